	.target	sm_80

	.elftype	@"ET_EXEC"


//--------------------- .note.nv.tkinfo           --------------------------
	.section	.note.nv.tkinfo,"",@"SHT_NOTE"
	.sectionflags	@"SHF_NOTE_NV_TKINFO"
	.tkinfo
        /*0018*/ 	.word	0x00000002
        /*0030*/ 	.string	""
        /*0030*/ 	.string	"ptxas"
        /*0030*/ 	.string	"Cuda compilation tools, release 13.0, V13.0.88"
        /*0030*/ 	.string	"Build cuda_13.0.r13.0/compiler.36424714_0"
        /*0030*/ 	.string	"-arch sm_80 -m 64 "



//--------------------- .note.nv.cuinfo           --------------------------
	.section	.note.nv.cuinfo,"",@"SHT_NOTE"
	.sectionflags	@"SHF_NOTE_NV_CUINFO"
        /*0018*/ 	.short	0x0002
        /*001a*/ 	.short	0x0050
        /*001c*/ 	.short	0x0082
	.zero		2


//--------------------- .nv.info                  --------------------------
	.section	.nv.info,"",@"SHT_CUDA_INFO"
	.align	4


	//----- nvinfo : EIATTR_REGCOUNT
	.align		4
        /*0000*/ 	.byte	0x04, 0x2f
        /*0002*/ 	.short	(.L_12 - .L_11)
	.align		4
.L_11:
        /*0004*/ 	.word	index@(_ZN7cutlass13device_kernelIN5flash22FlashAttnBwdPreprocessIN4cute5tupleIJNS3_1CILi64EEENS5_ILi128EEEEEENS_10bfloat16_tEfNS_4arch4Sm80ELb1ELb1EEEEEvNT_6ParamsE)
        /*0008*/ 	.word	0x00000040


	//----- nvinfo : EIATTR_FRAME_SIZE
	.align		4
.L_12:
        /*000c*/ 	.byte	0x04, 0x11
        /*000e*/ 	.short	(.L_14 - .L_13)
	.align		4
.L_13:
        /*0010*/ 	.word	index@(_ZN7cutlass13device_kernelIN5flash22FlashAttnBwdPreprocessIN4cute5tupleIJNS3_1CILi64EEENS5_ILi128EEEEEENS_10bfloat16_tEfNS_4arch4Sm80ELb1ELb1EEEEEvNT_6ParamsE)
        /*0014*/ 	.word	0x00000000


	//----- nvinfo : EIATTR_REGCOUNT
	.align		4
.L_14:
        /*0018*/ 	.byte	0x04, 0x2f
        /*001a*/ 	.short	(.L_16 - .L_15)
	.align		4
.L_15:
        /*001c*/ 	.word	index@(_ZN7cutlass13device_kernelIN5flash19enable_sm80_to_sm89INS1_16FlashAttnBwdSm80INS1_25CollectiveMainloopBwdSm80ILi2ELi2EN4cute5tupleIJNS5_1CILi64EEENS7_ILi128EEES9_EEENS_10bfloat16_tEfNS_4arch4Sm80ELb1ELb0ELb1ELb1ELb1ELb0ELb0ELb0ELi2ELi2ELi2ELi2ELb0EEENS1_24CollectiveEpilogueBwdGQAISA_fSD_Li256ELb1ELb1EEENS1_25SingleTileBwdLPTSchedulerILb1ELi128ELb1EEEEEEEEEvNT_6ParamsE)
        /*0020*/ 	.word	0x000000ff


	//----- nvinfo : EIATTR_FRAME_SIZE
	.align		4
.L_16:
        /*0024*/ 	.byte	0x04, 0x11
        /*0026*/ 	.short	(.L_18 - .L_17)
	.align		4
.L_17:
        /*0028*/ 	.word	index@($__internal_11_$__cuda_sm70_warpsync)
        /*002c*/ 	.word	0x00000000


	//----- nvinfo : EIATTR_FRAME_SIZE
	.align		4
.L_18:
        /*0030*/ 	.byte	0x04, 0x11
        /*0032*/ 	.short	(.L_20 - .L_19)
	.align		4
.L_19:
        /*0034*/ 	.word	index@(_ZN7cutlass13device_kernelIN5flash19enable_sm80_to_sm89INS1_16FlashAttnBwdSm80INS1_25CollectiveMainloopBwdSm80ILi2ELi2EN4cute5tupleIJNS5_1CILi64EEENS7_ILi128EEES9_EEENS_10bfloat16_tEfNS_4arch4Sm80ELb1ELb0ELb1ELb1ELb1ELb0ELb0ELb0ELi2ELi2ELi2ELi2ELb0EEENS1_24CollectiveEpilogueBwdGQAISA_fSD_Li256ELb1ELb1EEENS1_25SingleTileBwdLPTSchedulerILb1ELi128ELb1EEEEEEEEEvNT_6ParamsE)
        /*0038*/ 	.word	0x00000048


	//----- nvinfo : EIATTR_REGCOUNT
	.align		4
.L_20:
        /*003c*/ 	.byte	0x04, 0x2f
        /*003e*/ 	.short	(.L_22 - .L_21)
	.align		4
.L_21:
        /*0040*/ 	.word	index@(_ZN7cutlass13device_kernelIN5flash32FlashAttnBwdPostprocessConvertdQIN4cute5tupleIJNS3_1CILi64EEENS5_ILi128EEEEEENS_10bfloat16_tEfNS_4arch4Sm80ELi256ENS3_8TiledMMAINS3_8MMA_AtomIJNS3_30SM80_16x8x16_F32BF16BF16F32_TNEEEENS3_6LayoutINS4_IJNS5_ILi2EEENS5_ILi4EEENS5_ILi1EEEEEENS4_IJSJ_SH_NS5_ILi0EEEEEEEENS4_IJNS5_ILi32EEES6_NS5_ILi16EEEEEEEELb0EEEEEvNT_6ParamsE)
        /*0044*/ 	.word	0x00000037


	//----- nvinfo : EIATTR_FRAME_SIZE
	.align		4
.L_22:
        /*0048*/ 	.byte	0x04, 0x11
        /*004a*/ 	.short	(.L_24 - .L_23)
	.align		4
.L_23:
        /*004c*/ 	.word	index@(_ZN7cutlass13device_kernelIN5flash32FlashAttnBwdPostprocessConvertdQIN4cute5tupleIJNS3_1CILi64EEENS5_ILi128EEEEEENS_10bfloat16_tEfNS_4arch4Sm80ELi256ENS3_8TiledMMAINS3_8MMA_AtomIJNS3_30SM80_16x8x16_F32BF16BF16F32_TNEEEENS3_6LayoutINS4_IJNS5_ILi2EEENS5_ILi4EEENS5_ILi1EEEEEENS4_IJSJ_SH_NS5_ILi0EEEEEEEENS4_IJNS5_ILi32EEES6_NS5_ILi16EEEEEEEELb0EEEEEvNT_6ParamsE)
        /*0050*/ 	.word	0x00000000


	//----- nvinfo : EIATTR_REGCOUNT
	.align		4
.L_24:
        /*0054*/ 	.byte	0x04, 0x2f
        /*0056*/ 	.short	(.L_26 - .L_25)
	.align		4
.L_25:
        /*0058*/ 	.word	index@(_ZN7cutlass13device_kernelIN5flash32FlashAttnBwdPostprocessConvertdQIN4cute5tupleIJNS3_1CILi128EEES6_EEENS_10bfloat16_tEfNS_4arch4Sm80ELi256ENS3_8TiledMMAINS3_8MMA_AtomIJNS3_30SM80_16x8x16_F32BF16BF16F32_TNEEEENS3_6LayoutINS4_IJNS5_ILi2EEENS5_ILi4EEENS5_ILi1EEEEEENS4_IJSI_SG_NS5_ILi0EEEEEEEENS4_IJNS5_ILi32EEENS5_ILi64EEENS5_ILi16EEEEEEEELb0EEEEEvNT_6ParamsE)
        /*005c*/ 	.word	0x0000005a


	//----- nvinfo : EIATTR_FRAME_SIZE
	.align		4
.L_26:
        /*0060*/ 	.byte	0x04, 0x11
        /*0062*/ 	.short	(.L_28 - .L_27)
	.align		4
.L_27:
        /*0064*/ 	.word	index@(_ZN7cutlass13device_kernelIN5flash32FlashAttnBwdPostprocessConvertdQIN4cute5tupleIJNS3_1CILi128EEES6_EEENS_10bfloat16_tEfNS_4arch4Sm80ELi256ENS3_8TiledMMAINS3_8MMA_AtomIJNS3_30SM80_16x8x16_F32BF16BF16F32_TNEEEENS3_6LayoutINS4_IJNS5_ILi2EEENS5_ILi4EEENS5_ILi1EEEEEENS4_IJSI_SG_NS5_ILi0EEEEEEEENS4_IJNS5_ILi32EEENS5_ILi64EEENS5_ILi16EEEEEEEELb0EEEEEvNT_6ParamsE)
        /*0068*/ 	.word	0x00000000


	//----- nvinfo : EIATTR_REGCOUNT
	.align		4
.L_28:
        /*006c*/ 	.byte	0x04, 0x2f
        /*006e*/ 	.short	(.L_30 - .L_29)
	.align		4
.L_29:
        /*0070*/ 	.word	index@(_ZN7cutlass13device_kernelIN5flash19enable_sm80_to_sm89INS1_16FlashAttnBwdSm80INS1_25CollectiveMainloopBwdSm80ILi2ELi2EN4cute5tupleIJNS5_1CILi64EEENS7_ILi128EEES9_EEENS_10bfloat16_tEfNS_4arch4Sm80ELb1ELb0ELb1ELb1ELb0ELb0ELb0ELb0ELi2ELi2ELi2ELi2ELb0EEENS1_24CollectiveEpilogueBwdGQAISA_fSD_Li256ELb1ELb0EEENS1_25SingleTileBwdLPTSchedulerILb1ELi128ELb0EEEEEEEEEvNT_6ParamsE)
        /*0074*/ 	.word	0x000000ff


	//----- nvinfo : EIATTR_FRAME_SIZE
	.align		4
.L_30:
        /*0078*/ 	.byte	0x04, 0x11
        /*007a*/ 	.short	(.L_32 - .L_31)
	.align		4
.L_31:
        /*007c*/ 	.word	index@(_ZN7cutlass13device_kernelIN5flash19enable_sm80_to_sm89INS1_16FlashAttnBwdSm80INS1_25CollectiveMainloopBwdSm80ILi2ELi2EN4cute5tupleIJNS5_1CILi64EEENS7_ILi128EEES9_EEENS_10bfloat16_tEfNS_4arch4Sm80ELb1ELb0ELb1ELb1ELb0ELb0ELb0ELb0ELi2ELi2ELi2ELi2ELb0EEENS1_24CollectiveEpilogueBwdGQAISA_fSD_Li256ELb1ELb0EEENS1_25SingleTileBwdLPTSchedulerILb1ELi128ELb0EEEEEEEEEvNT_6ParamsE)
        /*0080*/ 	.word	0x00000050


	//----- nvinfo : EIATTR_REGCOUNT
	.align		4
.L_32:
        /*0084*/ 	.byte	0x04, 0x2f
        /*0086*/ 	.short	(.L_34 - .L_33)
	.align		4
.L_33:
        /*0088*/ 	.word	index@(_ZN7cutlass13device_kernelIN5flash19enable_sm80_to_sm89INS1_16FlashAttnBwdSm80INS1_25CollectiveMainloopBwdSm80ILi2ELi2EN4cute5tupleIJNS5_1CILi64EEENS7_ILi128EEES9_EEENS_10bfloat16_tEfNS_4arch4Sm80ELb1ELb0ELb1ELb1ELb1ELb0ELb0ELb0ELi2ELi2ELi2ELi2ELb0EEENS1_21CollectiveEpilogueBwdISA_SB_SD_Li256ELb1ELb0ELi4EEENS1_25SingleTileBwdLPTSchedulerILb1ELi128ELb1EEEEEEEEEvNT_6ParamsE)
        /*008c*/ 	.word	0x000000ff


	//----- nvinfo : EIATTR_FRAME_SIZE
	.align		4
.L_34:
        /*0090*/ 	.byte	0x04, 0x11
        /*0092*/ 	.short	(.L_36 - .L_35)
	.align		4
.L_35:
        /*0094*/ 	.word	index@(_ZN7cutlass13device_kernelIN5flash19enable_sm80_to_sm89INS1_16FlashAttnBwdSm80INS1_25CollectiveMainloopBwdSm80ILi2ELi2EN4cute5tupleIJNS5_1CILi64EEENS7_ILi128EEES9_EEENS_10bfloat16_tEfNS_4arch4Sm80ELb1ELb0ELb1ELb1ELb1ELb0ELb0ELb0ELi2ELi2ELi2ELi2ELb0EEENS1_21CollectiveEpilogueBwdISA_SB_SD_Li256ELb1ELb0ELi4EEENS1_25SingleTileBwdLPTSchedulerILb1ELi128ELb1EEEEEEEEEvNT_6ParamsE)
        /*0098*/ 	.word	0x00000050


	//----- nvinfo : EIATTR_REGCOUNT
	.align		4
.L_36:
        /*009c*/ 	.byte	0x04, 0x2f
        /*009e*/ 	.short	(.L_38 - .L_37)
	.align		4
.L_37:
        /*00a0*/ 	.word	index@(_ZN7cutlass13device_kernelIN5flash19enable_sm80_to_sm89INS1_16FlashAttnBwdSm80INS1_25CollectiveMainloopBwdSm80ILi2ELi2EN4cute5tupleIJNS5_1CILi64EEENS7_ILi128EEES9_EEENS_10bfloat16_tEfNS_4arch4Sm80ELb1ELb0ELb1ELb1ELb0ELb0ELb0ELb0ELi2ELi2ELi2ELi2ELb0EEENS1_21CollectiveEpilogueBwdISA_SB_SD_Li256ELb1ELb0ELi4EEENS1_25SingleTileBwdLPTSchedulerILb1ELi128ELb0EEEEEEEEEvNT_6ParamsE)
        /*00a4*/ 	.word	0x000000ff


	//----- nvinfo : EIATTR_FRAME_SIZE
	.align		4
.L_38:
        /*00a8*/ 	.byte	0x04, 0x11
        /*00aa*/ 	.short	(.L_40 - .L_39)
	.align		4
.L_39:
        /*00ac*/ 	.word	index@(_ZN7cutlass13device_kernelIN5flash19enable_sm80_to_sm89INS1_16FlashAttnBwdSm80INS1_25CollectiveMainloopBwdSm80ILi2ELi2EN4cute5tupleIJNS5_1CILi64EEENS7_ILi128EEES9_EEENS_10bfloat16_tEfNS_4arch4Sm80ELb1ELb0ELb1ELb1ELb0ELb0ELb0ELb0ELi2ELi2ELi2ELi2ELb0EEENS1_21CollectiveEpilogueBwdISA_SB_SD_Li256ELb1ELb0ELi4EEENS1_25SingleTileBwdLPTSchedulerILb1ELi128ELb0EEEEEEEEEvNT_6ParamsE)
        /*00b0*/ 	.word	0x00000048


	//----- nvinfo : EIATTR_REGCOUNT
	.align		4
.L_40:
        /*00b4*/ 	.byte	0x04, 0x2f
        /*00b6*/ 	.short	(.L_42 - .L_41)
	.align		4
.L_41:
        /*00b8*/ 	.word	index@(_ZN7cutlass13device_kernelIN5flash22FlashAttnBwdPreprocessIN4cute5tupleIJNS3_1CILi64EEENS5_ILi128EEEEEENS_10bfloat16_tEfNS_4arch4Sm80ELb1ELb0EEEEEvNT_6ParamsE)
        /*00bc*/ 	.word	0x0000003e


	//----- nvinfo : EIATTR_FRAME_SIZE
	.align		4
.L_42:
        /*00c0*/ 	.byte	0x04, 0x11
        /*00c2*/ 	.short	(.L_44 - .L_43)
	.align		4
.L_43:
        /*00c4*/ 	.word	index@(_ZN7cutlass13device_kernelIN5flash22FlashAttnBwdPreprocessIN4cute5tupleIJNS3_1CILi64EEENS5_ILi128EEEEEENS_10bfloat16_tEfNS_4arch4Sm80ELb1ELb0EEEEEvNT_6ParamsE)
        /*00c8*/ 	.word	0x00000000


	//----- nvinfo : EIATTR_REGCOUNT
	.align		4
.L_44:
        /*00cc*/ 	.byte	0x04, 0x2f
        /*00ce*/ 	.short	(.L_46 - .L_45)
	.align		4
.L_45:
        /*00d0*/ 	.word	index@(_ZN7cutlass13device_kernelIN5flash19enable_sm80_to_sm89INS1_16FlashAttnBwdSm80INS1_25CollectiveMainloopBwdSm80ILi2ELi2EN4cute5tupleIJNS5_1CILi64EEENS7_ILi128EEES9_EEENS_10bfloat16_tEfNS_4arch4Sm80ELb1ELb0ELb1ELb0ELb1ELb0ELb0ELb0ELi2ELi2ELi2ELi2ELb0EEENS1_24CollectiveEpilogueBwdGQAISA_fSD_Li256ELb0ELb1EEENS1_25SingleTileBwdLPTSchedulerILb0ELi128ELb1EEEEEEEEEvNT_6ParamsE)
        /*00d4*/ 	.word	0x000000ff


	//----- nvinfo : EIATTR_FRAME_SIZE
	.align		4
.L_46:
        /*00d8*/ 	.byte	0x04, 0x11
        /*00da*/ 	.short	(.L_48 - .L_47)
	.align		4
.L_47:
        /*00dc*/ 	.word	index@($__internal_10_$__cuda_sm70_warpsync)
        /*00e0*/ 	.word	0x00000000


	//----- nvinfo : EIATTR_FRAME_SIZE
	.align		4
.L_48:
        /*00e4*/ 	.byte	0x04, 0x11
        /*00e6*/ 	.short	(.L_50 - .L_49)
	.align		4
.L_49:
        /*00e8*/ 	.word	index@(_ZN7cutlass13device_kernelIN5flash19enable_sm80_to_sm89INS1_16FlashAttnBwdSm80INS1_25CollectiveMainloopBwdSm80ILi2ELi2EN4cute5tupleIJNS5_1CILi64EEENS7_ILi128EEES9_EEENS_10bfloat16_tEfNS_4arch4Sm80ELb1ELb0ELb1ELb0ELb1ELb0ELb0ELb0ELi2ELi2ELi2ELi2ELb0EEENS1_24CollectiveEpilogueBwdGQAISA_fSD_Li256ELb0ELb1EEENS1_25SingleTileBwdLPTSchedulerILb0ELi128ELb1EEEEEEEEEvNT_6ParamsE)
        /*00ec*/ 	.word	0x00000050


	//----- nvinfo : EIATTR_REGCOUNT
	.align		4
.L_50:
        /*00f0*/ 	.byte	0x04, 0x2f
        /*00f2*/ 	.short	(.L_52 - .L_51)
	.align		4
.L_51:
        /*00f4*/ 	.word	index@(_ZN7cutlass13device_kernelIN5flash19enable_sm80_to_sm89INS1_16FlashAttnBwdSm80INS1_25CollectiveMainloopBwdSm80ILi2ELi2EN4cute5tupleIJNS5_1CILi64EEENS7_ILi128EEES9_EEENS_10bfloat16_tEfNS_4arch4Sm80ELb1ELb0ELb1ELb0ELb0ELb0ELb0ELb0ELi2ELi2ELi2ELi2ELb0EEENS1_24CollectiveEpilogueBwdGQAISA_fSD_Li256ELb0ELb0EEENS1_25SingleTileBwdLPTSchedulerILb0ELi128ELb0EEEEEEEEEvNT_6ParamsE)
        /*00f8*/ 	.word	0x000000ff


	//----- nvinfo : EIATTR_FRAME_SIZE
	.align		4
.L_52:
        /*00fc*/ 	.byte	0x04, 0x11
        /*00fe*/ 	.short	(.L_54 - .L_53)
	.align		4
.L_53:
        /*0100*/ 	.word	index@(_ZN7cutlass13device_kernelIN5flash19enable_sm80_to_sm89INS1_16FlashAttnBwdSm80INS1_25CollectiveMainloopBwdSm80ILi2ELi2EN4cute5tupleIJNS5_1CILi64EEENS7_ILi128EEES9_EEENS_10bfloat16_tEfNS_4arch4Sm80ELb1ELb0ELb1ELb0ELb0ELb0ELb0ELb0ELi2ELi2ELi2ELi2ELb0EEENS1_24CollectiveEpilogueBwdGQAISA_fSD_Li256ELb0ELb0EEENS1_25SingleTileBwdLPTSchedulerILb0ELi128ELb0EEEEEEEEEvNT_6ParamsE)
        /*0104*/ 	.word	0x00000050


	//----- nvinfo : EIATTR_REGCOUNT
	.align		4
.L_54:
        /*0108*/ 	.byte	0x04, 0x2f
        /*010a*/ 	.short	(.L_56 - .L_55)
	.align		4
.L_55:
        /*010c*/ 	.word	index@(_ZN7cutlass13device_kernelIN5flash19enable_sm80_to_sm89INS1_16FlashAttnBwdSm80INS1_25CollectiveMainloopBwdSm80ILi2ELi2EN4cute5tupleIJNS5_1CILi64EEENS7_ILi128EEES9_EEENS_10bfloat16_tEfNS_4arch4Sm80ELb1ELb0ELb1ELb0ELb1ELb0ELb0ELb0ELi2ELi2ELi2ELi2ELb0EEENS1_21CollectiveEpilogueBwdISA_SB_SD_Li256ELb0ELb0ELi4EEENS1_25SingleTileBwdLPTSchedulerILb0ELi128ELb1EEEEEEEEEvNT_6ParamsE)
        /*0110*/ 	.word	0x000000ff


	//----- nvinfo : EIATTR_FRAME_SIZE
	.align		4
.L_56:
        /*0114*/ 	.byte	0x04, 0x11
        /*0116*/ 	.short	(.L_58 - .L_57)
	.align		4
.L_57:
        /*0118*/ 	.word	index@(_ZN7cutlass13device_kernelIN5flash19enable_sm80_to_sm89INS1_16FlashAttnBwdSm80INS1_25CollectiveMainloopBwdSm80ILi2ELi2EN4cute5tupleIJNS5_1CILi64EEENS7_ILi128EEES9_EEENS_10bfloat16_tEfNS_4arch4Sm80ELb1ELb0ELb1ELb0ELb1ELb0ELb0ELb0ELi2ELi2ELi2ELi2ELb0EEENS1_21CollectiveEpilogueBwdISA_SB_SD_Li256ELb0ELb0ELi4EEENS1_25SingleTileBwdLPTSchedulerILb0ELi128ELb1EEEEEEEEEvNT_6ParamsE)
        /*011c*/ 	.word	0x00000048


	//----- nvinfo : EIATTR_REGCOUNT
	.align		4
.L_58:
        /*0120*/ 	.byte	0x04, 0x2f
        /*0122*/ 	.short	(.L_60 - .L_59)
	.align		4
.L_59:
        /*0124*/ 	.word	index@(_ZN7cutlass13device_kernelIN5flash19enable_sm80_to_sm89INS1_16FlashAttnBwdSm80INS1_25CollectiveMainloopBwdSm80ILi2ELi2EN4cute5tupleIJNS5_1CILi64EEENS7_ILi128EEES9_EEENS_10bfloat16_tEfNS_4arch4Sm80ELb1ELb0ELb1ELb0ELb0ELb0ELb0ELb0ELi2ELi2ELi2ELi2ELb0EEENS1_21CollectiveEpilogueBwdISA_SB_SD_Li256ELb0ELb0ELi4EEENS1_25SingleTileBwdLPTSchedulerILb0ELi128ELb0EEEEEEEEEvNT_6ParamsE)
        /*0128*/ 	.word	0x000000ff


	//----- nvinfo : EIATTR_FRAME_SIZE
	.align		4
.L_60:
        /*012c*/ 	.byte	0x04, 0x11
        /*012e*/ 	.short	(.L_62 - .L_61)
	.align		4
.L_61:
        /*0130*/ 	.word	index@(_ZN7cutlass13device_kernelIN5flash19enable_sm80_to_sm89INS1_16FlashAttnBwdSm80INS1_25CollectiveMainloopBwdSm80ILi2ELi2EN4cute5tupleIJNS5_1CILi64EEENS7_ILi128EEES9_EEENS_10bfloat16_tEfNS_4arch4Sm80ELb1ELb0ELb1ELb0ELb0ELb0ELb0ELb0ELi2ELi2ELi2ELi2ELb0EEENS1_21CollectiveEpilogueBwdISA_SB_SD_Li256ELb0ELb0ELi4EEENS1_25SingleTileBwdLPTSchedulerILb0ELi128ELb0EEEEEEEEEvNT_6ParamsE)
        /*0134*/ 	.word	0x00000050


	//----- nvinfo : EIATTR_REGCOUNT
	.align		4
.L_62:
        /*0138*/ 	.byte	0x04, 0x2f
        /*013a*/ 	.short	(.L_64 - .L_63)
	.align		4
.L_63:
        /*013c*/ 	.word	index@(_ZN7cutlass13device_kernelIN5flash19enable_sm80_to_sm89INS1_16FlashAttnBwdSm80INS1_25CollectiveMainloopBwdSm80ILi2ELi2EN4cute5tupleIJNS5_1CILi64EEENS7_ILi128EEES9_EEENS_10bfloat16_tEfNS_4arch4Sm80ELb0ELb1ELb1ELb1ELb1ELb0ELb0ELb0ELi2ELi2ELi2ELi2ELb0EEENS1_24CollectiveEpilogueBwdGQAISA_fSD_Li256ELb1ELb1EEENS1_19SingleTileSchedulerILb1ELb0ELb0ELi128EEEEEEEEEvNT_6ParamsE)
        /*0140*/ 	.word	0x000000ff


	//----- nvinfo : EIATTR_FRAME_SIZE
	.align		4
.L_64:
        /*0144*/ 	.byte	0x04, 0x11
        /*0146*/ 	.short	(.L_66 - .L_65)
	.align		4
.L_65:
        /*0148*/ 	.word	index@($__internal_9_$__cuda_sm70_warpsync)
        /*014c*/ 	.word	0x00000000


	//----- nvinfo : EIATTR_FRAME_SIZE
	.align		4
.L_66:
        /*0150*/ 	.byte	0x04, 0x11
        /*0152*/ 	.short	(.L_68 - .L_67)
	.align		4
.L_67:
        /*0154*/ 	.word	index@(_ZN7cutlass13device_kernelIN5flash19enable_sm80_to_sm89INS1_16FlashAttnBwdSm80INS1_25CollectiveMainloopBwdSm80ILi2ELi2EN4cute5tupleIJNS5_1CILi64EEENS7_ILi128EEES9_EEENS_10bfloat16_tEfNS_4arch4Sm80ELb0ELb1ELb1ELb1ELb1ELb0ELb0ELb0ELi2ELi2ELi2ELi2ELb0EEENS1_24CollectiveEpilogueBwdGQAISA_fSD_Li256ELb1ELb1EEENS1_19SingleTileSchedulerILb1ELb0ELb0ELi128EEEEEEEEEvNT_6ParamsE)
        /*0158*/ 	.word	0x000000c0


	//----- nvinfo : EIATTR_REGCOUNT
	.align		4
.L_68:
        /*015c*/ 	.byte	0x04, 0x2f
        /*015e*/ 	.short	(.L_70 - .L_69)
	.align		4
.L_69:
        /*0160*/ 	.word	index@(_ZN7cutlass13device_kernelIN5flash19enable_sm80_to_sm89INS1_16FlashAttnBwdSm80INS1_25CollectiveMainloopBwdSm80ILi2ELi2EN4cute5tupleIJNS5_1CILi64EEENS7_ILi128EEES9_EEENS_10bfloat16_tEfNS_4arch4Sm80ELb0ELb1ELb1ELb1ELb0ELb0ELb0ELb0ELi2ELi2ELi2ELi2ELb0EEENS1_24CollectiveEpilogueBwdGQAISA_fSD_Li256ELb1ELb0EEENS1_19SingleTileSchedulerILb1ELb0ELb0ELi128EEEEEEEEEvNT_6ParamsE)
        /*0164*/ 	.word	0x000000ff


	//----- nvinfo : EIATTR_FRAME_SIZE
	.align		4
.L_70:
        /*0168*/ 	.byte	0x04, 0x11
        /*016a*/ 	.short	(.L_72 - .L_71)
	.align		4
.L_71:
        /*016c*/ 	.word	index@(_ZN7cutlass13device_kernelIN5flash19enable_sm80_to_sm89INS1_16FlashAttnBwdSm80INS1_25CollectiveMainloopBwdSm80ILi2ELi2EN4cute5tupleIJNS5_1CILi64EEENS7_ILi128EEES9_EEENS_10bfloat16_tEfNS_4arch4Sm80ELb0ELb1ELb1ELb1ELb0ELb0ELb0ELb0ELi2ELi2ELi2ELi2ELb0EEENS1_24CollectiveEpilogueBwdGQAISA_fSD_Li256ELb1ELb0EEENS1_19SingleTileSchedulerILb1ELb0ELb0ELi128EEEEEEEEEvNT_6ParamsE)
        /*0170*/ 	.word	0x000000c0


	//----- nvinfo : EIATTR_REGCOUNT
	.align		4
.L_72:
        /*0174*/ 	.byte	0x04, 0x2f
        /*0176*/ 	.short	(.L_74 - .L_73)
	.align		4
.L_73:
        /*0178*/ 	.word	index@(_ZN7cutlass13device_kernelIN5flash19enable_sm80_to_sm89INS1_16FlashAttnBwdSm80INS1_25CollectiveMainloopBwdSm80ILi2ELi2EN4cute5tupleIJNS5_1CILi64EEENS7_ILi128EEES9_EEENS_10bfloat16_tEfNS_4arch4Sm80ELb0ELb1ELb1ELb1ELb1ELb0ELb0ELb0ELi2ELi2ELi2ELi2ELb0EEENS1_21CollectiveEpilogueBwdISA_SB_SD_Li256ELb1ELb0ELi4EEENS1_19SingleTileSchedulerILb1ELb0ELb0ELi128EEEEEEEEEvNT_6ParamsE)
        /*017c*/ 	.word	0x000000ff


	//----- nvinfo : EIATTR_FRAME_SIZE
	.align		4
.L_74:
        /*0180*/ 	.byte	0x04, 0x11
        /*0182*/ 	.short	(.L_76 - .L_75)
	.align		4
.L_75:
        /*0184*/ 	.word	index@(_ZN7cutlass13device_kernelIN5flash19enable_sm80_to_sm89INS1_16FlashAttnBwdSm80INS1_25CollectiveMainloopBwdSm80ILi2ELi2EN4cute5tupleIJNS5_1CILi64EEENS7_ILi128EEES9_EEENS_10bfloat16_tEfNS_4arch4Sm80ELb0ELb1ELb1ELb1ELb1ELb0ELb0ELb0ELi2ELi2ELi2ELi2ELb0EEENS1_21CollectiveEpilogueBwdISA_SB_SD_Li256ELb1ELb0ELi4EEENS1_19SingleTileSchedulerILb1ELb0ELb0ELi128EEEEEEEEEvNT_6ParamsE)
        /*0188*/ 	.word	0x000000c0


	//----- nvinfo : EIATTR_REGCOUNT
	.align		4
.L_76:
        /*018c*/ 	.byte	0x04, 0x2f
        /*018e*/ 	.short	(.L_78 - .L_77)
	.align		4
.L_77:
        /*0190*/ 	.word	index@(_ZN7cutlass13device_kernelIN5flash19enable_sm80_to_sm89INS1_16FlashAttnBwdSm80INS1_25CollectiveMainloopBwdSm80ILi2ELi2EN4cute5tupleIJNS5_1CILi64EEENS7_ILi128EEES9_EEENS_10bfloat16_tEfNS_4arch4Sm80ELb0ELb1ELb1ELb1ELb0ELb0ELb0ELb0ELi2ELi2ELi2ELi2ELb0EEENS1_21CollectiveEpilogueBwdISA_SB_SD_Li256ELb1ELb0ELi4EEENS1_19SingleTileSchedulerILb1ELb0ELb0ELi128EEEEEEEEEvNT_6ParamsE)
        /*0194*/ 	.word	0x000000ff


	//----- nvinfo : EIATTR_FRAME_SIZE
	.align		4
.L_78:
        /*0198*/ 	.byte	0x04, 0x11
        /*019a*/ 	.short	(.L_80 - .L_79)
	.align		4
.L_79:
        /*019c*/ 	.word	index@(_ZN7cutlass13device_kernelIN5flash19enable_sm80_to_sm89INS1_16FlashAttnBwdSm80INS1_25CollectiveMainloopBwdSm80ILi2ELi2EN4cute5tupleIJNS5_1CILi64EEENS7_ILi128EEES9_EEENS_10bfloat16_tEfNS_4arch4Sm80ELb0ELb1ELb1ELb1ELb0ELb0ELb0ELb0ELi2ELi2ELi2ELi2ELb0EEENS1_21CollectiveEpilogueBwdISA_SB_SD_Li256ELb1ELb0ELi4EEENS1_19SingleTileSchedulerILb1ELb0ELb0ELi128EEEEEEEEEvNT_6ParamsE)
        /*01a0*/ 	.word	0x000000c0


	//----- nvinfo : EIATTR_REGCOUNT
	.align		4
.L_80:
        /*01a4*/ 	.byte	0x04, 0x2f
        /*01a6*/ 	.short	(.L_82 - .L_81)
	.align		4
.L_81:
        /*01a8*/ 	.word	index@(_ZN7cutlass13device_kernelIN5flash19enable_sm80_to_sm89INS1_16FlashAttnBwdSm80INS1_25CollectiveMainloopBwdSm80ILi2ELi2EN4cute5tupleIJNS5_1CILi64EEENS7_ILi128EEES9_EEENS_10bfloat16_tEfNS_4arch4Sm80ELb0ELb1ELb1ELb0ELb1ELb0ELb0ELb0ELi2ELi2ELi2ELi2ELb0EEENS1_24CollectiveEpilogueBwdGQAISA_fSD_Li256ELb0ELb1EEENS1_19SingleTileSchedulerILb0ELb0ELb0ELi128EEEEEEEEEvNT_6ParamsE)
        /*01ac*/ 	.word	0x000000ff


	//----- nvinfo : EIATTR_FRAME_SIZE
	.align		4
.L_82:
        /*01b0*/ 	.byte	0x04, 0x11
        /*01b2*/ 	.short	(.L_84 - .L_83)
	.align		4
.L_83:
        /*01b4*/ 	.word	index@($__internal_8_$__cuda_sm70_warpsync)
        /*01b8*/ 	.word	0x00000000


	//----- nvinfo : EIATTR_FRAME_SIZE
	.align		4
.L_84:
        /*01bc*/ 	.byte	0x04, 0x11
        /*01be*/ 	.short	(.L_86 - .L_85)
	.align		4
.L_85:
        /*01c0*/ 	.word	index@(_ZN7cutlass13device_kernelIN5flash19enable_sm80_to_sm89INS1_16FlashAttnBwdSm80INS1_25CollectiveMainloopBwdSm80ILi2ELi2EN4cute5tupleIJNS5_1CILi64EEENS7_ILi128EEES9_EEENS_10bfloat16_tEfNS_4arch4Sm80ELb0ELb1ELb1ELb0ELb1ELb0ELb0ELb0ELi2ELi2ELi2ELi2ELb0EEENS1_24CollectiveEpilogueBwdGQAISA_fSD_Li256ELb0ELb1EEENS1_19SingleTileSchedulerILb0ELb0ELb0ELi128EEEEEEEEEvNT_6ParamsE)
        /*01c4*/ 	.word	0x000000b0


	//----- nvinfo : EIATTR_REGCOUNT
	.align		4
.L_86:
        /*01c8*/ 	.byte	0x04, 0x2f
        /*01ca*/ 	.short	(.L_88 - .L_87)
	.align		4
.L_87:
        /*01cc*/ 	.word	index@(_ZN7cutlass13device_kernelIN5flash19enable_sm80_to_sm89INS1_16FlashAttnBwdSm80INS1_25CollectiveMainloopBwdSm80ILi2ELi2EN4cute5tupleIJNS5_1CILi64EEENS7_ILi128EEES9_EEENS_10bfloat16_tEfNS_4arch4Sm80ELb0ELb1ELb1ELb0ELb0ELb0ELb0ELb0ELi2ELi2ELi2ELi2ELb0EEENS1_24CollectiveEpilogueBwdGQAISA_fSD_Li256ELb0ELb0EEENS1_19SingleTileSchedulerILb0ELb0ELb0ELi128EEEEEEEEEvNT_6ParamsE)
        /*01d0*/ 	.word	0x000000ff


	//----- nvinfo : EIATTR_FRAME_SIZE
	.align		4
.L_88:
        /*01d4*/ 	.byte	0x04, 0x11
        /*01d6*/ 	.short	(.L_90 - .L_89)
	.align		4
.L_89:
        /*01d8*/ 	.word	index@(_ZN7cutlass13device_kernelIN5flash19enable_sm80_to_sm89INS1_16FlashAttnBwdSm80INS1_25CollectiveMainloopBwdSm80ILi2ELi2EN4cute5tupleIJNS5_1CILi64EEENS7_ILi128EEES9_EEENS_10bfloat16_tEfNS_4arch4Sm80ELb0ELb1ELb1ELb0ELb0ELb0ELb0ELb0ELi2ELi2ELi2ELi2ELb0EEENS1_24CollectiveEpilogueBwdGQAISA_fSD_Li256ELb0ELb0EEENS1_19SingleTileSchedulerILb0ELb0ELb0ELi128EEEEEEEEEvNT_6ParamsE)
        /*01dc*/ 	.word	0x000000b0


	//----- nvinfo : EIATTR_REGCOUNT
	.align		4
.L_90:
        /*01e0*/ 	.byte	0x04, 0x2f
        /*01e2*/ 	.short	(.L_92 - .L_91)
	.align		4
.L_91:
        /*01e4*/ 	.word	index@(_ZN7cutlass13device_kernelIN5flash19enable_sm80_to_sm89INS1_16FlashAttnBwdSm80INS1_25CollectiveMainloopBwdSm80ILi2ELi2EN4cute5tupleIJNS5_1CILi64EEENS7_ILi128EEES9_EEENS_10bfloat16_tEfNS_4arch4Sm80ELb0ELb1ELb1ELb0ELb1ELb0ELb0ELb0ELi2ELi2ELi2ELi2ELb0EEENS1_21CollectiveEpilogueBwdISA_SB_SD_Li256ELb0ELb0ELi4EEENS1_19SingleTileSchedulerILb0ELb0ELb0ELi128EEEEEEEEEvNT_6ParamsE)
        /*01e8*/ 	.word	0x000000ff


	//----- nvinfo : EIATTR_FRAME_SIZE
	.align		4
.L_92:
        /*01ec*/ 	.byte	0x04, 0x11
        /*01ee*/ 	.short	(.L_94 - .L_93)
	.align		4
.L_93:
        /*01f0*/ 	.word	index@(_ZN7cutlass13device_kernelIN5flash19enable_sm80_to_sm89INS1_16FlashAttnBwdSm80INS1_25CollectiveMainloopBwdSm80ILi2ELi2EN4cute5tupleIJNS5_1CILi64EEENS7_ILi128EEES9_EEENS_10bfloat16_tEfNS_4arch4Sm80ELb0ELb1ELb1ELb0ELb1ELb0ELb0ELb0ELi2ELi2ELi2ELi2ELb0EEENS1_21CollectiveEpilogueBwdISA_SB_SD_Li256ELb0ELb0ELi4EEENS1_19SingleTileSchedulerILb0ELb0ELb0ELi128EEEEEEEEEvNT_6ParamsE)
        /*01f4*/ 	.word	0x000000b0


	//----- nvinfo : EIATTR_REGCOUNT
	.align		4
.L_94:
        /*01f8*/ 	.byte	0x04, 0x2f
        /*01fa*/ 	.short	(.L_96 - .L_95)
	.align		4
.L_95:
        /*01fc*/ 	.word	index@(_ZN7cutlass13device_kernelIN5flash19enable_sm80_to_sm89INS1_16FlashAttnBwdSm80INS1_25CollectiveMainloopBwdSm80ILi2ELi2EN4cute5tupleIJNS5_1CILi64EEENS7_ILi128EEES9_EEENS_10bfloat16_tEfNS_4arch4Sm80ELb0ELb1ELb1ELb0ELb0ELb0ELb0ELb0ELi2ELi2ELi2ELi2ELb0EEENS1_21CollectiveEpilogueBwdISA_SB_SD_Li256ELb0ELb0ELi4EEENS1_19SingleTileSchedulerILb0ELb0ELb0ELi128EEEEEEEEEvNT_6ParamsE)
        /*0200*/ 	.word	0x000000ff


	//----- nvinfo : EIATTR_FRAME_SIZE
	.align		4
.L_96:
        /*0204*/ 	.byte	0x04, 0x11
        /*0206*/ 	.short	(.L_98 - .L_97)
	.align		4
.L_97:
        /*0208*/ 	.word	index@(_ZN7cutlass13device_kernelIN5flash19enable_sm80_to_sm89INS1_16FlashAttnBwdSm80INS1_25CollectiveMainloopBwdSm80ILi2ELi2EN4cute5tupleIJNS5_1CILi64EEENS7_ILi128EEES9_EEENS_10bfloat16_tEfNS_4arch4Sm80ELb0ELb1ELb1ELb0ELb0ELb0ELb0ELb0ELi2ELi2ELi2ELi2ELb0EEENS1_21CollectiveEpilogueBwdISA_SB_SD_Li256ELb0ELb0ELi4EEENS1_19SingleTileSchedulerILb0ELb0ELb0ELi128EEEEEEEEEvNT_6ParamsE)
        /*020c*/ 	.word	0x000000b0


	//----- nvinfo : EIATTR_REGCOUNT
	.align		4
.L_98:
        /*0210*/ 	.byte	0x04, 0x2f
        /*0212*/ 	.short	(.L_100 - .L_99)
	.align		4
.L_99:
        /*0214*/ 	.word	index@(_ZN7cutlass13device_kernelIN5flash19enable_sm80_to_sm89INS1_16FlashAttnBwdSm80INS1_25CollectiveMainloopBwdSm80ILi2ELi2EN4cute5tupleIJNS5_1CILi64EEENS7_ILi128EEES9_EEENS_10bfloat16_tEfNS_4arch4Sm80ELb0ELb0ELb1ELb1ELb1ELb0ELb0ELb0ELi2ELi2ELi2ELi2ELb0EEENS1_24CollectiveEpilogueBwdGQAISA_fSD_Li256ELb1ELb1EEENS1_19SingleTileSchedulerILb1ELb0ELb0ELi128EEEEEEEEEvNT_6ParamsE)
        /*0218*/ 	.word	0x000000ff


	//----- nvinfo : EIATTR_FRAME_SIZE
	.align		4
.L_100:
        /*021c*/ 	.byte	0x04, 0x11
        /*021e*/ 	.short	(.L_102 - .L_101)
	.align		4
.L_101:
        /*0220*/ 	.word	index@($__internal_7_$__cuda_sm70_warpsync)
        /*0224*/ 	.word	0x00000000


	//----- nvinfo : EIATTR_FRAME_SIZE
	.align		4
.L_102:
        /*0228*/ 	.byte	0x04, 0x11
        /*022a*/ 	.short	(.L_104 - .L_103)
	.align		4
.L_103:
        /*022c*/ 	.word	index@(_ZN7cutlass13device_kernelIN5flash19enable_sm80_to_sm89INS1_16FlashAttnBwdSm80INS1_25CollectiveMainloopBwdSm80ILi2ELi2EN4cute5tupleIJNS5_1CILi64EEENS7_ILi128EEES9_EEENS_10bfloat16_tEfNS_4arch4Sm80ELb0ELb0ELb1ELb1ELb1ELb0ELb0ELb0ELi2ELi2ELi2ELi2ELb0EEENS1_24CollectiveEpilogueBwdGQAISA_fSD_Li256ELb1ELb1EEENS1_19SingleTileSchedulerILb1ELb0ELb0ELi128EEEEEEEEEvNT_6ParamsE)
        /*0230*/ 	.word	0x00000040


	//----- nvinfo : EIATTR_REGCOUNT
	.align		4
.L_104:
        /*0234*/ 	.byte	0x04, 0x2f
        /*0236*/ 	.short	(.L_106 - .L_105)
	.align		4
.L_105:
        /*0238*/ 	.word	index@(_ZN7cutlass13device_kernelIN5flash19enable_sm80_to_sm89INS1_16FlashAttnBwdSm80INS1_25CollectiveMainloopBwdSm80ILi2ELi2EN4cute5tupleIJNS5_1CILi64EEENS7_ILi128EEES9_EEENS_10bfloat16_tEfNS_4arch4Sm80ELb0ELb0ELb1ELb1ELb0ELb0ELb0ELb0ELi2ELi2ELi2ELi2ELb0EEENS1_24CollectiveEpilogueBwdGQAISA_fSD_Li256ELb1ELb0EEENS1_19SingleTileSchedulerILb1ELb0ELb0ELi128EEEEEEEEEvNT_6ParamsE)
        /*023c*/ 	.word	0x000000ff


	//----- nvinfo : EIATTR_FRAME_SIZE
	.align		4
.L_106:
        /*0240*/ 	.byte	0x04, 0x11
        /*0242*/ 	.short	(.L_108 - .L_107)
	.align		4
.L_107:
        /*0244*/ 	.word	index@(_ZN7cutlass13device_kernelIN5flash19enable_sm80_to_sm89INS1_16FlashAttnBwdSm80INS1_25CollectiveMainloopBwdSm80ILi2ELi2EN4cute5tupleIJNS5_1CILi64EEENS7_ILi128EEES9_EEENS_10bfloat16_tEfNS_4arch4Sm80ELb0ELb0ELb1ELb1ELb0ELb0ELb0ELb0ELi2ELi2ELi2ELi2ELb0EEENS1_24CollectiveEpilogueBwdGQAISA_fSD_Li256ELb1ELb0EEENS1_19SingleTileSchedulerILb1ELb0ELb0ELi128EEEEEEEEEvNT_6ParamsE)
        /*0248*/ 	.word	0x00000040


	//----- nvinfo : EIATTR_REGCOUNT
	.align		4
.L_108:
        /*024c*/ 	.byte	0x04, 0x2f
        /*024e*/ 	.short	(.L_110 - .L_109)
	.align		4
.L_109:
        /*0250*/ 	.word	index@(_ZN7cutlass13device_kernelIN5flash19enable_sm80_to_sm89INS1_16FlashAttnBwdSm80INS1_25CollectiveMainloopBwdSm80ILi2ELi2EN4cute5tupleIJNS5_1CILi64EEENS7_ILi128EEES9_EEENS_10bfloat16_tEfNS_4arch4Sm80ELb0ELb0ELb1ELb1ELb1ELb0ELb0ELb0ELi2ELi2ELi2ELi2ELb0EEENS1_21CollectiveEpilogueBwdISA_SB_SD_Li256ELb1ELb0ELi4EEENS1_19SingleTileSchedulerILb1ELb0ELb0ELi128EEEEEEEEEvNT_6ParamsE)
        /*0254*/ 	.word	0x000000ff


	//----- nvinfo : EIATTR_FRAME_SIZE
	.align		4
.L_110:
        /*0258*/ 	.byte	0x04, 0x11
        /*025a*/ 	.short	(.L_112 - .L_111)
	.align		4
.L_111:
        /*025c*/ 	.word	index@(_ZN7cutlass13device_kernelIN5flash19enable_sm80_to_sm89INS1_16FlashAttnBwdSm80INS1_25CollectiveMainloopBwdSm80ILi2ELi2EN4cute5tupleIJNS5_1CILi64EEENS7_ILi128EEES9_EEENS_10bfloat16_tEfNS_4arch4Sm80ELb0ELb0ELb1ELb1ELb1ELb0ELb0ELb0ELi2ELi2ELi2ELi2ELb0EEENS1_21CollectiveEpilogueBwdISA_SB_SD_Li256ELb1ELb0ELi4EEENS1_19SingleTileSchedulerILb1ELb0ELb0ELi128EEEEEEEEEvNT_6ParamsE)
        /*0260*/ 	.word	0x00000040


	//----- nvinfo : EIATTR_REGCOUNT
	.align		4
.L_112:
        /*0264*/ 	.byte	0x04, 0x2f
        /*0266*/ 	.short	(.L_114 - .L_113)
	.align		4
.L_113:
        /*0268*/ 	.word	index@(_ZN7cutlass13device_kernelIN5flash19enable_sm80_to_sm89INS1_16FlashAttnBwdSm80INS1_25CollectiveMainloopBwdSm80ILi2ELi2EN4cute5tupleIJNS5_1CILi64EEENS7_ILi128EEES9_EEENS_10bfloat16_tEfNS_4arch4Sm80ELb0ELb0ELb1ELb1ELb0ELb0ELb0ELb0ELi2ELi2ELi2ELi2ELb0EEENS1_21CollectiveEpilogueBwdISA_SB_SD_Li256ELb1ELb0ELi4EEENS1_19SingleTileSchedulerILb1ELb0ELb0ELi128EEEEEEEEEvNT_6ParamsE)
        /*026c*/ 	.word	0x000000ff


	//----- nvinfo : EIATTR_FRAME_SIZE
	.align		4
.L_114:
        /*0270*/ 	.byte	0x04, 0x11
        /*0272*/ 	.short	(.L_116 - .L_115)
	.align		4
.L_115:
        /*0274*/ 	.word	index@(_ZN7cutlass13device_kernelIN5flash19enable_sm80_to_sm89INS1_16FlashAttnBwdSm80INS1_25CollectiveMainloopBwdSm80ILi2ELi2EN4cute5tupleIJNS5_1CILi64EEENS7_ILi128EEES9_EEENS_10bfloat16_tEfNS_4arch4Sm80ELb0ELb0ELb1ELb1ELb0ELb0ELb0ELb0ELi2ELi2ELi2ELi2ELb0EEENS1_21CollectiveEpilogueBwdISA_SB_SD_Li256ELb1ELb0ELi4EEENS1_19SingleTileSchedulerILb1ELb0ELb0ELi128EEEEEEEEEvNT_6ParamsE)
        /*0278*/ 	.word	0x00000040


	//----- nvinfo : EIATTR_REGCOUNT
	.align		4
.L_116:
        /*027c*/ 	.byte	0x04, 0x2f
        /*027e*/ 	.short	(.L_118 - .L_117)
	.align		4
.L_117:
        /*0280*/ 	.word	index@(_ZN7cutlass13device_kernelIN5flash19enable_sm80_to_sm89INS1_16FlashAttnBwdSm80INS1_25CollectiveMainloopBwdSm80ILi2ELi2EN4cute5tupleIJNS5_1CILi64EEENS7_ILi128EEES9_EEENS_10bfloat16_tEfNS_4arch4Sm80ELb0ELb0ELb1ELb0ELb1ELb0ELb0ELb0ELi2ELi2ELi2ELi2ELb0EEENS1_24CollectiveEpilogueBwdGQAISA_fSD_Li256ELb0ELb1EEENS1_19SingleTileSchedulerILb0ELb0ELb0ELi128EEEEEEEEEvNT_6ParamsE)
        /*0284*/ 	.word	0x000000ff


	//----- nvinfo : EIATTR_FRAME_SIZE
	.align		4
.L_118:
        /*0288*/ 	.byte	0x04, 0x11
        /*028a*/ 	.short	(.L_120 - .L_119)
	.align		4
.L_119:
        /*028c*/ 	.word	index@($__internal_6_$__cuda_sm70_warpsync)
        /*0290*/ 	.word	0x00000000


	//----- nvinfo : EIATTR_FRAME_SIZE
	.align		4
.L_120:
        /*0294*/ 	.byte	0x04, 0x11
        /*0296*/ 	.short	(.L_122 - .L_121)
	.align		4
.L_121:
        /*0298*/ 	.word	index@(_ZN7cutlass13device_kernelIN5flash19enable_sm80_to_sm89INS1_16FlashAttnBwdSm80INS1_25CollectiveMainloopBwdSm80ILi2ELi2EN4cute5tupleIJNS5_1CILi64EEENS7_ILi128EEES9_EEENS_10bfloat16_tEfNS_4arch4Sm80ELb0ELb0ELb1ELb0ELb1ELb0ELb0ELb0ELi2ELi2ELi2ELi2ELb0EEENS1_24CollectiveEpilogueBwdGQAISA_fSD_Li256ELb0ELb1EEENS1_19SingleTileSchedulerILb0ELb0ELb0ELi128EEEEEEEEEvNT_6ParamsE)
        /*029c*/ 	.word	0x00000008


	//----- nvinfo : EIATTR_REGCOUNT
	.align		4
.L_122:
        /*02a0*/ 	.byte	0x04, 0x2f
        /*02a2*/ 	.short	(.L_124 - .L_123)
	.align		4
.L_123:
        /*02a4*/ 	.word	index@(_ZN7cutlass13device_kernelIN5flash19enable_sm80_to_sm89INS1_16FlashAttnBwdSm80INS1_25CollectiveMainloopBwdSm80ILi2ELi2EN4cute5tupleIJNS5_1CILi64EEENS7_ILi128EEES9_EEENS_10bfloat16_tEfNS_4arch4Sm80ELb0ELb0ELb1ELb0ELb0ELb0ELb0ELb0ELi2ELi2ELi2ELi2ELb0EEENS1_24CollectiveEpilogueBwdGQAISA_fSD_Li256ELb0ELb0EEENS1_19SingleTileSchedulerILb0ELb0ELb0ELi128EEEEEEEEEvNT_6ParamsE)
        /*02a8*/ 	.word	0x000000ff


	//----- nvinfo : EIATTR_FRAME_SIZE
	.align		4
.L_124:
        /*02ac*/ 	.byte	0x04, 0x11
        /*02ae*/ 	.short	(.L_126 - .L_125)
	.align		4
.L_125:
        /*02b0*/ 	.word	index@(_ZN7cutlass13device_kernelIN5flash19enable_sm80_to_sm89INS1_16FlashAttnBwdSm80INS1_25CollectiveMainloopBwdSm80ILi2ELi2EN4cute5tupleIJNS5_1CILi64EEENS7_ILi128EEES9_EEENS_10bfloat16_tEfNS_4arch4Sm80ELb0ELb0ELb1ELb0ELb0ELb0ELb0ELb0ELi2ELi2ELi2ELi2ELb0EEENS1_24CollectiveEpilogueBwdGQAISA_fSD_Li256ELb0ELb0EEENS1_19SingleTileSchedulerILb0ELb0ELb0ELi128EEEEEEEEEvNT_6ParamsE)
        /*02b4*/ 	.word	0x00000008


	//----- nvinfo : EIATTR_REGCOUNT
	.align		4
.L_126:
        /*02b8*/ 	.byte	0x04, 0x2f
        /*02ba*/ 	.short	(.L_128 - .L_127)
	.align		4
.L_127:
        /*02bc*/ 	.word	index@(_ZN7cutlass13device_kernelIN5flash19enable_sm80_to_sm89INS1_16FlashAttnBwdSm80INS1_25CollectiveMainloopBwdSm80ILi2ELi2EN4cute5tupleIJNS5_1CILi64EEENS7_ILi128EEES9_EEENS_10bfloat16_tEfNS_4arch4Sm80ELb0ELb0ELb1ELb0ELb1ELb0ELb0ELb0ELi2ELi2ELi2ELi2ELb0EEENS1_21CollectiveEpilogueBwdISA_SB_SD_Li256ELb0ELb0ELi4EEENS1_19SingleTileSchedulerILb0ELb0ELb0ELi128EEEEEEEEEvNT_6ParamsE)
        /*02c0*/ 	.word	0x000000ff


	//----- nvinfo : EIATTR_FRAME_SIZE
	.align		4
.L_128:
        /*02c4*/ 	.byte	0x04, 0x11
        /*02c6*/ 	.short	(.L_130 - .L_129)
	.align		4
.L_129:
        /*02c8*/ 	.word	index@(_ZN7cutlass13device_kernelIN5flash19enable_sm80_to_sm89INS1_16FlashAttnBwdSm80INS1_25CollectiveMainloopBwdSm80ILi2ELi2EN4cute5tupleIJNS5_1CILi64EEENS7_ILi128EEES9_EEENS_10bfloat16_tEfNS_4arch4Sm80ELb0ELb0ELb1ELb0ELb1ELb0ELb0ELb0ELi2ELi2ELi2ELi2ELb0EEENS1_21CollectiveEpilogueBwdISA_SB_SD_Li256ELb0ELb0ELi4EEENS1_19SingleTileSchedulerILb0ELb0ELb0ELi128EEEEEEEEEvNT_6ParamsE)
        /*02cc*/ 	.word	0x00000010


	//----- nvinfo : EIATTR_REGCOUNT
	.align		4
.L_130:
        /*02d0*/ 	.byte	0x04, 0x2f
        /*02d2*/ 	.short	(.L_132 - .L_131)
	.align		4
.L_131:
        /*02d4*/ 	.word	index@(_ZN7cutlass13device_kernelIN5flash19enable_sm80_to_sm89INS1_16FlashAttnBwdSm80INS1_25CollectiveMainloopBwdSm80ILi2ELi2EN4cute5tupleIJNS5_1CILi64EEENS7_ILi128EEES9_EEENS_10bfloat16_tEfNS_4arch4Sm80ELb0ELb0ELb1ELb0ELb0ELb0ELb0ELb0ELi2ELi2ELi2ELi2ELb0EEENS1_21CollectiveEpilogueBwdISA_SB_SD_Li256ELb0ELb0ELi4EEENS1_19SingleTileSchedulerILb0ELb0ELb0ELi128EEEEEEEEEvNT_6ParamsE)
        /*02d8*/ 	.word	0x000000ff


	//----- nvinfo : EIATTR_FRAME_SIZE
	.align		4
.L_132:
        /*02dc*/ 	.byte	0x04, 0x11
        /*02de*/ 	.short	(.L_134 - .L_133)
	.align		4
.L_133:
        /*02e0*/ 	.word	index@(_ZN7cutlass13device_kernelIN5flash19enable_sm80_to_sm89INS1_16FlashAttnBwdSm80INS1_25CollectiveMainloopBwdSm80ILi2ELi2EN4cute5tupleIJNS5_1CILi64EEENS7_ILi128EEES9_EEENS_10bfloat16_tEfNS_4arch4Sm80ELb0ELb0ELb1ELb0ELb0ELb0ELb0ELb0ELi2ELi2ELi2ELi2ELb0EEENS1_21CollectiveEpilogueBwdISA_SB_SD_Li256ELb0ELb0ELi4EEENS1_19SingleTileSchedulerILb0ELb0ELb0ELi128EEEEEEEEEvNT_6ParamsE)
        /*02e4*/ 	.word	0x00000010


	//----- nvinfo : EIATTR_REGCOUNT
	.align		4
.L_134:
        /*02e8*/ 	.byte	0x04, 0x2f
        /*02ea*/ 	.short	(.L_136 - .L_135)
	.align		4
.L_135:
        /*02ec*/ 	.word	index@(_ZN7cutlass13device_kernelIN5flash19enable_sm80_to_sm89INS1_16FlashAttnBwdSm80INS1_25CollectiveMainloopBwdSm80ILi2ELi1EN4cute5tupleIJNS5_1CILi64EEENS7_ILi96EEENS7_ILi128EEEEEENS_10bfloat16_tEfNS_4arch4Sm80ELb1ELb0ELb1ELb1ELb1ELb0ELb0ELb0ELi2ELi2ELi2ELi2ELb1EEENS1_24CollectiveEpilogueBwdGQAISB_fSE_Li256ELb1ELb1EEENS1_25SingleTileBwdLPTSchedulerILb1ELi96ELb1EEEEEEEEEvNT_6ParamsE)
        /*02f0*/ 	.word	0x000000fe


	//----- nvinfo : EIATTR_FRAME_SIZE
	.align		4
.L_136:
        /*02f4*/ 	.byte	0x04, 0x11
        /*02f6*/ 	.short	(.L_138 - .L_137)
	.align		4
.L_137:
        /*02f8*/ 	.word	index@($__internal_5_$__cuda_sm70_warpsync)
        /*02fc*/ 	.word	0x00000000


	//----- nvinfo : EIATTR_FRAME_SIZE
	.align		4
.L_138:
        /*0300*/ 	.byte	0x04, 0x11
        /*0302*/ 	.short	(.L_140 - .L_139)
	.align		4
.L_139:
        /*0304*/ 	.word	index@(_ZN7cutlass13device_kernelIN5flash19enable_sm80_to_sm89INS1_16FlashAttnBwdSm80INS1_25CollectiveMainloopBwdSm80ILi2ELi1EN4cute5tupleIJNS5_1CILi64EEENS7_ILi96EEENS7_ILi128EEEEEENS_10bfloat16_tEfNS_4arch4Sm80ELb1ELb0ELb1ELb1ELb1ELb0ELb0ELb0ELi2ELi2ELi2ELi2ELb1EEENS1_24CollectiveEpilogueBwdGQAISB_fSE_Li256ELb1ELb1EEENS1_25SingleTileBwdLPTSchedulerILb1ELi96ELb1EEEEEEEEEvNT_6ParamsE)
        /*0308*/ 	.word	0x00000010


	//----- nvinfo : EIATTR_REGCOUNT
	.align		4
.L_140:
        /*030c*/ 	.byte	0x04, 0x2f
        /*030e*/ 	.short	(.L_142 - .L_141)
	.align		4
.L_141:
        /*0310*/ 	.word	index@(_ZN7cutlass13device_kernelIN5flash32FlashAttnBwdPostprocessConvertdQIN4cute5tupleIJNS3_1CILi96EEENS5_ILi128EEEEEENS_10bfloat16_tEfNS_4arch4Sm80ELi256ENS3_8TiledMMAINS3_8MMA_AtomIJNS3_30SM80_16x8x16_F32BF16BF16F32_TNEEEENS3_6LayoutINS4_IJNS5_ILi2EEENS5_ILi4EEENS5_ILi1EEEEEENS4_IJSJ_SH_NS5_ILi0EEEEEEEENS4_IJNS5_ILi32EEENS5_ILi64EEENS5_ILi16EEEEEEEELb0EEEEEvNT_6ParamsE)
        /*0314*/ 	.word	0x00000045


	//----- nvinfo : EIATTR_FRAME_SIZE
	.align		4
.L_142:
        /*0318*/ 	.byte	0x04, 0x11
        /*031a*/ 	.short	(.L_144 - .L_143)
	.align		4
.L_143:
        /*031c*/ 	.word	index@(_ZN7cutlass13device_kernelIN5flash32FlashAttnBwdPostprocessConvertdQIN4cute5tupleIJNS3_1CILi96EEENS5_ILi128EEEEEENS_10bfloat16_tEfNS_4arch4Sm80ELi256ENS3_8TiledMMAINS3_8MMA_AtomIJNS3_30SM80_16x8x16_F32BF16BF16F32_TNEEEENS3_6LayoutINS4_IJNS5_ILi2EEENS5_ILi4EEENS5_ILi1EEEEEENS4_IJSJ_SH_NS5_ILi0EEEEEEEENS4_IJNS5_ILi32EEENS5_ILi64EEENS5_ILi16EEEEEEEELb0EEEEEvNT_6ParamsE)
        /*0320*/ 	.word	0x00000000


	//----- nvinfo : EIATTR_REGCOUNT
	.align		4
.L_144:
        /*0324*/ 	.byte	0x04, 0x2f
        /*0326*/ 	.short	(.L_146 - .L_145)
	.align		4
.L_145:
        /*0328*/ 	.word	index@(_ZN7cutlass13device_kernelIN5flash19enable_sm80_to_sm89INS1_16FlashAttnBwdSm80INS1_25CollectiveMainloopBwdSm80ILi2ELi1EN4cute5tupleIJNS5_1CILi64EEENS7_ILi96EEENS7_ILi128EEEEEENS_10bfloat16_tEfNS_4arch4Sm80ELb1ELb0ELb1ELb1ELb0ELb0ELb0ELb0ELi2ELi2ELi2ELi2ELb1EEENS1_24CollectiveEpilogueBwdGQAISB_fSE_Li256ELb1ELb0EEENS1_25SingleTileBwdLPTSchedulerILb1ELi96ELb0EEEEEEEEEvNT_6ParamsE)
        /*032c*/ 	.word	0x000000ff


	//----- nvinfo : EIATTR_FRAME_SIZE
	.align		4
.L_146:
        /*0330*/ 	.byte	0x04, 0x11
        /*0332*/ 	.short	(.L_148 - .L_147)
	.align		4
.L_147:
        /*0334*/ 	.word	index@(_ZN7cutlass13device_kernelIN5flash19enable_sm80_to_sm89INS1_16FlashAttnBwdSm80INS1_25CollectiveMainloopBwdSm80ILi2ELi1EN4cute5tupleIJNS5_1CILi64EEENS7_ILi96EEENS7_ILi128EEEEEENS_10bfloat16_tEfNS_4arch4Sm80ELb1ELb0ELb1ELb1ELb0ELb0ELb0ELb0ELi2ELi2ELi2ELi2ELb1EEENS1_24CollectiveEpilogueBwdGQAISB_fSE_Li256ELb1ELb0EEENS1_25SingleTileBwdLPTSchedulerILb1ELi96ELb0EEEEEEEEEvNT_6ParamsE)
        /*0338*/ 	.word	0x00000010


	//----- nvinfo : EIATTR_REGCOUNT
	.align		4
.L_148:
        /*033c*/ 	.byte	0x04, 0x2f
        /*033e*/ 	.short	(.L_150 - .L_149)
	.align		4
.L_149:
        /*0340*/ 	.word	index@(_ZN7cutlass13device_kernelIN5flash19enable_sm80_to_sm89INS1_16FlashAttnBwdSm80INS1_25CollectiveMainloopBwdSm80ILi2ELi1EN4cute5tupleIJNS5_1CILi64EEENS7_ILi96EEENS7_ILi128EEEEEENS_10bfloat16_tEfNS_4arch4Sm80ELb1ELb0ELb1ELb1ELb1ELb0ELb0ELb0ELi2ELi2ELi2ELi2ELb1EEENS1_21CollectiveEpilogueBwdISB_SC_SE_Li256ELb1ELb0ELi4EEENS1_25SingleTileBwdLPTSchedulerILb1ELi96ELb1EEEEEEEEEvNT_6ParamsE)
        /*0344*/ 	.word	0x000000ff


	//----- nvinfo : EIATTR_FRAME_SIZE
	.align		4
.L_150:
        /*0348*/ 	.byte	0x04, 0x11
        /*034a*/ 	.short	(.L_152 - .L_151)
	.align		4
.L_151:
        /*034c*/ 	.word	index@(_ZN7cutlass13device_kernelIN5flash19enable_sm80_to_sm89INS1_16FlashAttnBwdSm80INS1_25CollectiveMainloopBwdSm80ILi2ELi1EN4cute5tupleIJNS5_1CILi64EEENS7_ILi96EEENS7_ILi128EEEEEENS_10bfloat16_tEfNS_4arch4Sm80ELb1ELb0ELb1ELb1ELb1ELb0ELb0ELb0ELi2ELi2ELi2ELi2ELb1EEENS1_21CollectiveEpilogueBwdISB_SC_SE_Li256ELb1ELb0ELi4EEENS1_25SingleTileBwdLPTSchedulerILb1ELi96ELb1EEEEEEEEEvNT_6ParamsE)
        /*0350*/ 	.word	0x00000010


	//----- nvinfo : EIATTR_REGCOUNT
	.align		4
.L_152:
        /*0354*/ 	.byte	0x04, 0x2f
        /*0356*/ 	.short	(.L_154 - .L_153)
	.align		4
.L_153:
        /*0358*/ 	.word	index@(_ZN7cutlass13device_kernelIN5flash19enable_sm80_to_sm89INS1_16FlashAttnBwdSm80INS1_25CollectiveMainloopBwdSm80ILi2ELi1EN4cute5tupleIJNS5_1CILi64EEENS7_ILi96EEENS7_ILi128EEEEEENS_10bfloat16_tEfNS_4arch4Sm80ELb1ELb0ELb1ELb1ELb0ELb0ELb0ELb0ELi2ELi2ELi2ELi2ELb1EEENS1_21CollectiveEpilogueBwdISB_SC_SE_Li256ELb1ELb0ELi4EEENS1_25SingleTileBwdLPTSchedulerILb1ELi96ELb0EEEEEEEEEvNT_6ParamsE)
        /*035c*/ 	.word	0x000000fe


	//----- nvinfo : EIATTR_FRAME_SIZE
	.align		4
.L_154:
        /*0360*/ 	.byte	0x04, 0x11
        /*0362*/ 	.short	(.L_156 - .L_155)
	.align		4
.L_155:
        /*0364*/ 	.word	index@(_ZN7cutlass13device_kernelIN5flash19enable_sm80_to_sm89INS1_16FlashAttnBwdSm80INS1_25CollectiveMainloopBwdSm80ILi2ELi1EN4cute5tupleIJNS5_1CILi64EEENS7_ILi96EEENS7_ILi128EEEEEENS_10bfloat16_tEfNS_4arch4Sm80ELb1ELb0ELb1ELb1ELb0ELb0ELb0ELb0ELi2ELi2ELi2ELi2ELb1EEENS1_21CollectiveEpilogueBwdISB_SC_SE_Li256ELb1ELb0ELi4EEENS1_25SingleTileBwdLPTSchedulerILb1ELi96ELb0EEEEEEEEEvNT_6ParamsE)
        /*0368*/ 	.word	0x00000010


	//----- nvinfo : EIATTR_REGCOUNT
	.align		4
.L_156:
        /*036c*/ 	.byte	0x04, 0x2f
        /*036e*/ 	.short	(.L_158 - .L_157)
	.align		4
.L_157:
        /*0370*/ 	.word	index@(_ZN7cutlass13device_kernelIN5flash19enable_sm80_to_sm89INS1_16FlashAttnBwdSm80INS1_25CollectiveMainloopBwdSm80ILi2ELi1EN4cute5tupleIJNS5_1CILi64EEENS7_ILi96EEENS7_ILi128EEEEEENS_10bfloat16_tEfNS_4arch4Sm80ELb1ELb0ELb1ELb0ELb1ELb0ELb0ELb0ELi2ELi2ELi2ELi2ELb1EEENS1_24CollectiveEpilogueBwdGQAISB_fSE_Li256ELb0ELb1EEENS1_25SingleTileBwdLPTSchedulerILb0ELi96ELb1EEEEEEEEEvNT_6ParamsE)
        /*0374*/ 	.word	0x000000fe


	//----- nvinfo : EIATTR_FRAME_SIZE
	.align		4
.L_158:
        /*0378*/ 	.byte	0x04, 0x11
        /*037a*/ 	.short	(.L_160 - .L_159)
	.align		4
.L_159:
        /*037c*/ 	.word	index@($__internal_4_$__cuda_sm70_warpsync)
        /*0380*/ 	.word	0x00000000


	//----- nvinfo : EIATTR_FRAME_SIZE
	.align		4
.L_160:
        /*0384*/ 	.byte	0x04, 0x11
        /*0386*/ 	.short	(.L_162 - .L_161)
	.align		4
.L_161:
        /*0388*/ 	.word	index@(_ZN7cutlass13device_kernelIN5flash19enable_sm80_to_sm89INS1_16FlashAttnBwdSm80INS1_25CollectiveMainloopBwdSm80ILi2ELi1EN4cute5tupleIJNS5_1CILi64EEENS7_ILi96EEENS7_ILi128EEEEEENS_10bfloat16_tEfNS_4arch4Sm80ELb1ELb0ELb1ELb0ELb1ELb0ELb0ELb0ELi2ELi2ELi2ELi2ELb1EEENS1_24CollectiveEpilogueBwdGQAISB_fSE_Li256ELb0ELb1EEENS1_25SingleTileBwdLPTSchedulerILb0ELi96ELb1EEEEEEEEEvNT_6ParamsE)
        /*038c*/ 	.word	0x00000010


	//----- nvinfo : EIATTR_REGCOUNT
	.align		4
.L_162:
        /*0390*/ 	.byte	0x04, 0x2f
        /*0392*/ 	.short	(.L_164 - .L_163)
	.align		4
.L_163:
        /*0394*/ 	.word	index@(_ZN7cutlass13device_kernelIN5flash19enable_sm80_to_sm89INS1_16FlashAttnBwdSm80INS1_25CollectiveMainloopBwdSm80ILi2ELi1EN4cute5tupleIJNS5_1CILi64EEENS7_ILi96EEENS7_ILi128EEEEEENS_10bfloat16_tEfNS_4arch4Sm80ELb1ELb0ELb1ELb0ELb0ELb0ELb0ELb0ELi2ELi2ELi2ELi2ELb1EEENS1_24CollectiveEpilogueBwdGQAISB_fSE_Li256ELb0ELb0EEENS1_25SingleTileBwdLPTSchedulerILb0ELi96ELb0EEEEEEEEEvNT_6ParamsE)
        /*0398*/ 	.word	0x000000ff


	//----- nvinfo : EIATTR_FRAME_SIZE
	.align		4
.L_164:
        /*039c*/ 	.byte	0x04, 0x11
        /*039e*/ 	.short	(.L_166 - .L_165)
	.align		4
.L_165:
        /*03a0*/ 	.word	index@(_ZN7cutlass13device_kernelIN5flash19enable_sm80_to_sm89INS1_16FlashAttnBwdSm80INS1_25CollectiveMainloopBwdSm80ILi2ELi1EN4cute5tupleIJNS5_1CILi64EEENS7_ILi96EEENS7_ILi128EEEEEENS_10bfloat16_tEfNS_4arch4Sm80ELb1ELb0ELb1ELb0ELb0ELb0ELb0ELb0ELi2ELi2ELi2ELi2ELb1EEENS1_24CollectiveEpilogueBwdGQAISB_fSE_Li256ELb0ELb0EEENS1_25SingleTileBwdLPTSchedulerILb0ELi96ELb0EEEEEEEEEvNT_6ParamsE)
        /*03a4*/ 	.word	0x00000028


	//----- nvinfo : EIATTR_REGCOUNT
	.align		4
.L_166:
        /*03a8*/ 	.byte	0x04, 0x2f
        /*03aa*/ 	.short	(.L_168 - .L_167)
	.align		4
.L_167:
        /*03ac*/ 	.word	index@(_ZN7cutlass13device_kernelIN5flash19enable_sm80_to_sm89INS1_16FlashAttnBwdSm80INS1_25CollectiveMainloopBwdSm80ILi2ELi1EN4cute5tupleIJNS5_1CILi64EEENS7_ILi96EEENS7_ILi128EEEEEENS_10bfloat16_tEfNS_4arch4Sm80ELb1ELb0ELb1ELb0ELb1ELb0ELb0ELb0ELi2ELi2ELi2ELi2ELb1EEENS1_21CollectiveEpilogueBwdISB_SC_SE_Li256ELb0ELb0ELi4EEENS1_25SingleTileBwdLPTSchedulerILb0ELi96ELb1EEEEEEEEEvNT_6ParamsE)
        /*03b0*/ 	.word	0x000000fe


	//----- nvinfo : EIATTR_FRAME_SIZE
	.align		4
.L_168:
        /*03b4*/ 	.byte	0x04, 0x11
        /*03b6*/ 	.short	(.L_170 - .L_169)
	.align		4
.L_169:
        /*03b8*/ 	.word	index@(_ZN7cutlass13device_kernelIN5flash19enable_sm80_to_sm89INS1_16FlashAttnBwdSm80INS1_25CollectiveMainloopBwdSm80ILi2ELi1EN4cute5tupleIJNS5_1CILi64EEENS7_ILi96EEENS7_ILi128EEEEEENS_10bfloat16_tEfNS_4arch4Sm80ELb1ELb0ELb1ELb0ELb1ELb0ELb0ELb0ELi2ELi2ELi2ELi2ELb1EEENS1_21CollectiveEpilogueBwdISB_SC_SE_Li256ELb0ELb0ELi4EEENS1_25SingleTileBwdLPTSchedulerILb0ELi96ELb1EEEEEEEEEvNT_6ParamsE)
        /*03bc*/ 	.word	0x00000010


	//----- nvinfo : EIATTR_REGCOUNT
	.align		4
.L_170:
        /*03c0*/ 	.byte	0x04, 0x2f
        /*03c2*/ 	.short	(.L_172 - .L_171)
	.align		4
.L_171:
        /*03c4*/ 	.word	index@(_ZN7cutlass13device_kernelIN5flash19enable_sm80_to_sm89INS1_16FlashAttnBwdSm80INS1_25CollectiveMainloopBwdSm80ILi2ELi1EN4cute5tupleIJNS5_1CILi64EEENS7_ILi96EEENS7_ILi128EEEEEENS_10bfloat16_tEfNS_4arch4Sm80ELb1ELb0ELb1ELb0ELb0ELb0ELb0ELb0ELi2ELi2ELi2ELi2ELb1EEENS1_21CollectiveEpilogueBwdISB_SC_SE_Li256ELb0ELb0ELi4EEENS1_25SingleTileBwdLPTSchedulerILb0ELi96ELb0EEEEEEEEEvNT_6ParamsE)
        /*03c8*/ 	.word	0x000000fe


	//----- nvinfo : EIATTR_FRAME_SIZE
	.align		4
.L_172:
        /*03cc*/ 	.byte	0x04, 0x11
        /*03ce*/ 	.short	(.L_174 - .L_173)
	.align		4
.L_173:
        /*03d0*/ 	.word	index@(_ZN7cutlass13device_kernelIN5flash19enable_sm80_to_sm89INS1_16FlashAttnBwdSm80INS1_25CollectiveMainloopBwdSm80ILi2ELi1EN4cute5tupleIJNS5_1CILi64EEENS7_ILi96EEENS7_ILi128EEEEEENS_10bfloat16_tEfNS_4arch4Sm80ELb1ELb0ELb1ELb0ELb0ELb0ELb0ELb0ELi2ELi2ELi2ELi2ELb1EEENS1_21CollectiveEpilogueBwdISB_SC_SE_Li256ELb0ELb0ELi4EEENS1_25SingleTileBwdLPTSchedulerILb0ELi96ELb0EEEEEEEEEvNT_6ParamsE)
        /*03d4*/ 	.word	0x00000010


	//----- nvinfo : EIATTR_REGCOUNT
	.align		4
.L_174:
        /*03d8*/ 	.byte	0x04, 0x2f
        /*03da*/ 	.short	(.L_176 - .L_175)
	.align		4
.L_175:
        /*03dc*/ 	.word	index@(_ZN7cutlass13device_kernelIN5flash19enable_sm80_to_sm89INS1_16FlashAttnBwdSm80INS1_25CollectiveMainloopBwdSm80ILi2ELi1EN4cute5tupleIJNS5_1CILi64EEENS7_ILi96EEENS7_ILi128EEEEEENS_10bfloat16_tEfNS_4arch4Sm80ELb0ELb1ELb1ELb1ELb1ELb0ELb0ELb0ELi2ELi2ELi2ELi2ELb1EEENS1_24CollectiveEpilogueBwdGQAISB_fSE_Li256ELb1ELb1EEENS1_19SingleTileSchedulerILb1ELb0ELb0ELi96EEEEEEEEEvNT_6ParamsE)
        /*03e0*/ 	.word	0x000000ff


	//----- nvinfo : EIATTR_FRAME_SIZE
	.align		4
.L_176:
        /*03e4*/ 	.byte	0x04, 0x11
        /*03e6*/ 	.short	(.L_178 - .L_177)
	.align		4
.L_177:
        /*03e8*/ 	.word	index@($__internal_3_$__cuda_sm70_warpsync)
        /*03ec*/ 	.word	0x00000000


	//----- nvinfo : EIATTR_FRAME_SIZE
	.align		4
.L_178:
        /*03f0*/ 	.byte	0x04, 0x11
        /*03f2*/ 	.short	(.L_180 - .L_179)
	.align		4
.L_179:
        /*03f4*/ 	.word	index@(_ZN7cutlass13device_kernelIN5flash19enable_sm80_to_sm89INS1_16FlashAttnBwdSm80INS1_25CollectiveMainloopBwdSm80ILi2ELi1EN4cute5tupleIJNS5_1CILi64EEENS7_ILi96EEENS7_ILi128EEEEEENS_10bfloat16_tEfNS_4arch4Sm80ELb0ELb1ELb1ELb1ELb1ELb0ELb0ELb0ELi2ELi2ELi2ELi2ELb1EEENS1_24CollectiveEpilogueBwdGQAISB_fSE_Li256ELb1ELb1EEENS1_19SingleTileSchedulerILb1ELb0ELb0ELi96EEEEEEEEEvNT_6ParamsE)
        /*03f8*/ 	.word	0x00000048


	//----- nvinfo : EIATTR_REGCOUNT
	.align		4
.L_180:
        /*03fc*/ 	.byte	0x04, 0x2f
        /*03fe*/ 	.short	(.L_182 - .L_181)
	.align		4
.L_181:
        /*0400*/ 	.word	index@(_ZN7cutlass13device_kernelIN5flash19enable_sm80_to_sm89INS1_16FlashAttnBwdSm80INS1_25CollectiveMainloopBwdSm80ILi2ELi1EN4cute5tupleIJNS5_1CILi64EEENS7_ILi96EEENS7_ILi128EEEEEENS_10bfloat16_tEfNS_4arch4Sm80ELb0ELb1ELb1ELb1ELb0ELb0ELb0ELb0ELi2ELi2ELi2ELi2ELb1EEENS1_24CollectiveEpilogueBwdGQAISB_fSE_Li256ELb1ELb0EEENS1_19SingleTileSchedulerILb1ELb0ELb0ELi96EEEEEEEEEvNT_6ParamsE)
        /*0404*/ 	.word	0x000000ff


	//----- nvinfo : EIATTR_FRAME_SIZE
	.align		4
.L_182:
        /*0408*/ 	.byte	0x04, 0x11
        /*040a*/ 	.short	(.L_184 - .L_183)
	.align		4
.L_183:
        /*040c*/ 	.word	index@(_ZN7cutlass13device_kernelIN5flash19enable_sm80_to_sm89INS1_16FlashAttnBwdSm80INS1_25CollectiveMainloopBwdSm80ILi2ELi1EN4cute5tupleIJNS5_1CILi64EEENS7_ILi96EEENS7_ILi128EEEEEENS_10bfloat16_tEfNS_4arch4Sm80ELb0ELb1ELb1ELb1ELb0ELb0ELb0ELb0ELi2ELi2ELi2ELi2ELb1EEENS1_24CollectiveEpilogueBwdGQAISB_fSE_Li256ELb1ELb0EEENS1_19SingleTileSchedulerILb1ELb0ELb0ELi96EEEEEEEEEvNT_6ParamsE)
        /*0410*/ 	.word	0x00000048


	//----- nvinfo : EIATTR_REGCOUNT
	.align		4
.L_184:
        /*0414*/ 	.byte	0x04, 0x2f
        /*0416*/ 	.short	(.L_186 - .L_185)
	.align		4
.L_185:
        /*0418*/ 	.word	index@(_ZN7cutlass13device_kernelIN5flash19enable_sm80_to_sm89INS1_16FlashAttnBwdSm80INS1_25CollectiveMainloopBwdSm80ILi2ELi1EN4cute5tupleIJNS5_1CILi64EEENS7_ILi96EEENS7_ILi128EEEEEENS_10bfloat16_tEfNS_4arch4Sm80ELb0ELb1ELb1ELb1ELb1ELb0ELb0ELb0ELi2ELi2ELi2ELi2ELb1EEENS1_21CollectiveEpilogueBwdISB_SC_SE_Li256ELb1ELb0ELi4EEENS1_19SingleTileSchedulerILb1ELb0ELb0ELi96EEEEEEEEEvNT_6ParamsE)
        /*041c*/ 	.word	0x000000ff


	//----- nvinfo : EIATTR_FRAME_SIZE
	.align		4
.L_186:
        /*0420*/ 	.byte	0x04, 0x11
        /*0422*/ 	.short	(.L_188 - .L_187)
	.align		4
.L_187:
        /*0424*/ 	.word	index@(_ZN7cutlass13device_kernelIN5flash19enable_sm80_to_sm89INS1_16FlashAttnBwdSm80INS1_25CollectiveMainloopBwdSm80ILi2ELi1EN4cute5tupleIJNS5_1CILi64EEENS7_ILi96EEENS7_ILi128EEEEEENS_10bfloat16_tEfNS_4arch4Sm80ELb0ELb1ELb1ELb1ELb1ELb0ELb0ELb0ELi2ELi2ELi2ELi2ELb1EEENS1_21CollectiveEpilogueBwdISB_SC_SE_Li256ELb1ELb0ELi4EEENS1_19SingleTileSchedulerILb1ELb0ELb0ELi96EEEEEEEEEvNT_6ParamsE)
        /*0428*/ 	.word	0x00000048


	//----- nvinfo : EIATTR_REGCOUNT
	.align		4
.L_188:
        /*042c*/ 	.byte	0x04, 0x2f
        /*042e*/ 	.short	(.L_190 - .L_189)
	.align		4
.L_189:
        /*0430*/ 	.word	index@(_ZN7cutlass13device_kernelIN5flash19enable_sm80_to_sm89INS1_16FlashAttnBwdSm80INS1_25CollectiveMainloopBwdSm80ILi2ELi1EN4cute5tupleIJNS5_1CILi64EEENS7_ILi96EEENS7_ILi128EEEEEENS_10bfloat16_tEfNS_4arch4Sm80ELb0ELb1ELb1ELb1ELb0ELb0ELb0ELb0ELi2ELi2ELi2ELi2ELb1EEENS1_21CollectiveEpilogueBwdISB_SC_SE_Li256ELb1ELb0ELi4EEENS1_19SingleTileSchedulerILb1ELb0ELb0ELi96EEEEEEEEEvNT_6ParamsE)
        /*0434*/ 	.word	0x000000ff


	//----- nvinfo : EIATTR_FRAME_SIZE
	.align		4
.L_190:
        /*0438*/ 	.byte	0x04, 0x11
        /*043a*/ 	.short	(.L_192 - .L_191)
	.align		4
.L_191:
        /*043c*/ 	.word	index@(_ZN7cutlass13device_kernelIN5flash19enable_sm80_to_sm89INS1_16FlashAttnBwdSm80INS1_25CollectiveMainloopBwdSm80ILi2ELi1EN4cute5tupleIJNS5_1CILi64EEENS7_ILi96EEENS7_ILi128EEEEEENS_10bfloat16_tEfNS_4arch4Sm80ELb0ELb1ELb1ELb1ELb0ELb0ELb0ELb0ELi2ELi2ELi2ELi2ELb1EEENS1_21CollectiveEpilogueBwdISB_SC_SE_Li256ELb1ELb0ELi4EEENS1_19SingleTileSchedulerILb1ELb0ELb0ELi96EEEEEEEEEvNT_6ParamsE)
        /*0440*/ 	.word	0x00000048


	//----- nvinfo : EIATTR_REGCOUNT
	.align		4
.L_192:
        /*0444*/ 	.byte	0x04, 0x2f
        /*0446*/ 	.short	(.L_194 - .L_193)
	.align		4
.L_193:
        /*0448*/ 	.word	index@(_ZN7cutlass13device_kernelIN5flash19enable_sm80_to_sm89INS1_16FlashAttnBwdSm80INS1_25CollectiveMainloopBwdSm80ILi2ELi1EN4cute5tupleIJNS5_1CILi64EEENS7_ILi96EEENS7_ILi128EEEEEENS_10bfloat16_tEfNS_4arch4Sm80ELb0ELb1ELb1ELb0ELb1ELb0ELb0ELb0ELi2ELi2ELi2ELi2ELb1EEENS1_24CollectiveEpilogueBwdGQAISB_fSE_Li256ELb0ELb1EEENS1_19SingleTileSchedulerILb0ELb0ELb0ELi96EEEEEEEEEvNT_6ParamsE)
        /*044c*/ 	.word	0x000000ff


	//----- nvinfo : EIATTR_FRAME_SIZE
	.align		4
.L_194:
        /*0450*/ 	.byte	0x04, 0x11
        /*0452*/ 	.short	(.L_196 - .L_195)
	.align		4
.L_195:
        /*0454*/ 	.word	index@($__internal_2_$__cuda_sm70_warpsync)
        /*0458*/ 	.word	0x00000000


	//----- nvinfo : EIATTR_FRAME_SIZE
	.align		4
.L_196:
        /*045c*/ 	.byte	0x04, 0x11
        /*045e*/ 	.short	(.L_198 - .L_197)
	.align		4
.L_197:
        /*0460*/ 	.word	index@(_ZN7cutlass13device_kernelIN5flash19enable_sm80_to_sm89INS1_16FlashAttnBwdSm80INS1_25CollectiveMainloopBwdSm80ILi2ELi1EN4cute5tupleIJNS5_1CILi64EEENS7_ILi96EEENS7_ILi128EEEEEENS_10bfloat16_tEfNS_4arch4Sm80ELb0ELb1ELb1ELb0ELb1ELb0ELb0ELb0ELi2ELi2ELi2ELi2ELb1EEENS1_24CollectiveEpilogueBwdGQAISB_fSE_Li256ELb0ELb1EEENS1_19SingleTileSchedulerILb0ELb0ELb0ELi96EEEEEEEEEvNT_6ParamsE)
        /*0464*/ 	.word	0x00000058


	//----- nvinfo : EIATTR_REGCOUNT
	.align		4
.L_198:
        /*0468*/ 	.byte	0x04, 0x2f
        /*046a*/ 	.short	(.L_200 - .L_199)
	.align		4
.L_199:
        /*046c*/ 	.word	index@(_ZN7cutlass13device_kernelIN5flash19enable_sm80_to_sm89INS1_16FlashAttnBwdSm80INS1_25CollectiveMainloopBwdSm80ILi2ELi1EN4cute5tupleIJNS5_1CILi64EEENS7_ILi96EEENS7_ILi128EEEEEENS_10bfloat16_tEfNS_4arch4Sm80ELb0ELb1ELb1ELb0ELb0ELb0ELb0ELb0ELi2ELi2ELi2ELi2ELb1EEENS1_24CollectiveEpilogueBwdGQAISB_fSE_Li256ELb0ELb0EEENS1_19SingleTileSchedulerILb0ELb0ELb0ELi96EEEEEEEEEvNT_6ParamsE)
        /*0470*/ 	.word	0x000000ff


	//----- nvinfo : EIATTR_FRAME_SIZE
	.align		4
.L_200:
        /*0474*/ 	.byte	0x04, 0x11
        /*0476*/ 	.short	(.L_202 - .L_201)
	.align		4
.L_201:
        /*0478*/ 	.word	index@(_ZN7cutlass13device_kernelIN5flash19enable_sm80_to_sm89INS1_16FlashAttnBwdSm80INS1_25CollectiveMainloopBwdSm80ILi2ELi1EN4cute5tupleIJNS5_1CILi64EEENS7_ILi96EEENS7_ILi128EEEEEENS_10bfloat16_tEfNS_4arch4Sm80ELb0ELb1ELb1ELb0ELb0ELb0ELb0ELb0ELi2ELi2ELi2ELi2ELb1EEENS1_24CollectiveEpilogueBwdGQAISB_fSE_Li256ELb0ELb0EEENS1_19SingleTileSchedulerILb0ELb0ELb0ELi96EEEEEEEEEvNT_6ParamsE)
        /*047c*/ 	.word	0x00000048


	//----- nvinfo : EIATTR_REGCOUNT
	.align		4
.L_202:
        /*0480*/ 	.byte	0x04, 0x2f
        /*0482*/ 	.short	(.L_204 - .L_203)
	.align		4
.L_203:
        /*0484*/ 	.word	index@(_ZN7cutlass13device_kernelIN5flash19enable_sm80_to_sm89INS1_16FlashAttnBwdSm80INS1_25CollectiveMainloopBwdSm80ILi2ELi1EN4cute5tupleIJNS5_1CILi64EEENS7_ILi96EEENS7_ILi128EEEEEENS_10bfloat16_tEfNS_4arch4Sm80ELb0ELb1ELb1ELb0ELb1ELb0ELb0ELb0ELi2ELi2ELi2ELi2ELb1EEENS1_21CollectiveEpilogueBwdISB_SC_SE_Li256ELb0ELb0ELi4EEENS1_19SingleTileSchedulerILb0ELb0ELb0ELi96EEEEEEEEEvNT_6ParamsE)
        /*0488*/ 	.word	0x000000ff


	//----- nvinfo : EIATTR_FRAME_SIZE
	.align		4
.L_204:
        /*048c*/ 	.byte	0x04, 0x11
        /*048e*/ 	.short	(.L_206 - .L_205)
	.align		4
.L_205:
        /*0490*/ 	.word	index@(_ZN7cutlass13device_kernelIN5flash19enable_sm80_to_sm89INS1_16FlashAttnBwdSm80INS1_25CollectiveMainloopBwdSm80ILi2ELi1EN4cute5tupleIJNS5_1CILi64EEENS7_ILi96EEENS7_ILi128EEEEEENS_10bfloat16_tEfNS_4arch4Sm80ELb0ELb1ELb1ELb0ELb1ELb0ELb0ELb0ELi2ELi2ELi2ELi2ELb1EEENS1_21CollectiveEpilogueBwdISB_SC_SE_Li256ELb0ELb0ELi4EEENS1_19SingleTileSchedulerILb0ELb0ELb0ELi96EEEEEEEEEvNT_6ParamsE)
        /*0494*/ 	.word	0x00000058


	//----- nvinfo : EIATTR_REGCOUNT
	.align		4
.L_206:
        /*0498*/ 	.byte	0x04, 0x2f
        /*049a*/ 	.short	(.L_208 - .L_207)
	.align		4
.L_207:
        /*049c*/ 	.word	index@(_ZN7cutlass13device_kernelIN5flash19enable_sm80_to_sm89INS1_16FlashAttnBwdSm80INS1_25CollectiveMainloopBwdSm80ILi2ELi1EN4cute5tupleIJNS5_1CILi64EEENS7_ILi96EEENS7_ILi128EEEEEENS_10bfloat16_tEfNS_4arch4Sm80ELb0ELb1ELb1ELb0ELb0ELb0ELb0ELb0ELi2ELi2ELi2ELi2ELb1EEENS1_21CollectiveEpilogueBwdISB_SC_SE_Li256ELb0ELb0ELi4EEENS1_19SingleTileSchedulerILb0ELb0ELb0ELi96EEEEEEEEEvNT_6ParamsE)
        /*04a0*/ 	.word	0x000000ff


	//----- nvinfo : EIATTR_FRAME_SIZE
	.align		4
.L_208:
        /*04a4*/ 	.byte	0x04, 0x11
        /*04a6*/ 	.short	(.L_210 - .L_209)
	.align		4
.L_209:
        /*04a8*/ 	.word	index@(_ZN7cutlass13device_kernelIN5flash19enable_sm80_to_sm89INS1_16FlashAttnBwdSm80INS1_25CollectiveMainloopBwdSm80ILi2ELi1EN4cute5tupleIJNS5_1CILi64EEENS7_ILi96EEENS7_ILi128EEEEEENS_10bfloat16_tEfNS_4arch4Sm80ELb0ELb1ELb1ELb0ELb0ELb0ELb0ELb0ELi2ELi2ELi2ELi2ELb1EEENS1_21CollectiveEpilogueBwdISB_SC_SE_Li256ELb0ELb0ELi4EEENS1_19SingleTileSchedulerILb0ELb0ELb0ELi96EEEEEEEEEvNT_6ParamsE)
        /*04ac*/ 	.word	0x00000058


	//----- nvinfo : EIATTR_REGCOUNT
	.align		4
.L_210:
        /*04b0*/ 	.byte	0x04, 0x2f
        /*04b2*/ 	.short	(.L_212 - .L_211)
	.align		4
.L_211:
        /*04b4*/ 	.word	index@(_ZN7cutlass13device_kernelIN5flash19enable_sm80_to_sm89INS1_16FlashAttnBwdSm80INS1_25CollectiveMainloopBwdSm80ILi2ELi1EN4cute5tupleIJNS5_1CILi64EEENS7_ILi96EEENS7_ILi128EEEEEENS_10bfloat16_tEfNS_4arch4Sm80ELb0ELb0ELb1ELb1ELb1ELb0ELb0ELb0ELi2ELi2ELi2ELi2ELb1EEENS1_24CollectiveEpilogueBwdGQAISB_fSE_Li256ELb1ELb1EEENS1_19SingleTileSchedulerILb1ELb0ELb0ELi96EEEEEEEEEvNT_6ParamsE)
        /*04b8*/ 	.word	0x000000fe


	//----- nvinfo : EIATTR_FRAME_SIZE
	.align		4
.L_212:
        /*04bc*/ 	.byte	0x04, 0x11
        /*04be*/ 	.short	(.L_214 - .L_213)
	.align		4
.L_213:
        /*04c0*/ 	.word	index@($__internal_1_$__cuda_sm70_warpsync)
        /*04c4*/ 	.word	0x00000000


	//----- nvinfo : EIATTR_FRAME_SIZE
	.align		4
.L_214:
        /*04c8*/ 	.byte	0x04, 0x11
        /*04ca*/ 	.short	(.L_216 - .L_215)
	.align		4
.L_215:
        /*04cc*/ 	.word	index@(_ZN7cutlass13device_kernelIN5flash19enable_sm80_to_sm89INS1_16FlashAttnBwdSm80INS1_25CollectiveMainloopBwdSm80ILi2ELi1EN4cute5tupleIJNS5_1CILi64EEENS7_ILi96EEENS7_ILi128EEEEEENS_10bfloat16_tEfNS_4arch4Sm80ELb0ELb0ELb1ELb1ELb1ELb0ELb0ELb0ELi2ELi2ELi2ELi2ELb1EEENS1_24CollectiveEpilogueBwdGQAISB_fSE_Li256ELb1ELb1EEENS1_19SingleTileSchedulerILb1ELb0ELb0ELi96EEEEEEEEEvNT_6ParamsE)
        /*04d0*/ 	.word	0x00000008


	//----- nvinfo : EIATTR_REGCOUNT
	.align		4
.L_216:
        /*04d4*/ 	.byte	0x04, 0x2f
        /*04d6*/ 	.short	(.L_218 - .L_217)
	.align		4
.L_217:
        /*04d8*/ 	.word	index@(_ZN7cutlass13device_kernelIN5flash19enable_sm80_to_sm89INS1_16FlashAttnBwdSm80INS1_25CollectiveMainloopBwdSm80ILi2ELi1EN4cute5tupleIJNS5_1CILi64EEENS7_ILi96EEENS7_ILi128EEEEEENS_10bfloat16_tEfNS_4arch4Sm80ELb0ELb0ELb1ELb1ELb0ELb0ELb0ELb0ELi2ELi2ELi2ELi2ELb1EEENS1_24CollectiveEpilogueBwdGQAISB_fSE_Li256ELb1ELb0EEENS1_19SingleTileSchedulerILb1ELb0ELb0ELi96EEEEEEEEEvNT_6ParamsE)
        /*04dc*/ 	.word	0x000000fe


	//----- nvinfo : EIATTR_FRAME_SIZE
	.align		4
.L_218:
        /*04e0*/ 	.byte	0x04, 0x11
        /*04e2*/ 	.short	(.L_220 - .L_219)
	.align		4
.L_219:
        /*04e4*/ 	.word	index@(_ZN7cutlass13device_kernelIN5flash19enable_sm80_to_sm89INS1_16FlashAttnBwdSm80INS1_25CollectiveMainloopBwdSm80ILi2ELi1EN4cute5tupleIJNS5_1CILi64EEENS7_ILi96EEENS7_ILi128EEEEEENS_10bfloat16_tEfNS_4arch4Sm80ELb0ELb0ELb1ELb1ELb0ELb0ELb0ELb0ELi2ELi2ELi2ELi2ELb1EEENS1_24CollectiveEpilogueBwdGQAISB_fSE_Li256ELb1ELb0EEENS1_19SingleTileSchedulerILb1ELb0ELb0ELi96EEEEEEEEEvNT_6ParamsE)
        /*04e8*/ 	.word	0x00000008


	//----- nvinfo : EIATTR_REGCOUNT
	.align		4
.L_220:
        /*04ec*/ 	.byte	0x04, 0x2f
        /*04ee*/ 	.short	(.L_222 - .L_221)
	.align		4
.L_221:
        /*04f0*/ 	.word	index@(_ZN7cutlass13device_kernelIN5flash19enable_sm80_to_sm89INS1_16FlashAttnBwdSm80INS1_25CollectiveMainloopBwdSm80ILi2ELi1EN4cute5tupleIJNS5_1CILi64EEENS7_ILi96EEENS7_ILi128EEEEEENS_10bfloat16_tEfNS_4arch4Sm80ELb0ELb0ELb1ELb1ELb1ELb0ELb0ELb0ELi2ELi2ELi2ELi2ELb1EEENS1_21CollectiveEpilogueBwdISB_SC_SE_Li256ELb1ELb0ELi4EEENS1_19SingleTileSchedulerILb1ELb0ELb0ELi96EEEEEEEEEvNT_6ParamsE)
        /*04f4*/ 	.word	0x000000fe


	//----- nvinfo : EIATTR_FRAME_SIZE
	.align		4
.L_222:
        /*04f8*/ 	.byte	0x04, 0x11
        /*04fa*/ 	.short	(.L_224 - .L_223)
	.align		4
.L_223:
        /*04fc*/ 	.word	index@(_ZN7cutlass13device_kernelIN5flash19enable_sm80_to_sm89INS1_16FlashAttnBwdSm80INS1_25CollectiveMainloopBwdSm80ILi2ELi1EN4cute5tupleIJNS5_1CILi64EEENS7_ILi96EEENS7_ILi128EEEEEENS_10bfloat16_tEfNS_4arch4Sm80ELb0ELb0ELb1ELb1ELb1ELb0ELb0ELb0ELi2ELi2ELi2ELi2ELb1EEENS1_21CollectiveEpilogueBwdISB_SC_SE_Li256ELb1ELb0ELi4EEENS1_19SingleTileSchedulerILb1ELb0ELb0ELi96EEEEEEEEEvNT_6ParamsE)
        /*0500*/ 	.word	0x00000008


	//----- nvinfo : EIATTR_REGCOUNT
	.align		4
.L_224:
        /*0504*/ 	.byte	0x04, 0x2f
        /*0506*/ 	.short	(.L_226 - .L_225)
	.align		4
.L_225:
        /*0508*/ 	.word	index@(_ZN7cutlass13device_kernelIN5flash19enable_sm80_to_sm89INS1_16FlashAttnBwdSm80INS1_25CollectiveMainloopBwdSm80ILi2ELi1EN4cute5tupleIJNS5_1CILi64EEENS7_ILi96EEENS7_ILi128EEEEEENS_10bfloat16_tEfNS_4arch4Sm80ELb0ELb0ELb1ELb1ELb0ELb0ELb0ELb0ELi2ELi2ELi2ELi2ELb1EEENS1_21CollectiveEpilogueBwdISB_SC_SE_Li256ELb1ELb0ELi4EEENS1_19SingleTileSchedulerILb1ELb0ELb0ELi96EEEEEEEEEvNT_6ParamsE)
        /*050c*/ 	.word	0x000000fe


	//----- nvinfo : EIATTR_FRAME_SIZE
	.align		4
.L_226:
        /*0510*/ 	.byte	0x04, 0x11
        /*0512*/ 	.short	(.L_228 - .L_227)
	.align		4
.L_227:
        /*0514*/ 	.word	index@(_ZN7cutlass13device_kernelIN5flash19enable_sm80_to_sm89INS1_16FlashAttnBwdSm80INS1_25CollectiveMainloopBwdSm80ILi2ELi1EN4cute5tupleIJNS5_1CILi64EEENS7_ILi96EEENS7_ILi128EEEEEENS_10bfloat16_tEfNS_4arch4Sm80ELb0ELb0ELb1ELb1ELb0ELb0ELb0ELb0ELi2ELi2ELi2ELi2ELb1EEENS1_21CollectiveEpilogueBwdISB_SC_SE_Li256ELb1ELb0ELi4EEENS1_19SingleTileSchedulerILb1ELb0ELb0ELi96EEEEEEEEEvNT_6ParamsE)
        /*0518*/ 	.word	0x00000008


	//----- nvinfo : EIATTR_REGCOUNT
	.align		4
.L_228:
        /*051c*/ 	.byte	0x04, 0x2f
        /*051e*/ 	.short	(.L_230 - .L_229)
	.align		4
.L_229:
        /*0520*/ 	.word	index@(_ZN7cutlass13device_kernelIN5flash19enable_sm80_to_sm89INS1_16FlashAttnBwdSm80INS1_25CollectiveMainloopBwdSm80ILi2ELi1EN4cute5tupleIJNS5_1CILi64EEENS7_ILi96EEENS7_ILi128EEEEEENS_10bfloat16_tEfNS_4arch4Sm80ELb0ELb0ELb1ELb0ELb1ELb0ELb0ELb0ELi2ELi2ELi2ELi2ELb1EEENS1_24CollectiveEpilogueBwdGQAISB_fSE_Li256ELb0ELb1EEENS1_19SingleTileSchedulerILb0ELb0ELb0ELi96EEEEEEEEEvNT_6ParamsE)
        /*0524*/ 	.word	0x000000ff


	//----- nvinfo : EIATTR_FRAME_SIZE
	.align		4
.L_230:
        /*0528*/ 	.byte	0x04, 0x11
        /*052a*/ 	.short	(.L_232 - .L_231)
	.align		4
.L_231:
        /*052c*/ 	.word	index@($__internal_0_$__cuda_sm70_warpsync)
        /*0530*/ 	.word	0x00000000


	//----- nvinfo : EIATTR_FRAME_SIZE
	.align		4
.L_232:
        /*0534*/ 	.byte	0x04, 0x11
        /*0536*/ 	.short	(.L_234 - .L_233)
	.align		4
.L_233:
        /*0538*/ 	.word	index@(_ZN7cutlass13device_kernelIN5flash19enable_sm80_to_sm89INS1_16FlashAttnBwdSm80INS1_25CollectiveMainloopBwdSm80ILi2ELi1EN4cute5tupleIJNS5_1CILi64EEENS7_ILi96EEENS7_ILi128EEEEEENS_10bfloat16_tEfNS_4arch4Sm80ELb0ELb0ELb1ELb0ELb1ELb0ELb0ELb0ELi2ELi2ELi2ELi2ELb1EEENS1_24CollectiveEpilogueBwdGQAISB_fSE_Li256ELb0ELb1EEENS1_19SingleTileSchedulerILb0ELb0ELb0ELi96EEEEEEEEEvNT_6ParamsE)
        /*053c*/ 	.word	0x00000010


	//----- nvinfo : EIATTR_REGCOUNT
	.align		4
.L_234:
        /*0540*/ 	.byte	0x04, 0x2f
        /*0542*/ 	.short	(.L_236 - .L_235)
	.align		4
.L_235:
        /*0544*/ 	.word	index@(_ZN7cutlass13device_kernelIN5flash19enable_sm80_to_sm89INS1_16FlashAttnBwdSm80INS1_25CollectiveMainloopBwdSm80ILi2ELi1EN4cute5tupleIJNS5_1CILi64EEENS7_ILi96EEENS7_ILi128EEEEEENS_10bfloat16_tEfNS_4arch4Sm80ELb0ELb0ELb1ELb0ELb0ELb0ELb0ELb0ELi2ELi2ELi2ELi2ELb1EEENS1_24CollectiveEpilogueBwdGQAISB_fSE_Li256ELb0ELb0EEENS1_19SingleTileSchedulerILb0ELb0ELb0ELi96EEEEEEEEEvNT_6ParamsE)
        /*0548*/ 	.word	0x000000ff


	//----- nvinfo : EIATTR_FRAME_SIZE
	.align		4
.L_236:
        /*054c*/ 	.byte	0x04, 0x11
        /*054e*/ 	.short	(.L_238 - .L_237)
	.align		4
.L_237:
        /*0550*/ 	.word	index@(_ZN7cutlass13device_kernelIN5flash19enable_sm80_to_sm89INS1_16FlashAttnBwdSm80INS1_25CollectiveMainloopBwdSm80ILi2ELi1EN4cute5tupleIJNS5_1CILi64EEENS7_ILi96EEENS7_ILi128EEEEEENS_10bfloat16_tEfNS_4arch4Sm80ELb0ELb0ELb1ELb0ELb0ELb0ELb0ELb0ELi2ELi2ELi2ELi2ELb1EEENS1_24CollectiveEpilogueBwdGQAISB_fSE_Li256ELb0ELb0EEENS1_19SingleTileSchedulerILb0ELb0ELb0ELi96EEEEEEEEEvNT_6ParamsE)
        /*0554*/ 	.word	0x00000010


	//----- nvinfo : EIATTR_REGCOUNT
	.align		4
.L_238:
        /*0558*/ 	.byte	0x04, 0x2f
        /*055a*/ 	.short	(.L_240 - .L_239)
	.align		4
.L_239:
        /*055c*/ 	.word	index@(_ZN7cutlass13device_kernelIN5flash19enable_sm80_to_sm89INS1_16FlashAttnBwdSm80INS1_25CollectiveMainloopBwdSm80ILi2ELi1EN4cute5tupleIJNS5_1CILi64EEENS7_ILi96EEENS7_ILi128EEEEEENS_10bfloat16_tEfNS_4arch4Sm80ELb0ELb0ELb1ELb0ELb1ELb0ELb0ELb0ELi2ELi2ELi2ELi2ELb1EEENS1_21CollectiveEpilogueBwdISB_SC_SE_Li256ELb0ELb0ELi4EEENS1_19SingleTileSchedulerILb0ELb0ELb0ELi96EEEEEEEEEvNT_6ParamsE)
        /*0560*/ 	.word	0x000000ff


	//----- nvinfo : EIATTR_FRAME_SIZE
	.align		4
.L_240:
        /*0564*/ 	.byte	0x04, 0x11
        /*0566*/ 	.short	(.L_242 - .L_241)
	.align		4
.L_241:
        /*0568*/ 	.word	index@(_ZN7cutlass13device_kernelIN5flash19enable_sm80_to_sm89INS1_16FlashAttnBwdSm80INS1_25CollectiveMainloopBwdSm80ILi2ELi1EN4cute5tupleIJNS5_1CILi64EEENS7_ILi96EEENS7_ILi128EEEEEENS_10bfloat16_tEfNS_4arch4Sm80ELb0ELb0ELb1ELb0ELb1ELb0ELb0ELb0ELi2ELi2ELi2ELi2ELb1EEENS1_21CollectiveEpilogueBwdISB_SC_SE_Li256ELb0ELb0ELi4EEENS1_19SingleTileSchedulerILb0ELb0ELb0ELi96EEEEEEEEEvNT_6ParamsE)
        /*056c*/ 	.word	0x00000010


	//----- nvinfo : EIATTR_REGCOUNT
	.align		4
.L_242:
        /*0570*/ 	.byte	0x04, 0x2f
        /*0572*/ 	.short	(.L_244 - .L_243)
	.align		4
.L_243:
        /*0574*/ 	.word	index@(_ZN7cutlass13device_kernelIN5flash19enable_sm80_to_sm89INS1_16FlashAttnBwdSm80INS1_25CollectiveMainloopBwdSm80ILi2ELi1EN4cute5tupleIJNS5_1CILi64EEENS7_ILi96EEENS7_ILi128EEEEEENS_10bfloat16_tEfNS_4arch4Sm80ELb0ELb0ELb1ELb0ELb0ELb0ELb0ELb0ELi2ELi2ELi2ELi2ELb1EEENS1_21CollectiveEpilogueBwdISB_SC_SE_Li256ELb0ELb0ELi4EEENS1_19SingleTileSchedulerILb0ELb0ELb0ELi96EEEEEEEEEvNT_6ParamsE)
        /*0578*/ 	.word	0x000000ff


	//----- nvinfo : EIATTR_FRAME_SIZE
	.align		4
.L_244:
        /*057c*/ 	.byte	0x04, 0x11
        /*057e*/ 	.short	(.L_246 - .L_245)
	.align		4
.L_245:
        /*0580*/ 	.word	index@(_ZN7cutlass13device_kernelIN5flash19enable_sm80_to_sm89INS1_16FlashAttnBwdSm80INS1_25CollectiveMainloopBwdSm80ILi2ELi1EN4cute5tupleIJNS5_1CILi64EEENS7_ILi96EEENS7_ILi128EEEEEENS_10bfloat16_tEfNS_4arch4Sm80ELb0ELb0ELb1ELb0ELb0ELb0ELb0ELb0ELi2ELi2ELi2ELi2ELb1EEENS1_21CollectiveEpilogueBwdISB_SC_SE_Li256ELb0ELb0ELi4EEENS1_19SingleTileSchedulerILb0ELb0ELb0ELi96EEEEEEEEEvNT_6ParamsE)
        /*0584*/ 	.word	0x00000010


	//----- nvinfo : EIATTR_MIN_STACK_SIZE
	.align		4
.L_246:
        /*0588*/ 	.byte	0x04, 0x12
        /*058a*/ 	.short	(.L_248 - .L_247)
	.align		4
.L_247:
        /*058c*/ 	.word	index@(_ZN7cutlass13device_kernelIN5flash19enable_sm80_to_sm89INS1_16FlashAttnBwdSm80INS1_25CollectiveMainloopBwdSm80ILi2ELi1EN4cute5tupleIJNS5_1CILi64EEENS7_ILi96EEENS7_ILi128EEEEEENS_10bfloat16_tEfNS_4arch4Sm80ELb0ELb0ELb1ELb0ELb0ELb0ELb0ELb0ELi2ELi2ELi2ELi2ELb1EEENS1_21CollectiveEpilogueBwdISB_SC_SE_Li256ELb0ELb0ELi4EEENS1_19SingleTileSchedulerILb0ELb0ELb0ELi96EEEEEEEEEvNT_6ParamsE)
        /*0590*/ 	.word	0x00000010


	//----- nvinfo : EIATTR_MIN_STACK_SIZE
	.align		4
.L_248:
        /*0594*/ 	.byte	0x04, 0x12
        /*0596*/ 	.short	(.L_250 - .L_249)
	.align		4
.L_249:
        /*0598*/ 	.word	index@(_ZN7cutlass13device_kernelIN5flash19enable_sm80_to_sm89INS1_16FlashAttnBwdSm80INS1_25CollectiveMainloopBwdSm80ILi2ELi1EN4cute5tupleIJNS5_1CILi64EEENS7_ILi96EEENS7_ILi128EEEEEENS_10bfloat16_tEfNS_4arch4Sm80ELb0ELb0ELb1ELb0ELb1ELb0ELb0ELb0ELi2ELi2ELi2ELi2ELb1EEENS1_21CollectiveEpilogueBwdISB_SC_SE_Li256ELb0ELb0ELi4EEENS1_19SingleTileSchedulerILb0ELb0ELb0ELi96EEEEEEEEEvNT_6ParamsE)
        /*059c*/ 	.word	0x00000010


	//----- nvinfo : EIATTR_MIN_STACK_SIZE
	.align		4
.L_250:
        /*05a0*/ 	.byte	0x04, 0x12
        /*05a2*/ 	.short	(.L_252 - .L_251)
	.align		4
.L_251:
        /*05a4*/ 	.word	index@(_ZN7cutlass13device_kernelIN5flash19enable_sm80_to_sm89INS1_16FlashAttnBwdSm80INS1_25CollectiveMainloopBwdSm80ILi2ELi1EN4cute5tupleIJNS5_1CILi64EEENS7_ILi96EEENS7_ILi128EEEEEENS_10bfloat16_tEfNS_4arch4Sm80ELb0ELb0ELb1ELb0ELb0ELb0ELb0ELb0ELi2ELi2ELi2ELi2ELb1EEENS1_24CollectiveEpilogueBwdGQAISB_fSE_Li256ELb0ELb0EEENS1_19SingleTileSchedulerILb0ELb0ELb0ELi96EEEEEEEEEvNT_6ParamsE)
        /*05a8*/ 	.word	0x00000010


	//----- nvinfo : EIATTR_MIN_STACK_SIZE
	.align		4
.L_252:
        /*05ac*/ 	.byte	0x04, 0x12
        /*05ae*/ 	.short	(.L_254 - .L_253)
	.align		4
.L_253:
        /*05b0*/ 	.word	index@(_ZN7cutlass13device_kernelIN5flash19enable_sm80_to_sm89INS1_16FlashAttnBwdSm80INS1_25CollectiveMainloopBwdSm80ILi2ELi1EN4cute5tupleIJNS5_1CILi64EEENS7_ILi96EEENS7_ILi128EEEEEENS_10bfloat16_tEfNS_4arch4Sm80ELb0ELb0ELb1ELb0ELb1ELb0ELb0ELb0ELi2ELi2ELi2ELi2ELb1EEENS1_24CollectiveEpilogueBwdGQAISB_fSE_Li256ELb0ELb1EEENS1_19SingleTileSchedulerILb0ELb0ELb0ELi96EEEEEEEEEvNT_6ParamsE)
        /*05b4*/ 	.word	0x00000010


	//----- nvinfo : EIATTR_MIN_STACK_SIZE
	.align		4
.L_254:
        /*05b8*/ 	.byte	0x04, 0x12
        /*05ba*/ 	.short	(.L_256 - .L_255)
	.align		4
.L_255:
        /*05bc*/ 	.word	index@(_ZN7cutlass13device_kernelIN5flash19enable_sm80_to_sm89INS1_16FlashAttnBwdSm80INS1_25CollectiveMainloopBwdSm80ILi2ELi1EN4cute5tupleIJNS5_1CILi64EEENS7_ILi96EEENS7_ILi128EEEEEENS_10bfloat16_tEfNS_4arch4Sm80ELb0ELb0ELb1ELb1ELb0ELb0ELb0ELb0ELi2ELi2ELi2ELi2ELb1EEENS1_21CollectiveEpilogueBwdISB_SC_SE_Li256ELb1ELb0ELi4EEENS1_19SingleTileSchedulerILb1ELb0ELb0ELi96EEEEEEEEEvNT_6ParamsE)
        /*05c0*/ 	.word	0x00000008


	//----- nvinfo : EIATTR_MIN_STACK_SIZE
	.align		4
.L_256:
        /*05c4*/ 	.byte	0x04, 0x12
        /*05c6*/ 	.short	(.L_258 - .L_257)
	.align		4
.L_257:
        /*05c8*/ 	.word	index@(_ZN7cutlass13device_kernelIN5flash19enable_sm80_to_sm89INS1_16FlashAttnBwdSm80INS1_25CollectiveMainloopBwdSm80ILi2ELi1EN4cute5tupleIJNS5_1CILi64EEENS7_ILi96EEENS7_ILi128EEEEEENS_10bfloat16_tEfNS_4arch4Sm80ELb0ELb0ELb1ELb1ELb1ELb0ELb0ELb0ELi2ELi2ELi2ELi2ELb1EEENS1_21CollectiveEpilogueBwdISB_SC_SE_Li256ELb1ELb0ELi4EEENS1_19SingleTileSchedulerILb1ELb0ELb0ELi96EEEEEEEEEvNT_6ParamsE)
        /*05cc*/ 	.word	0x00000008


	//----- nvinfo : EIATTR_MIN_STACK_SIZE
	.align		4
.L_258:
        /*05d0*/ 	.byte	0x04, 0x12
        /*05d2*/ 	.short	(.L_260 - .L_259)
	.align		4
.L_259:
        /*05d4*/ 	.word	index@(_ZN7cutlass13device_kernelIN5flash19enable_sm80_to_sm89INS1_16FlashAttnBwdSm80INS1_25CollectiveMainloopBwdSm80ILi2ELi1EN4cute5tupleIJNS5_1CILi64EEENS7_ILi96EEENS7_ILi128EEEEEENS_10bfloat16_tEfNS_4arch4Sm80ELb0ELb0ELb1ELb1ELb0ELb0ELb0ELb0ELi2ELi2ELi2ELi2ELb1EEENS1_24CollectiveEpilogueBwdGQAISB_fSE_Li256ELb1ELb0EEENS1_19SingleTileSchedulerILb1ELb0ELb0ELi96EEEEEEEEEvNT_6ParamsE)
        /*05d8*/ 	.word	0x00000008


	//----- nvinfo : EIATTR_MIN_STACK_SIZE
	.align		4
.L_260:
        /*05dc*/ 	.byte	0x04, 0x12
        /*05de*/ 	.short	(.L_262 - .L_261)
	.align		4
.L_261:
        /*05e0*/ 	.word	index@(_ZN7cutlass13device_kernelIN5flash19enable_sm80_to_sm89INS1_16FlashAttnBwdSm80INS1_25CollectiveMainloopBwdSm80ILi2ELi1EN4cute5tupleIJNS5_1CILi64EEENS7_ILi96EEENS7_ILi128EEEEEENS_10bfloat16_tEfNS_4arch4Sm80ELb0ELb0ELb1ELb1ELb1ELb0ELb0ELb0ELi2ELi2ELi2ELi2ELb1EEENS1_24CollectiveEpilogueBwdGQAISB_fSE_Li256ELb1ELb1EEENS1_19SingleTileSchedulerILb1ELb0ELb0ELi96EEEEEEEEEvNT_6ParamsE)
        /*05e4*/ 	.word	0x00000008


	//----- nvinfo : EIATTR_MIN_STACK_SIZE
	.align		4
.L_262:
        /*05e8*/ 	.byte	0x04, 0x12
        /*05ea*/ 	.short	(.L_264 - .L_263)
	.align		4
.L_263:
        /*05ec*/ 	.word	index@(_ZN7cutlass13device_kernelIN5flash19enable_sm80_to_sm89INS1_16FlashAttnBwdSm80INS1_25CollectiveMainloopBwdSm80ILi2ELi1EN4cute5tupleIJNS5_1CILi64EEENS7_ILi96EEENS7_ILi128EEEEEENS_10bfloat16_tEfNS_4arch4Sm80ELb0ELb1ELb1ELb0ELb0ELb0ELb0ELb0ELi2ELi2ELi2ELi2ELb1EEENS1_21CollectiveEpilogueBwdISB_SC_SE_Li256ELb0ELb0ELi4EEENS1_19SingleTileSchedulerILb0ELb0ELb0ELi96EEEEEEEEEvNT_6ParamsE)
        /*05f0*/ 	.word	0x00000058


	//----- nvinfo : EIATTR_MIN_STACK_SIZE
	.align		4
.L_264:
        /*05f4*/ 	.byte	0x04, 0x12
        /*05f6*/ 	.short	(.L_266 - .L_265)
	.align		4
.L_265:
        /*05f8*/ 	.word	index@(_ZN7cutlass13device_kernelIN5flash19enable_sm80_to_sm89INS1_16FlashAttnBwdSm80INS1_25CollectiveMainloopBwdSm80ILi2ELi1EN4cute5tupleIJNS5_1CILi64EEENS7_ILi96EEENS7_ILi128EEEEEENS_10bfloat16_tEfNS_4arch4Sm80ELb0ELb1ELb1ELb0ELb1ELb0ELb0ELb0ELi2ELi2ELi2ELi2ELb1EEENS1_21CollectiveEpilogueBwdISB_SC_SE_Li256ELb0ELb0ELi4EEENS1_19SingleTileSchedulerILb0ELb0ELb0ELi96EEEEEEEEEvNT_6ParamsE)
        /*05fc*/ 	.word	0x00000058


	//----- nvinfo : EIATTR_MIN_STACK_SIZE
	.align		4
.L_266:
        /*0600*/ 	.byte	0x04, 0x12
        /*0602*/ 	.short	(.L_268 - .L_267)
	.align		4
.L_267:
        /*0604*/ 	.word	index@(_ZN7cutlass13device_kernelIN5flash19enable_sm80_to_sm89INS1_16FlashAttnBwdSm80INS1_25CollectiveMainloopBwdSm80ILi2ELi1EN4cute5tupleIJNS5_1CILi64EEENS7_ILi96EEENS7_ILi128EEEEEENS_10bfloat16_tEfNS_4arch4Sm80ELb0ELb1ELb1ELb0ELb0ELb0ELb0ELb0ELi2ELi2ELi2ELi2ELb1EEENS1_24CollectiveEpilogueBwdGQAISB_fSE_Li256ELb0ELb0EEENS1_19SingleTileSchedulerILb0ELb0ELb0ELi96EEEEEEEEEvNT_6ParamsE)
        /*0608*/ 	.word	0x00000048


	//----- nvinfo : EIATTR_MIN_STACK_SIZE
	.align		4
.L_268:
        /*060c*/ 	.byte	0x04, 0x12
        /*060e*/ 	.short	(.L_270 - .L_269)
	.align		4
.L_269:
        /*0610*/ 	.word	index@(_ZN7cutlass13device_kernelIN5flash19enable_sm80_to_sm89INS1_16FlashAttnBwdSm80INS1_25CollectiveMainloopBwdSm80ILi2ELi1EN4cute5tupleIJNS5_1CILi64EEENS7_ILi96EEENS7_ILi128EEEEEENS_10bfloat16_tEfNS_4arch4Sm80ELb0ELb1ELb1ELb0ELb1ELb0ELb0ELb0ELi2ELi2ELi2ELi2ELb1EEENS1_24CollectiveEpilogueBwdGQAISB_fSE_Li256ELb0ELb1EEENS1_19SingleTileSchedulerILb0ELb0ELb0ELi96EEEEEEEEEvNT_6ParamsE)
        /*0614*/ 	.word	0x00000058


	//----- nvinfo : EIATTR_MIN_STACK_SIZE
	.align		4
.L_270:
        /*0618*/ 	.byte	0x04, 0x12
        /*061a*/ 	.short	(.L_272 - .L_271)
	.align		4
.L_271:
        /*061c*/ 	.word	index@(_ZN7cutlass13device_kernelIN5flash19enable_sm80_to_sm89INS1_16FlashAttnBwdSm80INS1_25CollectiveMainloopBwdSm80ILi2ELi1EN4cute5tupleIJNS5_1CILi64EEENS7_ILi96EEENS7_ILi128EEEEEENS_10bfloat16_tEfNS_4arch4Sm80ELb0ELb1ELb1ELb1ELb0ELb0ELb0ELb0ELi2ELi2ELi2ELi2ELb1EEENS1_21CollectiveEpilogueBwdISB_SC_SE_Li256ELb1ELb0ELi4EEENS1_19SingleTileSchedulerILb1ELb0ELb0ELi96EEEEEEEEEvNT_6ParamsE)
        /*0620*/ 	.word	0x00000048


	//----- nvinfo : EIATTR_MIN_STACK_SIZE
	.align		4
.L_272:
        /*0624*/ 	.byte	0x04, 0x12
        /*0626*/ 	.short	(.L_274 - .L_273)
	.align		4
.L_273:
        /*0628*/ 	.word	index@(_ZN7cutlass13device_kernelIN5flash19enable_sm80_to_sm89INS1_16FlashAttnBwdSm80INS1_25CollectiveMainloopBwdSm80ILi2ELi1EN4cute5tupleIJNS5_1CILi64EEENS7_ILi96EEENS7_ILi128EEEEEENS_10bfloat16_tEfNS_4arch4Sm80ELb0ELb1ELb1ELb1ELb1ELb0ELb0ELb0ELi2ELi2ELi2ELi2ELb1EEENS1_21CollectiveEpilogueBwdISB_SC_SE_Li256ELb1ELb0ELi4EEENS1_19SingleTileSchedulerILb1ELb0ELb0ELi96EEEEEEEEEvNT_6ParamsE)
        /*062c*/ 	.word	0x00000048


	//----- nvinfo : EIATTR_MIN_STACK_SIZE
	.align		4
.L_274:
        /*0630*/ 	.byte	0x04, 0x12
        /*0632*/ 	.short	(.L_276 - .L_275)
	.align		4
.L_275:
        /*0634*/ 	.word	index@(_ZN7cutlass13device_kernelIN5flash19enable_sm80_to_sm89INS1_16FlashAttnBwdSm80INS1_25CollectiveMainloopBwdSm80ILi2ELi1EN4cute5tupleIJNS5_1CILi64EEENS7_ILi96EEENS7_ILi128EEEEEENS_10bfloat16_tEfNS_4arch4Sm80ELb0ELb1ELb1ELb1ELb0ELb0ELb0ELb0ELi2ELi2ELi2ELi2ELb1EEENS1_24CollectiveEpilogueBwdGQAISB_fSE_Li256ELb1ELb0EEENS1_19SingleTileSchedulerILb1ELb0ELb0ELi96EEEEEEEEEvNT_6ParamsE)
        /*0638*/ 	.word	0x00000048


	//----- nvinfo : EIATTR_MIN_STACK_SIZE
	.align		4
.L_276:
        /*063c*/ 	.byte	0x04, 0x12
        /*063e*/ 	.short	(.L_278 - .L_277)
	.align		4
.L_277:
        /*0640*/ 	.word	index@(_ZN7cutlass13device_kernelIN5flash19enable_sm80_to_sm89INS1_16FlashAttnBwdSm80INS1_25CollectiveMainloopBwdSm80ILi2ELi1EN4cute5tupleIJNS5_1CILi64EEENS7_ILi96EEENS7_ILi128EEEEEENS_10bfloat16_tEfNS_4arch4Sm80ELb0ELb1ELb1ELb1ELb1ELb0ELb0ELb0ELi2ELi2ELi2ELi2ELb1EEENS1_24CollectiveEpilogueBwdGQAISB_fSE_Li256ELb1ELb1EEENS1_19SingleTileSchedulerILb1ELb0ELb0ELi96EEEEEEEEEvNT_6ParamsE)
        /*0644*/ 	.word	0x00000048


	//----- nvinfo : EIATTR_MIN_STACK_SIZE
	.align		4
.L_278:
        /*0648*/ 	.byte	0x04, 0x12
        /*064a*/ 	.short	(.L_280 - .L_279)
	.align		4
.L_279:
        /*064c*/ 	.word	index@(_ZN7cutlass13device_kernelIN5flash19enable_sm80_to_sm89INS1_16FlashAttnBwdSm80INS1_25CollectiveMainloopBwdSm80ILi2ELi1EN4cute5tupleIJNS5_1CILi64EEENS7_ILi96EEENS7_ILi128EEEEEENS_10bfloat16_tEfNS_4arch4Sm80ELb1ELb0ELb1ELb0ELb0ELb0ELb0ELb0ELi2ELi2ELi2ELi2ELb1EEENS1_21CollectiveEpilogueBwdISB_SC_SE_Li256ELb0ELb0ELi4EEENS1_25SingleTileBwdLPTSchedulerILb0ELi96ELb0EEEEEEEEEvNT_6ParamsE)
        /*0650*/ 	.word	0x00000010


	//----- nvinfo : EIATTR_MIN_STACK_SIZE
	.align		4
.L_280:
        /*0654*/ 	.byte	0x04, 0x12
        /*0656*/ 	.short	(.L_282 - .L_281)
	.align		4
.L_281:
        /*0658*/ 	.word	index@(_ZN7cutlass13device_kernelIN5flash19enable_sm80_to_sm89INS1_16FlashAttnBwdSm80INS1_25CollectiveMainloopBwdSm80ILi2ELi1EN4cute5tupleIJNS5_1CILi64EEENS7_ILi96EEENS7_ILi128EEEEEENS_10bfloat16_tEfNS_4arch4Sm80ELb1ELb0ELb1ELb0ELb1ELb0ELb0ELb0ELi2ELi2ELi2ELi2ELb1EEENS1_21CollectiveEpilogueBwdISB_SC_SE_Li256ELb0ELb0ELi4EEENS1_25SingleTileBwdLPTSchedulerILb0ELi96ELb1EEEEEEEEEvNT_6ParamsE)
        /*065c*/ 	.word	0x00000010


	//----- nvinfo : EIATTR_MIN_STACK_SIZE
	.align		4
.L_282:
        /*0660*/ 	.byte	0x04, 0x12
        /*0662*/ 	.short	(.L_284 - .L_283)
	.align		4
.L_283:
        /*0664*/ 	.word	index@(_ZN7cutlass13device_kernelIN5flash19enable_sm80_to_sm89INS1_16FlashAttnBwdSm80INS1_25CollectiveMainloopBwdSm80ILi2ELi1EN4cute5tupleIJNS5_1CILi64EEENS7_ILi96EEENS7_ILi128EEEEEENS_10bfloat16_tEfNS_4arch4Sm80ELb1ELb0ELb1ELb0ELb0ELb0ELb0ELb0ELi2ELi2ELi2ELi2ELb1EEENS1_24CollectiveEpilogueBwdGQAISB_fSE_Li256ELb0ELb0EEENS1_25SingleTileBwdLPTSchedulerILb0ELi96ELb0EEEEEEEEEvNT_6ParamsE)
        /*0668*/ 	.word	0x00000028


	//----- nvinfo : EIATTR_MIN_STACK_SIZE
	.align		4
.L_284:
        /*066c*/ 	.byte	0x04, 0x12
        /*066e*/ 	.short	(.L_286 - .L_285)
	.align		4
.L_285:
        /*0670*/ 	.word	index@(_ZN7cutlass13device_kernelIN5flash19enable_sm80_to_sm89INS1_16FlashAttnBwdSm80INS1_25CollectiveMainloopBwdSm80ILi2ELi1EN4cute5tupleIJNS5_1CILi64EEENS7_ILi96EEENS7_ILi128EEEEEENS_10bfloat16_tEfNS_4arch4Sm80ELb1ELb0ELb1ELb0ELb1ELb0ELb0ELb0ELi2ELi2ELi2ELi2ELb1EEENS1_24CollectiveEpilogueBwdGQAISB_fSE_Li256ELb0ELb1EEENS1_25SingleTileBwdLPTSchedulerILb0ELi96ELb1EEEEEEEEEvNT_6ParamsE)
        /*0674*/ 	.word	0x00000010


	//----- nvinfo : EIATTR_MIN_STACK_SIZE
	.align		4
.L_286:
        /*0678*/ 	.byte	0x04, 0x12
        /*067a*/ 	.short	(.L_288 - .L_287)
	.align		4
.L_287:
        /*067c*/ 	.word	index@(_ZN7cutlass13device_kernelIN5flash19enable_sm80_to_sm89INS1_16FlashAttnBwdSm80INS1_25CollectiveMainloopBwdSm80ILi2ELi1EN4cute5tupleIJNS5_1CILi64EEENS7_ILi96EEENS7_ILi128EEEEEENS_10bfloat16_tEfNS_4arch4Sm80ELb1ELb0ELb1ELb1ELb0ELb0ELb0ELb0ELi2ELi2ELi2ELi2ELb1EEENS1_21CollectiveEpilogueBwdISB_SC_SE_Li256ELb1ELb0ELi4EEENS1_25SingleTileBwdLPTSchedulerILb1ELi96ELb0EEEEEEEEEvNT_6ParamsE)
        /*0680*/ 	.word	0x00000010


	//----- nvinfo : EIATTR_MIN_STACK_SIZE
	.align		4
.L_288:
        /*0684*/ 	.byte	0x04, 0x12
        /*0686*/ 	.short	(.L_290 - .L_289)
	.align		4
.L_289:
        /*0688*/ 	.word	index@(_ZN7cutlass13device_kernelIN5flash19enable_sm80_to_sm89INS1_16FlashAttnBwdSm80INS1_25CollectiveMainloopBwdSm80ILi2ELi1EN4cute5tupleIJNS5_1CILi64EEENS7_ILi96EEENS7_ILi128EEEEEENS_10bfloat16_tEfNS_4arch4Sm80ELb1ELb0ELb1ELb1ELb1ELb0ELb0ELb0ELi2ELi2ELi2ELi2ELb1EEENS1_21CollectiveEpilogueBwdISB_SC_SE_Li256ELb1ELb0ELi4EEENS1_25SingleTileBwdLPTSchedulerILb1ELi96ELb1EEEEEEEEEvNT_6ParamsE)
        /*068c*/ 	.word	0x00000010


	//----- nvinfo : EIATTR_MIN_STACK_SIZE
	.align		4
.L_290:
        /*0690*/ 	.byte	0x04, 0x12
        /*0692*/ 	.short	(.L_292 - .L_291)
	.align		4
.L_291:
        /*0694*/ 	.word	index@(_ZN7cutlass13device_kernelIN5flash19enable_sm80_to_sm89INS1_16FlashAttnBwdSm80INS1_25CollectiveMainloopBwdSm80ILi2ELi1EN4cute5tupleIJNS5_1CILi64EEENS7_ILi96EEENS7_ILi128EEEEEENS_10bfloat16_tEfNS_4arch4Sm80ELb1ELb0ELb1ELb1ELb0ELb0ELb0ELb0ELi2ELi2ELi2ELi2ELb1EEENS1_24CollectiveEpilogueBwdGQAISB_fSE_Li256ELb1ELb0EEENS1_25SingleTileBwdLPTSchedulerILb1ELi96ELb0EEEEEEEEEvNT_6ParamsE)
        /*0698*/ 	.word	0x00000010


	//----- nvinfo : EIATTR_MIN_STACK_SIZE
	.align		4
.L_292:
        /*069c*/ 	.byte	0x04, 0x12
        /*069e*/ 	.short	(.L_294 - .L_293)
	.align		4
.L_293:
        /*06a0*/ 	.word	index@(_ZN7cutlass13device_kernelIN5flash32FlashAttnBwdPostprocessConvertdQIN4cute5tupleIJNS3_1CILi96EEENS5_ILi128EEEEEENS_10bfloat16_tEfNS_4arch4Sm80ELi256ENS3_8TiledMMAINS3_8MMA_AtomIJNS3_30SM80_16x8x16_F32BF16BF16F32_TNEEEENS3_6LayoutINS4_IJNS5_ILi2EEENS5_ILi4EEENS5_ILi1EEEEEENS4_IJSJ_SH_NS5_ILi0EEEEEEEENS4_IJNS5_ILi32EEENS5_ILi64EEENS5_ILi16EEEEEEEELb0EEEEEvNT_6ParamsE)
        /*06a4*/ 	.word	0x00000000


	//----- nvinfo : EIATTR_MIN_STACK_SIZE
	.align		4
.L_294:
        /*06a8*/ 	.byte	0x04, 0x12
        /*06aa*/ 	.short	(.L_296 - .L_295)
	.align		4
.L_295:
        /*06ac*/ 	.word	index@(_ZN7cutlass13device_kernelIN5flash19enable_sm80_to_sm89INS1_16FlashAttnBwdSm80INS1_25CollectiveMainloopBwdSm80ILi2ELi1EN4cute5tupleIJNS5_1CILi64EEENS7_ILi96EEENS7_ILi128EEEEEENS_10bfloat16_tEfNS_4arch4Sm80ELb1ELb0ELb1ELb1ELb1ELb0ELb0ELb0ELi2ELi2ELi2ELi2ELb1EEENS1_24CollectiveEpilogueBwdGQAISB_fSE_Li256ELb1ELb1EEENS1_25SingleTileBwdLPTSchedulerILb1ELi96ELb1EEEEEEEEEvNT_6ParamsE)
        /*06b0*/ 	.word	0x00000010


	//----- nvinfo : EIATTR_MIN_STACK_SIZE
	.align		4
.L_296:
        /*06b4*/ 	.byte	0x04, 0x12
        /*06b6*/ 	.short	(.L_298 - .L_297)
	.align		4
.L_297:
        /*06b8*/ 	.word	index@(_ZN7cutlass13device_kernelIN5flash19enable_sm80_to_sm89INS1_16FlashAttnBwdSm80INS1_25CollectiveMainloopBwdSm80ILi2ELi2EN4cute5tupleIJNS5_1CILi64EEENS7_ILi128EEES9_EEENS_10bfloat16_tEfNS_4arch4Sm80ELb0ELb0ELb1ELb0ELb0ELb0ELb0ELb0ELi2ELi2ELi2ELi2ELb0EEENS1_21CollectiveEpilogueBwdISA_SB_SD_Li256ELb0ELb0ELi4EEENS1_19SingleTileSchedulerILb0ELb0ELb0ELi128EEEEEEEEEvNT_6ParamsE)
        /*06bc*/ 	.word	0x00000010


	//----- nvinfo : EIATTR_MIN_STACK_SIZE
	.align		4
.L_298:
        /*06c0*/ 	.byte	0x04, 0x12
        /*06c2*/ 	.short	(.L_300 - .L_299)
	.align		4
.L_299:
        /*06c4*/ 	.word	index@(_ZN7cutlass13device_kernelIN5flash19enable_sm80_to_sm89INS1_16FlashAttnBwdSm80INS1_25CollectiveMainloopBwdSm80ILi2ELi2EN4cute5tupleIJNS5_1CILi64EEENS7_ILi128EEES9_EEENS_10bfloat16_tEfNS_4arch4Sm80ELb0ELb0ELb1ELb0ELb1ELb0ELb0ELb0ELi2ELi2ELi2ELi2ELb0EEENS1_21CollectiveEpilogueBwdISA_SB_SD_Li256ELb0ELb0ELi4EEENS1_19SingleTileSchedulerILb0ELb0ELb0ELi128EEEEEEEEEvNT_6ParamsE)
        /*06c8*/ 	.word	0x00000010


	//----- nvinfo : EIATTR_MIN_STACK_SIZE
	.align		4
.L_300:
        /*06cc*/ 	.byte	0x04, 0x12
        /*06ce*/ 	.short	(.L_302 - .L_301)
	.align		4
.L_301:
        /*06d0*/ 	.word	index@(_ZN7cutlass13device_kernelIN5flash19enable_sm80_to_sm89INS1_16FlashAttnBwdSm80INS1_25CollectiveMainloopBwdSm80ILi2ELi2EN4cute5tupleIJNS5_1CILi64EEENS7_ILi128EEES9_EEENS_10bfloat16_tEfNS_4arch4Sm80ELb0ELb0ELb1ELb0ELb0ELb0ELb0ELb0ELi2ELi2ELi2ELi2ELb0EEENS1_24CollectiveEpilogueBwdGQAISA_fSD_Li256ELb0ELb0EEENS1_19SingleTileSchedulerILb0ELb0ELb0ELi128EEEEEEEEEvNT_6ParamsE)
        /*06d4*/ 	.word	0x00000008


	//----- nvinfo : EIATTR_MIN_STACK_SIZE
	.align		4
.L_302:
        /*06d8*/ 	.byte	0x04, 0x12
        /*06da*/ 	.short	(.L_304 - .L_303)
	.align		4
.L_303:
        /*06dc*/ 	.word	index@(_ZN7cutlass13device_kernelIN5flash19enable_sm80_to_sm89INS1_16FlashAttnBwdSm80INS1_25CollectiveMainloopBwdSm80ILi2ELi2EN4cute5tupleIJNS5_1CILi64EEENS7_ILi128EEES9_EEENS_10bfloat16_tEfNS_4arch4Sm80ELb0ELb0ELb1ELb0ELb1ELb0ELb0ELb0ELi2ELi2ELi2ELi2ELb0EEENS1_24CollectiveEpilogueBwdGQAISA_fSD_Li256ELb0ELb1EEENS1_19SingleTileSchedulerILb0ELb0ELb0ELi128EEEEEEEEEvNT_6ParamsE)
        /*06e0*/ 	.word	0x00000008


	//----- nvinfo : EIATTR_MIN_STACK_SIZE
	.align		4
.L_304:
        /*06e4*/ 	.byte	0x04, 0x12
        /*06e6*/ 	.short	(.L_306 - .L_305)
	.align		4
.L_305:
        /*06e8*/ 	.word	index@(_ZN7cutlass13device_kernelIN5flash19enable_sm80_to_sm89INS1_16FlashAttnBwdSm80INS1_25CollectiveMainloopBwdSm80ILi2ELi2EN4cute5tupleIJNS5_1CILi64EEENS7_ILi128EEES9_EEENS_10bfloat16_tEfNS_4arch4Sm80ELb0ELb0ELb1ELb1ELb0ELb0ELb0ELb0ELi2ELi2ELi2ELi2ELb0EEENS1_21CollectiveEpilogueBwdISA_SB_SD_Li256ELb1ELb0ELi4EEENS1_19SingleTileSchedulerILb1ELb0ELb0ELi128EEEEEEEEEvNT_6ParamsE)
        /*06ec*/ 	.word	0x00000040


	//----- nvinfo : EIATTR_MIN_STACK_SIZE
	.align		4
.L_306:
        /*06f0*/ 	.byte	0x04, 0x12
        /*06f2*/ 	.short	(.L_308 - .L_307)
	.align		4
.L_307:
        /*06f4*/ 	.word	index@(_ZN7cutlass13device_kernelIN5flash19enable_sm80_to_sm89INS1_16FlashAttnBwdSm80INS1_25CollectiveMainloopBwdSm80ILi2ELi2EN4cute5tupleIJNS5_1CILi64EEENS7_ILi128EEES9_EEENS_10bfloat16_tEfNS_4arch4Sm80ELb0ELb0ELb1ELb1ELb1ELb0ELb0ELb0ELi2ELi2ELi2ELi2ELb0EEENS1_21CollectiveEpilogueBwdISA_SB_SD_Li256ELb1ELb0ELi4EEENS1_19SingleTileSchedulerILb1ELb0ELb0ELi128EEEEEEEEEvNT_6ParamsE)
        /*06f8*/ 	.word	0x00000040


	//----- nvinfo : EIATTR_MIN_STACK_SIZE
	.align		4
.L_308:
        /*06fc*/ 	.byte	0x04, 0x12
        /*06fe*/ 	.short	(.L_310 - .L_309)
	.align		4
.L_309:
        /*0700*/ 	.word	index@(_ZN7cutlass13device_kernelIN5flash19enable_sm80_to_sm89INS1_16FlashAttnBwdSm80INS1_25CollectiveMainloopBwdSm80ILi2ELi2EN4cute5tupleIJNS5_1CILi64EEENS7_ILi128EEES9_EEENS_10bfloat16_tEfNS_4arch4Sm80ELb0ELb0ELb1ELb1ELb0ELb0ELb0ELb0ELi2ELi2ELi2ELi2ELb0EEENS1_24CollectiveEpilogueBwdGQAISA_fSD_Li256ELb1ELb0EEENS1_19SingleTileSchedulerILb1ELb0ELb0ELi128EEEEEEEEEvNT_6ParamsE)
        /*0704*/ 	.word	0x00000040


	//----- nvinfo : EIATTR_MIN_STACK_SIZE
	.align		4
.L_310:
        /*0708*/ 	.byte	0x04, 0x12
        /*070a*/ 	.short	(.L_312 - .L_311)
	.align		4
.L_311:
        /*070c*/ 	.word	index@(_ZN7cutlass13device_kernelIN5flash19enable_sm80_to_sm89INS1_16FlashAttnBwdSm80INS1_25CollectiveMainloopBwdSm80ILi2ELi2EN4cute5tupleIJNS5_1CILi64EEENS7_ILi128EEES9_EEENS_10bfloat16_tEfNS_4arch4Sm80ELb0ELb0ELb1ELb1ELb1ELb0ELb0ELb0ELi2ELi2ELi2ELi2ELb0EEENS1_24CollectiveEpilogueBwdGQAISA_fSD_Li256ELb1ELb1EEENS1_19SingleTileSchedulerILb1ELb0ELb0ELi128EEEEEEEEEvNT_6ParamsE)
        /*0710*/ 	.word	0x00000040


	//----- nvinfo : EIATTR_MIN_STACK_SIZE
	.align		4
.L_312:
        /*0714*/ 	.byte	0x04, 0x12
        /*0716*/ 	.short	(.L_314 - .L_313)
	.align		4
.L_313:
        /*0718*/ 	.word	index@(_ZN7cutlass13device_kernelIN5flash19enable_sm80_to_sm89INS1_16FlashAttnBwdSm80INS1_25CollectiveMainloopBwdSm80ILi2ELi2EN4cute5tupleIJNS5_1CILi64EEENS7_ILi128EEES9_EEENS_10bfloat16_tEfNS_4arch4Sm80ELb0ELb1ELb1ELb0ELb0ELb0ELb0ELb0ELi2ELi2ELi2ELi2ELb0EEENS1_21CollectiveEpilogueBwdISA_SB_SD_Li256ELb0ELb0ELi4EEENS1_19SingleTileSchedulerILb0ELb0ELb0ELi128EEEEEEEEEvNT_6ParamsE)
        /*071c*/ 	.word	0x000000b0


	//----- nvinfo : EIATTR_MIN_STACK_SIZE
	.align		4
.L_314:
        /*0720*/ 	.byte	0x04, 0x12
        /*0722*/ 	.short	(.L_316 - .L_315)
	.align		4
.L_315:
        /*0724*/ 	.word	index@(_ZN7cutlass13device_kernelIN5flash19enable_sm80_to_sm89INS1_16FlashAttnBwdSm80INS1_25CollectiveMainloopBwdSm80ILi2ELi2EN4cute5tupleIJNS5_1CILi64EEENS7_ILi128EEES9_EEENS_10bfloat16_tEfNS_4arch4Sm80ELb0ELb1ELb1ELb0ELb1ELb0ELb0ELb0ELi2ELi2ELi2ELi2ELb0EEENS1_21CollectiveEpilogueBwdISA_SB_SD_Li256ELb0ELb0ELi4EEENS1_19SingleTileSchedulerILb0ELb0ELb0ELi128EEEEEEEEEvNT_6ParamsE)
        /*0728*/ 	.word	0x000000b0


	//----- nvinfo : EIATTR_MIN_STACK_SIZE
	.align		4
.L_316:
        /*072c*/ 	.byte	0x04, 0x12
        /*072e*/ 	.short	(.L_318 - .L_317)
	.align		4
.L_317:
        /*0730*/ 	.word	index@(_ZN7cutlass13device_kernelIN5flash19enable_sm80_to_sm89INS1_16FlashAttnBwdSm80INS1_25CollectiveMainloopBwdSm80ILi2ELi2EN4cute5tupleIJNS5_1CILi64EEENS7_ILi128EEES9_EEENS_10bfloat16_tEfNS_4arch4Sm80ELb0ELb1ELb1ELb0ELb0ELb0ELb0ELb0ELi2ELi2ELi2ELi2ELb0EEENS1_24CollectiveEpilogueBwdGQAISA_fSD_Li256ELb0ELb0EEENS1_19SingleTileSchedulerILb0ELb0ELb0ELi128EEEEEEEEEvNT_6ParamsE)
        /*0734*/ 	.word	0x000000b0


	//----- nvinfo : EIATTR_MIN_STACK_SIZE
	.align		4
.L_318:
        /*0738*/ 	.byte	0x04, 0x12
        /*073a*/ 	.short	(.L_320 - .L_319)
	.align		4
.L_319:
        /*073c*/ 	.word	index@(_ZN7cutlass13device_kernelIN5flash19enable_sm80_to_sm89INS1_16FlashAttnBwdSm80INS1_25CollectiveMainloopBwdSm80ILi2ELi2EN4cute5tupleIJNS5_1CILi64EEENS7_ILi128EEES9_EEENS_10bfloat16_tEfNS_4arch4Sm80ELb0ELb1ELb1ELb0ELb1ELb0ELb0ELb0ELi2ELi2ELi2ELi2ELb0EEENS1_24CollectiveEpilogueBwdGQAISA_fSD_Li256ELb0ELb1EEENS1_19SingleTileSchedulerILb0ELb0ELb0ELi128EEEEEEEEEvNT_6ParamsE)
        /*0740*/ 	.word	0x000000b0


	//----- nvinfo : EIATTR_MIN_STACK_SIZE
	.align		4
.L_320:
        /*0744*/ 	.byte	0x04, 0x12
        /*0746*/ 	.short	(.L_322 - .L_321)
	.align		4
.L_321:
        /*0748*/ 	.word	index@(_ZN7cutlass13device_kernelIN5flash19enable_sm80_to_sm89INS1_16FlashAttnBwdSm80INS1_25CollectiveMainloopBwdSm80ILi2ELi2EN4cute5tupleIJNS5_1CILi64EEENS7_ILi128EEES9_EEENS_10bfloat16_tEfNS_4arch4Sm80ELb0ELb1ELb1ELb1ELb0ELb0ELb0ELb0ELi2ELi2ELi2ELi2ELb0EEENS1_21CollectiveEpilogueBwdISA_SB_SD_Li256ELb1ELb0ELi4EEENS1_19SingleTileSchedulerILb1ELb0ELb0ELi128EEEEEEEEEvNT_6ParamsE)
        /*074c*/ 	.word	0x000000c0


	//----- nvinfo : EIATTR_MIN_STACK_SIZE
	.align		4
.L_322:
        /*0750*/ 	.byte	0x04, 0x12
        /*0752*/ 	.short	(.L_324 - .L_323)
	.align		4
.L_323:
        /*0754*/ 	.word	index@(_ZN7cutlass13device_kernelIN5flash19enable_sm80_to_sm89INS1_16FlashAttnBwdSm80INS1_25CollectiveMainloopBwdSm80ILi2ELi2EN4cute5tupleIJNS5_1CILi64EEENS7_ILi128EEES9_EEENS_10bfloat16_tEfNS_4arch4Sm80ELb0ELb1ELb1ELb1ELb1ELb0ELb0ELb0ELi2ELi2ELi2ELi2ELb0EEENS1_21CollectiveEpilogueBwdISA_SB_SD_Li256ELb1ELb0ELi4EEENS1_19SingleTileSchedulerILb1ELb0ELb0ELi128EEEEEEEEEvNT_6ParamsE)
        /*0758*/ 	.word	0x000000c0


	//----- nvinfo : EIATTR_MIN_STACK_SIZE
	.align		4
.L_324:
        /*075c*/ 	.byte	0x04, 0x12
        /*075e*/ 	.short	(.L_326 - .L_325)
	.align		4
.L_325:
        /*0760*/ 	.word	index@(_ZN7cutlass13device_kernelIN5flash19enable_sm80_to_sm89INS1_16FlashAttnBwdSm80INS1_25CollectiveMainloopBwdSm80ILi2ELi2EN4cute5tupleIJNS5_1CILi64EEENS7_ILi128EEES9_EEENS_10bfloat16_tEfNS_4arch4Sm80ELb0ELb1ELb1ELb1ELb0ELb0ELb0ELb0ELi2ELi2ELi2ELi2ELb0EEENS1_24CollectiveEpilogueBwdGQAISA_fSD_Li256ELb1ELb0EEENS1_19SingleTileSchedulerILb1ELb0ELb0ELi128EEEEEEEEEvNT_6ParamsE)
        /*0764*/ 	.word	0x000000c0


	//----- nvinfo : EIATTR_MIN_STACK_SIZE
	.align		4
.L_326:
        /*0768*/ 	.byte	0x04, 0x12
        /*076a*/ 	.short	(.L_328 - .L_327)
	.align		4
.L_327:
        /*076c*/ 	.word	index@(_ZN7cutlass13device_kernelIN5flash19enable_sm80_to_sm89INS1_16FlashAttnBwdSm80INS1_25CollectiveMainloopBwdSm80ILi2ELi2EN4cute5tupleIJNS5_1CILi64EEENS7_ILi128EEES9_EEENS_10bfloat16_tEfNS_4arch4Sm80ELb0ELb1ELb1ELb1ELb1ELb0ELb0ELb0ELi2ELi2ELi2ELi2ELb0EEENS1_24CollectiveEpilogueBwdGQAISA_fSD_Li256ELb1ELb1EEENS1_19SingleTileSchedulerILb1ELb0ELb0ELi128EEEEEEEEEvNT_6ParamsE)
        /*0770*/ 	.word	0x000000c0


	//----- nvinfo : EIATTR_MIN_STACK_SIZE
	.align		4
.L_328:
        /*0774*/ 	.byte	0x04, 0x12
        /*0776*/ 	.short	(.L_330 - .L_329)
	.align		4
.L_329:
        /*0778*/ 	.word	index@(_ZN7cutlass13device_kernelIN5flash19enable_sm80_to_sm89INS1_16FlashAttnBwdSm80INS1_25CollectiveMainloopBwdSm80ILi2ELi2EN4cute5tupleIJNS5_1CILi64EEENS7_ILi128EEES9_EEENS_10bfloat16_tEfNS_4arch4Sm80ELb1ELb0ELb1ELb0ELb0ELb0ELb0ELb0ELi2ELi2ELi2ELi2ELb0EEENS1_21CollectiveEpilogueBwdISA_SB_SD_Li256ELb0ELb0ELi4EEENS1_25SingleTileBwdLPTSchedulerILb0ELi128ELb0EEEEEEEEEvNT_6ParamsE)
        /*077c*/ 	.word	0x00000050


	//----- nvinfo : EIATTR_MIN_STACK_SIZE
	.align		4
.L_330:
        /*0780*/ 	.byte	0x04, 0x12
        /*0782*/ 	.short	(.L_332 - .L_331)
	.align		4
.L_331:
        /*0784*/ 	.word	index@(_ZN7cutlass13device_kernelIN5flash19enable_sm80_to_sm89INS1_16FlashAttnBwdSm80INS1_25CollectiveMainloopBwdSm80ILi2ELi2EN4cute5tupleIJNS5_1CILi64EEENS7_ILi128EEES9_EEENS_10bfloat16_tEfNS_4arch4Sm80ELb1ELb0ELb1ELb0ELb1ELb0ELb0ELb0ELi2ELi2ELi2ELi2ELb0EEENS1_21CollectiveEpilogueBwdISA_SB_SD_Li256ELb0ELb0ELi4EEENS1_25SingleTileBwdLPTSchedulerILb0ELi128ELb1EEEEEEEEEvNT_6ParamsE)
        /*0788*/ 	.word	0x00000048


	//----- nvinfo : EIATTR_MIN_STACK_SIZE
	.align		4
.L_332:
        /*078c*/ 	.byte	0x04, 0x12
        /*078e*/ 	.short	(.L_334 - .L_333)
	.align		4
.L_333:
        /*0790*/ 	.word	index@(_ZN7cutlass13device_kernelIN5flash19enable_sm80_to_sm89INS1_16FlashAttnBwdSm80INS1_25CollectiveMainloopBwdSm80ILi2ELi2EN4cute5tupleIJNS5_1CILi64EEENS7_ILi128EEES9_EEENS_10bfloat16_tEfNS_4arch4Sm80ELb1ELb0ELb1ELb0ELb0ELb0ELb0ELb0ELi2ELi2ELi2ELi2ELb0EEENS1_24CollectiveEpilogueBwdGQAISA_fSD_Li256ELb0ELb0EEENS1_25SingleTileBwdLPTSchedulerILb0ELi128ELb0EEEEEEEEEvNT_6ParamsE)
        /*0794*/ 	.word	0x00000050


	//----- nvinfo : EIATTR_MIN_STACK_SIZE
	.align		4
.L_334:
        /*0798*/ 	.byte	0x04, 0x12
        /*079a*/ 	.short	(.L_336 - .L_335)
	.align		4
.L_335:
        /*079c*/ 	.word	index@(_ZN7cutlass13device_kernelIN5flash19enable_sm80_to_sm89INS1_16FlashAttnBwdSm80INS1_25CollectiveMainloopBwdSm80ILi2ELi2EN4cute5tupleIJNS5_1CILi64EEENS7_ILi128EEES9_EEENS_10bfloat16_tEfNS_4arch4Sm80ELb1ELb0ELb1ELb0ELb1ELb0ELb0ELb0ELi2ELi2ELi2ELi2ELb0EEENS1_24CollectiveEpilogueBwdGQAISA_fSD_Li256ELb0ELb1EEENS1_25SingleTileBwdLPTSchedulerILb0ELi128ELb1EEEEEEEEEvNT_6ParamsE)
        /*07a0*/ 	.word	0x00000050


	//----- nvinfo : EIATTR_MIN_STACK_SIZE
	.align		4
.L_336:
        /*07a4*/ 	.byte	0x04, 0x12
        /*07a6*/ 	.short	(.L_338 - .L_337)
	.align		4
.L_337:
        /*07a8*/ 	.word	index@(_ZN7cutlass13device_kernelIN5flash22FlashAttnBwdPreprocessIN4cute5tupleIJNS3_1CILi64EEENS5_ILi128EEEEEENS_10bfloat16_tEfNS_4arch4Sm80ELb1ELb0EEEEEvNT_6ParamsE)
        /*07ac*/ 	.word	0x00000000


	//----- nvinfo : EIATTR_MIN_STACK_SIZE
	.align		4
.L_338:
        /*07b0*/ 	.byte	0x04, 0x12
        /*07b2*/ 	.short	(.L_340 - .L_339)
	.align		4
.L_339:
        /*07b4*/ 	.word	index@(_ZN7cutlass13device_kernelIN5flash19enable_sm80_to_sm89INS1_16FlashAttnBwdSm80INS1_25CollectiveMainloopBwdSm80ILi2ELi2EN4cute5tupleIJNS5_1CILi64EEENS7_ILi128EEES9_EEENS_10bfloat16_tEfNS_4arch4Sm80ELb1ELb0ELb1ELb1ELb0ELb0ELb0ELb0ELi2ELi2ELi2ELi2ELb0EEENS1_21CollectiveEpilogueBwdISA_SB_SD_Li256ELb1ELb0ELi4EEENS1_25SingleTileBwdLPTSchedulerILb1ELi128ELb0EEEEEEEEEvNT_6ParamsE)
        /*07b8*/ 	.word	0x00000048


	//----- nvinfo : EIATTR_MIN_STACK_SIZE
	.align		4
.L_340:
        /*07bc*/ 	.byte	0x04, 0x12
        /*07be*/ 	.short	(.L_342 - .L_341)
	.align		4
.L_341:
        /*07c0*/ 	.word	index@(_ZN7cutlass13device_kernelIN5flash19enable_sm80_to_sm89INS1_16FlashAttnBwdSm80INS1_25CollectiveMainloopBwdSm80ILi2ELi2EN4cute5tupleIJNS5_1CILi64EEENS7_ILi128EEES9_EEENS_10bfloat16_tEfNS_4arch4Sm80ELb1ELb0ELb1ELb1ELb1ELb0ELb0ELb0ELi2ELi2ELi2ELi2ELb0EEENS1_21CollectiveEpilogueBwdISA_SB_SD_Li256ELb1ELb0ELi4EEENS1_25SingleTileBwdLPTSchedulerILb1ELi128ELb1EEEEEEEEEvNT_6ParamsE)
        /*07c4*/ 	.word	0x00000050


	//----- nvinfo : EIATTR_MIN_STACK_SIZE
	.align		4
.L_342:
        /*07c8*/ 	.byte	0x04, 0x12
        /*07ca*/ 	.short	(.L_344 - .L_343)
	.align		4
.L_343:
        /*07cc*/ 	.word	index@(_ZN7cutlass13device_kernelIN5flash19enable_sm80_to_sm89INS1_16FlashAttnBwdSm80INS1_25CollectiveMainloopBwdSm80ILi2ELi2EN4cute5tupleIJNS5_1CILi64EEENS7_ILi128EEES9_EEENS_10bfloat16_tEfNS_4arch4Sm80ELb1ELb0ELb1ELb1ELb0ELb0ELb0ELb0ELi2ELi2ELi2ELi2ELb0EEENS1_24CollectiveEpilogueBwdGQAISA_fSD_Li256ELb1ELb0EEENS1_25SingleTileBwdLPTSchedulerILb1ELi128ELb0EEEEEEEEEvNT_6ParamsE)
        /*07d0*/ 	.word	0x00000050


	//----- nvinfo : EIATTR_MIN_STACK_SIZE
	.align		4
.L_344:
        /*07d4*/ 	.byte	0x04, 0x12
        /*07d6*/ 	.short	(.L_346 - .L_345)
	.align		4
.L_345:
        /*07d8*/ 	.word	index@(_ZN7cutlass13device_kernelIN5flash32FlashAttnBwdPostprocessConvertdQIN4cute5tupleIJNS3_1CILi128EEES6_EEENS_10bfloat16_tEfNS_4arch4Sm80ELi256ENS3_8TiledMMAINS3_8MMA_AtomIJNS3_30SM80_16x8x16_F32BF16BF16F32_TNEEEENS3_6LayoutINS4_IJNS5_ILi2EEENS5_ILi4EEENS5_ILi1EEEEEENS4_IJSI_SG_NS5_ILi0EEEEEEEENS4_IJNS5_ILi32EEENS5_ILi64EEENS5_ILi16EEEEEEEELb0EEEEEvNT_6ParamsE)
        /*07dc*/ 	.word	0x00000000


	//----- nvinfo : EIATTR_MIN_STACK_SIZE
	.align		4
.L_346:
        /*07e0*/ 	.byte	0x04, 0x12
        /*07e2*/ 	.short	(.L_348 - .L_347)
	.align		4
.L_347:
        /*07e4*/ 	.word	index@(_ZN7cutlass13device_kernelIN5flash32FlashAttnBwdPostprocessConvertdQIN4cute5tupleIJNS3_1CILi64EEENS5_ILi128EEEEEENS_10bfloat16_tEfNS_4arch4Sm80ELi256ENS3_8TiledMMAINS3_8MMA_AtomIJNS3_30SM80_16x8x16_F32BF16BF16F32_TNEEEENS3_6LayoutINS4_IJNS5_ILi2EEENS5_ILi4EEENS5_ILi1EEEEEENS4_IJSJ_SH_NS5_ILi0EEEEEEEENS4_IJNS5_ILi32EEES6_NS5_ILi16EEEEEEEELb0EEEEEvNT_6ParamsE)
        /*07e8*/ 	.word	0x00000000


	//----- nvinfo : EIATTR_MIN_STACK_SIZE
	.align		4
.L_348:
        /*07ec*/ 	.byte	0x04, 0x12
        /*07ee*/ 	.short	(.L_350 - .L_349)
	.align		4
.L_349:
        /*07f0*/ 	.word	index@(_ZN7cutlass13device_kernelIN5flash19enable_sm80_to_sm89INS1_16FlashAttnBwdSm80INS1_25CollectiveMainloopBwdSm80ILi2ELi2EN4cute5tupleIJNS5_1CILi64EEENS7_ILi128EEES9_EEENS_10bfloat16_tEfNS_4arch4Sm80ELb1ELb0ELb1ELb1ELb1ELb0ELb0ELb0ELi2ELi2ELi2ELi2ELb0EEENS1_24CollectiveEpilogueBwdGQAISA_fSD_Li256ELb1ELb1EEENS1_25SingleTileBwdLPTSchedulerILb1ELi128ELb1EEEEEEEEEvNT_6ParamsE)
        /*07f4*/ 	.word	0x00000048


	//----- nvinfo : EIATTR_MIN_STACK_SIZE
	.align		4
.L_350:
        /*07f8*/ 	.byte	0x04, 0x12
        /*07fa*/ 	.short	(.L_352 - .L_351)
	.align		4
.L_351:
        /*07fc*/ 	.word	index@(_ZN7cutlass13device_kernelIN5flash22FlashAttnBwdPreprocessIN4cute5tupleIJNS3_1CILi64EEENS5_ILi128EEEEEENS_10bfloat16_tEfNS_4arch4Sm80ELb1ELb1EEEEEvNT_6ParamsE)
        /*0800*/ 	.word	0x00000000
.L_352:


//--------------------- .nv.info._ZN7cutlass13device_kernelIN5flash19enable_sm80_to_sm89INS1_16FlashAttnBwdSm80INS1_25CollectiveMainloopBwdSm80ILi2ELi1EN4cute5tupleIJNS5_1CILi64EEENS7_ILi96EEENS7_ILi128EEEEEENS_10bfloat16_tEfNS_4arch4Sm80ELb0ELb0ELb1ELb0ELb0ELb0ELb0ELb0ELi2ELi2ELi2ELi2ELb1EEENS1_21CollectiveEpilogueBwdISB_SC_SE_Li256ELb0ELb0ELi4EEENS1_19SingleTileSchedulerILb0ELb0ELb0ELi96EEEEEEEEEvNT_6ParamsE --------------------------
	.section	.nv.info._ZN7cutlass13device_kernelIN5flash19enable_sm80_to_sm89INS1_16FlashAttnBwdSm80INS1_25CollectiveMainloopBwdSm80ILi2ELi1EN4cute5tupleIJNS5_1CILi64EEENS7_ILi96EEENS7_ILi128EEEEEENS_10bfloat16_tEfNS_4arch4Sm80ELb0ELb0ELb1ELb0ELb0ELb0ELb0ELb0ELi2ELi2ELi2ELi2ELb1EEENS1_21CollectiveEpilogueBwdISB_SC_SE_Li256ELb0ELb0ELi4EEENS1_19SingleTileSchedulerILb0ELb0ELb0ELi96EEEEEEEEEvNT_6ParamsE,"",@"SHT_CUDA_INFO"
	.sectionflags	@""
	.align	4


	//----- nvinfo : EIATTR_CUDA_API_VERSION
	.align		4
        /*0000*/ 	.byte	0x04, 0x37
        /*0002*/ 	.short	(.L_354 - .L_353)
.L_353:
        /*0004*/ 	.word	0x00000082


	//----- nvinfo : EIATTR_SW2861232_WAR
	.align		4
.L_354:
        /*0008*/ 	.byte	0x01, 0x35
	.zero		2


	//----- nvinfo : EIATTR_PARAM_CBANK
	.align		4
        /*000c*/ 	.byte	0x04, 0x0a
        /*000e*/ 	.short	(.L_356 - .L_355)
	.align		4
.L_355:
        /*0010*/ 	.word	index@(.nv.constant0._ZN7cutlass13device_kernelIN5flash19enable_sm80_to_sm89INS1_16FlashAttnBwdSm80INS1_25CollectiveMainloopBwdSm80ILi2ELi1EN4cute5tupleIJNS5_1CILi64EEENS7_ILi96EEENS7_ILi128EEEEEENS_10bfloat16_tEfNS_4arch4Sm80ELb0ELb0ELb1ELb0ELb0ELb0ELb0ELb0ELi2ELi2ELi2ELi2ELb1EEENS1_21CollectiveEpilogueBwdISB_SC_SE_Li256ELb0ELb0ELi4EEENS1_19SingleTileSchedulerILb0ELb0ELb0ELi96EEEEEEEEEvNT_6ParamsE)
        /*0014*/ 	.short	0x0160
        /*0016*/ 	.short	0x0270


	//----- nvinfo : EIATTR_CBANK_PARAM_SIZE
	.align		4
.L_356:
        /*0018*/ 	.byte	0x03, 0x19
        /*001a*/ 	.short	0x0270


	//----- nvinfo : EIATTR_KPARAM_INFO
	.align		4
        /*001c*/ 	.byte	0x04, 0x17
        /*001e*/ 	.short	(.L_358 - .L_357)
.L_357:
        /*0020*/ 	.word	0x00000000
        /*0024*/ 	.short	0x0000
        /*0026*/ 	.short	0x0000
        /*0028*/ 	.byte	0x00, 0xf0, 0xc1, 0x09


	//----- nvinfo : EIATTR_MAXREG_COUNT
	.align		4
.L_358:
        /*002c*/ 	.byte	0x03, 0x1b
        /*002e*/ 	.short	0x00ff


	//----- nvinfo : EIATTR_NUM_BARRIERS
	.align		4
        /*0030*/ 	.byte	0x02, 0x4c
        /*0032*/ 	.byte	0x02
	.zero		1


	//----- nvinfo : EIATTR_ANNOTATIONS
	.align		4
        /*0034*/ 	.byte	0x04, 0x55
        /*0036*/ 	.short	(.L_360 - .L_359)


	//   ....[0]....
.L_359:
        /*0038*/ 	.word	0x00000001
        /*003c*/ 	.byte	0xa0, 0x1b, 0x00, 0x00, 0x01, 0x00, 0x00, 0x00, 0xe0, 0x1b, 0x00, 0x00, 0x01, 0x00, 0x00, 0x00
        /*004c*/ 	.byte	0xc0, 0x49, 0x00, 0x00, 0x01, 0x00, 0x00, 0x00, 0xa0, 0x4c, 0x00, 0x00


	//----- nvinfo : EIATTR_MERCURY_ISA_VERSION
	.align		4
.L_360:
        /*0058*/ 	.byte	0x03, 0x5f
        /*005a*/ 	.short	0x0000


	//----- nvinfo : EIATTR_EXIT_INSTR_OFFSETS
	.align		4
        /*005c*/ 	.byte	0x04, 0x1c
        /*005e*/ 	.short	(.L_362 - .L_361)


	//   ....[0]....
.L_361:
        /*0060*/ 	.word	0x00000040


	//   ....[1]....
        /*0064*/ 	.word	0x00006e20


	//   ....[2]....
        /*0068*/ 	.word	0x00006ee0


	//----- nvinfo : EIATTR_CTAIDZ_USED
	.align		4
.L_362:
        /*006c*/ 	.byte	0x01, 0x04
	.zero		2


	//----- nvinfo : EIATTR_MAX_THREADS
	.align		4
        /*0070*/ 	.byte	0x04, 0x05
        /*0072*/ 	.short	(.L_364 - .L_363)
.L_363:
        /*0074*/ 	.word	0x00000100
        /*0078*/ 	.word	0x00000001
        /*007c*/ 	.word	0x00000001


	//----- nvinfo : EIATTR_CRS_STACK_SIZE
	.align		4
.L_364:
        /*0080*/ 	.byte	0x04, 0x1e
        /*0082*/ 	.short	(.L_366 - .L_365)
.L_365:
        /*0084*/ 	.word	0x00000000
.L_366:


//--------------------- .nv.info._ZN7cutlass13device_kernelIN5flash19enable_sm80_to_sm89INS1_16FlashAttnBwdSm80INS1_25CollectiveMainloopBwdSm80ILi2ELi1EN4cute5tupleIJNS5_1CILi64EEENS7_ILi96EEENS7_ILi128EEEEEENS_10bfloat16_tEfNS_4arch4Sm80ELb0ELb0ELb1ELb0ELb1ELb0ELb0ELb0ELi2ELi2ELi2ELi2ELb1EEENS1_21CollectiveEpilogueBwdISB_SC_SE_Li256ELb0ELb0ELi4EEENS1_19SingleTileSchedulerILb0ELb0ELb0ELi96EEEEEEEEEvNT_6ParamsE --------------------------
	.section	.nv.info._ZN7cutlass13device_kernelIN5flash19enable_sm80_to_sm89INS1_16FlashAttnBwdSm80INS1_25CollectiveMainloopBwdSm80ILi2ELi1EN4cute5tupleIJNS5_1CILi64EEENS7_ILi96EEENS7_ILi128EEEEEENS_10bfloat16_tEfNS_4arch4Sm80ELb0ELb0ELb1ELb0ELb1ELb0ELb0ELb0ELi2ELi2ELi2ELi2ELb1EEENS1_21CollectiveEpilogueBwdISB_SC_SE_Li256ELb0ELb0ELi4EEENS1_19SingleTileSchedulerILb0ELb0ELb0ELi96EEEEEEEEEvNT_6ParamsE,"",@"SHT_CUDA_INFO"
	.sectionflags	@""
	.align	4


	//----- nvinfo : EIATTR_CUDA_API_VERSION
	.align		4
        /*0000*/ 	.byte	0x04, 0x37
        /*0002*/ 	.short	(.L_368 - .L_367)
.L_367:
        /*0004*/ 	.word	0x00000082


	//----- nvinfo : EIATTR_SW2861232_WAR
	.align		4
.L_368:
        /*0008*/ 	.byte	0x01, 0x35
	.zero		2


	//----- nvinfo : EIATTR_PARAM_CBANK
	.align		4
        /*000c*/ 	.byte	0x04, 0x0a
        /*000e*/ 	.short	(.L_370 - .L_369)
	.align		4
.L_369:
        /*0010*/ 	.word	index@(.nv.constant0._ZN7cutlass13device_kernelIN5flash19enable_sm80_to_sm89INS1_16FlashAttnBwdSm80INS1_25CollectiveMainloopBwdSm80ILi2ELi1EN4cute5tupleIJNS5_1CILi64EEENS7_ILi96EEENS7_ILi128EEEEEENS_10bfloat16_tEfNS_4arch4Sm80ELb0ELb0ELb1ELb0ELb1ELb0ELb0ELb0ELi2ELi2ELi2ELi2ELb1EEENS1_21CollectiveEpilogueBwdISB_SC_SE_Li256ELb0ELb0ELi4EEENS1_19SingleTileSchedulerILb0ELb0ELb0ELi96EEEEEEEEEvNT_6ParamsE)
        /*0014*/ 	.short	0x0160
        /*0016*/ 	.short	0x0270


	//----- nvinfo : EIATTR_CBANK_PARAM_SIZE
	.align		4
.L_370:
        /*0018*/ 	.byte	0x03, 0x19
        /*001a*/ 	.short	0x0270


	//----- nvinfo : EIATTR_KPARAM_INFO
	.align		4
        /*001c*/ 	.byte	0x04, 0x17
        /*001e*/ 	.short	(.L_372 - .L_371)
.L_371:
        /*0020*/ 	.word	0x00000000
        /*0024*/ 	.short	0x0000
        /*0026*/ 	.short	0x0000
        /*0028*/ 	.byte	0x00, 0xf0, 0xc1, 0x09


	//----- nvinfo : EIATTR_MAXREG_COUNT
	.align		4
.L_372:
        /*002c*/ 	.byte	0x03, 0x1b
        /*002e*/ 	.short	0x00ff


	//----- nvinfo : EIATTR_NUM_BARRIERS
	.align		4
        /*0030*/ 	.byte	0x02, 0x4c
        /*0032*/ 	.byte	0x02
	.zero		1


	//----- nvinfo : EIATTR_ANNOTATIONS
	.align		4
        /*0034*/ 	.byte	0x04, 0x55
        /*0036*/ 	.short	(.L_374 - .L_373)


	//   ....[0]....
.L_373:
        /*0038*/ 	.word	0x00000001
        /*003c*/ 	.byte	0xa0, 0x1b, 0x00, 0x00, 0x01, 0x00, 0x00, 0x00, 0xe0, 0x1b, 0x00, 0x00, 0x01, 0x00, 0x00, 0x00
        /*004c*/ 	.byte	0xc0, 0x49, 0x00, 0x00, 0x01, 0x00, 0x00, 0x00, 0xa0, 0x4c, 0x00, 0x00


	//----- nvinfo : EIATTR_MERCURY_ISA_VERSION
	.align		4
.L_374:
        /*0058*/ 	.byte	0x03, 0x5f
        /*005a*/ 	.short	0x0000


	//----- nvinfo : EIATTR_EXIT_INSTR_OFFSETS
	.align		4
        /*005c*/ 	.byte	0x04, 0x1c
        /*005e*/ 	.short	(.L_376 - .L_375)


	//   ....[0]....
.L_375:
        /*0060*/ 	.word	0x00000040


	//   ....[1]....
        /*0064*/ 	.word	0x00006e20


	//   ....[2]....
        /*0068*/ 	.word	0x00006ee0


	//----- nvinfo : EIATTR_CTAIDZ_USED
	.align		4
.L_376:
        /*006c*/ 	.byte	0x01, 0x04
	.zero		2


	//----- nvinfo : EIATTR_MAX_THREADS
	.align		4
        /*0070*/ 	.byte	0x04, 0x05
        /*0072*/ 	.short	(.L_378 - .L_377)
.L_377:
        /*0074*/ 	.word	0x00000100
        /*0078*/ 	.word	0x00000001
        /*007c*/ 	.word	0x00000001


	//----- nvinfo : EIATTR_CRS_STACK_SIZE
	.align		4
.L_378:
        /*0080*/ 	.byte	0x04, 0x1e
        /*0082*/ 	.short	(.L_380 - .L_379)
.L_379:
        /*0084*/ 	.word	0x00000000
.L_380:


//--------------------- .nv.info._ZN7cutlass13device_kernelIN5flash19enable_sm80_to_sm89INS1_16FlashAttnBwdSm80INS1_25CollectiveMainloopBwdSm80ILi2ELi1EN4cute5tupleIJNS5_1CILi64EEENS7_ILi96EEENS7_ILi128EEEEEENS_10bfloat16_tEfNS_4arch4Sm80ELb0ELb0ELb1ELb0ELb0ELb0ELb0ELb0ELi2ELi2ELi2ELi2ELb1EEENS1_24CollectiveEpilogueBwdGQAISB_fSE_Li256ELb0ELb0EEENS1_19SingleTileSchedulerILb0ELb0ELb0ELi96EEEEEEEEEvNT_6ParamsE --------------------------
	.section	.nv.info._ZN7cutlass13device_kernelIN5flash19enable_sm80_to_sm89INS1_16FlashAttnBwdSm80INS1_25CollectiveMainloopBwdSm80ILi2ELi1EN4cute5tupleIJNS5_1CILi64EEENS7_ILi96EEENS7_ILi128EEEEEENS_10bfloat16_tEfNS_4arch4Sm80ELb0ELb0ELb1ELb0ELb0ELb0ELb0ELb0ELi2ELi2ELi2ELi2ELb1EEENS1_24CollectiveEpilogueBwdGQAISB_fSE_Li256ELb0ELb0EEENS1_19SingleTileSchedulerILb0ELb0ELb0ELi96EEEEEEEEEvNT_6ParamsE,"",@"SHT_CUDA_INFO"
	.sectionflags	@""
	.align	4


	//----- nvinfo : EIATTR_CUDA_API_VERSION
	.align		4
        /*0000*/ 	.byte	0x04, 0x37
        /*0002*/ 	.short	(.L_382 - .L_381)
.L_381:
        /*0004*/ 	.word	0x00000082


	//----- nvinfo : EIATTR_SW2861232_WAR
	.align		4
.L_382:
        /*0008*/ 	.byte	0x01, 0x35
	.zero		2


	//----- nvinfo : EIATTR_PARAM_CBANK
	.align		4
        /*000c*/ 	.byte	0x04, 0x0a
        /*000e*/ 	.short	(.L_384 - .L_383)
	.align		4
.L_383:
        /*0010*/ 	.word	index@(.nv.constant0._ZN7cutlass13device_kernelIN5flash19enable_sm80_to_sm89INS1_16FlashAttnBwdSm80INS1_25CollectiveMainloopBwdSm80ILi2ELi1EN4cute5tupleIJNS5_1CILi64EEENS7_ILi96EEENS7_ILi128EEEEEENS_10bfloat16_tEfNS_4arch4Sm80ELb0ELb0ELb1ELb0ELb0ELb0ELb0ELb0ELi2ELi2ELi2ELi2ELb1EEENS1_24CollectiveEpilogueBwdGQAISB_fSE_Li256ELb0ELb0EEENS1_19SingleTileSchedulerILb0ELb0ELb0ELi96EEEEEEEEEvNT_6ParamsE)
        /*0014*/ 	.short	0x0160
        /*0016*/ 	.short	0x0278


	//----- nvinfo : EIATTR_CBANK_PARAM_SIZE
	.align		4
.L_384:
        /*0018*/ 	.byte	0x03, 0x19
        /*001a*/ 	.short	0x0278


	//----- nvinfo : EIATTR_KPARAM_INFO
	.align		4
        /*001c*/ 	.byte	0x04, 0x17
        /*001e*/ 	.short	(.L_386 - .L_385)
.L_385:
        /*0020*/ 	.word	0x00000000
        /*0024*/ 	.short	0x0000
        /*0026*/ 	.short	0x0000
        /*0028*/ 	.byte	0x00, 0xf0, 0xe1, 0x09


	//----- nvinfo : EIATTR_MAXREG_COUNT
	.align		4
.L_386:
        /*002c*/ 	.byte	0x03, 0x1b
        /*002e*/ 	.short	0x00ff


	//----- nvinfo : EIATTR_NUM_BARRIERS
	.align		4
        /*0030*/ 	.byte	0x02, 0x4c
        /*0032*/ 	.byte	0x02
	.zero		1


	//----- nvinfo : EIATTR_ANNOTATIONS
	.align		4
        /*0034*/ 	.byte	0x04, 0x55
        /*0036*/ 	.short	(.L_388 - .L_387)


	//   ....[0]....
.L_387:
        /*0038*/ 	.word	0x00000001
        /*003c*/ 	.byte	0x40, 0x13, 0x00, 0x00, 0x01, 0x00, 0x00, 0x00, 0xf0, 0x1b, 0x00, 0x00, 0x01, 0x00, 0x00, 0x00
        /*004c*/ 	.byte	0x50, 0x46, 0x00, 0x00, 0x01, 0x00, 0x00, 0x00, 0xc0, 0x4c, 0x00, 0x00


	//----- nvinfo : EIATTR_MERCURY_ISA_VERSION
	.align		4
.L_388:
        /*0058*/ 	.byte	0x03, 0x5f
        /*005a*/ 	.short	0x0000


	//----- nvinfo : EIATTR_EXIT_INSTR_OFFSETS
	.align		4
        /*005c*/ 	.byte	0x04, 0x1c
        /*005e*/ 	.short	(.L_390 - .L_389)


	//   ....[0]....
.L_389:
        /*0060*/ 	.word	0x00000040


	//   ....[1]....
        /*0064*/ 	.word	0x00006090


	//----- nvinfo : EIATTR_CTAIDZ_USED
	.align		4
.L_390:
        /*0068*/ 	.byte	0x01, 0x04
	.zero		2


	//----- nvinfo : EIATTR_MAX_THREADS
	.align		4
        /*006c*/ 	.byte	0x04, 0x05
        /*006e*/ 	.short	(.L_392 - .L_391)
.L_391:
        /*0070*/ 	.word	0x00000100
        /*0074*/ 	.word	0x00000001
        /*0078*/ 	.word	0x00000001
.L_392:


//--------------------- .nv.info._ZN7cutlass13device_kernelIN5flash19enable_sm80_to_sm89INS1_16FlashAttnBwdSm80INS1_25CollectiveMainloopBwdSm80ILi2ELi1EN4cute5tupleIJNS5_1CILi64EEENS7_ILi96EEENS7_ILi128EEEEEENS_10bfloat16_tEfNS_4arch4Sm80ELb0ELb0ELb1ELb0ELb1ELb0ELb0ELb0ELi2ELi2ELi2ELi2ELb1EEENS1_24CollectiveEpilogueBwdGQAISB_fSE_Li256ELb0ELb1EEENS1_19SingleTileSchedulerILb0ELb0ELb0ELi96EEEEEEEEEvNT_6ParamsE --------------------------
	.section	.nv.info._ZN7cutlass13device_kernelIN5flash19enable_sm80_to_sm89INS1_16FlashAttnBwdSm80INS1_25CollectiveMainloopBwdSm80ILi2ELi1EN4cute5tupleIJNS5_1CILi64EEENS7_ILi96EEENS7_ILi128EEEEEENS_10bfloat16_tEfNS_4arch4Sm80ELb0ELb0ELb1ELb0ELb1ELb0ELb0ELb0ELi2ELi2ELi2ELi2ELb1EEENS1_24CollectiveEpilogueBwdGQAISB_fSE_Li256ELb0ELb1EEENS1_19SingleTileSchedulerILb0ELb0ELb0ELi96EEEEEEEEEvNT_6ParamsE,"",@"SHT_CUDA_INFO"
	.sectionflags	@""
	.align	4


	//----- nvinfo : EIATTR_CUDA_API_VERSION
	.align		4
        /*0000*/ 	.byte	0x04, 0x37
        /*0002*/ 	.short	(.L_394 - .L_393)
.L_393:
        /*0004*/ 	.word	0x00000082


	//----- nvinfo : EIATTR_SW2861232_WAR
	.align		4
.L_394:
        /*0008*/ 	.byte	0x01, 0x35
	.zero		2


	//----- nvinfo : EIATTR_PARAM_CBANK
	.align		4
        /*000c*/ 	.byte	0x04, 0x0a
        /*000e*/ 	.short	(.L_396 - .L_395)
	.align		4
.L_395:
        /*0010*/ 	.word	index@(.nv.constant0._ZN7cutlass13device_kernelIN5flash19enable_sm80_to_sm89INS1_16FlashAttnBwdSm80INS1_25CollectiveMainloopBwdSm80ILi2ELi1EN4cute5tupleIJNS5_1CILi64EEENS7_ILi96EEENS7_ILi128EEEEEENS_10bfloat16_tEfNS_4arch4Sm80ELb0ELb0ELb1ELb0ELb1ELb0ELb0ELb0ELi2ELi2ELi2ELi2ELb1EEENS1_24CollectiveEpilogueBwdGQAISB_fSE_Li256ELb0ELb1EEENS1_19SingleTileSchedulerILb0ELb0ELb0ELi96EEEEEEEEEvNT_6ParamsE)
        /*0014*/ 	.short	0x0160
        /*0016*/ 	.short	0x0278


	//----- nvinfo : EIATTR_CBANK_PARAM_SIZE
	.align		4
.L_396:
        /*0018*/ 	.byte	0x03, 0x19
        /*001a*/ 	.short	0x0278


	//----- nvinfo : EIATTR_KPARAM_INFO
	.align		4
        /*001c*/ 	.byte	0x04, 0x17
        /*001e*/ 	.short	(.L_398 - .L_397)
.L_397:
        /*0020*/ 	.word	0x00000000
        /*0024*/ 	.short	0x0000
        /*0026*/ 	.short	0x0000
        /*0028*/ 	.byte	0x00, 0xf0, 0xe1, 0x09


	//----- nvinfo : EIATTR_MAXREG_COUNT
	.align		4
.L_398:
        /*002c*/ 	.byte	0x03, 0x1b
        /*002e*/ 	.short	0x00ff


	//----- nvinfo : EIATTR_NUM_BARRIERS
	.align		4
        /*0030*/ 	.byte	0x02, 0x4c
        /*0032*/ 	.byte	0x02
	.zero		1


	//----- nvinfo : EIATTR_ANNOTATIONS
	.align		4
        /*0034*/ 	.byte	0x04, 0x55
        /*0036*/ 	.short	(.L_400 - .L_399)


	//   ....[0]....
.L_399:
        /*0038*/ 	.word	0x00000001
        /*003c*/ 	.byte	0x40, 0x13, 0x00, 0x00, 0x01, 0x00, 0x00, 0x00, 0xb0, 0x1b, 0x00, 0x00, 0x01, 0x00, 0x00, 0x00
        /*004c*/ 	.byte	0x50, 0x46, 0x00, 0x00, 0x01, 0x00, 0x00, 0x00, 0xc0, 0x4c, 0x00, 0x00


	//----- nvinfo : EIATTR_MERCURY_ISA_VERSION
	.align		4
.L_400:
        /*0058*/ 	.byte	0x03, 0x5f
        /*005a*/ 	.short	0x0000


	//----- nvinfo : EIATTR_COOP_GROUP_MASK_REGIDS
	.align		4
        /*005c*/ 	.byte	0x04, 0x29
        /*005e*/ 	.short	(.L_402 - .L_401)


	//   ....[0]....
.L_401:
        /*0060*/ 	.word	0xffffffff


	//   ....[1]....
        /*0064*/ 	.word	0xffffffff


	//   ....[2]....
        /*0068*/ 	.word	0xffffffff


	//   ....[3]....
        /*006c*/ 	.word	0xffffffff


	//   ....[4]....
        /*0070*/ 	.word	0xffffffff


	//   ....[5]....
        /*0074*/ 	.word	0xffffffff


	//   ....[6]....
        /*0078*/ 	.word	0xffffffff


	//   ....[7]....
        /*007c*/ 	.word	0xffffffff


	//----- nvinfo : EIATTR_COOP_GROUP_INSTR_OFFSETS
	.align		4
.L_402:
        /*0080*/ 	.byte	0x04, 0x28
        /*0082*/ 	.short	(.L_404 - .L_403)


	//   ....[0]....
.L_403:
        /*0084*/ 	.word	0x00005ac0


	//   ....[1]....
        /*0088*/ 	.word	0x00005b00


	//   ....[2]....
        /*008c*/ 	.word	0x00005f30


	//   ....[3]....
        /*0090*/ 	.word	0x00005f40


	//   ....[4]....
        /*0094*/ 	.word	0x00006100


	//   ....[5]....
        /*0098*/ 	.word	0x000061f0


	//   ....[6]....
        /*009c*/ 	.word	0x00006520


	//   ....[7]....
        /*00a0*/ 	.word	0x00006530


	//----- nvinfo : EIATTR_EXIT_INSTR_OFFSETS
	.align		4
.L_404:
        /*00a4*/ 	.byte	0x04, 0x1c
        /*00a6*/ 	.short	(.L_406 - .L_405)


	//   ....[0]....
.L_405:
        /*00a8*/ 	.word	0x00000040


	//   ....[1]....
        /*00ac*/ 	.word	0x00006540


	//   ....[2]....
        /*00b0*/ 	.word	0x000065e0


	//----- nvinfo : EIATTR_CTAIDZ_USED
	.align		4
.L_406:
        /*00b4*/ 	.byte	0x01, 0x04
	.zero		2


	//----- nvinfo : EIATTR_MAX_THREADS
	.align		4
        /*00b8*/ 	.byte	0x04, 0x05
        /*00ba*/ 	.short	(.L_408 - .L_407)
.L_407:
        /*00bc*/ 	.word	0x00000100
        /*00c0*/ 	.word	0x00000001
        /*00c4*/ 	.word	0x00000001


	//----- nvinfo : EIATTR_CRS_STACK_SIZE
	.align		4
.L_408:
        /*00c8*/ 	.byte	0x04, 0x1e
        /*00ca*/ 	.short	(.L_410 - .L_409)
.L_409:
        /*00cc*/ 	.word	0x00000000
.L_410:


//--------------------- .nv.info._ZN7cutlass13device_kernelIN5flash19enable_sm80_to_sm89INS1_16FlashAttnBwdSm80INS1_25CollectiveMainloopBwdSm80ILi2ELi1EN4cute5tupleIJNS5_1CILi64EEENS7_ILi96EEENS7_ILi128EEEEEENS_10bfloat16_tEfNS_4arch4Sm80ELb0ELb0ELb1ELb1ELb0ELb0ELb0ELb0ELi2ELi2ELi2ELi2ELb1EEENS1_21CollectiveEpilogueBwdISB_SC_SE_Li256ELb1ELb0ELi4EEENS1_19SingleTileSchedulerILb1ELb0ELb0ELi96EEEEEEEEEvNT_6ParamsE --------------------------
	.section	.nv.info._ZN7cutlass13device_kernelIN5flash19enable_sm80_to_sm89INS1_16FlashAttnBwdSm80INS1_25CollectiveMainloopBwdSm80ILi2ELi1EN4cute5tupleIJNS5_1CILi64EEENS7_ILi96EEENS7_ILi128EEEEEENS_10bfloat16_tEfNS_4arch4Sm80ELb0ELb0ELb1ELb1ELb0ELb0ELb0ELb0ELi2ELi2ELi2ELi2ELb1EEENS1_21CollectiveEpilogueBwdISB_SC_SE_Li256ELb1ELb0ELi4EEENS1_19SingleTileSchedulerILb1ELb0ELb0ELi96EEEEEEEEEvNT_6ParamsE,"",@"SHT_CUDA_INFO"
	.sectionflags	@""
	.align	4


	//----- nvinfo : EIATTR_CUDA_API_VERSION
	.align		4
        /*0000*/ 	.byte	0x04, 0x37
        /*0002*/ 	.short	(.L_412 - .L_411)
.L_411:
        /*0004*/ 	.word	0x00000082


	//----- nvinfo : EIATTR_SW2861232_WAR
	.align		4
.L_412:
        /*0008*/ 	.byte	0x01, 0x35
	.zero		2


	//----- nvinfo : EIATTR_PARAM_CBANK
	.align		4
        /*000c*/ 	.byte	0x04, 0x0a
        /*000e*/ 	.short	(.L_414 - .L_413)
	.align		4
.L_413:
        /*0010*/ 	.word	index@(.nv.constant0._ZN7cutlass13device_kernelIN5flash19enable_sm80_to_sm89INS1_16FlashAttnBwdSm80INS1_25CollectiveMainloopBwdSm80ILi2ELi1EN4cute5tupleIJNS5_1CILi64EEENS7_ILi96EEENS7_ILi128EEEEEENS_10bfloat16_tEfNS_4arch4Sm80ELb0ELb0ELb1ELb1ELb0ELb0ELb0ELb0ELi2ELi2ELi2ELi2ELb1EEENS1_21CollectiveEpilogueBwdISB_SC_SE_Li256ELb1ELb0ELi4EEENS1_19SingleTileSchedulerILb1ELb0ELb0ELi96EEEEEEEEEvNT_6ParamsE)
        /*0014*/ 	.short	0x0160
        /*0016*/ 	.short	0x0270


	//----- nvinfo : EIATTR_CBANK_PARAM_SIZE
	.align		4
.L_414:
        /*0018*/ 	.byte	0x03, 0x19
        /*001a*/ 	.short	0x0270


	//----- nvinfo : EIATTR_KPARAM_INFO
	.align		4
        /*001c*/ 	.byte	0x04, 0x17
        /*001e*/ 	.short	(.L_416 - .L_415)
.L_415:
        /*0020*/ 	.word	0x00000000
        /*0024*/ 	.short	0x0000
        /*0026*/ 	.short	0x0000
        /*0028*/ 	.byte	0x00, 0xf0, 0xc1, 0x09


	//----- nvinfo : EIATTR_MAXREG_COUNT
	.align		4
.L_416:
        /*002c*/ 	.byte	0x03, 0x1b
        /*002e*/ 	.short	0x00ff


	//----- nvinfo : EIATTR_NUM_BARRIERS
	.align		4
        /*0030*/ 	.byte	0x02, 0x4c
        /*0032*/ 	.byte	0x02
	.zero		1


	//----- nvinfo : EIATTR_ANNOTATIONS
	.align		4
        /*0034*/ 	.byte	0x04, 0x55
        /*0036*/ 	.short	(.L_418 - .L_417)


	//   ....[0]....
.L_417:
        /*0038*/ 	.word	0x00000001
        /*003c*/ 	.byte	0x40, 0x19, 0x00, 0x00, 0x01, 0x00, 0x00, 0x00, 0x90, 0x50, 0x00, 0x00


	//----- nvinfo : EIATTR_MERCURY_ISA_VERSION
	.align		4
.L_418:
        /*0048*/ 	.byte	0x03, 0x5f
        /*004a*/ 	.short	0x0000


	//----- nvinfo : EIATTR_COOP_GROUP_MASK_REGIDS
	.align		4
        /*004c*/ 	.byte	0x04, 0x29
        /*004e*/ 	.short	(.L_420 - .L_419)


	//   ....[0]....
.L_419:
        /*0050*/ 	.word	0xffffffff


	//----- nvinfo : EIATTR_COOP_GROUP_INSTR_OFFSETS
	.align		4
.L_420:
        /*0054*/ 	.byte	0x04, 0x28
        /*0056*/ 	.short	(.L_422 - .L_421)


	//   ....[0]....
.L_421:
        /*0058*/ 	.word	0x000000a0


	//----- nvinfo : EIATTR_EXIT_INSTR_OFFSETS
	.align		4
.L_422:
        /*005c*/ 	.byte	0x04, 0x1c
        /*005e*/ 	.short	(.L_424 - .L_423)


	//   ....[0]....
.L_423:
        /*0060*/ 	.word	0x00000310


	//   ....[1]....
        /*0064*/ 	.word	0x00007360


	//   ....[2]....
        /*0068*/ 	.word	0x00007420


	//   ....[3]....
        /*006c*/ 	.word	0x00008220


	//   ....[4]....
        /*0070*/ 	.word	0x000082e0


	//----- nvinfo : EIATTR_CTAIDZ_USED
	.align		4
.L_424:
        /*0074*/ 	.byte	0x01, 0x04
	.zero		2


	//----- nvinfo : EIATTR_MAX_THREADS
	.align		4
        /*0078*/ 	.byte	0x04, 0x05
        /*007a*/ 	.short	(.L_426 - .L_425)
.L_425:
        /*007c*/ 	.word	0x00000100
        /*0080*/ 	.word	0x00000001
        /*0084*/ 	.word	0x00000001


	//----- nvinfo : EIATTR_CRS_STACK_SIZE
	.align		4
.L_426:
        /*0088*/ 	.byte	0x04, 0x1e
        /*008a*/ 	.short	(.L_428 - .L_427)
.L_427:
        /*008c*/ 	.word	0x00000000
.L_428:


//--------------------- .nv.info._ZN7cutlass13device_kernelIN5flash19enable_sm80_to_sm89INS1_16FlashAttnBwdSm80INS1_25CollectiveMainloopBwdSm80ILi2ELi1EN4cute5tupleIJNS5_1CILi64EEENS7_ILi96EEENS7_ILi128EEEEEENS_10bfloat16_tEfNS_4arch4Sm80ELb0ELb0ELb1ELb1ELb1ELb0ELb0ELb0ELi2ELi2ELi2ELi2ELb1EEENS1_21CollectiveEpilogueBwdISB_SC_SE_Li256ELb1ELb0ELi4EEENS1_19SingleTileSchedulerILb1ELb0ELb0ELi96EEEEEEEEEvNT_6ParamsE --------------------------
	.section	.nv.info._ZN7cutlass13device_kernelIN5flash19enable_sm80_to_sm89INS1_16FlashAttnBwdSm80INS1_25CollectiveMainloopBwdSm80ILi2ELi1EN4cute5tupleIJNS5_1CILi64EEENS7_ILi96EEENS7_ILi128EEEEEENS_10bfloat16_tEfNS_4arch4Sm80ELb0ELb0ELb1ELb1ELb1ELb0ELb0ELb0ELi2ELi2ELi2ELi2ELb1EEENS1_21CollectiveEpilogueBwdISB_SC_SE_Li256ELb1ELb0ELi4EEENS1_19SingleTileSchedulerILb1ELb0ELb0ELi96EEEEEEEEEvNT_6ParamsE,"",@"SHT_CUDA_INFO"
	.sectionflags	@""
	.align	4


	//----- nvinfo : EIATTR_CUDA_API_VERSION
	.align		4
        /*0000*/ 	.byte	0x04, 0x37
        /*0002*/ 	.short	(.L_430 - .L_429)
.L_429:
        /*0004*/ 	.word	0x00000082


	//----- nvinfo : EIATTR_SW2861232_WAR
	.align		4
.L_430:
        /*0008*/ 	.byte	0x01, 0x35
	.zero		2


	//----- nvinfo : EIATTR_PARAM_CBANK
	.align		4
        /*000c*/ 	.byte	0x04, 0x0a
        /*000e*/ 	.short	(.L_432 - .L_431)
	.align		4
.L_431:
        /*0010*/ 	.word	index@(.nv.constant0._ZN7cutlass13device_kernelIN5flash19enable_sm80_to_sm89INS1_16FlashAttnBwdSm80INS1_25CollectiveMainloopBwdSm80ILi2ELi1EN4cute5tupleIJNS5_1CILi64EEENS7_ILi96EEENS7_ILi128EEEEEENS_10bfloat16_tEfNS_4arch4Sm80ELb0ELb0ELb1ELb1ELb1ELb0ELb0ELb0ELi2ELi2ELi2ELi2ELb1EEENS1_21CollectiveEpilogueBwdISB_SC_SE_Li256ELb1ELb0ELi4EEENS1_19SingleTileSchedulerILb1ELb0ELb0ELi96EEEEEEEEEvNT_6ParamsE)
        /*0014*/ 	.short	0x0160
        /*0016*/ 	.short	0x0270


	//----- nvinfo : EIATTR_CBANK_PARAM_SIZE
	.align		4
.L_432:
        /*0018*/ 	.byte	0x03, 0x19
        /*001a*/ 	.short	0x0270


	//----- nvinfo : EIATTR_KPARAM_INFO
	.align		4
        /*001c*/ 	.byte	0x04, 0x17
        /*001e*/ 	.short	(.L_434 - .L_433)
.L_433:
        /*0020*/ 	.word	0x00000000
        /*0024*/ 	.short	0x0000
        /*0026*/ 	.short	0x0000
        /*0028*/ 	.byte	0x00, 0xf0, 0xc1, 0x09


	//----- nvinfo : EIATTR_MAXREG_COUNT
	.align		4
.L_434:
        /*002c*/ 	.byte	0x03, 0x1b
        /*002e*/ 	.short	0x00ff


	//----- nvinfo : EIATTR_NUM_BARRIERS
	.align		4
        /*0030*/ 	.byte	0x02, 0x4c
        /*0032*/ 	.byte	0x02
	.zero		1


	//----- nvinfo : EIATTR_ANNOTATIONS
	.align		4
        /*0034*/ 	.byte	0x04, 0x55
        /*0036*/ 	.short	(.L_436 - .L_435)


	//   ....[0]....
.L_435:
        /*0038*/ 	.word	0x00000001
        /*003c*/ 	.byte	0x40, 0x19, 0x00, 0x00, 0x01, 0x00, 0x00, 0x00, 0x90, 0x50, 0x00, 0x00


	//----- nvinfo : EIATTR_MERCURY_ISA_VERSION
	.align		4
.L_436:
        /*0048*/ 	.byte	0x03, 0x5f
        /*004a*/ 	.short	0x0000


	//----- nvinfo : EIATTR_COOP_GROUP_MASK_REGIDS
	.align		4
        /*004c*/ 	.byte	0x04, 0x29
        /*004e*/ 	.short	(.L_438 - .L_437)


	//   ....[0]....
.L_437:
        /*0050*/ 	.word	0xffffffff


	//----- nvinfo : EIATTR_COOP_GROUP_INSTR_OFFSETS
	.align		4
.L_438:
        /*0054*/ 	.byte	0x04, 0x28
        /*0056*/ 	.short	(.L_440 - .L_439)


	//   ....[0]....
.L_439:
        /*0058*/ 	.word	0x000000a0


	//----- nvinfo : EIATTR_EXIT_INSTR_OFFSETS
	.align		4
.L_440:
        /*005c*/ 	.byte	0x04, 0x1c
        /*005e*/ 	.short	(.L_442 - .L_441)


	//   ....[0]....
.L_441:
        /*0060*/ 	.word	0x00000310


	//   ....[1]....
        /*0064*/ 	.word	0x00007360


	//   ....[2]....
        /*0068*/ 	.word	0x00007420


	//   ....[3]....
        /*006c*/ 	.word	0x00008220


	//   ....[4]....
        /*0070*/ 	.word	0x000082e0


	//----- nvinfo : EIATTR_CTAIDZ_USED
	.align		4
.L_442:
        /*0074*/ 	.byte	0x01, 0x04
	.zero		2


	//----- nvinfo : EIATTR_MAX_THREADS
	.align		4
        /*0078*/ 	.byte	0x04, 0x05
        /*007a*/ 	.short	(.L_444 - .L_443)
.L_443:
        /*007c*/ 	.word	0x00000100
        /*0080*/ 	.word	0x00000001
        /*0084*/ 	.word	0x00000001


	//----- nvinfo : EIATTR_CRS_STACK_SIZE
	.align		4
.L_444:
        /*0088*/ 	.byte	0x04, 0x1e
        /*008a*/ 	.short	(.L_446 - .L_445)
.L_445:
        /*008c*/ 	.word	0x00000000
.L_446:


//--------------------- .nv.info._ZN7cutlass13device_kernelIN5flash19enable_sm80_to_sm89INS1_16FlashAttnBwdSm80INS1_25CollectiveMainloopBwdSm80ILi2ELi1EN4cute5tupleIJNS5_1CILi64EEENS7_ILi96EEENS7_ILi128EEEEEENS_10bfloat16_tEfNS_4arch4Sm80ELb0ELb0ELb1ELb1ELb0ELb0ELb0ELb0ELi2ELi2ELi2ELi2ELb1EEENS1_24CollectiveEpilogueBwdGQAISB_fSE_Li256ELb1ELb0EEENS1_19SingleTileSchedulerILb1ELb0ELb0ELi96EEEEEEEEEvNT_6ParamsE --------------------------
	.section	.nv.info._ZN7cutlass13device_kernelIN5flash19enable_sm80_to_sm89INS1_16FlashAttnBwdSm80INS1_25CollectiveMainloopBwdSm80ILi2ELi1EN4cute5tupleIJNS5_1CILi64EEENS7_ILi96EEENS7_ILi128EEEEEENS_10bfloat16_tEfNS_4arch4Sm80ELb0ELb0ELb1ELb1ELb0ELb0ELb0ELb0ELi2ELi2ELi2ELi2ELb1EEENS1_24CollectiveEpilogueBwdGQAISB_fSE_Li256ELb1ELb0EEENS1_19SingleTileSchedulerILb1ELb0ELb0ELi96EEEEEEEEEvNT_6ParamsE,"",@"SHT_CUDA_INFO"
	.sectionflags	@""
	.align	4


	//----- nvinfo : EIATTR_CUDA_API_VERSION
	.align		4
        /*0000*/ 	.byte	0x04, 0x37
        /*0002*/ 	.short	(.L_448 - .L_447)
.L_447:
        /*0004*/ 	.word	0x00000082


	//----- nvinfo : EIATTR_SW2861232_WAR
	.align		4
.L_448:
        /*0008*/ 	.byte	0x01, 0x35
	.zero		2


	//----- nvinfo : EIATTR_PARAM_CBANK
	.align		4
        /*000c*/ 	.byte	0x04, 0x0a
        /*000e*/ 	.short	(.L_450 - .L_449)
	.align		4
.L_449:
        /*0010*/ 	.word	index@(.nv.constant0._ZN7cutlass13device_kernelIN5flash19enable_sm80_to_sm89INS1_16FlashAttnBwdSm80INS1_25CollectiveMainloopBwdSm80ILi2ELi1EN4cute5tupleIJNS5_1CILi64EEENS7_ILi96EEENS7_ILi128EEEEEENS_10bfloat16_tEfNS_4arch4Sm80ELb0ELb0ELb1ELb1ELb0ELb0ELb0ELb0ELi2ELi2ELi2ELi2ELb1EEENS1_24CollectiveEpilogueBwdGQAISB_fSE_Li256ELb1ELb0EEENS1_19SingleTileSchedulerILb1ELb0ELb0ELi96EEEEEEEEEvNT_6ParamsE)
        /*0014*/ 	.short	0x0160
        /*0016*/ 	.short	0x0278


	//----- nvinfo : EIATTR_CBANK_PARAM_SIZE
	.align		4
.L_450:
        /*0018*/ 	.byte	0x03, 0x19
        /*001a*/ 	.short	0x0278


	//----- nvinfo : EIATTR_KPARAM_INFO
	.align		4
        /*001c*/ 	.byte	0x04, 0x17
        /*001e*/ 	.short	(.L_452 - .L_451)
.L_451:
        /*0020*/ 	.word	0x00000000
        /*0024*/ 	.short	0x0000
        /*0026*/ 	.short	0x0000
        /*0028*/ 	.byte	0x00, 0xf0, 0xe1, 0x09


	//----- nvinfo : EIATTR_MAXREG_COUNT
	.align		4
.L_452:
        /*002c*/ 	.byte	0x03, 0x1b
        /*002e*/ 	.short	0x00ff


	//----- nvinfo : EIATTR_NUM_BARRIERS
	.align		4
        /*0030*/ 	.byte	0x02, 0x4c
        /*0032*/ 	.byte	0x02
	.zero		1


	//----- nvinfo : EIATTR_ANNOTATIONS
	.align		4
        /*0034*/ 	.byte	0x04, 0x55
        /*0036*/ 	.short	(.L_454 - .L_453)


	//   ....[0]....
.L_453:
        /*0038*/ 	.word	0x00000001
        /*003c*/ 	.byte	0x80, 0x19, 0x00, 0x00, 0x01, 0x00, 0x00, 0x00, 0xd0, 0x50, 0x00, 0x00


	//----- nvinfo : EIATTR_MERCURY_ISA_VERSION
	.align		4
.L_454:
        /*0048*/ 	.byte	0x03, 0x5f
        /*004a*/ 	.short	0x0000


	//----- nvinfo : EIATTR_COOP_GROUP_MASK_REGIDS
	.align		4
        /*004c*/ 	.byte	0x04, 0x29
        /*004e*/ 	.short	(.L_456 - .L_455)


	//   ....[0]....
.L_455:
        /*0050*/ 	.word	0xffffffff


	//----- nvinfo : EIATTR_COOP_GROUP_INSTR_OFFSETS
	.align		4
.L_456:
        /*0054*/ 	.byte	0x04, 0x28
        /*0056*/ 	.short	(.L_458 - .L_457)


	//   ....[0]....
.L_457:
        /*0058*/ 	.word	0x000000a0


	//----- nvinfo : EIATTR_EXIT_INSTR_OFFSETS
	.align		4
.L_458:
        /*005c*/ 	.byte	0x04, 0x1c
        /*005e*/ 	.short	(.L_460 - .L_459)


	//   ....[0]....
.L_459:
        /*0060*/ 	.word	0x00000310


	//   ....[1]....
        /*0064*/ 	.word	0x00005c40


	//   ....[2]....
        /*0068*/ 	.word	0x00006550


	//----- nvinfo : EIATTR_CTAIDZ_USED
	.align		4
.L_460:
        /*006c*/ 	.byte	0x01, 0x04
	.zero		2


	//----- nvinfo : EIATTR_MAX_THREADS
	.align		4
        /*0070*/ 	.byte	0x04, 0x05
        /*0072*/ 	.short	(.L_462 - .L_461)
.L_461:
        /*0074*/ 	.word	0x00000100
        /*0078*/ 	.word	0x00000001
        /*007c*/ 	.word	0x00000001
.L_462:


//--------------------- .nv.info._ZN7cutlass13device_kernelIN5flash19enable_sm80_to_sm89INS1_16FlashAttnBwdSm80INS1_25CollectiveMainloopBwdSm80ILi2ELi1EN4cute5tupleIJNS5_1CILi64EEENS7_ILi96EEENS7_ILi128EEEEEENS_10bfloat16_tEfNS_4arch4Sm80ELb0ELb0ELb1ELb1ELb1ELb0ELb0ELb0ELi2ELi2ELi2ELi2ELb1EEENS1_24CollectiveEpilogueBwdGQAISB_fSE_Li256ELb1ELb1EEENS1_19SingleTileSchedulerILb1ELb0ELb0ELi96EEEEEEEEEvNT_6ParamsE --------------------------
	.section	.nv.info._ZN7cutlass13device_kernelIN5flash19enable_sm80_to_sm89INS1_16FlashAttnBwdSm80INS1_25CollectiveMainloopBwdSm80ILi2ELi1EN4cute5tupleIJNS5_1CILi64EEENS7_ILi96EEENS7_ILi128EEEEEENS_10bfloat16_tEfNS_4arch4Sm80ELb0ELb0ELb1ELb1ELb1ELb0ELb0ELb0ELi2ELi2ELi2ELi2ELb1EEENS1_24CollectiveEpilogueBwdGQAISB_fSE_Li256ELb1ELb1EEENS1_19SingleTileSchedulerILb1ELb0ELb0ELi96EEEEEEEEEvNT_6ParamsE,"",@"SHT_CUDA_INFO"
	.sectionflags	@""
	.align	4


	//----- nvinfo : EIATTR_CUDA_API_VERSION
	.align		4
        /*0000*/ 	.byte	0x04, 0x37
        /*0002*/ 	.short	(.L_464 - .L_463)
.L_463:
        /*0004*/ 	.word	0x00000082


	//----- nvinfo : EIATTR_SW2861232_WAR
	.align		4
.L_464:
        /*0008*/ 	.byte	0x01, 0x35
	.zero		2


	//----- nvinfo : EIATTR_PARAM_CBANK
	.align		4
        /*000c*/ 	.byte	0x04, 0x0a
        /*000e*/ 	.short	(.L_466 - .L_465)
	.align		4
.L_465:
        /*0010*/ 	.word	index@(.nv.constant0._ZN7cutlass13device_kernelIN5flash19enable_sm80_to_sm89INS1_16FlashAttnBwdSm80INS1_25CollectiveMainloopBwdSm80ILi2ELi1EN4cute5tupleIJNS5_1CILi64EEENS7_ILi96EEENS7_ILi128EEEEEENS_10bfloat16_tEfNS_4arch4Sm80ELb0ELb0ELb1ELb1ELb1ELb0ELb0ELb0ELi2ELi2ELi2ELi2ELb1EEENS1_24CollectiveEpilogueBwdGQAISB_fSE_Li256ELb1ELb1EEENS1_19SingleTileSchedulerILb1ELb0ELb0ELi96EEEEEEEEEvNT_6ParamsE)
        /*0014*/ 	.short	0x0160
        /*0016*/ 	.short	0x0278


	//----- nvinfo : EIATTR_CBANK_PARAM_SIZE
	.align		4
.L_466:
        /*0018*/ 	.byte	0x03, 0x19
        /*001a*/ 	.short	0x0278


	//----- nvinfo : EIATTR_KPARAM_INFO
	.align		4
        /*001c*/ 	.byte	0x04, 0x17
        /*001e*/ 	.short	(.L_468 - .L_467)
.L_467:
        /*0020*/ 	.word	0x00000000
        /*0024*/ 	.short	0x0000
        /*0026*/ 	.short	0x0000
        /*0028*/ 	.byte	0x00, 0xf0, 0xe1, 0x09


	//----- nvinfo : EIATTR_MAXREG_COUNT
	.align		4
.L_468:
        /*002c*/ 	.byte	0x03, 0x1b
        /*002e*/ 	.short	0x00ff


	//----- nvinfo : EIATTR_NUM_BARRIERS
	.align		4
        /*0030*/ 	.byte	0x02, 0x4c
        /*0032*/ 	.byte	0x02
	.zero		1


	//----- nvinfo : EIATTR_ANNOTATIONS
	.align		4
        /*0034*/ 	.byte	0x04, 0x55
        /*0036*/ 	.short	(.L_470 - .L_469)


	//   ....[0]....
.L_469:
        /*0038*/ 	.word	0x00000001
        /*003c*/ 	.byte	0x80, 0x19, 0x00, 0x00, 0x01, 0x00, 0x00, 0x00, 0xd0, 0x50, 0x00, 0x00


	//----- nvinfo : EIATTR_MERCURY_ISA_VERSION
	.align		4
.L_470:
        /*0048*/ 	.byte	0x03, 0x5f
        /*004a*/ 	.short	0x0000


	//----- nvinfo : EIATTR_COOP_GROUP_MASK_REGIDS
	.align		4
        /*004c*/ 	.byte	0x04, 0x29
        /*004e*/ 	.short	(.L_472 - .L_471)


	//   ....[0]....
.L_471:
        /*0050*/ 	.word	0xffffffff


	//   ....[1]....
        /*0054*/ 	.word	0xffffffff


	//   ....[2]....
        /*0058*/ 	.word	0xffffffff


	//   ....[3]....
        /*005c*/ 	.word	0xffffffff


	//   ....[4]....
        /*0060*/ 	.word	0xffffffff


	//   ....[5]....
        /*0064*/ 	.word	0xffffffff


	//   ....[6]....
        /*0068*/ 	.word	0xffffffff


	//   ....[7]....
        /*006c*/ 	.word	0xffffffff


	//   ....[8]....
        /*0070*/ 	.word	0xffffffff


	//----- nvinfo : EIATTR_COOP_GROUP_INSTR_OFFSETS
	.align		4
.L_472:
        /*0074*/ 	.byte	0x04, 0x28
        /*0076*/ 	.short	(.L_474 - .L_473)


	//   ....[0]....
.L_473:
        /*0078*/ 	.word	0x000000a0


	//   ....[1]....
        /*007c*/ 	.word	0x00005f90


	//   ....[2]....
        /*0080*/ 	.word	0x00005fd0


	//   ....[3]....
        /*0084*/ 	.word	0x000063c0


	//   ....[4]....
        /*0088*/ 	.word	0x000063d0


	//   ....[5]....
        /*008c*/ 	.word	0x00006560


	//   ....[6]....
        /*0090*/ 	.word	0x000065b0


	//   ....[7]....
        /*0094*/ 	.word	0x00006960


	//   ....[8]....
        /*0098*/ 	.word	0x00006970


	//----- nvinfo : EIATTR_EXIT_INSTR_OFFSETS
	.align		4
.L_474:
        /*009c*/ 	.byte	0x04, 0x1c
        /*009e*/ 	.short	(.L_476 - .L_475)


	//   ....[0]....
.L_475:
        /*00a0*/ 	.word	0x00000310


	//   ....[1]....
        /*00a4*/ 	.word	0x00005c40


	//   ....[2]....
        /*00a8*/ 	.word	0x00006980


	//   ....[3]....
        /*00ac*/ 	.word	0x00006a20


	//----- nvinfo : EIATTR_CTAIDZ_USED
	.align		4
.L_476:
        /*00b0*/ 	.byte	0x01, 0x04
	.zero		2


	//----- nvinfo : EIATTR_MAX_THREADS
	.align		4
        /*00b4*/ 	.byte	0x04, 0x05
        /*00b6*/ 	.short	(.L_478 - .L_477)
.L_477:
        /*00b8*/ 	.word	0x00000100
        /*00bc*/ 	.word	0x00000001
        /*00c0*/ 	.word	0x00000001


	//----- nvinfo : EIATTR_CRS_STACK_SIZE
	.align		4
.L_478:
        /*00c4*/ 	.byte	0x04, 0x1e
        /*00c6*/ 	.short	(.L_480 - .L_479)
.L_479:
        /*00c8*/ 	.word	0x00000000
.L_480:


//--------------------- .nv.info._ZN7cutlass13device_kernelIN5flash19enable_sm80_to_sm89INS1_16FlashAttnBwdSm80INS1_25CollectiveMainloopBwdSm80ILi2ELi1EN4cute5tupleIJNS5_1CILi64EEENS7_ILi96EEENS7_ILi128EEEEEENS_10bfloat16_tEfNS_4arch4Sm80ELb0ELb1ELb1ELb0ELb0ELb0ELb0ELb0ELi2ELi2ELi2ELi2ELb1EEENS1_21CollectiveEpilogueBwdISB_SC_SE_Li256ELb0ELb0ELi4EEENS1_19SingleTileSchedulerILb0ELb0ELb0ELi96EEEEEEEEEvNT_6ParamsE --------------------------
	.section	.nv.info._ZN7cutlass13device_kernelIN5flash19enable_sm80_to_sm89INS1_16FlashAttnBwdSm80INS1_25CollectiveMainloopBwdSm80ILi2ELi1EN4cute5tupleIJNS5_1CILi64EEENS7_ILi96EEENS7_ILi128EEEEEENS_10bfloat16_tEfNS_4arch4Sm80ELb0ELb1ELb1ELb0ELb0ELb0ELb0ELb0ELi2ELi2ELi2ELi2ELb1EEENS1_21CollectiveEpilogueBwdISB_SC_SE_Li256ELb0ELb0ELi4EEENS1_19SingleTileSchedulerILb0ELb0ELb0ELi96EEEEEEEEEvNT_6ParamsE,"",@"SHT_CUDA_INFO"
	.sectionflags	@""
	.align	4


	//----- nvinfo : EIATTR_CUDA_API_VERSION
	.align		4
        /*0000*/ 	.byte	0x04, 0x37
        /*0002*/ 	.short	(.L_482 - .L_481)
.L_481:
        /*0004*/ 	.word	0x00000082


	//----- nvinfo : EIATTR_SW2861232_WAR
	.align		4
.L_482:
        /*0008*/ 	.byte	0x01, 0x35
	.zero		2


	//----- nvinfo : EIATTR_PARAM_CBANK
	.align		4
        /*000c*/ 	.byte	0x04, 0x0a
        /*000e*/ 	.short	(.L_484 - .L_483)
	.align		4
.L_483:
        /*0010*/ 	.word	index@(.nv.constant0._ZN7cutlass13device_kernelIN5flash19enable_sm80_to_sm89INS1_16FlashAttnBwdSm80INS1_25CollectiveMainloopBwdSm80ILi2ELi1EN4cute5tupleIJNS5_1CILi64EEENS7_ILi96EEENS7_ILi128EEEEEENS_10bfloat16_tEfNS_4arch4Sm80ELb0ELb1ELb1ELb0ELb0ELb0ELb0ELb0ELi2ELi2ELi2ELi2ELb1EEENS1_21CollectiveEpilogueBwdISB_SC_SE_Li256ELb0ELb0ELi4EEENS1_19SingleTileSchedulerILb0ELb0ELb0ELi96EEEEEEEEEvNT_6ParamsE)
        /*0014*/ 	.short	0x0160
        /*0016*/ 	.short	0x0270


	//----- nvinfo : EIATTR_CBANK_PARAM_SIZE
	.align		4
.L_484:
        /*0018*/ 	.byte	0x03, 0x19
        /*001a*/ 	.short	0x0270


	//----- nvinfo : EIATTR_KPARAM_INFO
	.align		4
        /*001c*/ 	.byte	0x04, 0x17
        /*001e*/ 	.short	(.L_486 - .L_485)
.L_485:
        /*0020*/ 	.word	0x00000000
        /*0024*/ 	.short	0x0000
        /*0026*/ 	.short	0x0000
        /*0028*/ 	.byte	0x00, 0xf0, 0xc1, 0x09


	//----- nvinfo : EIATTR_MAXREG_COUNT
	.align		4
.L_486:
        /*002c*/ 	.byte	0x03, 0x1b
        /*002e*/ 	.short	0x00ff


	//----- nvinfo : EIATTR_NUM_BARRIERS
	.align		4
        /*0030*/ 	.byte	0x02, 0x4c
        /*0032*/ 	.byte	0x02
	.zero		1


	//----- nvinfo : EIATTR_ANNOTATIONS
	.align		4
        /*0034*/ 	.byte	0x04, 0x55
        /*0036*/ 	.short	(.L_488 - .L_487)


	//   ....[0]....
.L_487:
        /*0038*/ 	.word	0x00000001
        /*003c*/ 	.byte	0xd0, 0x00, 0x00, 0x00, 0x01, 0x00, 0x00, 0x00, 0xc0, 0x07, 0x00, 0x00, 0x01, 0x00, 0x00, 0x00
        /* <DEDUP_REMOVED lines=17> */
        /*015c*/ 	.byte	0x60, 0x6a, 0x00, 0x00, 0x01, 0x00, 0x00, 0x00, 0x50, 0x81, 0x00, 0x00


	//----- nvinfo : EIATTR_MERCURY_ISA_VERSION
	.align		4
.L_488:
        /*0168*/ 	.byte	0x03, 0x5f
        /*016a*/ 	.short	0x0000


	//----- nvinfo : EIATTR_EXIT_INSTR_OFFSETS
	.align		4
        /*016c*/ 	.byte	0x04, 0x1c
        /*016e*/ 	.short	(.L_490 - .L_489)


	//   ....[0]....
.L_489:
        /*0170*/ 	.word	0x00000040


	//   ....[1]....
        /*0174*/ 	.word	0x00008080


	//   ....[2]....
        /*0178*/ 	.word	0x00008140


	//   ....[3]....
        /*017c*/ 	.word	0x00008e00


	//   ....[4]....
        /*0180*/ 	.word	0x00008eb0


	//----- nvinfo : EIATTR_CTAIDZ_USED
	.align		4
.L_490:
        /*0184*/ 	.byte	0x01, 0x04
	.zero		2


	//----- nvinfo : EIATTR_MAX_THREADS
	.align		4
        /*0188*/ 	.byte	0x04, 0x05
        /*018a*/ 	.short	(.L_492 - .L_491)
.L_491:
        /*018c*/ 	.word	0x00000100
        /*0190*/ 	.word	0x00000001
        /*0194*/ 	.word	0x00000001


	//----- nvinfo : EIATTR_CRS_STACK_SIZE
	.align		4
.L_492:
        /*0198*/ 	.byte	0x04, 0x1e
        /*019a*/ 	.short	(.L_494 - .L_493)
.L_493:
        /*019c*/ 	.word	0x00000000
.L_494:


//--------------------- .nv.info._ZN7cutlass13device_kernelIN5flash19enable_sm80_to_sm89INS1_16FlashAttnBwdSm80INS1_25CollectiveMainloopBwdSm80ILi2ELi1EN4cute5tupleIJNS5_1CILi64EEENS7_ILi96EEENS7_ILi128EEEEEENS_10bfloat16_tEfNS_4arch4Sm80ELb0ELb1ELb1ELb0ELb1ELb0ELb0ELb0ELi2ELi2ELi2ELi2ELb1EEENS1_21CollectiveEpilogueBwdISB_SC_SE_Li256ELb0ELb0ELi4EEENS1_19SingleTileSchedulerILb0ELb0ELb0ELi96EEEEEEEEEvNT_6ParamsE --------------------------
	.section	.nv.info._ZN7cutlass13device_kernelIN5flash19enable_sm80_to_sm89INS1_16FlashAttnBwdSm80INS1_25CollectiveMainloopBwdSm80ILi2ELi1EN4cute5tupleIJNS5_1CILi64EEENS7_ILi96EEENS7_ILi128EEEEEENS_10bfloat16_tEfNS_4arch4Sm80ELb0ELb1ELb1ELb0ELb1ELb0ELb0ELb0ELi2ELi2ELi2ELi2ELb1EEENS1_21CollectiveEpilogueBwdISB_SC_SE_Li256ELb0ELb0ELi4EEENS1_19SingleTileSchedulerILb0ELb0ELb0ELi96EEEEEEEEEvNT_6ParamsE,"",@"SHT_CUDA_INFO"
	.sectionflags	@""
	.align	4


	//----- nvinfo : EIATTR_CUDA_API_VERSION
	.align		4
        /*0000*/ 	.byte	0x04, 0x37
        /*0002*/ 	.short	(.L_496 - .L_495)
.L_495:
        /*0004*/ 	.word	0x00000082


	//----- nvinfo : EIATTR_SW2861232_WAR
	.align		4
.L_496:
        /*0008*/ 	.byte	0x01, 0x35
	.zero		2


	//----- nvinfo : EIATTR_PARAM_CBANK
	.align		4
        /*000c*/ 	.byte	0x04, 0x0a
        /*000e*/ 	.short	(.L_498 - .L_497)
	.align		4
.L_497:
        /*0010*/ 	.word	index@(.nv.constant0._ZN7cutlass13device_kernelIN5flash19enable_sm80_to_sm89INS1_16FlashAttnBwdSm80INS1_25CollectiveMainloopBwdSm80ILi2ELi1EN4cute5tupleIJNS5_1CILi64EEENS7_ILi96EEENS7_ILi128EEEEEENS_10bfloat16_tEfNS_4arch4Sm80ELb0ELb1ELb1ELb0ELb1ELb0ELb0ELb0ELi2ELi2ELi2ELi2ELb1EEENS1_21CollectiveEpilogueBwdISB_SC_SE_Li256ELb0ELb0ELi4EEENS1_19SingleTileSchedulerILb0ELb0ELb0ELi96EEEEEEEEEvNT_6ParamsE)
        /*0014*/ 	.short	0x0160
        /*0016*/ 	.short	0x0270


	//----- nvinfo : EIATTR_CBANK_PARAM_SIZE
	.align		4
.L_498:
        /*0018*/ 	.byte	0x03, 0x19
        /*001a*/ 	.short	0x0270


	//----- nvinfo : EIATTR_KPARAM_INFO
	.align		4
        /*001c*/ 	.byte	0x04, 0x17
        /*001e*/ 	.short	(.L_500 - .L_499)
.L_499:
        /*0020*/ 	.word	0x00000000
        /*0024*/ 	.short	0x0000
        /*0026*/ 	.short	0x0000
        /*0028*/ 	.byte	0x00, 0xf0, 0xc1, 0x09


	//----- nvinfo : EIATTR_MAXREG_COUNT
	.align		4
.L_500:
        /*002c*/ 	.byte	0x03, 0x1b
        /*002e*/ 	.short	0x00ff


	//----- nvinfo : EIATTR_NUM_BARRIERS
	.align		4
        /*0030*/ 	.byte	0x02, 0x4c
        /*0032*/ 	.byte	0x02
	.zero		1


	//----- nvinfo : EIATTR_ANNOTATIONS
	.align		4
        /*0034*/ 	.byte	0x04, 0x55
        /*0036*/ 	.short	(.L_502 - .L_501)


	//   ....[0]....
.L_501:
        /* <DEDUP_REMOVED lines=20> */


	//----- nvinfo : EIATTR_MERCURY_ISA_VERSION
	.align		4
.L_502:
        /*0168*/ 	.byte	0x03, 0x5f
        /*016a*/ 	.short	0x0000


	//----- nvinfo : EIATTR_EXIT_INSTR_OFFSETS
	.align		4
        /*016c*/ 	.byte	0x04, 0x1c
        /*016e*/ 	.short	(.L_504 - .L_503)


	//   ....[0]....
.L_503:
        /*0170*/ 	.word	0x00000040


	//   ....[1]....
        /*0174*/ 	.word	0x00008080


	//   ....[2]....
        /*0178*/ 	.word	0x00008140


	//   ....[3]....
        /*017c*/ 	.word	0x00008e00


	//   ....[4]....
        /*0180*/ 	.word	0x00008eb0


	//----- nvinfo : EIATTR_CTAIDZ_USED
	.align		4
.L_504:
        /*0184*/ 	.byte	0x01, 0x04
	.zero		2


	//----- nvinfo : EIATTR_MAX_THREADS
	.align		4
        /*0188*/ 	.byte	0x04, 0x05
        /*018a*/ 	.short	(.L_506 - .L_505)
.L_505:
        /*018c*/ 	.word	0x00000100
        /*0190*/ 	.word	0x00000001
        /*0194*/ 	.word	0x00000001


	//----- nvinfo : EIATTR_CRS_STACK_SIZE
	.align		4
.L_506:
        /*0198*/ 	.byte	0x04, 0x1e
        /*019a*/ 	.short	(.L_508 - .L_507)
.L_507:
        /*019c*/ 	.word	0x00000000
.L_508:


//--------------------- .nv.info._ZN7cutlass13device_kernelIN5flash19enable_sm80_to_sm89INS1_16FlashAttnBwdSm80INS1_25CollectiveMainloopBwdSm80ILi2ELi1EN4cute5tupleIJNS5_1CILi64EEENS7_ILi96EEENS7_ILi128EEEEEENS_10bfloat16_tEfNS_4arch4Sm80ELb0ELb1ELb1ELb0ELb0ELb0ELb0ELb0ELi2ELi2ELi2ELi2ELb1EEENS1_24CollectiveEpilogueBwdGQAISB_fSE_Li256ELb0ELb0EEENS1_19SingleTileSchedulerILb0ELb0ELb0ELi96EEEEEEEEEvNT_6ParamsE --------------------------
	.section	.nv.info._ZN7cutlass13device_kernelIN5flash19enable_sm80_to_sm89INS1_16FlashAttnBwdSm80INS1_25CollectiveMainloopBwdSm80ILi2ELi1EN4cute5tupleIJNS5_1CILi64EEENS7_ILi96EEENS7_ILi128EEEEEENS_10bfloat16_tEfNS_4arch4Sm80ELb0ELb1ELb1ELb0ELb0ELb0ELb0ELb0ELi2ELi2ELi2ELi2ELb1EEENS1_24CollectiveEpilogueBwdGQAISB_fSE_Li256ELb0ELb0EEENS1_19SingleTileSchedulerILb0ELb0ELb0ELi96EEEEEEEEEvNT_6ParamsE,"",@"SHT_CUDA_INFO"
	.sectionflags	@""
	.align	4


	//----- nvinfo : EIATTR_CUDA_API_VERSION
	.align		4
        /*0000*/ 	.byte	0x04, 0x37
        /*0002*/ 	.short	(.L_510 - .L_509)
.L_509:
        /*0004*/ 	.word	0x00000082


	//----- nvinfo : EIATTR_SW2861232_WAR
	.align		4
.L_510:
        /*0008*/ 	.byte	0x01, 0x35
	.zero		2


	//----- nvinfo : EIATTR_PARAM_CBANK
	.align		4
        /*000c*/ 	.byte	0x04, 0x0a
        /*000e*/ 	.short	(.L_512 - .L_511)
	.align		4
.L_511:
        /*0010*/ 	.word	index@(.nv.constant0._ZN7cutlass13device_kernelIN5flash19enable_sm80_to_sm89INS1_16FlashAttnBwdSm80INS1_25CollectiveMainloopBwdSm80ILi2ELi1EN4cute5tupleIJNS5_1CILi64EEENS7_ILi96EEENS7_ILi128EEEEEENS_10bfloat16_tEfNS_4arch4Sm80ELb0ELb1ELb1ELb0ELb0ELb0ELb0ELb0ELi2ELi2ELi2ELi2ELb1EEENS1_24CollectiveEpilogueBwdGQAISB_fSE_Li256ELb0ELb0EEENS1_19SingleTileSchedulerILb0ELb0ELb0ELi96EEEEEEEEEvNT_6ParamsE)
        /*0014*/ 	.short	0x0160
        /*0016*/ 	.short	0x0278


	//----- nvinfo : EIATTR_CBANK_PARAM_SIZE
	.align		4
.L_512:
        /*0018*/ 	.byte	0x03, 0x19
        /*001a*/ 	.short	0x0278


	//----- nvinfo : EIATTR_KPARAM_INFO
	.align		4
        /*001c*/ 	.byte	0x04, 0x17
        /*001e*/ 	.short	(.L_514 - .L_513)
.L_513:
        /*0020*/ 	.word	0x00000000
        /*0024*/ 	.short	0x0000
        /*0026*/ 	.short	0x0000
        /*0028*/ 	.byte	0x00, 0xf0, 0xe1, 0x09


	//----- nvinfo : EIATTR_MAXREG_COUNT
	.align		4
.L_514:
        /*002c*/ 	.byte	0x03, 0x1b
        /*002e*/ 	.short	0x00ff


	//----- nvinfo : EIATTR_NUM_BARRIERS
	.align		4
        /*0030*/ 	.byte	0x02, 0x4c
        /*0032*/ 	.byte	0x02
	.zero		1


	//----- nvinfo : EIATTR_ANNOTATIONS
	.align		4
        /*0034*/ 	.byte	0x04, 0x55
        /*0036*/ 	.short	(.L_516 - .L_515)


	//   ....[0]....
.L_515:
        /* <DEDUP_REMOVED lines=14> */
        /*010c*/ 	.byte	0x50, 0x69, 0x00, 0x00


	//----- nvinfo : EIATTR_MERCURY_ISA_VERSION
	.align		4
.L_516:
        /*0110*/ 	.byte	0x03, 0x5f
        /*0112*/ 	.short	0x0000


	//----- nvinfo : EIATTR_EXIT_INSTR_OFFSETS
	.align		4
        /*0114*/ 	.byte	0x04, 0x1c
        /*0116*/ 	.short	(.L_518 - .L_517)


	//   ....[0]....
.L_517:
        /*0118*/ 	.word	0x00000040


	//   ....[1]....
        /*011c*/ 	.word	0x00006940


	//   ....[2]....
        /*0120*/ 	.word	0x00007180


	//----- nvinfo : EIATTR_CTAIDZ_USED
	.align		4
.L_518:
        /*0124*/ 	.byte	0x01, 0x04
	.zero		2


	//----- nvinfo : EIATTR_MAX_THREADS
	.align		4
        /*0128*/ 	.byte	0x04, 0x05
        /*012a*/ 	.short	(.L_520 - .L_519)
.L_519:
        /*012c*/ 	.word	0x00000100
        /*0130*/ 	.word	0x00000001
        /*0134*/ 	.word	0x00000001


	//----- nvinfo : EIATTR_CRS_STACK_SIZE
	.align		4
.L_520:
        /*0138*/ 	.byte	0x04, 0x1e
        /*013a*/ 	.short	(.L_522 - .L_521)
.L_521:
        /*013c*/ 	.word	0x00000000
.L_522:


//--------------------- .nv.info._ZN7cutlass13device_kernelIN5flash19enable_sm80_to_sm89INS1_16FlashAttnBwdSm80INS1_25CollectiveMainloopBwdSm80ILi2ELi1EN4cute5tupleIJNS5_1CILi64EEENS7_ILi96EEENS7_ILi128EEEEEENS_10bfloat16_tEfNS_4arch4Sm80ELb0ELb1ELb1ELb0ELb1ELb0ELb0ELb0ELi2ELi2ELi2ELi2ELb1EEENS1_24CollectiveEpilogueBwdGQAISB_fSE_Li256ELb0ELb1EEENS1_19SingleTileSchedulerILb0ELb0ELb0ELi96EEEEEEEEEvNT_6ParamsE --------------------------
	.section	.nv.info._ZN7cutlass13device_kernelIN5flash19enable_sm80_to_sm89INS1_16FlashAttnBwdSm80INS1_25CollectiveMainloopBwdSm80ILi2ELi1EN4cute5tupleIJNS5_1CILi64EEENS7_ILi96EEENS7_ILi128EEEEEENS_10bfloat16_tEfNS_4arch4Sm80ELb0ELb1ELb1ELb0ELb1ELb0ELb0ELb0ELi2ELi2ELi2ELi2ELb1EEENS1_24CollectiveEpilogueBwdGQAISB_fSE_Li256ELb0ELb1EEENS1_19SingleTileSchedulerILb0ELb0ELb0ELi96EEEEEEEEEvNT_6ParamsE,"",@"SHT_CUDA_INFO"
	.sectionflags	@""
	.align	4


	//----- nvinfo : EIATTR_CUDA_API_VERSION
	.align		4
        /*0000*/ 	.byte	0x04, 0x37
        /*0002*/ 	.short	(.L_524 - .L_523)
.L_523:
        /*0004*/ 	.word	0x00000082


	//----- nvinfo : EIATTR_SW2861232_WAR
	.align		4
.L_524:
        /*0008*/ 	.byte	0x01, 0x35
	.zero		2


	//----- nvinfo : EIATTR_PARAM_CBANK
	.align		4
        /*000c*/ 	.byte	0x04, 0x0a
        /*000e*/ 	.short	(.L_526 - .L_525)
	.align		4
.L_525:
        /*0010*/ 	.word	index@(.nv.constant0._ZN7cutlass13device_kernelIN5flash19enable_sm80_to_sm89INS1_16FlashAttnBwdSm80INS1_25CollectiveMainloopBwdSm80ILi2ELi1EN4cute5tupleIJNS5_1CILi64EEENS7_ILi96EEENS7_ILi128EEEEEENS_10bfloat16_tEfNS_4arch4Sm80ELb0ELb1ELb1ELb0ELb1ELb0ELb0ELb0ELi2ELi2ELi2ELi2ELb1EEENS1_24CollectiveEpilogueBwdGQAISB_fSE_Li256ELb0ELb1EEENS1_19SingleTileSchedulerILb0ELb0ELb0ELi96EEEEEEEEEvNT_6ParamsE)
        /*0014*/ 	.short	0x0160
        /*0016*/ 	.short	0x0278


	//----- nvinfo : EIATTR_CBANK_PARAM_SIZE
	.align		4
.L_526:
        /*0018*/ 	.byte	0x03, 0x19
        /*001a*/ 	.short	0x0278


	//----- nvinfo : EIATTR_KPARAM_INFO
	.align		4
        /*001c*/ 	.byte	0x04, 0x17
        /*001e*/ 	.short	(.L_528 - .L_527)
.L_527:
        /*0020*/ 	.word	0x00000000
        /*0024*/ 	.short	0x0000
        /*0026*/ 	.short	0x0000
        /*0028*/ 	.byte	0x00, 0xf0, 0xe1, 0x09


	//----- nvinfo : EIATTR_MAXREG_COUNT
	.align		4
.L_528:
        /*002c*/ 	.byte	0x03, 0x1b
        /*002e*/ 	.short	0x00ff


	//----- nvinfo : EIATTR_NUM_BARRIERS
	.align		4
        /*0030*/ 	.byte	0x02, 0x4c
        /*0032*/ 	.byte	0x02
	.zero		1


	//----- nvinfo : EIATTR_ANNOTATIONS
	.align		4
        /*0034*/ 	.byte	0x04, 0x55
        /*0036*/ 	.short	(.L_530 - .L_529)


	//   ....[0]....
.L_529:
        /* <DEDUP_REMOVED lines=20> */


	//----- nvinfo : EIATTR_MERCURY_ISA_VERSION
	.align		4
.L_530:
        /*0168*/ 	.byte	0x03, 0x5f
        /*016a*/ 	.short	0x0000


	//----- nvinfo : EIATTR_COOP_GROUP_MASK_REGIDS
	.align		4
        /*016c*/ 	.byte	0x04, 0x29
        /*016e*/ 	.short	(.L_532 - .L_531)


	//   ....[0]....
.L_531:
        /*0170*/ 	.word	0xffffffff


	//   ....[1]....
        /*0174*/ 	.word	0xffffffff


	//   ....[2]....
        /*0178*/ 	.word	0xffffffff


	//   ....[3]....
        /*017c*/ 	.word	0xffffffff


	//   ....[4]....
        /*0180*/ 	.word	0xffffffff


	//   ....[5]....
        /*0184*/ 	.word	0xffffffff


	//   ....[6]....
        /*0188*/ 	.word	0xffffffff


	//   ....[7]....
        /*018c*/ 	.word	0xffffffff


	//----- nvinfo : EIATTR_COOP_GROUP_INSTR_OFFSETS
	.align		4
.L_532:
        /*0190*/ 	.byte	0x04, 0x28
        /*0192*/ 	.short	(.L_534 - .L_533)


	//   ....[0]....
.L_533:
        /*0194*/ 	.word	0x00006c30


	//   ....[1]....
        /*0198*/ 	.word	0x00006ca0


	//   ....[2]....
        /*019c*/ 	.word	0x00007060


	//   ....[3]....
        /*01a0*/ 	.word	0x00007070


	//   ....[4]....
        /*01a4*/ 	.word	0x00007200


	//   ....[5]....
        /*01a8*/ 	.word	0x00007250


	//   ....[6]....
        /*01ac*/ 	.word	0x00007600


	//   ....[7]....
        /*01b0*/ 	.word	0x00007610


	//----- nvinfo : EIATTR_EXIT_INSTR_OFFSETS
	.align		4
.L_534:
        /*01b4*/ 	.byte	0x04, 0x1c
        /*01b6*/ 	.short	(.L_536 - .L_535)


	//   ....[0]....
.L_535:
        /*01b8*/ 	.word	0x00000040


	//   ....[1]....
        /*01bc*/ 	.word	0x000069b0


	//   ....[2]....
        /*01c0*/ 	.word	0x00007620


	//   ....[3]....
        /*01c4*/ 	.word	0x000076c0


	//----- nvinfo : EIATTR_CTAIDZ_USED
	.align		4
.L_536:
        /*01c8*/ 	.byte	0x01, 0x04
	.zero		2


	//----- nvinfo : EIATTR_MAX_THREADS
	.align		4
        /*01cc*/ 	.byte	0x04, 0x05
        /*01ce*/ 	.short	(.L_538 - .L_537)
.L_537:
        /*01d0*/ 	.word	0x00000100
        /*01d4*/ 	.word	0x00000001
        /*01d8*/ 	.word	0x00000001


	//----- nvinfo : EIATTR_CRS_STACK_SIZE
	.align		4
.L_538:
        /*01dc*/ 	.byte	0x04, 0x1e
        /*01de*/ 	.short	(.L_540 - .L_539)
.L_539:
        /*01e0*/ 	.word	0x00000000
.L_540:


//--------------------- .nv.info._ZN7cutlass13device_kernelIN5flash19enable_sm80_to_sm89INS1_16FlashAttnBwdSm80INS1_25CollectiveMainloopBwdSm80ILi2ELi1EN4cute5tupleIJNS5_1CILi64EEENS7_ILi96EEENS7_ILi128EEEEEENS_10bfloat16_tEfNS_4arch4Sm80ELb0ELb1ELb1ELb1ELb0ELb0ELb0ELb0ELi2ELi2ELi2ELi2ELb1EEENS1_21CollectiveEpilogueBwdISB_SC_SE_Li256ELb1ELb0ELi4EEENS1_19SingleTileSchedulerILb1ELb0ELb0ELi96EEEEEEEEEvNT_6ParamsE --------------------------
	.section	.nv.info._ZN7cutlass13device_kernelIN5flash19enable_sm80_to_sm89INS1_16FlashAttnBwdSm80INS1_25CollectiveMainloopBwdSm80ILi2ELi1EN4cute5tupleIJNS5_1CILi64EEENS7_ILi96EEENS7_ILi128EEEEEENS_10bfloat16_tEfNS_4arch4Sm80ELb0ELb1ELb1ELb1ELb0ELb0ELb0ELb0ELi2ELi2ELi2ELi2ELb1EEENS1_21CollectiveEpilogueBwdISB_SC_SE_Li256ELb1ELb0ELi4EEENS1_19SingleTileSchedulerILb1ELb0ELb0ELi96EEEEEEEEEvNT_6ParamsE,"",@"SHT_CUDA_INFO"
	.sectionflags	@""
	.align	4


	//----- nvinfo : EIATTR_CUDA_API_VERSION
	.align		4
        /*0000*/ 	.byte	0x04, 0x37
        /*0002*/ 	.short	(.L_542 - .L_541)
.L_541:
        /*0004*/ 	.word	0x00000082


	//----- nvinfo : EIATTR_SW2861232_WAR
	.align		4
.L_542:
        /*0008*/ 	.byte	0x01, 0x35
	.zero		2


	//----- nvinfo : EIATTR_PARAM_CBANK
	.align		4
        /*000c*/ 	.byte	0x04, 0x0a
        /*000e*/ 	.short	(.L_544 - .L_543)
	.align		4
.L_543:
        /*0010*/ 	.word	index@(.nv.constant0._ZN7cutlass13device_kernelIN5flash19enable_sm80_to_sm89INS1_16FlashAttnBwdSm80INS1_25CollectiveMainloopBwdSm80ILi2ELi1EN4cute5tupleIJNS5_1CILi64EEENS7_ILi96EEENS7_ILi128EEEEEENS_10bfloat16_tEfNS_4arch4Sm80ELb0ELb1ELb1ELb1ELb0ELb0ELb0ELb0ELi2ELi2ELi2ELi2ELb1EEENS1_21CollectiveEpilogueBwdISB_SC_SE_Li256ELb1ELb0ELi4EEENS1_19SingleTileSchedulerILb1ELb0ELb0ELi96EEEEEEEEEvNT_6ParamsE)
        /*0014*/ 	.short	0x0160
        /*0016*/ 	.short	0x0270


	//----- nvinfo : EIATTR_CBANK_PARAM_SIZE
	.align		4
.L_544:
        /*0018*/ 	.byte	0x03, 0x19
        /*001a*/ 	.short	0x0270


	//----- nvinfo : EIATTR_KPARAM_INFO
	.align		4
        /*001c*/ 	.byte	0x04, 0x17
        /*001e*/ 	.short	(.L_546 - .L_545)
.L_545:
        /*0020*/ 	.word	0x00000000
        /*0024*/ 	.short	0x0000
        /*0026*/ 	.short	0x0000
        /*0028*/ 	.byte	0x00, 0xf0, 0xc1, 0x09


	//----- nvinfo : EIATTR_MAXREG_COUNT
	.align		4
.L_546:
        /*002c*/ 	.byte	0x03, 0x1b
        /*002e*/ 	.short	0x00ff


	//----- nvinfo : EIATTR_NUM_BARRIERS
	.align		4
        /*0030*/ 	.byte	0x02, 0x4c
        /*0032*/ 	.byte	0x02
	.zero		1


	//----- nvinfo : EIATTR_ANNOTATIONS
	.align		4
        /*0034*/ 	.byte	0x04, 0x55
        /*0036*/ 	.short	(.L_548 - .L_547)


	//   ....[0]....
.L_547:
        /* <DEDUP_REMOVED lines=18> */


	//----- nvinfo : EIATTR_MERCURY_ISA_VERSION
	.align		4
.L_548:
        /*0140*/ 	.byte	0x03, 0x5f
        /*0142*/ 	.short	0x0000


	//----- nvinfo : EIATTR_COOP_GROUP_MASK_REGIDS
	.align		4
        /*0144*/ 	.byte	0x04, 0x29
        /*0146*/ 	.short	(.L_550 - .L_549)


	//   ....[0]....
.L_549:
        /*0148*/ 	.word	0xffffffff


	//----- nvinfo : EIATTR_COOP_GROUP_INSTR_OFFSETS
	.align		4
.L_550:
        /*014c*/ 	.byte	0x04, 0x28
        /*014e*/ 	.short	(.L_552 - .L_551)


	//   ....[0]....
.L_551:
        /*0150*/ 	.word	0x000000b0


	//----- nvinfo : EIATTR_EXIT_INSTR_OFFSETS
	.align		4
.L_552:
        /*0154*/ 	.byte	0x04, 0x1c
        /*0156*/ 	.short	(.L_554 - .L_553)


	//   ....[0]....
.L_553:
        /*0158*/ 	.word	0x00000420


	//   ....[1]....
        /*015c*/ 	.word	0x000088b0


	//   ....[2]....
        /*0160*/ 	.word	0x00008960


	//   ....[3]....
        /*0164*/ 	.word	0x00009850


	//   ....[4]....
        /*0168*/ 	.word	0x00009900


	//----- nvinfo : EIATTR_CTAIDZ_USED
	.align		4
.L_554:
        /*016c*/ 	.byte	0x01, 0x04
	.zero		2


	//----- nvinfo : EIATTR_MAX_THREADS
	.align		4
        /*0170*/ 	.byte	0x04, 0x05
        /*0172*/ 	.short	(.L_556 - .L_555)
.L_555:
        /*0174*/ 	.word	0x00000100
        /*0178*/ 	.word	0x00000001
        /*017c*/ 	.word	0x00000001


	//----- nvinfo : EIATTR_CRS_STACK_SIZE
	.align		4
.L_556:
        /*0180*/ 	.byte	0x04, 0x1e
        /*0182*/ 	.short	(.L_558 - .L_557)
.L_557:
        /*0184*/ 	.word	0x00000000
.L_558:


//--------------------- .nv.info._ZN7cutlass13device_kernelIN5flash19enable_sm80_to_sm89INS1_16FlashAttnBwdSm80INS1_25CollectiveMainloopBwdSm80ILi2ELi1EN4cute5tupleIJNS5_1CILi64EEENS7_ILi96EEENS7_ILi128EEEEEENS_10bfloat16_tEfNS_4arch4Sm80ELb0ELb1ELb1ELb1ELb1ELb0ELb0ELb0ELi2ELi2ELi2ELi2ELb1EEENS1_21CollectiveEpilogueBwdISB_SC_SE_Li256ELb1ELb0ELi4EEENS1_19SingleTileSchedulerILb1ELb0ELb0ELi96EEEEEEEEEvNT_6ParamsE --------------------------
	.section	.nv.info._ZN7cutlass13device_kernelIN5flash19enable_sm80_to_sm89INS1_16FlashAttnBwdSm80INS1_25CollectiveMainloopBwdSm80ILi2ELi1EN4cute5tupleIJNS5_1CILi64EEENS7_ILi96EEENS7_ILi128EEEEEENS_10bfloat16_tEfNS_4arch4Sm80ELb0ELb1ELb1ELb1ELb1ELb0ELb0ELb0ELi2ELi2ELi2ELi2ELb1EEENS1_21CollectiveEpilogueBwdISB_SC_SE_Li256ELb1ELb0ELi4EEENS1_19SingleTileSchedulerILb1ELb0ELb0ELi96EEEEEEEEEvNT_6ParamsE,"",@"SHT_CUDA_INFO"
	.sectionflags	@""
	.align	4


	//----- nvinfo : EIATTR_CUDA_API_VERSION
	.align		4
        /*0000*/ 	.byte	0x04, 0x37
        /*0002*/ 	.short	(.L_560 - .L_559)
.L_559:
        /*0004*/ 	.word	0x00000082


	//----- nvinfo : EIATTR_SW2861232_WAR
	.align		4
.L_560:
        /*0008*/ 	.byte	0x01, 0x35
	.zero		2


	//----- nvinfo : EIATTR_PARAM_CBANK
	.align		4
        /*000c*/ 	.byte	0x04, 0x0a
        /*000e*/ 	.short	(.L_562 - .L_561)
	.align		4
.L_561:
        /*0010*/ 	.word	index@(.nv.constant0._ZN7cutlass13device_kernelIN5flash19enable_sm80_to_sm89INS1_16FlashAttnBwdSm80INS1_25CollectiveMainloopBwdSm80ILi2ELi1EN4cute5tupleIJNS5_1CILi64EEENS7_ILi96EEENS7_ILi128EEEEEENS_10bfloat16_tEfNS_4arch4Sm80ELb0ELb1ELb1ELb1ELb1ELb0ELb0ELb0ELi2ELi2ELi2ELi2ELb1EEENS1_21CollectiveEpilogueBwdISB_SC_SE_Li256ELb1ELb0ELi4EEENS1_19SingleTileSchedulerILb1ELb0ELb0ELi96EEEEEEEEEvNT_6ParamsE)
        /*0014*/ 	.short	0x0160
        /*0016*/ 	.short	0x0270


	//----- nvinfo : EIATTR_CBANK_PARAM_SIZE
	.align		4
.L_562:
        /*0018*/ 	.byte	0x03, 0x19
        /*001a*/ 	.short	0x0270


	//----- nvinfo : EIATTR_KPARAM_INFO
	.align		4
        /*001c*/ 	.byte	0x04, 0x17
        /*001e*/ 	.short	(.L_564 - .L_563)
.L_563:
        /*0020*/ 	.word	0x00000000
        /*0024*/ 	.short	0x0000
        /*0026*/ 	.short	0x0000
        /*0028*/ 	.byte	0x00, 0xf0, 0xc1, 0x09


	//----- nvinfo : EIATTR_MAXREG_COUNT
	.align		4
.L_564:
        /*002c*/ 	.byte	0x03, 0x1b
        /*002e*/ 	.short	0x00ff


	//----- nvinfo : EIATTR_NUM_BARRIERS
	.align		4
        /*0030*/ 	.byte	0x02, 0x4c
        /*0032*/ 	.byte	0x02
	.zero		1


	//----- nvinfo : EIATTR_ANNOTATIONS
	.align		4
        /*0034*/ 	.byte	0x04, 0x55
        /*0036*/ 	.short	(.L_566 - .L_565)


	//   ....[0]....
.L_565:
        /* <DEDUP_REMOVED lines=18> */


	//----- nvinfo : EIATTR_MERCURY_ISA_VERSION
	.align		4
.L_566:
        /*0140*/ 	.byte	0x03, 0x5f
        /*0142*/ 	.short	0x0000


	//----- nvinfo : EIATTR_COOP_GROUP_MASK_REGIDS
	.align		4
        /*0144*/ 	.byte	0x04, 0x29
        /*0146*/ 	.short	(.L_568 - .L_567)


	//   ....[0]....
.L_567:
        /*0148*/ 	.word	0xffffffff


	//----- nvinfo : EIATTR_COOP_GROUP_INSTR_OFFSETS
	.align		4
.L_568:
        /*014c*/ 	.byte	0x04, 0x28
        /*014e*/ 	.short	(.L_570 - .L_569)


	//   ....[0]....
.L_569:
        /*0150*/ 	.word	0x000000b0


	//----- nvinfo : EIATTR_EXIT_INSTR_OFFSETS
	.align		4
.L_570:
        /*0154*/ 	.byte	0x04, 0x1c
        /*0156*/ 	.short	(.L_572 - .L_571)


	//   ....[0]....
.L_571:
        /*0158*/ 	.word	0x00000420


	//   ....[1]....
        /*015c*/ 	.word	0x000088b0


	//   ....[2]....
        /*0160*/ 	.word	0x00008960


	//   ....[3]....
        /*0164*/ 	.word	0x00009850


	//   ....[4]....
        /*0168*/ 	.word	0x00009900


	//----- nvinfo : EIATTR_CTAIDZ_USED
	.align		4
.L_572:
        /*016c*/ 	.byte	0x01, 0x04
	.zero		2


	//----- nvinfo : EIATTR_MAX_THREADS
	.align		4
        /*0170*/ 	.byte	0x04, 0x05
        /*0172*/ 	.short	(.L_574 - .L_573)
.L_573:
        /*0174*/ 	.word	0x00000100
        /*0178*/ 	.word	0x00000001
        /*017c*/ 	.word	0x00000001


	//----- nvinfo : EIATTR_CRS_STACK_SIZE
	.align		4
.L_574:
        /*0180*/ 	.byte	0x04, 0x1e
        /*0182*/ 	.short	(.L_576 - .L_575)
.L_575:
        /*0184*/ 	.word	0x00000000
.L_576:


//--------------------- .nv.info._ZN7cutlass13device_kernelIN5flash19enable_sm80_to_sm89INS1_16FlashAttnBwdSm80INS1_25CollectiveMainloopBwdSm80ILi2ELi1EN4cute5tupleIJNS5_1CILi64EEENS7_ILi96EEENS7_ILi128EEEEEENS_10bfloat16_tEfNS_4arch4Sm80ELb0ELb1ELb1ELb1ELb0ELb0ELb0ELb0ELi2ELi2ELi2ELi2ELb1EEENS1_24CollectiveEpilogueBwdGQAISB_fSE_Li256ELb1ELb0EEENS1_19SingleTileSchedulerILb1ELb0ELb0ELi96EEEEEEEEEvNT_6ParamsE --------------------------
	.section	.nv.info._ZN7cutlass13device_kernelIN5flash19enable_sm80_to_sm89INS1_16FlashAttnBwdSm80INS1_25CollectiveMainloopBwdSm80ILi2ELi1EN4cute5tupleIJNS5_1CILi64EEENS7_ILi96EEENS7_ILi128EEEEEENS_10bfloat16_tEfNS_4arch4Sm80ELb0ELb1ELb1ELb1ELb0ELb0ELb0ELb0ELi2ELi2ELi2ELi2ELb1EEENS1_24CollectiveEpilogueBwdGQAISB_fSE_Li256ELb1ELb0EEENS1_19SingleTileSchedulerILb1ELb0ELb0ELi96EEEEEEEEEvNT_6ParamsE,"",@"SHT_CUDA_INFO"
	.sectionflags	@""
	.align	4


	//----- nvinfo : EIATTR_CUDA_API_VERSION
	.align		4
        /*0000*/ 	.byte	0x04, 0x37
        /*0002*/ 	.short	(.L_578 - .L_577)
.L_577:
        /*0004*/ 	.word	0x00000082


	//----- nvinfo : EIATTR_SW2861232_WAR
	.align		4
.L_578:
        /*0008*/ 	.byte	0x01, 0x35
	.zero		2


	//----- nvinfo : EIATTR_PARAM_CBANK
	.align		4
        /*000c*/ 	.byte	0x04, 0x0a
        /*000e*/ 	.short	(.L_580 - .L_579)
	.align		4
.L_579:
        /*0010*/ 	.word	index@(.nv.constant0._ZN7cutlass13device_kernelIN5flash19enable_sm80_to_sm89INS1_16FlashAttnBwdSm80INS1_25CollectiveMainloopBwdSm80ILi2ELi1EN4cute5tupleIJNS5_1CILi64EEENS7_ILi96EEENS7_ILi128EEEEEENS_10bfloat16_tEfNS_4arch4Sm80ELb0ELb1ELb1ELb1ELb0ELb0ELb0ELb0ELi2ELi2ELi2ELi2ELb1EEENS1_24CollectiveEpilogueBwdGQAISB_fSE_Li256ELb1ELb0EEENS1_19SingleTileSchedulerILb1ELb0ELb0ELi96EEEEEEEEEvNT_6ParamsE)
        /*0014*/ 	.short	0x0160
        /*0016*/ 	.short	0x0278


	//----- nvinfo : EIATTR_CBANK_PARAM_SIZE
	.align		4
.L_580:
        /*0018*/ 	.byte	0x03, 0x19
        /*001a*/ 	.short	0x0278


	//----- nvinfo : EIATTR_KPARAM_INFO
	.align		4
        /*001c*/ 	.byte	0x04, 0x17
        /*001e*/ 	.short	(.L_582 - .L_581)
.L_581:
        /*0020*/ 	.word	0x00000000
        /*0024*/ 	.short	0x0000
        /*0026*/ 	.short	0x0000
        /*0028*/ 	.byte	0x00, 0xf0, 0xe1, 0x09


	//----- nvinfo : EIATTR_MAXREG_COUNT
	.align		4
.L_582:
        /*002c*/ 	.byte	0x03, 0x1b
        /*002e*/ 	.short	0x00ff


	//----- nvinfo : EIATTR_NUM_BARRIERS
	.align		4
        /*0030*/ 	.byte	0x02, 0x4c
        /*0032*/ 	.byte	0x02
	.zero		1


	//----- nvinfo : EIATTR_ANNOTATIONS
	.align		4
        /*0034*/ 	.byte	0x04, 0x55
        /*0036*/ 	.short	(.L_584 - .L_583)


	//   ....[0]....
.L_583:
        /* <DEDUP_REMOVED lines=18> */


	//----- nvinfo : EIATTR_MERCURY_ISA_VERSION
	.align		4
.L_584:
        /*0140*/ 	.byte	0x03, 0x5f
        /*0142*/ 	.short	0x0000


	//----- nvinfo : EIATTR_COOP_GROUP_MASK_REGIDS
	.align		4
        /*0144*/ 	.byte	0x04, 0x29
        /*0146*/ 	.short	(.L_586 - .L_585)


	//   ....[0]....
.L_585:
        /*0148*/ 	.word	0xffffffff


	//----- nvinfo : EIATTR_COOP_GROUP_INSTR_OFFSETS
	.align		4
.L_586:
        /*014c*/ 	.byte	0x04, 0x28
        /*014e*/ 	.short	(.L_588 - .L_587)


	//   ....[0]....
.L_587:
        /*0150*/ 	.word	0x000000b0


	//----- nvinfo : EIATTR_EXIT_INSTR_OFFSETS
	.align		4
.L_588:
        /*0154*/ 	.byte	0x04, 0x1c
        /*0156*/ 	.short	(.L_590 - .L_589)


	//   ....[0]....
.L_589:
        /*0158*/ 	.word	0x00000420


	//   ....[1]....
        /*015c*/ 	.word	0x00007100


	//   ....[2]....
        /*0160*/ 	.word	0x00007af0


	//----- nvinfo : EIATTR_CTAIDZ_USED
	.align		4
.L_590:
        /*0164*/ 	.byte	0x01, 0x04
	.zero		2


	//----- nvinfo : EIATTR_MAX_THREADS
	.align		4
        /*0168*/ 	.byte	0x04, 0x05
        /*016a*/ 	.short	(.L_592 - .L_591)
.L_591:
        /*016c*/ 	.word	0x00000100
        /*0170*/ 	.word	0x00000001
        /*0174*/ 	.word	0x00000001


	//----- nvinfo : EIATTR_CRS_STACK_SIZE
	.align		4
.L_592:
        /*0178*/ 	.byte	0x04, 0x1e
        /*017a*/ 	.short	(.L_594 - .L_593)
.L_593:
        /*017c*/ 	.word	0x00000000
.L_594:


//--------------------- .nv.info._ZN7cutlass13device_kernelIN5flash19enable_sm80_to_sm89INS1_16FlashAttnBwdSm80INS1_25CollectiveMainloopBwdSm80ILi2ELi1EN4cute5tupleIJNS5_1CILi64EEENS7_ILi96EEENS7_ILi128EEEEEENS_10bfloat16_tEfNS_4arch4Sm80ELb0ELb1ELb1ELb1ELb1ELb0ELb0ELb0ELi2ELi2ELi2ELi2ELb1EEENS1_24CollectiveEpilogueBwdGQAISB_fSE_Li256ELb1ELb1EEENS1_19SingleTileSchedulerILb1ELb0ELb0ELi96EEEEEEEEEvNT_6ParamsE --------------------------
	.section	.nv.info._ZN7cutlass13device_kernelIN5flash19enable_sm80_to_sm89INS1_16FlashAttnBwdSm80INS1_25CollectiveMainloopBwdSm80ILi2ELi1EN4cute5tupleIJNS5_1CILi64EEENS7_ILi96EEENS7_ILi128EEEEEENS_10bfloat16_tEfNS_4arch4Sm80ELb0ELb1ELb1ELb1ELb1ELb0ELb0ELb0ELi2ELi2ELi2ELi2ELb1EEENS1_24CollectiveEpilogueBwdGQAISB_fSE_Li256ELb1ELb1EEENS1_19SingleTileSchedulerILb1ELb0ELb0ELi96EEEEEEEEEvNT_6ParamsE,"",@"SHT_CUDA_INFO"
	.sectionflags	@""
	.align	4


	//----- nvinfo : EIATTR_CUDA_API_VERSION
	.align		4
        /*0000*/ 	.byte	0x04, 0x37
        /*0002*/ 	.short	(.L_596 - .L_595)
.L_595:
        /*0004*/ 	.word	0x00000082


	//----- nvinfo : EIATTR_SW2861232_WAR
	.align		4
.L_596:
        /*0008*/ 	.byte	0x01, 0x35
	.zero		2


	//----- nvinfo : EIATTR_PARAM_CBANK
	.align		4
        /*000c*/ 	.byte	0x04, 0x0a
        /*000e*/ 	.short	(.L_598 - .L_597)
	.align		4
.L_597:
        /*0010*/ 	.word	index@(.nv.constant0._ZN7cutlass13device_kernelIN5flash19enable_sm80_to_sm89INS1_16FlashAttnBwdSm80INS1_25CollectiveMainloopBwdSm80ILi2ELi1EN4cute5tupleIJNS5_1CILi64EEENS7_ILi96EEENS7_ILi128EEEEEENS_10bfloat16_tEfNS_4arch4Sm80ELb0ELb1ELb1ELb1ELb1ELb0ELb0ELb0ELi2ELi2ELi2ELi2ELb1EEENS1_24CollectiveEpilogueBwdGQAISB_fSE_Li256ELb1ELb1EEENS1_19SingleTileSchedulerILb1ELb0ELb0ELi96EEEEEEEEEvNT_6ParamsE)
        /*0014*/ 	.short	0x0160
        /*0016*/ 	.short	0x0278


	//----- nvinfo : EIATTR_CBANK_PARAM_SIZE
	.align		4
.L_598:
        /*0018*/ 	.byte	0x03, 0x19
        /*001a*/ 	.short	0x0278


	//----- nvinfo : EIATTR_KPARAM_INFO
	.align		4
        /*001c*/ 	.byte	0x04, 0x17
        /*001e*/ 	.short	(.L_600 - .L_599)
.L_599:
        /*0020*/ 	.word	0x00000000
        /*0024*/ 	.short	0x0000
        /*0026*/ 	.short	0x0000
        /*0028*/ 	.byte	0x00, 0xf0, 0xe1, 0x09


	//----- nvinfo : EIATTR_MAXREG_COUNT
	.align		4
.L_600:
        /*002c*/ 	.byte	0x03, 0x1b
        /*002e*/ 	.short	0x00ff


	//----- nvinfo : EIATTR_NUM_BARRIERS
	.align		4
        /*0030*/ 	.byte	0x02, 0x4c
        /*0032*/ 	.byte	0x02
	.zero		1


	//----- nvinfo : EIATTR_ANNOTATIONS
	.align		4
        /*0034*/ 	.byte	0x04, 0x55
        /*0036*/ 	.short	(.L_602 - .L_601)


	//   ....[0]....
.L_601:
        /* <DEDUP_REMOVED lines=18> */


	//----- nvinfo : EIATTR_MERCURY_ISA_VERSION
	.align		4
.L_602:
        /*0140*/ 	.byte	0x03, 0x5f
        /*0142*/ 	.short	0x0000


	//----- nvinfo : EIATTR_COOP_GROUP_MASK_REGIDS
	.align		4
        /*0144*/ 	.byte	0x04, 0x29
        /*0146*/ 	.short	(.L_604 - .L_603)


	//   ....[0]....
.L_603:
        /*0148*/ 	.word	0xffffffff


	//   ....[1]....
        /*014c*/ 	.word	0xffffffff


	//   ....[2]....
        /*0150*/ 	.word	0xffffffff


	//   ....[3]....
        /*0154*/ 	.word	0xffffffff


	//   ....[4]....
        /*0158*/ 	.word	0xffffffff


	//   ....[5]....
        /*015c*/ 	.word	0xffffffff


	//   ....[6]....
        /*0160*/ 	.word	0xffffffff


	//   ....[7]....
        /*0164*/ 	.word	0xffffffff


	//   ....[8]....
        /*0168*/ 	.word	0xffffffff


	//----- nvinfo : EIATTR_COOP_GROUP_INSTR_OFFSETS
	.align		4
.L_604:
        /*016c*/ 	.byte	0x04, 0x28
        /*016e*/ 	.short	(.L_606 - .L_605)


	//   ....[0]....
.L_605:
        /*0170*/ 	.word	0x000000b0


	//   ....[1]....
        /*0174*/ 	.word	0x000074e0


	//   ....[2]....
        /*0178*/ 	.word	0x00007510


	//   ....[3]....
        /*017c*/ 	.word	0x00007970


	//   ....[4]....
        /*0180*/ 	.word	0x00007980


	//   ....[5]....
        /*0184*/ 	.word	0x00007b40


	//   ....[6]....
        /*0188*/ 	.word	0x00007c20


	//   ....[7]....
        /*018c*/ 	.word	0x00007f50


	//   ....[8]....
        /*0190*/ 	.word	0x00007f60


	//----- nvinfo : EIATTR_EXIT_INSTR_OFFSETS
	.align		4
.L_606:
        /*0194*/ 	.byte	0x04, 0x1c
        /*0196*/ 	.short	(.L_608 - .L_607)


	//   ....[0]....
.L_607:
        /*0198*/ 	.word	0x00000420


	//   ....[1]....
        /*019c*/ 	.word	0x000070e0


	//   ....[2]....
        /*01a0*/ 	.word	0x00007f70


	//   ....[3]....
        /*01a4*/ 	.word	0x00008010


	//----- nvinfo : EIATTR_CTAIDZ_USED
	.align		4
.L_608:
        /*01a8*/ 	.byte	0x01, 0x04
	.zero		2


	//----- nvinfo : EIATTR_MAX_THREADS
	.align		4
        /*01ac*/ 	.byte	0x04, 0x05
        /*01ae*/ 	.short	(.L_610 - .L_609)
.L_609:
        /*01b0*/ 	.word	0x00000100
        /*01b4*/ 	.word	0x00000001
        /*01b8*/ 	.word	0x00000001


	//----- nvinfo : EIATTR_CRS_STACK_SIZE
	.align		4
.L_610:
        /*01bc*/ 	.byte	0x04, 0x1e
        /*01be*/ 	.short	(.L_612 - .L_611)
.L_611:
        /*01c0*/ 	.word	0x00000000
.L_612:


//--------------------- .nv.info._ZN7cutlass13device_kernelIN5flash19enable_sm80_to_sm89INS1_16FlashAttnBwdSm80INS1_25CollectiveMainloopBwdSm80ILi2ELi1EN4cute5tupleIJNS5_1CILi64EEENS7_ILi96EEENS7_ILi128EEEEEENS_10bfloat16_tEfNS_4arch4Sm80ELb1ELb0ELb1ELb0ELb0ELb0ELb0ELb0ELi2ELi2ELi2ELi2ELb1EEENS1_21CollectiveEpilogueBwdISB_SC_SE_Li256ELb0ELb0ELi4EEENS1_25SingleTileBwdLPTSchedulerILb0ELi96ELb0EEEEEEEEEvNT_6ParamsE --------------------------
	.section	.nv.info._ZN7cutlass13device_kernelIN5flash19enable_sm80_to_sm89INS1_16FlashAttnBwdSm80INS1_25CollectiveMainloopBwdSm80ILi2ELi1EN4cute5tupleIJNS5_1CILi64EEENS7_ILi96EEENS7_ILi128EEEEEENS_10bfloat16_tEfNS_4arch4Sm80ELb1ELb0ELb1ELb0ELb0ELb0ELb0ELb0ELi2ELi2ELi2ELi2ELb1EEENS1_21CollectiveEpilogueBwdISB_SC_SE_Li256ELb0ELb0ELi4EEENS1_25SingleTileBwdLPTSchedulerILb0ELi96ELb0EEEEEEEEEvNT_6ParamsE,"",@"SHT_CUDA_INFO"
	.sectionflags	@""
	.align	4


	//----- nvinfo : EIATTR_CUDA_API_VERSION
	.align		4
        /*0000*/ 	.byte	0x04, 0x37
        /*0002*/ 	.short	(.L_614 - .L_613)
.L_613:
        /*0004*/ 	.word	0x00000082


	//----- nvinfo : EIATTR_SW2861232_WAR
	.align		4
.L_614:
        /*0008*/ 	.byte	0x01, 0x35
	.zero		2


	//----- nvinfo : EIATTR_PARAM_CBANK
	.align		4
        /*000c*/ 	.byte	0x04, 0x0a
        /*000e*/ 	.short	(.L_616 - .L_615)
	.align		4
.L_615:
        /*0010*/ 	.word	index@(.nv.constant0._ZN7cutlass13device_kernelIN5flash19enable_sm80_to_sm89INS1_16FlashAttnBwdSm80INS1_25CollectiveMainloopBwdSm80ILi2ELi1EN4cute5tupleIJNS5_1CILi64EEENS7_ILi96EEENS7_ILi128EEEEEENS_10bfloat16_tEfNS_4arch4Sm80ELb1ELb0ELb1ELb0ELb0ELb0ELb0ELb0ELi2ELi2ELi2ELi2ELb1EEENS1_21CollectiveEpilogueBwdISB_SC_SE_Li256ELb0ELb0ELi4EEENS1_25SingleTileBwdLPTSchedulerILb0ELi96ELb0EEEEEEEEEvNT_6ParamsE)
        /*0014*/ 	.short	0x0160
        /*0016*/ 	.short	0x0288


	//----- nvinfo : EIATTR_CBANK_PARAM_SIZE
	.align		4
.L_616:
        /*0018*/ 	.byte	0x03, 0x19
        /*001a*/ 	.short	0x0288


	//----- nvinfo : EIATTR_KPARAM_INFO
	.align		4
        /*001c*/ 	.byte	0x04, 0x17
        /*001e*/ 	.short	(.L_618 - .L_617)
.L_617:
        /*0020*/ 	.word	0x00000000
        /*0024*/ 	.short	0x0000
        /*0026*/ 	.short	0x0000
        /*0028*/ 	.byte	0x00, 0xf0, 0x21, 0x0a


	//----- nvinfo : EIATTR_MAXREG_COUNT
	.align		4
.L_618:
        /*002c*/ 	.byte	0x03, 0x1b
        /*002e*/ 	.short	0x00ff


	//----- nvinfo : EIATTR_NUM_BARRIERS
	.align		4
        /*0030*/ 	.byte	0x02, 0x4c
        /*0032*/ 	.byte	0x02
	.zero		1


	//----- nvinfo : EIATTR_ANNOTATIONS
	.align		4
        /*0034*/ 	.byte	0x04, 0x55
        /*0036*/ 	.short	(.L_620 - .L_619)


	//   ....[0]....
.L_619:
        /*0038*/ 	.word	0x00000001
        /*003c*/ 	.byte	0x20, 0x1b, 0x00, 0x00, 0x01, 0x00, 0x00, 0x00, 0xd0, 0x21, 0x00, 0x00, 0x01, 0x00, 0x00, 0x00
        /*004c*/ 	.byte	0x00, 0x33, 0x00, 0x00, 0x01, 0x00, 0x00, 0x00, 0xe0, 0x4e, 0x00, 0x00


	//----- nvinfo : EIATTR_MERCURY_ISA_VERSION
	.align		4
.L_620:
        /*0058*/ 	.byte	0x03, 0x5f
        /*005a*/ 	.short	0x0000


	//----- nvinfo : EIATTR_COOP_GROUP_MASK_REGIDS
	.align		4
        /*005c*/ 	.byte	0x04, 0x29
        /*005e*/ 	.short	(.L_622 - .L_621)


	//   ....[0]....
.L_621:
        /*0060*/ 	.word	0xffffffff


	//----- nvinfo : EIATTR_COOP_GROUP_INSTR_OFFSETS
	.align		4
.L_622:
        /*0064*/ 	.byte	0x04, 0x28
        /*0066*/ 	.short	(.L_624 - .L_623)


	//   ....[0]....
.L_623:
        /*0068*/ 	.word	0x00000050


	//----- nvinfo : EIATTR_EXIT_INSTR_OFFSETS
	.align		4
.L_624:
        /*006c*/ 	.byte	0x04, 0x1c
        /*006e*/ 	.short	(.L_626 - .L_625)


	//   ....[0]....
.L_625:
        /*0070*/ 	.word	0x00000540


	//   ....[1]....
        /*0074*/ 	.word	0x000077b0


	//   ....[2]....
        /*0078*/ 	.word	0x00007870


	//   ....[3]....
        /*007c*/ 	.word	0x000085a0


	//   ....[4]....
        /*0080*/ 	.word	0x00008660


	//----- nvinfo : EIATTR_MAX_THREADS
	.align		4
.L_626:
        /*0084*/ 	.byte	0x04, 0x05
        /*0086*/ 	.short	(.L_628 - .L_627)
.L_627:
        /*0088*/ 	.word	0x00000100
        /*008c*/ 	.word	0x00000001
        /*0090*/ 	.word	0x00000001


	//----- nvinfo : EIATTR_CRS_STACK_SIZE
	.align		4
.L_628:
        /*0094*/ 	.byte	0x04, 0x1e
        /*0096*/ 	.short	(.L_630 - .L_629)
.L_629:
        /*0098*/ 	.word	0x00000000
.L_630:


//--------------------- .nv.info._ZN7cutlass13device_kernelIN5flash19enable_sm80_to_sm89INS1_16FlashAttnBwdSm80INS1_25CollectiveMainloopBwdSm80ILi2ELi1EN4cute5tupleIJNS5_1CILi64EEENS7_ILi96EEENS7_ILi128EEEEEENS_10bfloat16_tEfNS_4arch4Sm80ELb1ELb0ELb1ELb0ELb1ELb0ELb0ELb0ELi2ELi2ELi2ELi2ELb1EEENS1_21CollectiveEpilogueBwdISB_SC_SE_Li256ELb0ELb0ELi4EEENS1_25SingleTileBwdLPTSchedulerILb0ELi96ELb1EEEEEEEEEvNT_6ParamsE --------------------------
	.section	.nv.info._ZN7cutlass13device_kernelIN5flash19enable_sm80_to_sm89INS1_16FlashAttnBwdSm80INS1_25CollectiveMainloopBwdSm80ILi2ELi1EN4cute5tupleIJNS5_1CILi64EEENS7_ILi96EEENS7_ILi128EEEEEENS_10bfloat16_tEfNS_4arch4Sm80ELb1ELb0ELb1ELb0ELb1ELb0ELb0ELb0ELi2ELi2ELi2ELi2ELb1EEENS1_21CollectiveEpilogueBwdISB_SC_SE_Li256ELb0ELb0ELi4EEENS1_25SingleTileBwdLPTSchedulerILb0ELi96ELb1EEEEEEEEEvNT_6ParamsE,"",@"SHT_CUDA_INFO"
	.sectionflags	@""
	.align	4


	//----- nvinfo : EIATTR_CUDA_API_VERSION
	.align		4
        /*0000*/ 	.byte	0x04, 0x37
        /*0002*/ 	.short	(.L_632 - .L_631)
.L_631:
        /*0004*/ 	.word	0x00000082


	//----- nvinfo : EIATTR_SW2861232_WAR
	.align		4
.L_632:
        /*0008*/ 	.byte	0x01, 0x35
	.zero		2


	//----- nvinfo : EIATTR_PARAM_CBANK
	.align		4
        /*000c*/ 	.byte	0x04, 0x0a
        /*000e*/ 	.short	(.L_634 - .L_633)
	.align		4
.L_633:
        /*0010*/ 	.word	index@(.nv.constant0._ZN7cutlass13device_kernelIN5flash19enable_sm80_to_sm89INS1_16FlashAttnBwdSm80INS1_25CollectiveMainloopBwdSm80ILi2ELi1EN4cute5tupleIJNS5_1CILi64EEENS7_ILi96EEENS7_ILi128EEEEEENS_10bfloat16_tEfNS_4arch4Sm80ELb1ELb0ELb1ELb0ELb1ELb0ELb0ELb0ELi2ELi2ELi2ELi2ELb1EEENS1_21CollectiveEpilogueBwdISB_SC_SE_Li256ELb0ELb0ELi4EEENS1_25SingleTileBwdLPTSchedulerILb0ELi96ELb1EEEEEEEEEvNT_6ParamsE)
        /*0014*/ 	.short	0x0160
        /*0016*/ 	.short	0x0288


	//----- nvinfo : EIATTR_CBANK_PARAM_SIZE
	.align		4
.L_634:
        /*0018*/ 	.byte	0x03, 0x19
        /*001a*/ 	.short	0x0288


	//----- nvinfo : EIATTR_KPARAM_INFO
	.align		4
        /*001c*/ 	.byte	0x04, 0x17
        /*001e*/ 	.short	(.L_636 - .L_635)
.L_635:
        /*0020*/ 	.word	0x00000000
        /*0024*/ 	.short	0x0000
        /*0026*/ 	.short	0x0000
        /*0028*/ 	.byte	0x00, 0xf0, 0x21, 0x0a


	//----- nvinfo : EIATTR_MAXREG_COUNT
	.align		4
.L_636:
        /*002c*/ 	.byte	0x03, 0x1b
        /*002e*/ 	.short	0x00ff


	//----- nvinfo : EIATTR_NUM_BARRIERS
	.align		4
        /*0030*/ 	.byte	0x02, 0x4c
        /*0032*/ 	.byte	0x02
	.zero		1


	//----- nvinfo : EIATTR_ANNOTATIONS
	.align		4
        /*0034*/ 	.byte	0x04, 0x55
        /*0036*/ 	.short	(.L_638 - .L_637)


	//   ....[0]....
.L_637:
        /*0038*/ 	.word	0x00000001
        /*003c*/ 	.byte	0x80, 0x1b, 0x00, 0x00, 0x01, 0x00, 0x00, 0x00, 0x30, 0x22, 0x00, 0x00, 0x01, 0x00, 0x00, 0x00
        /*004c*/ 	.byte	0x60, 0x33, 0x00, 0x00, 0x01, 0x00, 0x00, 0x00, 0x40, 0x4f, 0x00, 0x00


	//----- nvinfo : EIATTR_MERCURY_ISA_VERSION
	.align		4
.L_638:
        /*0058*/ 	.byte	0x03, 0x5f
        /*005a*/ 	.short	0x0000


	//----- nvinfo : EIATTR_COOP_GROUP_MASK_REGIDS
	.align		4
        /*005c*/ 	.byte	0x04, 0x29
        /*005e*/ 	.short	(.L_640 - .L_639)


	//   ....[0]....
.L_639:
        /*0060*/ 	.word	0xffffffff


	//----- nvinfo : EIATTR_COOP_GROUP_INSTR_OFFSETS
	.align		4
.L_640:
        /*0064*/ 	.byte	0x04, 0x28
        /*0066*/ 	.short	(.L_642 - .L_641)


	//   ....[0]....
.L_641:
        /*0068*/ 	.word	0x00000050


	//----- nvinfo : EIATTR_EXIT_INSTR_OFFSETS
	.align		4
.L_642:
        /*006c*/ 	.byte	0x04, 0x1c
        /*006e*/ 	.short	(.L_644 - .L_643)


	//   ....[0]....
.L_643:
        /*0070*/ 	.word	0x000005a0


	//   ....[1]....
        /*0074*/ 	.word	0x00007810


	//   ....[2]....
        /*0078*/ 	.word	0x000078d0


	//   ....[3]....
        /*007c*/ 	.word	0x00008600


	//   ....[4]....
        /*0080*/ 	.word	0x000086c0


	//----- nvinfo : EIATTR_MAX_THREADS
	.align		4
.L_644:
        /*0084*/ 	.byte	0x04, 0x05
        /*0086*/ 	.short	(.L_646 - .L_645)
.L_645:
        /*0088*/ 	.word	0x00000100
        /*008c*/ 	.word	0x00000001
        /*0090*/ 	.word	0x00000001


	//----- nvinfo : EIATTR_CRS_STACK_SIZE
	.align		4
.L_646:
        /*0094*/ 	.byte	0x04, 0x1e
        /*0096*/ 	.short	(.L_648 - .L_647)
.L_647:
        /*0098*/ 	.word	0x00000000
.L_648:


//--------------------- .nv.info._ZN7cutlass13device_kernelIN5flash19enable_sm80_to_sm89INS1_16FlashAttnBwdSm80INS1_25CollectiveMainloopBwdSm80ILi2ELi1EN4cute5tupleIJNS5_1CILi64EEENS7_ILi96EEENS7_ILi128EEEEEENS_10bfloat16_tEfNS_4arch4Sm80ELb1ELb0ELb1ELb0ELb0ELb0ELb0ELb0ELi2ELi2ELi2ELi2ELb1EEENS1_24CollectiveEpilogueBwdGQAISB_fSE_Li256ELb0ELb0EEENS1_25SingleTileBwdLPTSchedulerILb0ELi96ELb0EEEEEEEEEvNT_6ParamsE --------------------------
	.section	.nv.info._ZN7cutlass13device_kernelIN5flash19enable_sm80_to_sm89INS1_16FlashAttnBwdSm80INS1_25CollectiveMainloopBwdSm80ILi2ELi1EN4cute5tupleIJNS5_1CILi64EEENS7_ILi96EEENS7_ILi128EEEEEENS_10bfloat16_tEfNS_4arch4Sm80ELb1ELb0ELb1ELb0ELb0ELb0ELb0ELb0ELi2ELi2ELi2ELi2ELb1EEENS1_24CollectiveEpilogueBwdGQAISB_fSE_Li256ELb0ELb0EEENS1_25SingleTileBwdLPTSchedulerILb0ELi96ELb0EEEEEEEEEvNT_6ParamsE,"",@"SHT_CUDA_INFO"
	.sectionflags	@""
	.align	4


	//----- nvinfo : EIATTR_CUDA_API_VERSION
	.align		4
        /*0000*/ 	.byte	0x04, 0x37
        /*0002*/ 	.short	(.L_650 - .L_649)
.L_649:
        /*0004*/ 	.word	0x00000082


	//----- nvinfo : EIATTR_SW2861232_WAR
	.align		4
.L_650:
        /*0008*/ 	.byte	0x01, 0x35
	.zero		2


	//----- nvinfo : EIATTR_PARAM_CBANK
	.align		4
        /*000c*/ 	.byte	0x04, 0x0a
        /*000e*/ 	.short	(.L_652 - .L_651)
	.align		4
.L_651:
        /*0010*/ 	.word	index@(.nv.constant0._ZN7cutlass13device_kernelIN5flash19enable_sm80_to_sm89INS1_16FlashAttnBwdSm80INS1_25CollectiveMainloopBwdSm80ILi2ELi1EN4cute5tupleIJNS5_1CILi64EEENS7_ILi96EEENS7_ILi128EEEEEENS_10bfloat16_tEfNS_4arch4Sm80ELb1ELb0ELb1ELb0ELb0ELb0ELb0ELb0ELi2ELi2ELi2ELi2ELb1EEENS1_24CollectiveEpilogueBwdGQAISB_fSE_Li256ELb0ELb0EEENS1_25SingleTileBwdLPTSchedulerILb0ELi96ELb0EEEEEEEEEvNT_6ParamsE)
        /*0014*/ 	.short	0x0160
        /*0016*/ 	.short	0x0290


	//----- nvinfo : EIATTR_CBANK_PARAM_SIZE
	.align		4
.L_652:
        /*0018*/ 	.byte	0x03, 0x19
        /*001a*/ 	.short	0x0290


	//----- nvinfo : EIATTR_KPARAM_INFO
	.align		4
        /*001c*/ 	.byte	0x04, 0x17
        /*001e*/ 	.short	(.L_654 - .L_653)
.L_653:
        /*0020*/ 	.word	0x00000000
        /*0024*/ 	.short	0x0000
        /*0026*/ 	.short	0x0000
        /*0028*/ 	.byte	0x00, 0xf0, 0x41, 0x0a


	//----- nvinfo : EIATTR_MAXREG_COUNT
	.align		4
.L_654:
        /*002c*/ 	.byte	0x03, 0x1b
        /*002e*/ 	.short	0x00ff


	//----- nvinfo : EIATTR_NUM_BARRIERS
	.align		4
        /*0030*/ 	.byte	0x02, 0x4c
        /*0032*/ 	.byte	0x02
	.zero		1


	//----- nvinfo : EIATTR_ANNOTATIONS
	.align		4
        /*0034*/ 	.byte	0x04, 0x55
        /*0036*/ 	.short	(.L_656 - .L_655)


	//   ....[0]....
.L_655:
        /*0038*/ 	.word	0x00000001
        /*003c*/ 	.byte	0x30, 0x0b, 0x00, 0x00, 0x01, 0x00, 0x00, 0x00, 0x00, 0x1f, 0x00, 0x00, 0x01, 0x00, 0x00, 0x00
        /*004c*/ 	.byte	0x10, 0x1f, 0x00, 0x00, 0x01, 0x00, 0x00, 0x00, 0x10, 0x22, 0x00, 0x00, 0x01, 0x00, 0x00, 0x00
        /*005c*/ 	.byte	0xe0, 0x23, 0x00, 0x00, 0x01, 0x00, 0x00, 0x00, 0x30, 0x28, 0x00, 0x00, 0x01, 0x00, 0x00, 0x00
        /*006c*/ 	.byte	0x80, 0x33, 0x00, 0x00, 0x01, 0x00, 0x00, 0x00, 0xc0, 0x33, 0x00, 0x00, 0x01, 0x00, 0x00, 0x00
        /*007c*/ 	.byte	0x00, 0x34, 0x00, 0x00, 0x01, 0x00, 0x00, 0x00, 0x40, 0x34, 0x00, 0x00, 0x01, 0x00, 0x00, 0x00
        /*008c*/ 	.byte	0x70, 0x4f, 0x00, 0x00, 0x01, 0x00, 0x00, 0x00, 0xb0, 0x4f, 0x00, 0x00


	//----- nvinfo : EIATTR_MERCURY_ISA_VERSION
	.align		4
.L_656:
        /*0098*/ 	.byte	0x03, 0x5f
        /*009a*/ 	.short	0x0000


	//----- nvinfo : EIATTR_COOP_GROUP_MASK_REGIDS
	.align		4
        /*009c*/ 	.byte	0x04, 0x29
        /*009e*/ 	.short	(.L_658 - .L_657)


	//   ....[0]....
.L_657:
        /*00a0*/ 	.word	0xffffffff


	//----- nvinfo : EIATTR_COOP_GROUP_INSTR_OFFSETS
	.align		4
.L_658:
        /*00a4*/ 	.byte	0x04, 0x28
        /*00a6*/ 	.short	(.L_660 - .L_659)


	//   ....[0]....
.L_659:
        /*00a8*/ 	.word	0x00000050


	//----- nvinfo : EIATTR_EXIT_INSTR_OFFSETS
	.align		4
.L_660:
        /*00ac*/ 	.byte	0x04, 0x1c
        /*00ae*/ 	.short	(.L_662 - .L_661)


	//   ....[0]....
.L_661:
        /*00b0*/ 	.word	0x00000540


	//   ....[1]....
        /*00b4*/ 	.word	0x00006170


	//   ....[2]....
        /*00b8*/ 	.word	0x00006a10


	//----- nvinfo : EIATTR_MAX_THREADS
	.align		4
.L_662:
        /*00bc*/ 	.byte	0x04, 0x05
        /*00be*/ 	.short	(.L_664 - .L_663)
.L_663:
        /*00c0*/ 	.word	0x00000100
        /*00c4*/ 	.word	0x00000001
        /*00c8*/ 	.word	0x00000001
.L_664:


//--------------------- .nv.info._ZN7cutlass13device_kernelIN5flash19enable_sm80_to_sm89INS1_16FlashAttnBwdSm80INS1_25CollectiveMainloopBwdSm80ILi2ELi1EN4cute5tupleIJNS5_1CILi64EEENS7_ILi96EEENS7_ILi128EEEEEENS_10bfloat16_tEfNS_4arch4Sm80ELb1ELb0ELb1ELb0ELb1ELb0ELb0ELb0ELi2ELi2ELi2ELi2ELb1EEENS1_24CollectiveEpilogueBwdGQAISB_fSE_Li256ELb0ELb1EEENS1_25SingleTileBwdLPTSchedulerILb0ELi96ELb1EEEEEEEEEvNT_6ParamsE --------------------------
	.section	.nv.info._ZN7cutlass13device_kernelIN5flash19enable_sm80_to_sm89INS1_16FlashAttnBwdSm80INS1_25CollectiveMainloopBwdSm80ILi2ELi1EN4cute5tupleIJNS5_1CILi64EEENS7_ILi96EEENS7_ILi128EEEEEENS_10bfloat16_tEfNS_4arch4Sm80ELb1ELb0ELb1ELb0ELb1ELb0ELb0ELb0ELi2ELi2ELi2ELi2ELb1EEENS1_24CollectiveEpilogueBwdGQAISB_fSE_Li256ELb0ELb1EEENS1_25SingleTileBwdLPTSchedulerILb0ELi96ELb1EEEEEEEEEvNT_6ParamsE,"",@"SHT_CUDA_INFO"
	.sectionflags	@""
	.align	4


	//----- nvinfo : EIATTR_CUDA_API_VERSION
	.align		4
        /*0000*/ 	.byte	0x04, 0x37
        /*0002*/ 	.short	(.L_666 - .L_665)
.L_665:
        /*0004*/ 	.word	0x00000082


	//----- nvinfo : EIATTR_SW2861232_WAR
	.align		4
.L_666:
        /*0008*/ 	.byte	0x01, 0x35
	.zero		2


	//----- nvinfo : EIATTR_PARAM_CBANK
	.align		4
        /*000c*/ 	.byte	0x04, 0x0a
        /*000e*/ 	.short	(.L_668 - .L_667)
	.align		4
.L_667:
        /*0010*/ 	.word	index@(.nv.constant0._ZN7cutlass13device_kernelIN5flash19enable_sm80_to_sm89INS1_16FlashAttnBwdSm80INS1_25CollectiveMainloopBwdSm80ILi2ELi1EN4cute5tupleIJNS5_1CILi64EEENS7_ILi96EEENS7_ILi128EEEEEENS_10bfloat16_tEfNS_4arch4Sm80ELb1ELb0ELb1ELb0ELb1ELb0ELb0ELb0ELi2ELi2ELi2ELi2ELb1EEENS1_24CollectiveEpilogueBwdGQAISB_fSE_Li256ELb0ELb1EEENS1_25SingleTileBwdLPTSchedulerILb0ELi96ELb1EEEEEEEEEvNT_6ParamsE)
        /*0014*/ 	.short	0x0160
        /*0016*/ 	.short	0x0290


	//----- nvinfo : EIATTR_CBANK_PARAM_SIZE
	.align		4
.L_668:
        /*0018*/ 	.byte	0x03, 0x19
        /*001a*/ 	.short	0x0290


	//----- nvinfo : EIATTR_KPARAM_INFO
	.align		4
        /*001c*/ 	.byte	0x04, 0x17
        /*001e*/ 	.short	(.L_670 - .L_669)
.L_669:
        /*0020*/ 	.word	0x00000000
        /*0024*/ 	.short	0x0000
        /*0026*/ 	.short	0x0000
        /*0028*/ 	.byte	0x00, 0xf0, 0x41, 0x0a


	//----- nvinfo : EIATTR_MAXREG_COUNT
	.align		4
.L_670:
        /*002c*/ 	.byte	0x03, 0x1b
        /*002e*/ 	.short	0x00ff


	//----- nvinfo : EIATTR_NUM_BARRIERS
	.align		4
        /*0030*/ 	.byte	0x02, 0x4c
        /*0032*/ 	.byte	0x02
	.zero		1


	//----- nvinfo : EIATTR_ANNOTATIONS
	.align		4
        /*0034*/ 	.byte	0x04, 0x55
        /*0036*/ 	.short	(.L_672 - .L_671)


	//   ....[0]....
.L_671:
        /*0038*/ 	.word	0x00000001
        /*003c*/ 	.byte	0x80, 0x1b, 0x00, 0x00, 0x01, 0x00, 0x00, 0x00, 0x30, 0x22, 0x00, 0x00, 0x01, 0x00, 0x00, 0x00
        /*004c*/ 	.byte	0x60, 0x33, 0x00, 0x00, 0x01, 0x00, 0x00, 0x00, 0x40, 0x4f, 0x00, 0x00


	//----- nvinfo : EIATTR_MERCURY_ISA_VERSION
	.align		4
.L_672:
        /*0058*/ 	.byte	0x03, 0x5f
        /*005a*/ 	.short	0x0000


	//----- nvinfo : EIATTR_COOP_GROUP_MASK_REGIDS
	.align		4
        /*005c*/ 	.byte	0x04, 0x29
        /*005e*/ 	.short	(.L_674 - .L_673)


	//   ....[0]....
.L_673:
        /*0060*/ 	.word	0xffffffff


	//   ....[1]....
        /*0064*/ 	.word	0xffffffff


	//   ....[2]....
        /*0068*/ 	.word	0xffffffff


	//   ....[3]....
        /*006c*/ 	.word	0xffffffff


	//   ....[4]....
        /*0070*/ 	.word	0xffffffff


	//   ....[5]....
        /*0074*/ 	.word	0xffffffff


	//   ....[6]....
        /*0078*/ 	.word	0xffffffff


	//   ....[7]....
        /*007c*/ 	.word	0xffffffff


	//   ....[8]....
        /*0080*/ 	.word	0xffffffff


	//----- nvinfo : EIATTR_COOP_GROUP_INSTR_OFFSETS
	.align		4
.L_674:
        /*0084*/ 	.byte	0x04, 0x28
        /*0086*/ 	.short	(.L_676 - .L_675)


	//   ....[0]....
.L_675:
        /*0088*/ 	.word	0x00000050


	//   ....[1]....
        /*008c*/ 	.word	0x000063e0


	//   ....[2]....
        /*0090*/ 	.word	0x00006410


	//   ....[3]....
        /*0094*/ 	.word	0x00006840


	//   ....[4]....
        /*0098*/ 	.word	0x00006850


	//   ....[5]....
        /*009c*/ 	.word	0x00006a10


	//   ....[6]....
        /*00a0*/ 	.word	0x00006b00


	//   ....[7]....
        /*00a4*/ 	.word	0x00006e30


	//   ....[8]....
        /*00a8*/ 	.word	0x00006e40


	//----- nvinfo : EIATTR_EXIT_INSTR_OFFSETS
	.align		4
.L_676:
        /*00ac*/ 	.byte	0x04, 0x1c
        /*00ae*/ 	.short	(.L_678 - .L_677)


	//   ....[0]....
.L_677:
        /*00b0*/ 	.word	0x000005a0


	//   ....[1]....
        /*00b4*/ 	.word	0x00006150


	//   ....[2]....
        /*00b8*/ 	.word	0x00006e50


	//   ....[3]....
        /*00bc*/ 	.word	0x00006ef0


	//----- nvinfo : EIATTR_MAX_THREADS
	.align		4
.L_678:
        /*00c0*/ 	.byte	0x04, 0x05
        /*00c2*/ 	.short	(.L_680 - .L_679)
.L_679:
        /*00c4*/ 	.word	0x00000100
        /*00c8*/ 	.word	0x00000001
        /*00cc*/ 	.word	0x00000001


	//----- nvinfo : EIATTR_CRS_STACK_SIZE
	.align		4
.L_680:
        /*00d0*/ 	.byte	0x04, 0x1e
        /*00d2*/ 	.short	(.L_682 - .L_681)
.L_681:
        /*00d4*/ 	.word	0x00000000
.L_682:


//--------------------- .nv.info._ZN7cutlass13device_kernelIN5flash19enable_sm80_to_sm89INS1_16FlashAttnBwdSm80INS1_25CollectiveMainloopBwdSm80ILi2ELi1EN4cute5tupleIJNS5_1CILi64EEENS7_ILi96EEENS7_ILi128EEEEEENS_10bfloat16_tEfNS_4arch4Sm80ELb1ELb0ELb1ELb1ELb0ELb0ELb0ELb0ELi2ELi2ELi2ELi2ELb1EEENS1_21CollectiveEpilogueBwdISB_SC_SE_Li256ELb1ELb0ELi4EEENS1_25SingleTileBwdLPTSchedulerILb1ELi96ELb0EEEEEEEEEvNT_6ParamsE --------------------------
	.section	.nv.info._ZN7cutlass13device_kernelIN5flash19enable_sm80_to_sm89INS1_16FlashAttnBwdSm80INS1_25CollectiveMainloopBwdSm80ILi2ELi1EN4cute5tupleIJNS5_1CILi64EEENS7_ILi96EEENS7_ILi128EEEEEENS_10bfloat16_tEfNS_4arch4Sm80ELb1ELb0ELb1ELb1ELb0ELb0ELb0ELb0ELi2ELi2ELi2ELi2ELb1EEENS1_21CollectiveEpilogueBwdISB_SC_SE_Li256ELb1ELb0ELi4EEENS1_25SingleTileBwdLPTSchedulerILb1ELi96ELb0EEEEEEEEEvNT_6ParamsE,"",@"SHT_CUDA_INFO"
	.sectionflags	@""
	.align	4


	//----- nvinfo : EIATTR_CUDA_API_VERSION
	.align		4
        /*0000*/ 	.byte	0x04, 0x37
        /*0002*/ 	.short	(.L_684 - .L_683)
.L_683:
        /*0004*/ 	.word	0x00000082


	//----- nvinfo : EIATTR_SW2861232_WAR
	.align		4
.L_684:
        /*0008*/ 	.byte	0x01, 0x35
	.zero		2


	//----- nvinfo : EIATTR_PARAM_CBANK
	.align		4
        /*000c*/ 	.byte	0x04, 0x0a
        /*000e*/ 	.short	(.L_686 - .L_685)
	.align		4
.L_685:
        /*0010*/ 	.word	index@(.nv.constant0._ZN7cutlass13device_kernelIN5flash19enable_sm80_to_sm89INS1_16FlashAttnBwdSm80INS1_25CollectiveMainloopBwdSm80ILi2ELi1EN4cute5tupleIJNS5_1CILi64EEENS7_ILi96EEENS7_ILi128EEEEEENS_10bfloat16_tEfNS_4arch4Sm80ELb1ELb0ELb1ELb1ELb0ELb0ELb0ELb0ELi2ELi2ELi2ELi2ELb1EEENS1_21CollectiveEpilogueBwdISB_SC_SE_Li256ELb1ELb0ELi4EEENS1_25SingleTileBwdLPTSchedulerILb1ELi96ELb0EEEEEEEEEvNT_6ParamsE)
        /*0014*/ 	.short	0x0160
        /*0016*/ 	.short	0x0288


	//----- nvinfo : EIATTR_CBANK_PARAM_SIZE
	.align		4
.L_686:
        /*0018*/ 	.byte	0x03, 0x19
        /*001a*/ 	.short	0x0288


	//----- nvinfo : EIATTR_KPARAM_INFO
	.align		4
        /*001c*/ 	.byte	0x04, 0x17
        /*001e*/ 	.short	(.L_688 - .L_687)
.L_687:
        /*0020*/ 	.word	0x00000000
        /*0024*/ 	.short	0x0000
        /*0026*/ 	.short	0x0000
        /*0028*/ 	.byte	0x00, 0xf0, 0x21, 0x0a


	//----- nvinfo : EIATTR_MAXREG_COUNT
	.align		4
.L_688:
        /*002c*/ 	.byte	0x03, 0x1b
        /*002e*/ 	.short	0x00ff


	//----- nvinfo : EIATTR_NUM_BARRIERS
	.align		4
        /*0030*/ 	.byte	0x02, 0x4c
        /*0032*/ 	.byte	0x02
	.zero		1


	//----- nvinfo : EIATTR_ANNOTATIONS
	.align		4
        /*0034*/ 	.byte	0x04, 0x55
        /*0036*/ 	.short	(.L_690 - .L_689)


	//   ....[0]....
.L_689:
        /*0038*/ 	.word	0x00000001
        /*003c*/ 	.byte	0x50, 0x24, 0x00, 0x00, 0x01, 0x00, 0x00, 0x00, 0xa0, 0x29, 0x00, 0x00, 0x01, 0x00, 0x00, 0x00
        /*004c*/ 	.byte	0x20, 0x3c, 0x00, 0x00, 0x01, 0x00, 0x00, 0x00, 0x10, 0x58, 0x00, 0x00


	//----- nvinfo : EIATTR_MERCURY_ISA_VERSION
	.align		4
.L_690:
        /*0058*/ 	.byte	0x03, 0x5f
        /*005a*/ 	.short	0x0000


	//----- nvinfo : EIATTR_COOP_GROUP_MASK_REGIDS
	.align		4
        /*005c*/ 	.byte	0x04, 0x29
        /*005e*/ 	.short	(.L_692 - .L_691)


	//   ....[0]....
.L_691:
        /*0060*/ 	.word	0xffffffff


	//----- nvinfo : EIATTR_COOP_GROUP_INSTR_OFFSETS
	.align		4
.L_692:
        /*0064*/ 	.byte	0x04, 0x28
        /*0066*/ 	.short	(.L_694 - .L_693)


	//   ....[0]....
.L_693:
        /*0068*/ 	.word	0x00000060


	//----- nvinfo : EIATTR_EXIT_INSTR_OFFSETS
	.align		4
.L_694:
        /*006c*/ 	.byte	0x04, 0x1c
        /*006e*/ 	.short	(.L_696 - .L_695)


	//   ....[0]....
.L_695:
        /*0070*/ 	.word	0x000009d0


	//   ....[1]....
        /*0074*/ 	.word	0x00008210


	//   ....[2]....
        /*0078*/ 	.word	0x000082d0


	//   ....[3]....
        /*007c*/ 	.word	0x00009230


	//   ....[4]....
        /*0080*/ 	.word	0x000092f0


	//----- nvinfo : EIATTR_MAX_THREADS
	.align		4
.L_696:
        /*0084*/ 	.byte	0x04, 0x05
        /*0086*/ 	.short	(.L_698 - .L_697)
.L_697:
        /*0088*/ 	.word	0x00000100
        /*008c*/ 	.word	0x00000001
        /*0090*/ 	.word	0x00000001


	//----- nvinfo : EIATTR_CRS_STACK_SIZE
	.align		4
.L_698:
        /*0094*/ 	.byte	0x04, 0x1e
        /*0096*/ 	.short	(.L_700 - .L_699)
.L_699:
        /*0098*/ 	.word	0x00000000
.L_700:


//--------------------- .nv.info._ZN7cutlass13device_kernelIN5flash19enable_sm80_to_sm89INS1_16FlashAttnBwdSm80INS1_25CollectiveMainloopBwdSm80ILi2ELi1EN4cute5tupleIJNS5_1CILi64EEENS7_ILi96EEENS7_ILi128EEEEEENS_10bfloat16_tEfNS_4arch4Sm80ELb1ELb0ELb1ELb1ELb1ELb0ELb0ELb0ELi2ELi2ELi2ELi2ELb1EEENS1_21CollectiveEpilogueBwdISB_SC_SE_Li256ELb1ELb0ELi4EEENS1_25SingleTileBwdLPTSchedulerILb1ELi96ELb1EEEEEEEEEvNT_6ParamsE --------------------------
	.section	.nv.info._ZN7cutlass13device_kernelIN5flash19enable_sm80_to_sm89INS1_16FlashAttnBwdSm80INS1_25CollectiveMainloopBwdSm80ILi2ELi1EN4cute5tupleIJNS5_1CILi64EEENS7_ILi96EEENS7_ILi128EEEEEENS_10bfloat16_tEfNS_4arch4Sm80ELb1ELb0ELb1ELb1ELb1ELb0ELb0ELb0ELi2ELi2ELi2ELi2ELb1EEENS1_21CollectiveEpilogueBwdISB_SC_SE_Li256ELb1ELb0ELi4EEENS1_25SingleTileBwdLPTSchedulerILb1ELi96ELb1EEEEEEEEEvNT_6ParamsE,"",@"SHT_CUDA_INFO"
	.sectionflags	@""
	.align	4


	//----- nvinfo : EIATTR_CUDA_API_VERSION
	.align		4
        /*0000*/ 	.byte	0x04, 0x37
        /*0002*/ 	.short	(.L_702 - .L_701)
.L_701:
        /*0004*/ 	.word	0x00000082


	//----- nvinfo : EIATTR_SW2861232_WAR
	.align		4
.L_702:
        /*0008*/ 	.byte	0x01, 0x35
	.zero		2


	//----- nvinfo : EIATTR_PARAM_CBANK
	.align		4
        /*000c*/ 	.byte	0x04, 0x0a
        /*000e*/ 	.short	(.L_704 - .L_703)
	.align		4
.L_703:
        /*0010*/ 	.word	index@(.nv.constant0._ZN7cutlass13device_kernelIN5flash19enable_sm80_to_sm89INS1_16FlashAttnBwdSm80INS1_25CollectiveMainloopBwdSm80ILi2ELi1EN4cute5tupleIJNS5_1CILi64EEENS7_ILi96EEENS7_ILi128EEEEEENS_10bfloat16_tEfNS_4arch4Sm80ELb1ELb0ELb1ELb1ELb1ELb0ELb0ELb0ELi2ELi2ELi2ELi2ELb1EEENS1_21CollectiveEpilogueBwdISB_SC_SE_Li256ELb1ELb0ELi4EEENS1_25SingleTileBwdLPTSchedulerILb1ELi96ELb1EEEEEEEEEvNT_6ParamsE)
        /*0014*/ 	.short	0x0160
        /*0016*/ 	.short	0x0288


	//----- nvinfo : EIATTR_CBANK_PARAM_SIZE
	.align		4
.L_704:
        /*0018*/ 	.byte	0x03, 0x19
        /*001a*/ 	.short	0x0288


	//----- nvinfo : EIATTR_KPARAM_INFO
	.align		4
        /*001c*/ 	.byte	0x04, 0x17
        /*001e*/ 	.short	(.L_706 - .L_705)
.L_705:
        /*0020*/ 	.word	0x00000000
        /*0024*/ 	.short	0x0000
        /*0026*/ 	.short	0x0000
        /*0028*/ 	.byte	0x00, 0xf0, 0x21, 0x0a


	//----- nvinfo : EIATTR_MAXREG_COUNT
	.align		4
.L_706:
        /*002c*/ 	.byte	0x03, 0x1b
        /*002e*/ 	.short	0x00ff


	//----- nvinfo : EIATTR_NUM_BARRIERS
	.align		4
        /*0030*/ 	.byte	0x02, 0x4c
        /*0032*/ 	.byte	0x02
	.zero		1


	//----- nvinfo : EIATTR_ANNOTATIONS
	.align		4
        /*0034*/ 	.byte	0x04, 0x55
        /*0036*/ 	.short	(.L_708 - .L_707)


	//   ....[0]....
.L_707:
        /*0038*/ 	.word	0x00000001
        /*003c*/ 	.byte	0xd0, 0x24, 0x00, 0x00, 0x01, 0x00, 0x00, 0x00, 0x00, 0x2a, 0x00, 0x00, 0x01, 0x00, 0x00, 0x00
        /*004c*/ 	.byte	0x90, 0x3b, 0x00, 0x00, 0x01, 0x00, 0x00, 0x00, 0x80, 0x57, 0x00, 0x00


	//----- nvinfo : EIATTR_MERCURY_ISA_VERSION
	.align		4
.L_708:
        /*0058*/ 	.byte	0x03, 0x5f
        /*005a*/ 	.short	0x0000


	//----- nvinfo : EIATTR_COOP_GROUP_MASK_REGIDS
	.align		4
        /*005c*/ 	.byte	0x04, 0x29
        /*005e*/ 	.short	(.L_710 - .L_709)


	//   ....[0]....
.L_709:
        /*0060*/ 	.word	0xffffffff


	//----- nvinfo : EIATTR_COOP_GROUP_INSTR_OFFSETS
	.align		4
.L_710:
        /*0064*/ 	.byte	0x04, 0x28
        /*0066*/ 	.short	(.L_712 - .L_711)


	//   ....[0]....
.L_711:
        /*0068*/ 	.word	0x00000060


	//----- nvinfo : EIATTR_EXIT_INSTR_OFFSETS
	.align		4
.L_712:
        /*006c*/ 	.byte	0x04, 0x1c
        /*006e*/ 	.short	(.L_714 - .L_713)


	//   ....[0]....
.L_713:
        /*0070*/ 	.word	0x000009f0


	//   ....[1]....
        /*0074*/ 	.word	0x00008130


	//   ....[2]....
        /*0078*/ 	.word	0x000081f0


	//   ....[3]....
        /*007c*/ 	.word	0x00009100


	//   ....[4]....
        /*0080*/ 	.word	0x000091c0


	//----- nvinfo : EIATTR_MAX_THREADS
	.align		4
.L_714:
        /*0084*/ 	.byte	0x04, 0x05
        /*0086*/ 	.short	(.L_716 - .L_715)
.L_715:
        /*0088*/ 	.word	0x00000100
        /*008c*/ 	.word	0x00000001
        /*0090*/ 	.word	0x00000001


	//----- nvinfo : EIATTR_CRS_STACK_SIZE
	.align		4
.L_716:
        /*0094*/ 	.byte	0x04, 0x1e
        /*0096*/ 	.short	(.L_718 - .L_717)
.L_717:
        /*0098*/ 	.word	0x00000000
.L_718:


//--------------------- .nv.info._ZN7cutlass13device_kernelIN5flash19enable_sm80_to_sm89INS1_16FlashAttnBwdSm80INS1_25CollectiveMainloopBwdSm80ILi2ELi1EN4cute5tupleIJNS5_1CILi64EEENS7_ILi96EEENS7_ILi128EEEEEENS_10bfloat16_tEfNS_4arch4Sm80ELb1ELb0ELb1ELb1ELb0ELb0ELb0ELb0ELi2ELi2ELi2ELi2ELb1EEENS1_24CollectiveEpilogueBwdGQAISB_fSE_Li256ELb1ELb0EEENS1_25SingleTileBwdLPTSchedulerILb1ELi96ELb0EEEEEEEEEvNT_6ParamsE --------------------------
	.section	.nv.info._ZN7cutlass13device_kernelIN5flash19enable_sm80_to_sm89INS1_16FlashAttnBwdSm80INS1_25CollectiveMainloopBwdSm80ILi2ELi1EN4cute5tupleIJNS5_1CILi64EEENS7_ILi96EEENS7_ILi128EEEEEENS_10bfloat16_tEfNS_4arch4Sm80ELb1ELb0ELb1ELb1ELb0ELb0ELb0ELb0ELi2ELi2ELi2ELi2ELb1EEENS1_24CollectiveEpilogueBwdGQAISB_fSE_Li256ELb1ELb0EEENS1_25SingleTileBwdLPTSchedulerILb1ELi96ELb0EEEEEEEEEvNT_6ParamsE,"",@"SHT_CUDA_INFO"
	.sectionflags	@""
	.align	4


	//----- nvinfo : EIATTR_CUDA_API_VERSION
	.align		4
        /*0000*/ 	.byte	0x04, 0x37
        /*0002*/ 	.short	(.L_720 - .L_719)
.L_719:
        /*0004*/ 	.word	0x00000082


	//----- nvinfo : EIATTR_SW2861232_WAR
	.align		4
.L_720:
        /*0008*/ 	.byte	0x01, 0x35
	.zero		2


	//----- nvinfo : EIATTR_PARAM_CBANK
	.align		4
        /*000c*/ 	.byte	0x04, 0x0a
        /*000e*/ 	.short	(.L_722 - .L_721)
	.align		4
.L_721:
        /*0010*/ 	.word	index@(.nv.constant0._ZN7cutlass13device_kernelIN5flash19enable_sm80_to_sm89INS1_16FlashAttnBwdSm80INS1_25CollectiveMainloopBwdSm80ILi2ELi1EN4cute5tupleIJNS5_1CILi64EEENS7_ILi96EEENS7_ILi128EEEEEENS_10bfloat16_tEfNS_4arch4Sm80ELb1ELb0ELb1ELb1ELb0ELb0ELb0ELb0ELi2ELi2ELi2ELi2ELb1EEENS1_24CollectiveEpilogueBwdGQAISB_fSE_Li256ELb1ELb0EEENS1_25SingleTileBwdLPTSchedulerILb1ELi96ELb0EEEEEEEEEvNT_6ParamsE)
        /*0014*/ 	.short	0x0160
        /*0016*/ 	.short	0x0290


	//----- nvinfo : EIATTR_CBANK_PARAM_SIZE
	.align		4
.L_722:
        /*0018*/ 	.byte	0x03, 0x19
        /*001a*/ 	.short	0x0290


	//----- nvinfo : EIATTR_KPARAM_INFO
	.align		4
        /*001c*/ 	.byte	0x04, 0x17
        /*001e*/ 	.short	(.L_724 - .L_723)
.L_723:
        /*0020*/ 	.word	0x00000000
        /*0024*/ 	.short	0x0000
        /*0026*/ 	.short	0x0000
        /*0028*/ 	.byte	0x00, 0xf0, 0x41, 0x0a


	//----- nvinfo : EIATTR_MAXREG_COUNT
	.align		4
.L_724:
        /*002c*/ 	.byte	0x03, 0x1b
        /*002e*/ 	.short	0x00ff


	//----- nvinfo : EIATTR_NUM_BARRIERS
	.align		4
        /*0030*/ 	.byte	0x02, 0x4c
        /*0032*/ 	.byte	0x02
	.zero		1


	//----- nvinfo : EIATTR_ANNOTATIONS
	.align		4
        /*0034*/ 	.byte	0x04, 0x55
        /*0036*/ 	.short	(.L_726 - .L_725)


	//   ....[0]....
.L_725:
        /*0038*/ 	.word	0x00000001
        /*003c*/ 	.byte	0xa0, 0x23, 0x00, 0x00, 0x01, 0x00, 0x00, 0x00, 0x40, 0x24, 0x00, 0x00, 0x01, 0x00, 0x00, 0x00
        /*004c*/ 	.byte	0x90, 0x3a, 0x00, 0x00, 0x01, 0x00, 0x00, 0x00, 0x70, 0x56, 0x00, 0x00


	//----- nvinfo : EIATTR_MERCURY_ISA_VERSION
	.align		4
.L_726:
        /*0058*/ 	.byte	0x03, 0x5f
        /*005a*/ 	.short	0x0000


	//----- nvinfo : EIATTR_COOP_GROUP_MASK_REGIDS
	.align		4
        /*005c*/ 	.byte	0x04, 0x29
        /*005e*/ 	.short	(.L_728 - .L_727)


	//   ....[0]....
.L_727:
        /*0060*/ 	.word	0xffffffff


	//----- nvinfo : EIATTR_COOP_GROUP_INSTR_OFFSETS
	.align		4
.L_728:
        /*0064*/ 	.byte	0x04, 0x28
        /*0066*/ 	.short	(.L_730 - .L_729)


	//   ....[0]....
.L_729:
        /*0068*/ 	.word	0x00000060


	//----- nvinfo : EIATTR_EXIT_INSTR_OFFSETS
	.align		4
.L_730:
        /*006c*/ 	.byte	0x04, 0x1c
        /*006e*/ 	.short	(.L_732 - .L_731)


	//   ....[0]....
.L_731:
        /*0070*/ 	.word	0x000009d0


	//   ....[1]....
        /*0074*/ 	.word	0x000067a0


	//   ....[2]....
        /*0078*/ 	.word	0x000070f0


	//----- nvinfo : EIATTR_MAX_THREADS
	.align		4
.L_732:
        /*007c*/ 	.byte	0x04, 0x05
        /*007e*/ 	.short	(.L_734 - .L_733)
.L_733:
        /*0080*/ 	.word	0x00000100
        /*0084*/ 	.word	0x00000001
        /*0088*/ 	.word	0x00000001
.L_734:


//--------------------- .nv.info._ZN7cutlass13device_kernelIN5flash32FlashAttnBwdPostprocessConvertdQIN4cute5tupleIJNS3_1CILi96EEENS5_ILi128EEEEEENS_10bfloat16_tEfNS_4arch4Sm80ELi256ENS3_8TiledMMAINS3_8MMA_AtomIJNS3_30SM80_16x8x16_F32BF16BF16F32_TNEEEENS3_6LayoutINS4_IJNS5_ILi2EEENS5_ILi4EEENS5_ILi1EEEEEENS4_IJSJ_SH_NS5_ILi0EEEEEEEENS4_IJNS5_ILi32EEENS5_ILi64EEENS5_ILi16EEEEEEEELb0EEEEEvNT_6ParamsE --------------------------
	.section	.nv.info._ZN7cutlass13device_kernelIN5flash32FlashAttnBwdPostprocessConvertdQIN4cute5tupleIJNS3_1CILi96EEENS5_ILi128EEEEEENS_10bfloat16_tEfNS_4arch4Sm80ELi256ENS3_8TiledMMAINS3_8MMA_AtomIJNS3_30SM80_16x8x16_F32BF16BF16F32_TNEEEENS3_6LayoutINS4_IJNS5_ILi2EEENS5_ILi4EEENS5_ILi1EEEEEENS4_IJSJ_SH_NS5_ILi0EEEEEEEENS4_IJNS5_ILi32EEENS5_ILi64EEENS5_ILi16EEEEEEEELb0EEEEEvNT_6ParamsE,"",@"SHT_CUDA_INFO"
	.sectionflags	@""
	.align	4


	//----- nvinfo : EIATTR_CUDA_API_VERSION
	.align		4
        /*0000*/ 	.byte	0x04, 0x37
        /*0002*/ 	.short	(.L_736 - .L_735)
.L_735:
        /*0004*/ 	.word	0x00000082


	//----- nvinfo : EIATTR_SW2861232_WAR
	.align		4
.L_736:
        /*0008*/ 	.byte	0x01, 0x35
	.zero		2


	//----- nvinfo : EIATTR_PARAM_CBANK
	.align		4
        /*000c*/ 	.byte	0x04, 0x0a
        /*000e*/ 	.short	(.L_738 - .L_737)
	.align		4
.L_737:
        /*0010*/ 	.word	index@(.nv.constant0._ZN7cutlass13device_kernelIN5flash32FlashAttnBwdPostprocessConvertdQIN4cute5tupleIJNS3_1CILi96EEENS5_ILi128EEEEEENS_10bfloat16_tEfNS_4arch4Sm80ELi256ENS3_8TiledMMAINS3_8MMA_AtomIJNS3_30SM80_16x8x16_F32BF16BF16F32_TNEEEENS3_6LayoutINS4_IJNS5_ILi2EEENS5_ILi4EEENS5_ILi1EEEEEENS4_IJSJ_SH_NS5_ILi0EEEEEEEENS4_IJNS5_ILi32EEENS5_ILi64EEENS5_ILi16EEEEEEEELb0EEEEEvNT_6ParamsE)
        /*0014*/ 	.short	0x0160
        /*0016*/ 	.short	0x0070


	//----- nvinfo : EIATTR_CBANK_PARAM_SIZE
	.align		4
.L_738:
        /*0018*/ 	.byte	0x03, 0x19
        /*001a*/ 	.short	0x0070


	//----- nvinfo : EIATTR_KPARAM_INFO
	.align		4
        /*001c*/ 	.byte	0x04, 0x17
        /*001e*/ 	.short	(.L_740 - .L_739)
.L_739:
        /*0020*/ 	.word	0x00000000
        /*0024*/ 	.short	0x0000
        /*0026*/ 	.short	0x0000
        /*0028*/ 	.byte	0x00, 0xf0, 0xc1, 0x01


	//----- nvinfo : EIATTR_MAXREG_COUNT
	.align		4
.L_740:
        /*002c*/ 	.byte	0x03, 0x1b
        /*002e*/ 	.short	0x0080


	//----- nvinfo : EIATTR_NUM_BARRIERS
	.align		4
        /*0030*/ 	.byte	0x02, 0x4c
        /*0032*/ 	.byte	0x01
	.zero		1


	//----- nvinfo : EIATTR_MERCURY_ISA_VERSION
	.align		4
        /*0034*/ 	.byte	0x03, 0x5f
        /*0036*/ 	.short	0x0000


	//----- nvinfo : EIATTR_EXIT_INSTR_OFFSETS
	.align		4
        /*0038*/ 	.byte	0x04, 0x1c
        /*003a*/ 	.short	(.L_742 - .L_741)


	//   ....[0]....
.L_741:
        /*003c*/ 	.word	0x00000180


	//   ....[1]....
        /*0040*/ 	.word	0x00001800


	//   ....[2]....
        /*0044*/ 	.word	0x000018b0


	//----- nvinfo : EIATTR_CTAIDZ_USED
	.align		4
.L_742:
        /*0048*/ 	.byte	0x01, 0x04
	.zero		2


	//----- nvinfo : EIATTR_MAX_THREADS
	.align		4
        /*004c*/ 	.byte	0x04, 0x05
        /*004e*/ 	.short	(.L_744 - .L_743)
.L_743:
        /*0050*/ 	.word	0x00000100
        /*0054*/ 	.word	0x00000001
        /*0058*/ 	.word	0x00000001


	//----- nvinfo : EIATTR_CRS_STACK_SIZE
	.align		4
.L_744:
        /*005c*/ 	.byte	0x04, 0x1e
        /*005e*/ 	.short	(.L_746 - .L_745)
.L_745:
        /*0060*/ 	.word	0x00000000
.L_746:


//--------------------- .nv.info._ZN7cutlass13device_kernelIN5flash19enable_sm80_to_sm89INS1_16FlashAttnBwdSm80INS1_25CollectiveMainloopBwdSm80ILi2ELi1EN4cute5tupleIJNS5_1CILi64EEENS7_ILi96EEENS7_ILi128EEEEEENS_10bfloat16_tEfNS_4arch4Sm80ELb1ELb0ELb1ELb1ELb1ELb0ELb0ELb0ELi2ELi2ELi2ELi2ELb1EEENS1_24CollectiveEpilogueBwdGQAISB_fSE_Li256ELb1ELb1EEENS1_25SingleTileBwdLPTSchedulerILb1ELi96ELb1EEEEEEEEEvNT_6ParamsE --------------------------
	.section	.nv.info._ZN7cutlass13device_kernelIN5flash19enable_sm80_to_sm89INS1_16FlashAttnBwdSm80INS1_25CollectiveMainloopBwdSm80ILi2ELi1EN4cute5tupleIJNS5_1CILi64EEENS7_ILi96EEENS7_ILi128EEEEEENS_10bfloat16_tEfNS_4arch4Sm80ELb1ELb0ELb1ELb1ELb1ELb0ELb0ELb0ELi2ELi2ELi2ELi2ELb1EEENS1_24CollectiveEpilogueBwdGQAISB_fSE_Li256ELb1ELb1EEENS1_25SingleTileBwdLPTSchedulerILb1ELi96ELb1EEEEEEEEEvNT_6ParamsE,"",@"SHT_CUDA_INFO"
	.sectionflags	@""
	.align	4


	//----- nvinfo : EIATTR_CUDA_API_VERSION
	.align		4
        /*0000*/ 	.byte	0x04, 0x37
        /*0002*/ 	.short	(.L_748 - .L_747)
.L_747:
        /*0004*/ 	.word	0x00000082


	//----- nvinfo : EIATTR_SW2861232_WAR
	.align		4
.L_748:
        /*0008*/ 	.byte	0x01, 0x35
	.zero		2


	//----- nvinfo : EIATTR_PARAM_CBANK
	.align		4
        /*000c*/ 	.byte	0x04, 0x0a
        /*000e*/ 	.short	(.L_750 - .L_749)
	.align		4
.L_749:
        /*0010*/ 	.word	index@(.nv.constant0._ZN7cutlass13device_kernelIN5flash19enable_sm80_to_sm89INS1_16FlashAttnBwdSm80INS1_25CollectiveMainloopBwdSm80ILi2ELi1EN4cute5tupleIJNS5_1CILi64EEENS7_ILi96EEENS7_ILi128EEEEEENS_10bfloat16_tEfNS_4arch4Sm80ELb1ELb0ELb1ELb1ELb1ELb0ELb0ELb0ELi2ELi2ELi2ELi2ELb1EEENS1_24CollectiveEpilogueBwdGQAISB_fSE_Li256ELb1ELb1EEENS1_25SingleTileBwdLPTSchedulerILb1ELi96ELb1EEEEEEEEEvNT_6ParamsE)
        /*0014*/ 	.short	0x0160
        /*0016*/ 	.short	0x0290


	//----- nvinfo : EIATTR_CBANK_PARAM_SIZE
	.align		4
.L_750:
        /*0018*/ 	.byte	0x03, 0x19
        /*001a*/ 	.short	0x0290


	//----- nvinfo : EIATTR_KPARAM_INFO
	.align		4
        /*001c*/ 	.byte	0x04, 0x17
        /*001e*/ 	.short	(.L_752 - .L_751)
.L_751:
        /*0020*/ 	.word	0x00000000
        /*0024*/ 	.short	0x0000
        /*0026*/ 	.short	0x0000
        /*0028*/ 	.byte	0x00, 0xf0, 0x41, 0x0a


	//----- nvinfo : EIATTR_MAXREG_COUNT
	.align		4
.L_752:
        /*002c*/ 	.byte	0x03, 0x1b
        /*002e*/ 	.short	0x00ff


	//----- nvinfo : EIATTR_NUM_BARRIERS
	.align		4
        /*0030*/ 	.byte	0x02, 0x4c
        /*0032*/ 	.byte	0x02
	.zero		1


	//----- nvinfo : EIATTR_ANNOTATIONS
	.align		4
        /*0034*/ 	.byte	0x04, 0x55
        /*0036*/ 	.short	(.L_754 - .L_753)


	//   ....[0]....
.L_753:
        /*0038*/ 	.word	0x00000001
        /*003c*/ 	.byte	0xc0, 0x23, 0x00, 0x00, 0x01, 0x00, 0x00, 0x00, 0x50, 0x2a, 0x00, 0x00, 0x01, 0x00, 0x00, 0x00
        /*004c*/ 	.byte	0xc0, 0x3c, 0x00, 0x00, 0x01, 0x00, 0x00, 0x00, 0xb0, 0x58, 0x00, 0x00


	//----- nvinfo : EIATTR_MERCURY_ISA_VERSION
	.align		4
.L_754:
        /*0058*/ 	.byte	0x03, 0x5f
        /*005a*/ 	.short	0x0000


	//----- nvinfo : EIATTR_COOP_GROUP_MASK_REGIDS
	.align		4
        /*005c*/ 	.byte	0x04, 0x29
        /*005e*/ 	.short	(.L_756 - .L_755)


	//   ....[0]....
.L_755:
        /*0060*/ 	.word	0xffffffff


	//   ....[1]....
        /*0064*/ 	.word	0xffffffff


	//   ....[2]....
        /*0068*/ 	.word	0xffffffff


	//   ....[3]....
        /*006c*/ 	.word	0xffffffff


	//   ....[4]....
        /*0070*/ 	.word	0xffffffff


	//   ....[5]....
        /*0074*/ 	.word	0xffffffff


	//   ....[6]....
        /*0078*/ 	.word	0xffffffff


	//   ....[7]....
        /*007c*/ 	.word	0xffffffff


	//   ....[8]....
        /*0080*/ 	.word	0xffffffff


	//----- nvinfo : EIATTR_COOP_GROUP_INSTR_OFFSETS
	.align		4
.L_756:
        /*0084*/ 	.byte	0x04, 0x28
        /*0086*/ 	.short	(.L_758 - .L_757)


	//   ....[0]....
.L_757:
        /*0088*/ 	.word	0x00000060


	//   ....[1]....
        /*008c*/ 	.word	0x00006da0


	//   ....[2]....
        /*0090*/ 	.word	0x00006dd0


	//   ....[3]....
        /*0094*/ 	.word	0x00007230


	//   ....[4]....
        /*0098*/ 	.word	0x00007240


	//   ....[5]....
        /*009c*/ 	.word	0x00007400


	//   ....[6]....
        /*00a0*/ 	.word	0x000074e0


	//   ....[7]....
        /*00a4*/ 	.word	0x00007810


	//   ....[8]....
        /*00a8*/ 	.word	0x00007820


	//----- nvinfo : EIATTR_EXIT_INSTR_OFFSETS
	.align		4
.L_758:
        /*00ac*/ 	.byte	0x04, 0x1c
        /*00ae*/ 	.short	(.L_760 - .L_759)


	//   ....[0]....
.L_759:
        /*00b0*/ 	.word	0x000009d0


	//   ....[1]....
        /*00b4*/ 	.word	0x000069d0


	//   ....[2]....
        /*00b8*/ 	.word	0x00007830


	//   ....[3]....
        /*00bc*/ 	.word	0x000078d0


	//----- nvinfo : EIATTR_MAX_THREADS
	.align		4
.L_760:
        /*00c0*/ 	.byte	0x04, 0x05
        /*00c2*/ 	.short	(.L_762 - .L_761)
.L_761:
        /*00c4*/ 	.word	0x00000100
        /*00c8*/ 	.word	0x00000001
        /*00cc*/ 	.word	0x00000001


	//----- nvinfo : EIATTR_CRS_STACK_SIZE
	.align		4
.L_762:
        /*00d0*/ 	.byte	0x04, 0x1e
        /*00d2*/ 	.short	(.L_764 - .L_763)
.L_763:
        /*00d4*/ 	.word	0x00000000
.L_764:


//--------------------- .nv.info._ZN7cutlass13device_kernelIN5flash19enable_sm80_to_sm89INS1_16FlashAttnBwdSm80INS1_25CollectiveMainloopBwdSm80ILi2ELi2EN4cute5tupleIJNS5_1CILi64EEENS7_ILi128EEES9_EEENS_10bfloat16_tEfNS_4arch4Sm80ELb0ELb0ELb1ELb0ELb0ELb0ELb0ELb0ELi2ELi2ELi2ELi2ELb0EEENS1_21CollectiveEpilogueBwdISA_SB_SD_Li256ELb0ELb0ELi4EEENS1_19SingleTileSchedulerILb0ELb0ELb0ELi128EEEEEEEEEvNT_6ParamsE --------------------------
	.section	.nv.info._ZN7cutlass13device_kernelIN5flash19enable_sm80_to_sm89INS1_16FlashAttnBwdSm80INS1_25CollectiveMainloopBwdSm80ILi2ELi2EN4cute5tupleIJNS5_1CILi64EEENS7_ILi128EEES9_EEENS_10bfloat16_tEfNS_4arch4Sm80ELb0ELb0ELb1ELb0ELb0ELb0ELb0ELb0ELi2ELi2ELi2ELi2ELb0EEENS1_21CollectiveEpilogueBwdISA_SB_SD_Li256ELb0ELb0ELi4EEENS1_19SingleTileSchedulerILb0ELb0ELb0ELi128EEEEEEEEEvNT_6ParamsE,"",@"SHT_CUDA_INFO"
	.sectionflags	@""
	.align	4


	//----- nvinfo : EIATTR_CUDA_API_VERSION
	.align		4
        /*0000*/ 	.byte	0x04, 0x37
        /*0002*/ 	.short	(.L_766 - .L_765)
.L_765:
        /*0004*/ 	.word	0x00000082


	//----- nvinfo : EIATTR_SW2861232_WAR
	.align		4
.L_766:
        /*0008*/ 	.byte	0x01, 0x35
	.zero		2


	//----- nvinfo : EIATTR_PARAM_CBANK
	.align		4
        /*000c*/ 	.byte	0x04, 0x0a
        /*000e*/ 	.short	(.L_768 - .L_767)
	.align		4
.L_767:
        /*0010*/ 	.word	index@(.nv.constant0._ZN7cutlass13device_kernelIN5flash19enable_sm80_to_sm89INS1_16FlashAttnBwdSm80INS1_25CollectiveMainloopBwdSm80ILi2ELi2EN4cute5tupleIJNS5_1CILi64EEENS7_ILi128EEES9_EEENS_10bfloat16_tEfNS_4arch4Sm80ELb0ELb0ELb1ELb0ELb0ELb0ELb0ELb0ELi2ELi2ELi2ELi2ELb0EEENS1_21CollectiveEpilogueBwdISA_SB_SD_Li256ELb0ELb0ELi4EEENS1_19SingleTileSchedulerILb0ELb0ELb0ELi128EEEEEEEEEvNT_6ParamsE)
        /*0014*/ 	.short	0x0160
        /*0016*/ 	.short	0x0270


	//----- nvinfo : EIATTR_CBANK_PARAM_SIZE
	.align		4
.L_768:
        /*0018*/ 	.byte	0x03, 0x19
        /*001a*/ 	.short	0x0270


	//----- nvinfo : EIATTR_KPARAM_INFO
	.align		4
        /*001c*/ 	.byte	0x04, 0x17
        /*001e*/ 	.short	(.L_770 - .L_769)
.L_769:
        /*0020*/ 	.word	0x00000000
        /*0024*/ 	.short	0x0000
        /*0026*/ 	.short	0x0000
        /*0028*/ 	.byte	0x00, 0xf0, 0xc1, 0x09


	//----- nvinfo : EIATTR_MAXREG_COUNT
	.align		4
.L_770:
        /*002c*/ 	.byte	0x03, 0x1b
        /*002e*/ 	.short	0x00ff


	//----- nvinfo : EIATTR_NUM_BARRIERS
	.align		4
        /*0030*/ 	.byte	0x02, 0x4c
        /*0032*/ 	.byte	0x02
	.zero		1


	//----- nvinfo : EIATTR_ANNOTATIONS
	.align		4
        /*0034*/ 	.byte	0x04, 0x55
        /*0036*/ 	.short	(.L_772 - .L_771)


	//   ....[0]....
.L_771:
        /*0038*/ 	.word	0x00000001
        /*003c*/ 	.byte	0x50, 0x2e, 0x00, 0x00, 0x01, 0x00, 0x00, 0x00, 0x40, 0x2f, 0x00, 0x00, 0x01, 0x00, 0x00, 0x00
        /*004c*/ 	.byte	0xb0, 0x2f, 0x00, 0x00, 0x01, 0x00, 0x00, 0x00, 0x10, 0x33, 0x00, 0x00, 0x01, 0x00, 0x00, 0x00
        /*005c*/ 	.byte	0xf0, 0x33, 0x00, 0x00, 0x01, 0x00, 0x00, 0x00, 0x30, 0x37, 0x00, 0x00, 0x01, 0x00, 0x00, 0x00
        /*006c*/ 	.byte	0x20, 0x38, 0x00, 0x00, 0x01, 0x00, 0x00, 0x00, 0x20, 0x49, 0x00, 0x00


	//----- nvinfo : EIATTR_MERCURY_ISA_VERSION
	.align		4
.L_772:
        /*0078*/ 	.byte	0x03, 0x5f
        /*007a*/ 	.short	0x0000


	//----- nvinfo : EIATTR_EXIT_INSTR_OFFSETS
	.align		4
        /*007c*/ 	.byte	0x04, 0x1c
        /*007e*/ 	.short	(.L_774 - .L_773)


	//   ....[0]....
.L_773:
        /*0080*/ 	.word	0x00000040


	//   ....[1]....
        /*0084*/ 	.word	0x000086f0


	//   ....[2]....
        /*0088*/ 	.word	0x000087b0


	//----- nvinfo : EIATTR_CTAIDZ_USED
	.align		4
.L_774:
        /*008c*/ 	.byte	0x01, 0x04
	.zero		2


	//----- nvinfo : EIATTR_MAX_THREADS
	.align		4
        /*0090*/ 	.byte	0x04, 0x05
        /*0092*/ 	.short	(.L_776 - .L_775)
.L_775:
        /*0094*/ 	.word	0x00000100
        /*0098*/ 	.word	0x00000001
        /*009c*/ 	.word	0x00000001


	//----- nvinfo : EIATTR_CRS_STACK_SIZE
	.align		4
.L_776:
        /*00a0*/ 	.byte	0x04, 0x1e
        /*00a2*/ 	.short	(.L_778 - .L_777)
.L_777:
        /*00a4*/ 	.word	0x00000000
.L_778:


//--------------------- .nv.info._ZN7cutlass13device_kernelIN5flash19enable_sm80_to_sm89INS1_16FlashAttnBwdSm80INS1_25CollectiveMainloopBwdSm80ILi2ELi2EN4cute5tupleIJNS5_1CILi64EEENS7_ILi128EEES9_EEENS_10bfloat16_tEfNS_4arch4Sm80ELb0ELb0ELb1ELb0ELb1ELb0ELb0ELb0ELi2ELi2ELi2ELi2ELb0EEENS1_21CollectiveEpilogueBwdISA_SB_SD_Li256ELb0ELb0ELi4EEENS1_19SingleTileSchedulerILb0ELb0ELb0ELi128EEEEEEEEEvNT_6ParamsE --------------------------
	.section	.nv.info._ZN7cutlass13device_kernelIN5flash19enable_sm80_to_sm89INS1_16FlashAttnBwdSm80INS1_25CollectiveMainloopBwdSm80ILi2ELi2EN4cute5tupleIJNS5_1CILi64EEENS7_ILi128EEES9_EEENS_10bfloat16_tEfNS_4arch4Sm80ELb0ELb0ELb1ELb0ELb1ELb0ELb0ELb0ELi2ELi2ELi2ELi2ELb0EEENS1_21CollectiveEpilogueBwdISA_SB_SD_Li256ELb0ELb0ELi4EEENS1_19SingleTileSchedulerILb0ELb0ELb0ELi128EEEEEEEEEvNT_6ParamsE,"",@"SHT_CUDA_INFO"
	.sectionflags	@""
	.align	4


	//----- nvinfo : EIATTR_CUDA_API_VERSION
	.align		4
        /*0000*/ 	.byte	0x04, 0x37
        /*0002*/ 	.short	(.L_780 - .L_779)
.L_779:
        /*0004*/ 	.word	0x00000082


	//----- nvinfo : EIATTR_SW2861232_WAR
	.align		4
.L_780:
        /*0008*/ 	.byte	0x01, 0x35
	.zero		2


	//----- nvinfo : EIATTR_PARAM_CBANK
	.align		4
        /*000c*/ 	.byte	0x04, 0x0a
        /*000e*/ 	.short	(.L_782 - .L_781)
	.align		4
.L_781:
        /*0010*/ 	.word	index@(.nv.constant0._ZN7cutlass13device_kernelIN5flash19enable_sm80_to_sm89INS1_16FlashAttnBwdSm80INS1_25CollectiveMainloopBwdSm80ILi2ELi2EN4cute5tupleIJNS5_1CILi64EEENS7_ILi128EEES9_EEENS_10bfloat16_tEfNS_4arch4Sm80ELb0ELb0ELb1ELb0ELb1ELb0ELb0ELb0ELi2ELi2ELi2ELi2ELb0EEENS1_21CollectiveEpilogueBwdISA_SB_SD_Li256ELb0ELb0ELi4EEENS1_19SingleTileSchedulerILb0ELb0ELb0ELi128EEEEEEEEEvNT_6ParamsE)
        /*0014*/ 	.short	0x0160
        /*0016*/ 	.short	0x0270


	//----- nvinfo : EIATTR_CBANK_PARAM_SIZE
	.align		4
.L_782:
        /*0018*/ 	.byte	0x03, 0x19
        /*001a*/ 	.short	0x0270


	//----- nvinfo : EIATTR_KPARAM_INFO
	.align		4
        /*001c*/ 	.byte	0x04, 0x17
        /*001e*/ 	.short	(.L_784 - .L_783)
.L_783:
        /*0020*/ 	.word	0x00000000
        /*0024*/ 	.short	0x0000
        /*0026*/ 	.short	0x0000
        /*0028*/ 	.byte	0x00, 0xf0, 0xc1, 0x09


	//----- nvinfo : EIATTR_MAXREG_COUNT
	.align		4
.L_784:
        /*002c*/ 	.byte	0x03, 0x1b
        /*002e*/ 	.short	0x00ff


	//----- nvinfo : EIATTR_NUM_BARRIERS
	.align		4
        /*0030*/ 	.byte	0x02, 0x4c
        /*0032*/ 	.byte	0x02
	.zero		1


	//----- nvinfo : EIATTR_ANNOTATIONS
	.align		4
        /*0034*/ 	.byte	0x04, 0x55
        /*0036*/ 	.short	(.L_786 - .L_785)


	//   ....[0]....
.L_785:
        /*0038*/ 	.word	0x00000001
        /*003c*/ 	.byte	0x50, 0x2e, 0x00, 0x00, 0x01, 0x00, 0x00, 0x00, 0x40, 0x2f, 0x00, 0x00, 0x01, 0x00, 0x00, 0x00
        /*004c*/ 	.byte	0xb0, 0x2f, 0x00, 0x00, 0x01, 0x00, 0x00, 0x00, 0x10, 0x33, 0x00, 0x00, 0x01, 0x00, 0x00, 0x00
        /*005c*/ 	.byte	0xf0, 0x33, 0x00, 0x00, 0x01, 0x00, 0x00, 0x00, 0x30, 0x37, 0x00, 0x00, 0x01, 0x00, 0x00, 0x00
        /*006c*/ 	.byte	0x20, 0x38, 0x00, 0x00, 0x01, 0x00, 0x00, 0x00, 0x20, 0x49, 0x00, 0x00


	//----- nvinfo : EIATTR_MERCURY_ISA_VERSION
	.align		4
.L_786:
        /*0078*/ 	.byte	0x03, 0x5f
        /*007a*/ 	.short	0x0000


	//----- nvinfo : EIATTR_EXIT_INSTR_OFFSETS
	.align		4
        /*007c*/ 	.byte	0x04, 0x1c
        /*007e*/ 	.short	(.L_788 - .L_787)


	//   ....[0]....
.L_787:
        /*0080*/ 	.word	0x00000040


	//   ....[1]....
        /*0084*/ 	.word	0x000086f0


	//   ....[2]....
        /*0088*/ 	.word	0x000087b0


	//----- nvinfo : EIATTR_CTAIDZ_USED
	.align		4
.L_788:
        /*008c*/ 	.byte	0x01, 0x04
	.zero		2


	//----- nvinfo : EIATTR_MAX_THREADS
	.align		4
        /*0090*/ 	.byte	0x04, 0x05
        /*0092*/ 	.short	(.L_790 - .L_789)
.L_789:
        /*0094*/ 	.word	0x00000100
        /*0098*/ 	.word	0x00000001
        /*009c*/ 	.word	0x00000001


	//----- nvinfo : EIATTR_CRS_STACK_SIZE
	.align		4
.L_790:
        /*00a0*/ 	.byte	0x04, 0x1e
        /*00a2*/ 	.short	(.L_792 - .L_791)
.L_791:
        /*00a4*/ 	.word	0x00000000
.L_792:


//--------------------- .nv.info._ZN7cutlass13device_kernelIN5flash19enable_sm80_to_sm89INS1_16FlashAttnBwdSm80INS1_25CollectiveMainloopBwdSm80ILi2ELi2EN4cute5tupleIJNS5_1CILi64EEENS7_ILi128EEES9_EEENS_10bfloat16_tEfNS_4arch4Sm80ELb0ELb0ELb1ELb0ELb0ELb0ELb0ELb0ELi2ELi2ELi2ELi2ELb0EEENS1_24CollectiveEpilogueBwdGQAISA_fSD_Li256ELb0ELb0EEENS1_19SingleTileSchedulerILb0ELb0ELb0ELi128EEEEEEEEEvNT_6ParamsE --------------------------
	.section	.nv.info._ZN7cutlass13device_kernelIN5flash19enable_sm80_to_sm89INS1_16FlashAttnBwdSm80INS1_25CollectiveMainloopBwdSm80ILi2ELi2EN4cute5tupleIJNS5_1CILi64EEENS7_ILi128EEES9_EEENS_10bfloat16_tEfNS_4arch4Sm80ELb0ELb0ELb1ELb0ELb0ELb0ELb0ELb0ELi2ELi2ELi2ELi2ELb0EEENS1_24CollectiveEpilogueBwdGQAISA_fSD_Li256ELb0ELb0EEENS1_19SingleTileSchedulerILb0ELb0ELb0ELi128EEEEEEEEEvNT_6ParamsE,"",@"SHT_CUDA_INFO"
	.sectionflags	@""
	.align	4


	//----- nvinfo : EIATTR_CUDA_API_VERSION
	.align		4
        /*0000*/ 	.byte	0x04, 0x37
        /*0002*/ 	.short	(.L_794 - .L_793)
.L_793:
        /*0004*/ 	.word	0x00000082


	//----- nvinfo : EIATTR_SW2861232_WAR
	.align		4
.L_794:
        /*0008*/ 	.byte	0x01, 0x35
	.zero		2


	//----- nvinfo : EIATTR_PARAM_CBANK
	.align		4
        /*000c*/ 	.byte	0x04, 0x0a
        /*000e*/ 	.short	(.L_796 - .L_795)
	.align		4
.L_795:
        /*0010*/ 	.word	index@(.nv.constant0._ZN7cutlass13device_kernelIN5flash19enable_sm80_to_sm89INS1_16FlashAttnBwdSm80INS1_25CollectiveMainloopBwdSm80ILi2ELi2EN4cute5tupleIJNS5_1CILi64EEENS7_ILi128EEES9_EEENS_10bfloat16_tEfNS_4arch4Sm80ELb0ELb0ELb1ELb0ELb0ELb0ELb0ELb0ELi2ELi2ELi2ELi2ELb0EEENS1_24CollectiveEpilogueBwdGQAISA_fSD_Li256ELb0ELb0EEENS1_19SingleTileSchedulerILb0ELb0ELb0ELi128EEEEEEEEEvNT_6ParamsE)
        /*0014*/ 	.short	0x0160
        /*0016*/ 	.short	0x0278


	//----- nvinfo : EIATTR_CBANK_PARAM_SIZE
	.align		4
.L_796:
        /*0018*/ 	.byte	0x03, 0x19
        /*001a*/ 	.short	0x0278


	//----- nvinfo : EIATTR_KPARAM_INFO
	.align		4
        /*001c*/ 	.byte	0x04, 0x17
        /*001e*/ 	.short	(.L_798 - .L_797)
.L_797:
        /*0020*/ 	.word	0x00000000
        /*0024*/ 	.short	0x0000
        /*0026*/ 	.short	0x0000
        /*0028*/ 	.byte	0x00, 0xf0, 0xe1, 0x09


	//----- nvinfo : EIATTR_MAXREG_COUNT
	.align		4
.L_798:
        /*002c*/ 	.byte	0x03, 0x1b
        /*002e*/ 	.short	0x00ff


	//----- nvinfo : EIATTR_NUM_BARRIERS
	.align		4
        /*0030*/ 	.byte	0x02, 0x4c
        /*0032*/ 	.byte	0x02
	.zero		1


	//----- nvinfo : EIATTR_ANNOTATIONS
	.align		4
        /*0034*/ 	.byte	0x04, 0x55
        /*0036*/ 	.short	(.L_800 - .L_799)


	//   ....[0]....
.L_799:
        /*0038*/ 	.word	0x00000001
        /*003c*/ 	.byte	0xb0, 0x2e, 0x00, 0x00, 0x01, 0x00, 0x00, 0x00, 0x20, 0x33, 0x00, 0x00, 0x01, 0x00, 0x00, 0x00
        /*004c*/ 	.byte	0x30, 0x34, 0x00, 0x00, 0x01, 0x00, 0x00, 0x00, 0xd0, 0x42, 0x00, 0x00


	//----- nvinfo : EIATTR_MERCURY_ISA_VERSION
	.align		4
.L_800:
        /*0058*/ 	.byte	0x03, 0x5f
        /*005a*/ 	.short	0x0000


	//----- nvinfo : EIATTR_EXIT_INSTR_OFFSETS
	.align		4
        /*005c*/ 	.byte	0x04, 0x1c
        /*005e*/ 	.short	(.L_802 - .L_801)


	//   ....[0]....
.L_801:
        /*0060*/ 	.word	0x00000040


	//   ....[1]....
        /*0064*/ 	.word	0x000074f0


	//----- nvinfo : EIATTR_CTAIDZ_USED
	.align		4
.L_802:
        /*0068*/ 	.byte	0x01, 0x04
	.zero		2


	//----- nvinfo : EIATTR_MAX_THREADS
	.align		4
        /*006c*/ 	.byte	0x04, 0x05
        /*006e*/ 	.short	(.L_804 - .L_803)
.L_803:
        /*0070*/ 	.word	0x00000100
        /*0074*/ 	.word	0x00000001
        /*0078*/ 	.word	0x00000001


	//----- nvinfo : EIATTR_CRS_STACK_SIZE
	.align		4
.L_804:
        /*007c*/ 	.byte	0x04, 0x1e
        /*007e*/ 	.short	(.L_806 - .L_805)
.L_805:
        /*0080*/ 	.word	0x00000000
.L_806:


//--------------------- .nv.info._ZN7cutlass13device_kernelIN5flash19enable_sm80_to_sm89INS1_16FlashAttnBwdSm80INS1_25CollectiveMainloopBwdSm80ILi2ELi2EN4cute5tupleIJNS5_1CILi64EEENS7_ILi128EEES9_EEENS_10bfloat16_tEfNS_4arch4Sm80ELb0ELb0ELb1ELb0ELb1ELb0ELb0ELb0ELi2ELi2ELi2ELi2ELb0EEENS1_24CollectiveEpilogueBwdGQAISA_fSD_Li256ELb0ELb1EEENS1_19SingleTileSchedulerILb0ELb0ELb0ELi128EEEEEEEEEvNT_6ParamsE --------------------------
	.section	.nv.info._ZN7cutlass13device_kernelIN5flash19enable_sm80_to_sm89INS1_16FlashAttnBwdSm80INS1_25CollectiveMainloopBwdSm80ILi2ELi2EN4cute5tupleIJNS5_1CILi64EEENS7_ILi128EEES9_EEENS_10bfloat16_tEfNS_4arch4Sm80ELb0ELb0ELb1ELb0ELb1ELb0ELb0ELb0ELi2ELi2ELi2ELi2ELb0EEENS1_24CollectiveEpilogueBwdGQAISA_fSD_Li256ELb0ELb1EEENS1_19SingleTileSchedulerILb0ELb0ELb0ELi128EEEEEEEEEvNT_6ParamsE,"",@"SHT_CUDA_INFO"
	.sectionflags	@""
	.align	4


	//----- nvinfo : EIATTR_CUDA_API_VERSION
	.align		4
        /*0000*/ 	.byte	0x04, 0x37
        /*0002*/ 	.short	(.L_808 - .L_807)
.L_807:
        /*0004*/ 	.word	0x00000082


	//----- nvinfo : EIATTR_SW2861232_WAR
	.align		4
.L_808:
        /*0008*/ 	.byte	0x01, 0x35
	.zero		2


	//----- nvinfo : EIATTR_PARAM_CBANK
	.align		4
        /*000c*/ 	.byte	0x04, 0x0a
        /*000e*/ 	.short	(.L_810 - .L_809)
	.align		4
.L_809:
        /*0010*/ 	.word	index@(.nv.constant0._ZN7cutlass13device_kernelIN5flash19enable_sm80_to_sm89INS1_16FlashAttnBwdSm80INS1_25CollectiveMainloopBwdSm80ILi2ELi2EN4cute5tupleIJNS5_1CILi64EEENS7_ILi128EEES9_EEENS_10bfloat16_tEfNS_4arch4Sm80ELb0ELb0ELb1ELb0ELb1ELb0ELb0ELb0ELi2ELi2ELi2ELi2ELb0EEENS1_24CollectiveEpilogueBwdGQAISA_fSD_Li256ELb0ELb1EEENS1_19SingleTileSchedulerILb0ELb0ELb0ELi128EEEEEEEEEvNT_6ParamsE)
        /*0014*/ 	.short	0x0160
        /*0016*/ 	.short	0x0278


	//----- nvinfo : EIATTR_CBANK_PARAM_SIZE
	.align		4
.L_810:
        /*0018*/ 	.byte	0x03, 0x19
        /*001a*/ 	.short	0x0278


	//----- nvinfo : EIATTR_KPARAM_INFO
	.align		4
        /*001c*/ 	.byte	0x04, 0x17
        /*001e*/ 	.short	(.L_812 - .L_811)
.L_811:
        /*0020*/ 	.word	0x00000000
        /*0024*/ 	.short	0x0000
        /*0026*/ 	.short	0x0000
        /*0028*/ 	.byte	0x00, 0xf0, 0xe1, 0x09


	//----- nvinfo : EIATTR_MAXREG_COUNT
	.align		4
.L_812:
        /*002c*/ 	.byte	0x03, 0x1b
        /*002e*/ 	.short	0x00ff


	//----- nvinfo : EIATTR_NUM_BARRIERS
	.align		4
        /*0030*/ 	.byte	0x02, 0x4c
        /*0032*/ 	.byte	0x02
	.zero		1


	//----- nvinfo : EIATTR_ANNOTATIONS
	.align		4
        /*0034*/ 	.byte	0x04, 0x55
        /*0036*/ 	.short	(.L_814 - .L_813)


	//   ....[0]....
.L_813:
        /*0038*/ 	.word	0x00000001
        /*003c*/ 	.byte	0x90, 0x2d, 0x00, 0x00, 0x01, 0x00, 0x00, 0x00, 0x00, 0x32, 0x00, 0x00, 0x01, 0x00, 0x00, 0x00
        /*004c*/ 	.byte	0x10, 0x33, 0x00, 0x00, 0x01, 0x00, 0x00, 0x00, 0xb0, 0x41, 0x00, 0x00


	//----- nvinfo : EIATTR_MERCURY_ISA_VERSION
	.align		4
.L_814:
        /*0058*/ 	.byte	0x03, 0x5f
        /*005a*/ 	.short	0x0000


	//----- nvinfo : EIATTR_COOP_GROUP_MASK_REGIDS
	.align		4
        /*005c*/ 	.byte	0x04, 0x29
        /*005e*/ 	.short	(.L_816 - .L_815)


	//   ....[0]....
.L_815:
        /*0060*/ 	.word	0xffffffff


	//   ....[1]....
        /*0064*/ 	.word	0xffffffff


	//   ....[2]....
        /*0068*/ 	.word	0xffffffff


	//   ....[3]....
        /*006c*/ 	.word	0xffffffff


	//   ....[4]....
        /*0070*/ 	.word	0xffffffff


	//   ....[5]....
        /*0074*/ 	.word	0xffffffff


	//   ....[6]....
        /*0078*/ 	.word	0xffffffff


	//   ....[7]....
        /*007c*/ 	.word	0xffffffff


	//----- nvinfo : EIATTR_COOP_GROUP_INSTR_OFFSETS
	.align		4
.L_816:
        /*0080*/ 	.byte	0x04, 0x28
        /*0082*/ 	.short	(.L_818 - .L_817)


	//   ....[0]....
.L_817:
        /*0084*/ 	.word	0x00006b80


	//   ....[1]....
        /*0088*/ 	.word	0x00006bc0


	//   ....[2]....
        /*008c*/ 	.word	0x000070d0


	//   ....[3]....
        /*0090*/ 	.word	0x000070e0


	//   ....[4]....
        /*0094*/ 	.word	0x00007270


	//   ....[5]....
        /*0098*/ 	.word	0x000072c0


	//   ....[6]....
        /*009c*/ 	.word	0x00007780


	//   ....[7]....
        /*00a0*/ 	.word	0x00007790


	//----- nvinfo : EIATTR_EXIT_INSTR_OFFSETS
	.align		4
.L_818:
        /*00a4*/ 	.byte	0x04, 0x1c
        /*00a6*/ 	.short	(.L_820 - .L_819)


	//   ....[0]....
.L_819:
        /*00a8*/ 	.word	0x00000040


	//   ....[1]....
        /*00ac*/ 	.word	0x000077a0


	//   ....[2]....
        /*00b0*/ 	.word	0x00007840


	//----- nvinfo : EIATTR_CTAIDZ_USED
	.align		4
.L_820:
        /*00b4*/ 	.byte	0x01, 0x04
	.zero		2


	//----- nvinfo : EIATTR_MAX_THREADS
	.align		4
        /*00b8*/ 	.byte	0x04, 0x05
        /*00ba*/ 	.short	(.L_822 - .L_821)
.L_821:
        /*00bc*/ 	.word	0x00000100
        /*00c0*/ 	.word	0x00000001
        /*00c4*/ 	.word	0x00000001


	//----- nvinfo : EIATTR_CRS_STACK_SIZE
	.align		4
.L_822:
        /*00c8*/ 	.byte	0x04, 0x1e
        /*00ca*/ 	.short	(.L_824 - .L_823)
.L_823:
        /*00cc*/ 	.word	0x00000000
.L_824:


//--------------------- .nv.info._ZN7cutlass13device_kernelIN5flash19enable_sm80_to_sm89INS1_16FlashAttnBwdSm80INS1_25CollectiveMainloopBwdSm80ILi2ELi2EN4cute5tupleIJNS5_1CILi64EEENS7_ILi128EEES9_EEENS_10bfloat16_tEfNS_4arch4Sm80ELb0ELb0ELb1ELb1ELb0ELb0ELb0ELb0ELi2ELi2ELi2ELi2ELb0EEENS1_21CollectiveEpilogueBwdISA_SB_SD_Li256ELb1ELb0ELi4EEENS1_19SingleTileSchedulerILb1ELb0ELb0ELi128EEEEEEEEEvNT_6ParamsE --------------------------
	.section	.nv.info._ZN7cutlass13device_kernelIN5flash19enable_sm80_to_sm89INS1_16FlashAttnBwdSm80INS1_25CollectiveMainloopBwdSm80ILi2ELi2EN4cute5tupleIJNS5_1CILi64EEENS7_ILi128EEES9_EEENS_10bfloat16_tEfNS_4arch4Sm80ELb0ELb0ELb1ELb1ELb0ELb0ELb0ELb0ELi2ELi2ELi2ELi2ELb0EEENS1_21CollectiveEpilogueBwdISA_SB_SD_Li256ELb1ELb0ELi4EEENS1_19SingleTileSchedulerILb1ELb0ELb0ELi128EEEEEEEEEvNT_6ParamsE,"",@"SHT_CUDA_INFO"
	.sectionflags	@""
	.align	4


	//----- nvinfo : EIATTR_CUDA_API_VERSION
	.align		4
        /*0000*/ 	.byte	0x04, 0x37
        /*0002*/ 	.short	(.L_826 - .L_825)
.L_825:
        /*0004*/ 	.word	0x00000082


	//----- nvinfo : EIATTR_SW2861232_WAR
	.align		4
.L_826:
        /*0008*/ 	.byte	0x01, 0x35
	.zero		2


	//----- nvinfo : EIATTR_PARAM_CBANK
	.align		4
        /*000c*/ 	.byte	0x04, 0x0a
        /*000e*/ 	.short	(.L_828 - .L_827)
	.align		4
.L_827:
        /*0010*/ 	.word	index@(.nv.constant0._ZN7cutlass13device_kernelIN5flash19enable_sm80_to_sm89INS1_16FlashAttnBwdSm80INS1_25CollectiveMainloopBwdSm80ILi2ELi2EN4cute5tupleIJNS5_1CILi64EEENS7_ILi128EEES9_EEENS_10bfloat16_tEfNS_4arch4Sm80ELb0ELb0ELb1ELb1ELb0ELb0ELb0ELb0ELi2ELi2ELi2ELi2ELb0EEENS1_21CollectiveEpilogueBwdISA_SB_SD_Li256ELb1ELb0ELi4EEENS1_19SingleTileSchedulerILb1ELb0ELb0ELi128EEEEEEEEEvNT_6ParamsE)
        /*0014*/ 	.short	0x0160
        /*0016*/ 	.short	0x0270


	//----- nvinfo : EIATTR_CBANK_PARAM_SIZE
	.align		4
.L_828:
        /*0018*/ 	.byte	0x03, 0x19
        /*001a*/ 	.short	0x0270


	//----- nvinfo : EIATTR_KPARAM_INFO
	.align		4
        /*001c*/ 	.byte	0x04, 0x17
        /*001e*/ 	.short	(.L_830 - .L_829)
.L_829:
        /*0020*/ 	.word	0x00000000
        /*0024*/ 	.short	0x0000
        /*0026*/ 	.short	0x0000
        /*0028*/ 	.byte	0x00, 0xf0, 0xc1, 0x09


	//----- nvinfo : EIATTR_MAXREG_COUNT
	.align		4
.L_830:
        /*002c*/ 	.byte	0x03, 0x1b
        /*002e*/ 	.short	0x00ff


	//----- nvinfo : EIATTR_NUM_BARRIERS
	.align		4
        /*0030*/ 	.byte	0x02, 0x4c
        /*0032*/ 	.byte	0x02
	.zero		1


	//----- nvinfo : EIATTR_ANNOTATIONS
	.align		4
        /*0034*/ 	.byte	0x04, 0x55
        /*0036*/ 	.short	(.L_832 - .L_831)


	//   ....[0]....
.L_831:
        /* <DEDUP_REMOVED lines=13> */


	//----- nvinfo : EIATTR_MERCURY_ISA_VERSION
	.align		4
.L_832:
        /*00f0*/ 	.byte	0x03, 0x5f
        /*00f2*/ 	.short	0x0000


	//----- nvinfo : EIATTR_COOP_GROUP_MASK_REGIDS
	.align		4
        /*00f4*/ 	.byte	0x04, 0x29
        /*00f6*/ 	.short	(.L_834 - .L_833)


	//   ....[0]....
.L_833:
        /*00f8*/ 	.word	0xffffffff


	//----- nvinfo : EIATTR_COOP_GROUP_INSTR_OFFSETS
	.align		4
.L_834:
        /*00fc*/ 	.byte	0x04, 0x28
        /*00fe*/ 	.short	(.L_836 - .L_835)


	//   ....[0]....
.L_835:
        /*0100*/ 	.word	0x000000a0


	//----- nvinfo : EIATTR_EXIT_INSTR_OFFSETS
	.align		4
.L_836:
        /*0104*/ 	.byte	0x04, 0x1c
        /*0106*/ 	.short	(.L_838 - .L_837)


	//   ....[0]....
.L_837:
        /*0108*/ 	.word	0x00000340


	//   ....[1]....
        /*010c*/ 	.word	0x00008d20


	//   ....[2]....
        /*0110*/ 	.word	0x00008de0


	//   ....[3]....
        /*0114*/ 	.word	0x0000a030


	//   ....[4]....
        /*0118*/ 	.word	0x0000a0f0


	//----- nvinfo : EIATTR_CTAIDZ_USED
	.align		4
.L_838:
        /*011c*/ 	.byte	0x01, 0x04
	.zero		2


	//----- nvinfo : EIATTR_MAX_THREADS
	.align		4
        /*0120*/ 	.byte	0x04, 0x05
        /*0122*/ 	.short	(.L_840 - .L_839)
.L_839:
        /*0124*/ 	.word	0x00000100
        /*0128*/ 	.word	0x00000001
        /*012c*/ 	.word	0x00000001


	//----- nvinfo : EIATTR_CRS_STACK_SIZE
	.align		4
.L_840:
        /*0130*/ 	.byte	0x04, 0x1e
        /*0132*/ 	.short	(.L_842 - .L_841)
.L_841:
        /*0134*/ 	.word	0x00000000
.L_842:


//--------------------- .nv.info._ZN7cutlass13device_kernelIN5flash19enable_sm80_to_sm89INS1_16FlashAttnBwdSm80INS1_25CollectiveMainloopBwdSm80ILi2ELi2EN4cute5tupleIJNS5_1CILi64EEENS7_ILi128EEES9_EEENS_10bfloat16_tEfNS_4arch4Sm80ELb0ELb0ELb1ELb1ELb1ELb0ELb0ELb0ELi2ELi2ELi2ELi2ELb0EEENS1_21CollectiveEpilogueBwdISA_SB_SD_Li256ELb1ELb0ELi4EEENS1_19SingleTileSchedulerILb1ELb0ELb0ELi128EEEEEEEEEvNT_6ParamsE --------------------------
	.section	.nv.info._ZN7cutlass13device_kernelIN5flash19enable_sm80_to_sm89INS1_16FlashAttnBwdSm80INS1_25CollectiveMainloopBwdSm80ILi2ELi2EN4cute5tupleIJNS5_1CILi64EEENS7_ILi128EEES9_EEENS_10bfloat16_tEfNS_4arch4Sm80ELb0ELb0ELb1ELb1ELb1ELb0ELb0ELb0ELi2ELi2ELi2ELi2ELb0EEENS1_21CollectiveEpilogueBwdISA_SB_SD_Li256ELb1ELb0ELi4EEENS1_19SingleTileSchedulerILb1ELb0ELb0ELi128EEEEEEEEEvNT_6ParamsE,"",@"SHT_CUDA_INFO"
	.sectionflags	@""
	.align	4


	//----- nvinfo : EIATTR_CUDA_API_VERSION
	.align		4
        /*0000*/ 	.byte	0x04, 0x37
        /*0002*/ 	.short	(.L_844 - .L_843)
.L_843:
        /*0004*/ 	.word	0x00000082


	//----- nvinfo : EIATTR_SW2861232_WAR
	.align		4
.L_844:
        /*0008*/ 	.byte	0x01, 0x35
	.zero		2


	//----- nvinfo : EIATTR_PARAM_CBANK
	.align		4
        /*000c*/ 	.byte	0x04, 0x0a
        /*000e*/ 	.short	(.L_846 - .L_845)
	.align		4
.L_845:
        /*0010*/ 	.word	index@(.nv.constant0._ZN7cutlass13device_kernelIN5flash19enable_sm80_to_sm89INS1_16FlashAttnBwdSm80INS1_25CollectiveMainloopBwdSm80ILi2ELi2EN4cute5tupleIJNS5_1CILi64EEENS7_ILi128EEES9_EEENS_10bfloat16_tEfNS_4arch4Sm80ELb0ELb0ELb1ELb1ELb1ELb0ELb0ELb0ELi2ELi2ELi2ELi2ELb0EEENS1_21CollectiveEpilogueBwdISA_SB_SD_Li256ELb1ELb0ELi4EEENS1_19SingleTileSchedulerILb1ELb0ELb0ELi128EEEEEEEEEvNT_6ParamsE)
        /*0014*/ 	.short	0x0160
        /*0016*/ 	.short	0x0270


	//----- nvinfo : EIATTR_CBANK_PARAM_SIZE
	.align		4
.L_846:
        /*0018*/ 	.byte	0x03, 0x19
        /*001a*/ 	.short	0x0270


	//----- nvinfo : EIATTR_KPARAM_INFO
	.align		4
        /*001c*/ 	.byte	0x04, 0x17
        /*001e*/ 	.short	(.L_848 - .L_847)
.L_847:
        /*0020*/ 	.word	0x00000000
        /*0024*/ 	.short	0x0000
        /*0026*/ 	.short	0x0000
        /*0028*/ 	.byte	0x00, 0xf0, 0xc1, 0x09


	//----- nvinfo : EIATTR_MAXREG_COUNT
	.align		4
.L_848:
        /*002c*/ 	.byte	0x03, 0x1b
        /*002e*/ 	.short	0x00ff


	//----- nvinfo : EIATTR_NUM_BARRIERS
	.align		4
        /*0030*/ 	.byte	0x02, 0x4c
        /*0032*/ 	.byte	0x02
	.zero		1


	//----- nvinfo : EIATTR_ANNOTATIONS
	.align		4
        /*0034*/ 	.byte	0x04, 0x55
        /*0036*/ 	.short	(.L_850 - .L_849)


	//   ....[0]....
.L_849:
        /* <DEDUP_REMOVED lines=13> */


	//----- nvinfo : EIATTR_MERCURY_ISA_VERSION
	.align		4
.L_850:
        /*00f0*/ 	.byte	0x03, 0x5f
        /*00f2*/ 	.short	0x0000


	//----- nvinfo : EIATTR_COOP_GROUP_MASK_REGIDS
	.align		4
        /*00f4*/ 	.byte	0x04, 0x29
        /*00f6*/ 	.short	(.L_852 - .L_851)


	//   ....[0]....
.L_851:
        /*00f8*/ 	.word	0xffffffff


	//----- nvinfo : EIATTR_COOP_GROUP_INSTR_OFFSETS
	.align		4
.L_852:
        /*00fc*/ 	.byte	0x04, 0x28
        /*00fe*/ 	.short	(.L_854 - .L_853)


	//   ....[0]....
.L_853:
        /*0100*/ 	.word	0x000000a0


	//----- nvinfo : EIATTR_EXIT_INSTR_OFFSETS
	.align		4
.L_854:
        /*0104*/ 	.byte	0x04, 0x1c
        /*0106*/ 	.short	(.L_856 - .L_855)


	//   ....[0]....
.L_855:
        /*0108*/ 	.word	0x00000340


	//   ....[1]....
        /*010c*/ 	.word	0x00008d20


	//   ....[2]....
        /*0110*/ 	.word	0x00008de0


	//   ....[3]....
        /*0114*/ 	.word	0x0000a030


	//   ....[4]....
        /*0118*/ 	.word	0x0000a0f0


	//----- nvinfo : EIATTR_CTAIDZ_USED
	.align		4
.L_856:
        /*011c*/ 	.byte	0x01, 0x04
	.zero		2


	//----- nvinfo : EIATTR_MAX_THREADS
	.align		4
        /*0120*/ 	.byte	0x04, 0x05
        /*0122*/ 	.short	(.L_858 - .L_857)
.L_857:
        /*0124*/ 	.word	0x00000100
        /*0128*/ 	.word	0x00000001
        /*012c*/ 	.word	0x00000001


	//----- nvinfo : EIATTR_CRS_STACK_SIZE
	.align		4
.L_858:
        /*0130*/ 	.byte	0x04, 0x1e
        /*0132*/ 	.short	(.L_860 - .L_859)
.L_859:
        /*0134*/ 	.word	0x00000000
.L_860:


//--------------------- .nv.info._ZN7cutlass13device_kernelIN5flash19enable_sm80_to_sm89INS1_16FlashAttnBwdSm80INS1_25CollectiveMainloopBwdSm80ILi2ELi2EN4cute5tupleIJNS5_1CILi64EEENS7_ILi128EEES9_EEENS_10bfloat16_tEfNS_4arch4Sm80ELb0ELb0ELb1ELb1ELb0ELb0ELb0ELb0ELi2ELi2ELi2ELi2ELb0EEENS1_24CollectiveEpilogueBwdGQAISA_fSD_Li256ELb1ELb0EEENS1_19SingleTileSchedulerILb1ELb0ELb0ELi128EEEEEEEEEvNT_6ParamsE --------------------------
	.section	.nv.info._ZN7cutlass13device_kernelIN5flash19enable_sm80_to_sm89INS1_16FlashAttnBwdSm80INS1_25CollectiveMainloopBwdSm80ILi2ELi2EN4cute5tupleIJNS5_1CILi64EEENS7_ILi128EEES9_EEENS_10bfloat16_tEfNS_4arch4Sm80ELb0ELb0ELb1ELb1ELb0ELb0ELb0ELb0ELi2ELi2ELi2ELi2ELb0EEENS1_24CollectiveEpilogueBwdGQAISA_fSD_Li256ELb1ELb0EEENS1_19SingleTileSchedulerILb1ELb0ELb0ELi128EEEEEEEEEvNT_6ParamsE,"",@"SHT_CUDA_INFO"
	.sectionflags	@""
	.align	4


	//----- nvinfo : EIATTR_CUDA_API_VERSION
	.align		4
        /*0000*/ 	.byte	0x04, 0x37
        /*0002*/ 	.short	(.L_862 - .L_861)
.L_861:
        /*0004*/ 	.word	0x00000082


	//----- nvinfo : EIATTR_SW2861232_WAR
	.align		4
.L_862:
        /*0008*/ 	.byte	0x01, 0x35
	.zero		2


	//----- nvinfo : EIATTR_PARAM_CBANK
	.align		4
        /*000c*/ 	.byte	0x04, 0x0a
        /*000e*/ 	.short	(.L_864 - .L_863)
	.align		4
.L_863:
        /*0010*/ 	.word	index@(.nv.constant0._ZN7cutlass13device_kernelIN5flash19enable_sm80_to_sm89INS1_16FlashAttnBwdSm80INS1_25CollectiveMainloopBwdSm80ILi2ELi2EN4cute5tupleIJNS5_1CILi64EEENS7_ILi128EEES9_EEENS_10bfloat16_tEfNS_4arch4Sm80ELb0ELb0ELb1ELb1ELb0ELb0ELb0ELb0ELi2ELi2ELi2ELi2ELb0EEENS1_24CollectiveEpilogueBwdGQAISA_fSD_Li256ELb1ELb0EEENS1_19SingleTileSchedulerILb1ELb0ELb0ELi128EEEEEEEEEvNT_6ParamsE)
        /*0014*/ 	.short	0x0160
        /*0016*/ 	.short	0x0278


	//----- nvinfo : EIATTR_CBANK_PARAM_SIZE
	.align		4
.L_864:
        /*0018*/ 	.byte	0x03, 0x19
        /*001a*/ 	.short	0x0278


	//----- nvinfo : EIATTR_KPARAM_INFO
	.align		4
        /*001c*/ 	.byte	0x04, 0x17
        /*001e*/ 	.short	(.L_866 - .L_865)
.L_865:
        /*0020*/ 	.word	0x00000000
        /*0024*/ 	.short	0x0000
        /*0026*/ 	.short	0x0000
        /*0028*/ 	.byte	0x00, 0xf0, 0xe1, 0x09


	//----- nvinfo : EIATTR_MAXREG_COUNT
	.align		4
.L_866:
        /*002c*/ 	.byte	0x03, 0x1b
        /*002e*/ 	.short	0x00ff


	//----- nvinfo : EIATTR_NUM_BARRIERS
	.align		4
        /*0030*/ 	.byte	0x02, 0x4c
        /*0032*/ 	.byte	0x02
	.zero		1


	//----- nvinfo : EIATTR_ANNOTATIONS
	.align		4
        /*0034*/ 	.byte	0x04, 0x55
        /*0036*/ 	.short	(.L_868 - .L_867)


	//   ....[0]....
.L_867:
        /* <DEDUP_REMOVED lines=12> */


	//----- nvinfo : EIATTR_MERCURY_ISA_VERSION
	.align		4
.L_868:
        /*00e8*/ 	.byte	0x03, 0x5f
        /*00ea*/ 	.short	0x0000


	//----- nvinfo : EIATTR_COOP_GROUP_MASK_REGIDS
	.align		4
        /*00ec*/ 	.byte	0x04, 0x29
        /*00ee*/ 	.short	(.L_870 - .L_869)


	//   ....[0]....
.L_869:
        /*00f0*/ 	.word	0xffffffff


	//----- nvinfo : EIATTR_COOP_GROUP_INSTR_OFFSETS
	.align		4
.L_870:
        /*00f4*/ 	.byte	0x04, 0x28
        /*00f6*/ 	.short	(.L_872 - .L_871)


	//   ....[0]....
.L_871:
        /*00f8*/ 	.word	0x000000a0


	//----- nvinfo : EIATTR_EXIT_INSTR_OFFSETS
	.align		4
.L_872:
        /*00fc*/ 	.byte	0x04, 0x1c
        /*00fe*/ 	.short	(.L_874 - .L_873)


	//   ....[0]....
.L_873:
        /*0100*/ 	.word	0x00000340


	//   ....[1]....
        /*0104*/ 	.word	0x00006ea0


	//   ....[2]....
        /*0108*/ 	.word	0x000079e0


	//----- nvinfo : EIATTR_CTAIDZ_USED
	.align		4
.L_874:
        /*010c*/ 	.byte	0x01, 0x04
	.zero		2


	//----- nvinfo : EIATTR_MAX_THREADS
	.align		4
        /*0110*/ 	.byte	0x04, 0x05
        /*0112*/ 	.short	(.L_876 - .L_875)
.L_875:
        /*0114*/ 	.word	0x00000100
        /*0118*/ 	.word	0x00000001
        /*011c*/ 	.word	0x00000001


	//----- nvinfo : EIATTR_CRS_STACK_SIZE
	.align		4
.L_876:
        /*0120*/ 	.byte	0x04, 0x1e
        /*0122*/ 	.short	(.L_878 - .L_877)
.L_877:
        /*0124*/ 	.word	0x00000000
.L_878:


//--------------------- .nv.info._ZN7cutlass13device_kernelIN5flash19enable_sm80_to_sm89INS1_16FlashAttnBwdSm80INS1_25CollectiveMainloopBwdSm80ILi2ELi2EN4cute5tupleIJNS5_1CILi64EEENS7_ILi128EEES9_EEENS_10bfloat16_tEfNS_4arch4Sm80ELb0ELb0ELb1ELb1ELb1ELb0ELb0ELb0ELi2ELi2ELi2ELi2ELb0EEENS1_24CollectiveEpilogueBwdGQAISA_fSD_Li256ELb1ELb1EEENS1_19SingleTileSchedulerILb1ELb0ELb0ELi128EEEEEEEEEvNT_6ParamsE --------------------------
	.section	.nv.info._ZN7cutlass13device_kernelIN5flash19enable_sm80_to_sm89INS1_16FlashAttnBwdSm80INS1_25CollectiveMainloopBwdSm80ILi2ELi2EN4cute5tupleIJNS5_1CILi64EEENS7_ILi128EEES9_EEENS_10bfloat16_tEfNS_4arch4Sm80ELb0ELb0ELb1ELb1ELb1ELb0ELb0ELb0ELi2ELi2ELi2ELi2ELb0EEENS1_24CollectiveEpilogueBwdGQAISA_fSD_Li256ELb1ELb1EEENS1_19SingleTileSchedulerILb1ELb0ELb0ELi128EEEEEEEEEvNT_6ParamsE,"",@"SHT_CUDA_INFO"
	.sectionflags	@""
	.align	4


	//----- nvinfo : EIATTR_CUDA_API_VERSION
	.align		4
        /*0000*/ 	.byte	0x04, 0x37
        /*0002*/ 	.short	(.L_880 - .L_879)
.L_879:
        /*0004*/ 	.word	0x00000082


	//----- nvinfo : EIATTR_SW2861232_WAR
	.align		4
.L_880:
        /*0008*/ 	.byte	0x01, 0x35
	.zero		2


	//----- nvinfo : EIATTR_PARAM_CBANK
	.align		4
        /*000c*/ 	.byte	0x04, 0x0a
        /*000e*/ 	.short	(.L_882 - .L_881)
	.align		4
.L_881:
        /*0010*/ 	.word	index@(.nv.constant0._ZN7cutlass13device_kernelIN5flash19enable_sm80_to_sm89INS1_16FlashAttnBwdSm80INS1_25CollectiveMainloopBwdSm80ILi2ELi2EN4cute5tupleIJNS5_1CILi64EEENS7_ILi128EEES9_EEENS_10bfloat16_tEfNS_4arch4Sm80ELb0ELb0ELb1ELb1ELb1ELb0ELb0ELb0ELi2ELi2ELi2ELi2ELb0EEENS1_24CollectiveEpilogueBwdGQAISA_fSD_Li256ELb1ELb1EEENS1_19SingleTileSchedulerILb1ELb0ELb0ELi128EEEEEEEEEvNT_6ParamsE)
        /*0014*/ 	.short	0x0160
        /*0016*/ 	.short	0x0278


	//----- nvinfo : EIATTR_CBANK_PARAM_SIZE
	.align		4
.L_882:
        /*0018*/ 	.byte	0x03, 0x19
        /*001a*/ 	.short	0x0278


	//----- nvinfo : EIATTR_KPARAM_INFO
	.align		4
        /*001c*/ 	.byte	0x04, 0x17
        /*001e*/ 	.short	(.L_884 - .L_883)
.L_883:
        /*0020*/ 	.word	0x00000000
        /*0024*/ 	.short	0x0000
        /*0026*/ 	.short	0x0000
        /*0028*/ 	.byte	0x00, 0xf0, 0xe1, 0x09


	//----- nvinfo : EIATTR_MAXREG_COUNT
	.align		4
.L_884:
        /*002c*/ 	.byte	0x03, 0x1b
        /*002e*/ 	.short	0x00ff


	//----- nvinfo : EIATTR_NUM_BARRIERS
	.align		4
        /*0030*/ 	.byte	0x02, 0x4c
        /*0032*/ 	.byte	0x02
	.zero		1


	//----- nvinfo : EIATTR_ANNOTATIONS
	.align		4
        /*0034*/ 	.byte	0x04, 0x55
        /*0036*/ 	.short	(.L_886 - .L_885)


	//   ....[0]....
.L_885:
        /* <DEDUP_REMOVED lines=12> */


	//----- nvinfo : EIATTR_MERCURY_ISA_VERSION
	.align		4
.L_886:
        /*00e8*/ 	.byte	0x03, 0x5f
        /*00ea*/ 	.short	0x0000


	//----- nvinfo : EIATTR_COOP_GROUP_MASK_REGIDS
	.align		4
        /*00ec*/ 	.byte	0x04, 0x29
        /*00ee*/ 	.short	(.L_888 - .L_887)


	//   ....[0]....
.L_887:
        /*00f0*/ 	.word	0xffffffff


	//   ....[1]....
        /*00f4*/ 	.word	0xffffffff


	//   ....[2]....
        /*00f8*/ 	.word	0xffffffff


	//   ....[3]....
        /*00fc*/ 	.word	0xffffffff


	//   ....[4]....
        /*0100*/ 	.word	0xffffffff


	//   ....[5]....
        /*0104*/ 	.word	0xffffffff


	//   ....[6]....
        /*0108*/ 	.word	0xffffffff


	//   ....[7]....
        /*010c*/ 	.word	0xffffffff


	//   ....[8]....
        /*0110*/ 	.word	0xffffffff


	//----- nvinfo : EIATTR_COOP_GROUP_INSTR_OFFSETS
	.align		4
.L_888:
        /*0114*/ 	.byte	0x04, 0x28
        /*0116*/ 	.short	(.L_890 - .L_889)


	//   ....[0]....
.L_889:
        /*0118*/ 	.word	0x000000a0


	//   ....[1]....
        /*011c*/ 	.word	0x00007200


	//   ....[2]....
        /*0120*/ 	.word	0x00007240


	//   ....[3]....
        /*0124*/ 	.word	0x00007730


	//   ....[4]....
        /*0128*/ 	.word	0x00007740


	//   ....[5]....
        /*012c*/ 	.word	0x000078d0


	//   ....[6]....
        /*0130*/ 	.word	0x00007920


	//   ....[7]....
        /*0134*/ 	.word	0x00007dd0


	//   ....[8]....
        /*0138*/ 	.word	0x00007de0


	//----- nvinfo : EIATTR_EXIT_INSTR_OFFSETS
	.align		4
.L_890:
        /*013c*/ 	.byte	0x04, 0x1c
        /*013e*/ 	.short	(.L_892 - .L_891)


	//   ....[0]....
.L_891:
        /*0140*/ 	.word	0x00000340


	//   ....[1]....
        /*0144*/ 	.word	0x00006ea0


	//   ....[2]....
        /*0148*/ 	.word	0x00007df0


	//   ....[3]....
        /*014c*/ 	.word	0x00007e90


	//----- nvinfo : EIATTR_CTAIDZ_USED
	.align		4
.L_892:
        /*0150*/ 	.byte	0x01, 0x04
	.zero		2


	//----- nvinfo : EIATTR_MAX_THREADS
	.align		4
        /*0154*/ 	.byte	0x04, 0x05
        /*0156*/ 	.short	(.L_894 - .L_893)
.L_893:
        /*0158*/ 	.word	0x00000100
        /*015c*/ 	.word	0x00000001
        /*0160*/ 	.word	0x00000001


	//----- nvinfo : EIATTR_CRS_STACK_SIZE
	.align		4
.L_894:
        /*0164*/ 	.byte	0x04, 0x1e
        /*0166*/ 	.short	(.L_896 - .L_895)
.L_895:
        /*0168*/ 	.word	0x00000000
.L_896:


//--------------------- .nv.info._ZN7cutlass13device_kernelIN5flash19enable_sm80_to_sm89INS1_16FlashAttnBwdSm80INS1_25CollectiveMainloopBwdSm80ILi2ELi2EN4cute5tupleIJNS5_1CILi64EEENS7_ILi128EEES9_EEENS_10bfloat16_tEfNS_4arch4Sm80ELb0ELb1ELb1ELb0ELb0ELb0ELb0ELb0ELi2ELi2ELi2ELi2ELb0EEENS1_21CollectiveEpilogueBwdISA_SB_SD_Li256ELb0ELb0ELi4EEENS1_19SingleTileSchedulerILb0ELb0ELb0ELi128EEEEEEEEEvNT_6ParamsE --------------------------
	.section	.nv.info._ZN7cutlass13device_kernelIN5flash19enable_sm80_to_sm89INS1_16FlashAttnBwdSm80INS1_25CollectiveMainloopBwdSm80ILi2ELi2EN4cute5tupleIJNS5_1CILi64EEENS7_ILi128EEES9_EEENS_10bfloat16_tEfNS_4arch4Sm80ELb0ELb1ELb1ELb0ELb0ELb0ELb0ELb0ELi2ELi2ELi2ELi2ELb0EEENS1_21CollectiveEpilogueBwdISA_SB_SD_Li256ELb0ELb0ELi4EEENS1_19SingleTileSchedulerILb0ELb0ELb0ELi128EEEEEEEEEvNT_6ParamsE,"",@"SHT_CUDA_INFO"
	.sectionflags	@""
	.align	4


	//----- nvinfo : EIATTR_CUDA_API_VERSION
	.align		4
        /*0000*/ 	.byte	0x04, 0x37
        /*0002*/ 	.short	(.L_898 - .L_897)
.L_897:
        /*0004*/ 	.word	0x00000082


	//----- nvinfo : EIATTR_SW2861232_WAR
	.align		4
.L_898:
        /*0008*/ 	.byte	0x01, 0x35
	.zero		2


	//----- nvinfo : EIATTR_PARAM_CBANK
	.align		4
        /*000c*/ 	.byte	0x04, 0x0a
        /*000e*/ 	.short	(.L_900 - .L_899)
	.align		4
.L_899:
        /*0010*/ 	.word	index@(.nv.constant0._ZN7cutlass13device_kernelIN5flash19enable_sm80_to_sm89INS1_16FlashAttnBwdSm80INS1_25CollectiveMainloopBwdSm80ILi2ELi2EN4cute5tupleIJNS5_1CILi64EEENS7_ILi128EEES9_EEENS_10bfloat16_tEfNS_4arch4Sm80ELb0ELb1ELb1ELb0ELb0ELb0ELb0ELb0ELi2ELi2ELi2ELi2ELb0EEENS1_21CollectiveEpilogueBwdISA_SB_SD_Li256ELb0ELb0ELi4EEENS1_19SingleTileSchedulerILb0ELb0ELb0ELi128EEEEEEEEEvNT_6ParamsE)
        /*0014*/ 	.short	0x0160
        /*0016*/ 	.short	0x0270


	//----- nvinfo : EIATTR_CBANK_PARAM_SIZE
	.align		4
.L_900:
        /*0018*/ 	.byte	0x03, 0x19
        /*001a*/ 	.short	0x0270


	//----- nvinfo : EIATTR_KPARAM_INFO
	.align		4
        /*001c*/ 	.byte	0x04, 0x17
        /*001e*/ 	.short	(.L_902 - .L_901)
.L_901:
        /*0020*/ 	.word	0x00000000
        /*0024*/ 	.short	0x0000
        /*0026*/ 	.short	0x0000
        /*0028*/ 	.byte	0x00, 0xf0, 0xc1, 0x09


	//----- nvinfo : EIATTR_MAXREG_COUNT
	.align		4
.L_902:
        /*002c*/ 	.byte	0x03, 0x1b
        /*002e*/ 	.short	0x00ff


	//----- nvinfo : EIATTR_NUM_BARRIERS
	.align		4
        /*0030*/ 	.byte	0x02, 0x4c
        /*0032*/ 	.byte	0x02
	.zero		1


	//----- nvinfo : EIATTR_ANNOTATIONS
	.align		4
        /*0034*/ 	.byte	0x04, 0x55
        /*0036*/ 	.short	(.L_904 - .L_903)


	//   ....[0]....
.L_903:
        /* <DEDUP_REMOVED lines=41> */


	//----- nvinfo : EIATTR_MERCURY_ISA_VERSION
	.align		4
.L_904:
        /*02b8*/ 	.byte	0x03, 0x5f
        /*02ba*/ 	.short	0x0000


	//----- nvinfo : EIATTR_EXIT_INSTR_OFFSETS
	.align		4
        /*02bc*/ 	.byte	0x04, 0x1c
        /*02be*/ 	.short	(.L_906 - .L_905)


	//   ....[0]....
.L_905:
        /*02c0*/ 	.word	0x00000040


	//   ....[1]....
        /*02c4*/ 	.word	0x00009e40


	//   ....[2]....
        /*02c8*/ 	.word	0x00009f00


	//   ....[3]....
        /*02cc*/ 	.word	0x0000aff0


	//   ....[4]....
        /*02d0*/ 	.word	0x0000b0a0


	//----- nvinfo : EIATTR_CTAIDZ_USED
	.align		4
.L_906:
        /*02d4*/ 	.byte	0x01, 0x04
	.zero		2


	//----- nvinfo : EIATTR_MAX_THREADS
	.align		4
        /*02d8*/ 	.byte	0x04, 0x05
        /*02da*/ 	.short	(.L_908 - .L_907)
.L_907:
        /*02dc*/ 	.word	0x00000100
        /*02e0*/ 	.word	0x00000001
        /*02e4*/ 	.word	0x00000001


	//----- nvinfo : EIATTR_CRS_STACK_SIZE
	.align		4
.L_908:
        /*02e8*/ 	.byte	0x04, 0x1e
        /*02ea*/ 	.short	(.L_910 - .L_909)
.L_909:
        /*02ec*/ 	.word	0x00000000
.L_910:


//--------------------- .nv.info._ZN7cutlass13device_kernelIN5flash19enable_sm80_to_sm89INS1_16FlashAttnBwdSm80INS1_25CollectiveMainloopBwdSm80ILi2ELi2EN4cute5tupleIJNS5_1CILi64EEENS7_ILi128EEES9_EEENS_10bfloat16_tEfNS_4arch4Sm80ELb0ELb1ELb1ELb0ELb1ELb0ELb0ELb0ELi2ELi2ELi2ELi2ELb0EEENS1_21CollectiveEpilogueBwdISA_SB_SD_Li256ELb0ELb0ELi4EEENS1_19SingleTileSchedulerILb0ELb0ELb0ELi128EEEEEEEEEvNT_6ParamsE --------------------------
	.section	.nv.info._ZN7cutlass13device_kernelIN5flash19enable_sm80_to_sm89INS1_16FlashAttnBwdSm80INS1_25CollectiveMainloopBwdSm80ILi2ELi2EN4cute5tupleIJNS5_1CILi64EEENS7_ILi128EEES9_EEENS_10bfloat16_tEfNS_4arch4Sm80ELb0ELb1ELb1ELb0ELb1ELb0ELb0ELb0ELi2ELi2ELi2ELi2ELb0EEENS1_21CollectiveEpilogueBwdISA_SB_SD_Li256ELb0ELb0ELi4EEENS1_19SingleTileSchedulerILb0ELb0ELb0ELi128EEEEEEEEEvNT_6ParamsE,"",@"SHT_CUDA_INFO"
	.sectionflags	@""
	.align	4


	//----- nvinfo : EIATTR_CUDA_API_VERSION
	.align		4
        /*0000*/ 	.byte	0x04, 0x37
        /*0002*/ 	.short	(.L_912 - .L_911)
.L_911:
        /*0004*/ 	.word	0x00000082


	//----- nvinfo : EIATTR_SW2861232_WAR
	.align		4
.L_912:
        /*0008*/ 	.byte	0x01, 0x35
	.zero		2


	//----- nvinfo : EIATTR_PARAM_CBANK
	.align		4
        /*000c*/ 	.byte	0x04, 0x0a
        /*000e*/ 	.short	(.L_914 - .L_913)
	.align		4
.L_913:
        /*0010*/ 	.word	index@(.nv.constant0._ZN7cutlass13device_kernelIN5flash19enable_sm80_to_sm89INS1_16FlashAttnBwdSm80INS1_25CollectiveMainloopBwdSm80ILi2ELi2EN4cute5tupleIJNS5_1CILi64EEENS7_ILi128EEES9_EEENS_10bfloat16_tEfNS_4arch4Sm80ELb0ELb1ELb1ELb0ELb1ELb0ELb0ELb0ELi2ELi2ELi2ELi2ELb0EEENS1_21CollectiveEpilogueBwdISA_SB_SD_Li256ELb0ELb0ELi4EEENS1_19SingleTileSchedulerILb0ELb0ELb0ELi128EEEEEEEEEvNT_6ParamsE)
        /*0014*/ 	.short	0x0160
        /*0016*/ 	.short	0x0270


	//----- nvinfo : EIATTR_CBANK_PARAM_SIZE
	.align		4
.L_914:
        /*0018*/ 	.byte	0x03, 0x19
        /*001a*/ 	.short	0x0270


	//----- nvinfo : EIATTR_KPARAM_INFO
	.align		4
        /*001c*/ 	.byte	0x04, 0x17
        /*001e*/ 	.short	(.L_916 - .L_915)
.L_915:
        /*0020*/ 	.word	0x00000000
        /*0024*/ 	.short	0x0000
        /*0026*/ 	.short	0x0000
        /*0028*/ 	.byte	0x00, 0xf0, 0xc1, 0x09


	//----- nvinfo : EIATTR_MAXREG_COUNT
	.align		4
.L_916:
        /*002c*/ 	.byte	0x03, 0x1b
        /*002e*/ 	.short	0x00ff


	//----- nvinfo : EIATTR_NUM_BARRIERS
	.align		4
        /*0030*/ 	.byte	0x02, 0x4c
        /*0032*/ 	.byte	0x02
	.zero		1


	//----- nvinfo : EIATTR_ANNOTATIONS
	.align		4
        /*0034*/ 	.byte	0x04, 0x55
        /*0036*/ 	.short	(.L_918 - .L_917)


	//   ....[0]....
.L_917:
        /* <DEDUP_REMOVED lines=41> */


	//----- nvinfo : EIATTR_MERCURY_ISA_VERSION
	.align		4
.L_918:
        /*02b8*/ 	.byte	0x03, 0x5f
        /*02ba*/ 	.short	0x0000


	//----- nvinfo : EIATTR_EXIT_INSTR_OFFSETS
	.align		4
        /*02bc*/ 	.byte	0x04, 0x1c
        /*02be*/ 	.short	(.L_920 - .L_919)


	//   ....[0]....
.L_919:
        /*02c0*/ 	.word	0x00000040


	//   ....[1]....
        /*02c4*/ 	.word	0x00009e40


	//   ....[2]....
        /*02c8*/ 	.word	0x00009f00


	//   ....[3]....
        /*02cc*/ 	.word	0x0000aff0


	//   ....[4]....
        /*02d0*/ 	.word	0x0000b0a0


	//----- nvinfo : EIATTR_CTAIDZ_USED
	.align		4
.L_920:
        /*02d4*/ 	.byte	0x01, 0x04
	.zero		2


	//----- nvinfo : EIATTR_MAX_THREADS
	.align		4
        /*02d8*/ 	.byte	0x04, 0x05
        /*02da*/ 	.short	(.L_922 - .L_921)
.L_921:
        /*02dc*/ 	.word	0x00000100
        /*02e0*/ 	.word	0x00000001
        /*02e4*/ 	.word	0x00000001


	//----- nvinfo : EIATTR_CRS_STACK_SIZE
	.align		4
.L_922:
        /*02e8*/ 	.byte	0x04, 0x1e
        /*02ea*/ 	.short	(.L_924 - .L_923)
.L_923:
        /*02ec*/ 	.word	0x00000000
.L_924:


//--------------------- .nv.info._ZN7cutlass13device_kernelIN5flash19enable_sm80_to_sm89INS1_16FlashAttnBwdSm80INS1_25CollectiveMainloopBwdSm80ILi2ELi2EN4cute5tupleIJNS5_1CILi64EEENS7_ILi128EEES9_EEENS_10bfloat16_tEfNS_4arch4Sm80ELb0ELb1ELb1ELb0ELb0ELb0ELb0ELb0ELi2ELi2ELi2ELi2ELb0EEENS1_24CollectiveEpilogueBwdGQAISA_fSD_Li256ELb0ELb0EEENS1_19SingleTileSchedulerILb0ELb0ELb0ELi128EEEEEEEEEvNT_6ParamsE --------------------------
	.section	.nv.info._ZN7cutlass13device_kernelIN5flash19enable_sm80_to_sm89INS1_16FlashAttnBwdSm80INS1_25CollectiveMainloopBwdSm80ILi2ELi2EN4cute5tupleIJNS5_1CILi64EEENS7_ILi128EEES9_EEENS_10bfloat16_tEfNS_4arch4Sm80ELb0ELb1ELb1ELb0ELb0ELb0ELb0ELb0ELi2ELi2ELi2ELi2ELb0EEENS1_24CollectiveEpilogueBwdGQAISA_fSD_Li256ELb0ELb0EEENS1_19SingleTileSchedulerILb0ELb0ELb0ELi128EEEEEEEEEvNT_6ParamsE,"",@"SHT_CUDA_INFO"
	.sectionflags	@""
	.align	4


	//----- nvinfo : EIATTR_CUDA_API_VERSION
	.align		4
        /*0000*/ 	.byte	0x04, 0x37
        /*0002*/ 	.short	(.L_926 - .L_925)
.L_925:
        /*0004*/ 	.word	0x00000082


	//----- nvinfo : EIATTR_SW2861232_WAR
	.align		4
.L_926:
        /*0008*/ 	.byte	0x01, 0x35
	.zero		2


	//----- nvinfo : EIATTR_PARAM_CBANK
	.align		4
        /*000c*/ 	.byte	0x04, 0x0a
        /*000e*/ 	.short	(.L_928 - .L_927)
	.align		4
.L_927:
        /*0010*/ 	.word	index@(.nv.constant0._ZN7cutlass13device_kernelIN5flash19enable_sm80_to_sm89INS1_16FlashAttnBwdSm80INS1_25CollectiveMainloopBwdSm80ILi2ELi2EN4cute5tupleIJNS5_1CILi64EEENS7_ILi128EEES9_EEENS_10bfloat16_tEfNS_4arch4Sm80ELb0ELb1ELb1ELb0ELb0ELb0ELb0ELb0ELi2ELi2ELi2ELi2ELb0EEENS1_24CollectiveEpilogueBwdGQAISA_fSD_Li256ELb0ELb0EEENS1_19SingleTileSchedulerILb0ELb0ELb0ELi128EEEEEEEEEvNT_6ParamsE)
        /*0014*/ 	.short	0x0160
        /*0016*/ 	.short	0x0278


	//----- nvinfo : EIATTR_CBANK_PARAM_SIZE
	.align		4
.L_928:
        /*0018*/ 	.byte	0x03, 0x19
        /*001a*/ 	.short	0x0278


	//----- nvinfo : EIATTR_KPARAM_INFO
	.align		4
        /*001c*/ 	.byte	0x04, 0x17
        /*001e*/ 	.short	(.L_930 - .L_929)
.L_929:
        /*0020*/ 	.word	0x00000000
        /*0024*/ 	.short	0x0000
        /*0026*/ 	.short	0x0000
        /*0028*/ 	.byte	0x00, 0xf0, 0xe1, 0x09


	//----- nvinfo : EIATTR_MAXREG_COUNT
	.align		4
.L_930:
        /*002c*/ 	.byte	0x03, 0x1b
        /*002e*/ 	.short	0x00ff


	//----- nvinfo : EIATTR_NUM_BARRIERS
	.align		4
        /*0030*/ 	.byte	0x02, 0x4c
        /*0032*/ 	.byte	0x02
	.zero		1


	//----- nvinfo : EIATTR_ANNOTATIONS
	.align		4
        /*0034*/ 	.byte	0x04, 0x55
        /*0036*/ 	.short	(.L_932 - .L_931)


	//   ....[0]....
.L_931:
        /* <DEDUP_REMOVED lines=41> */


	//----- nvinfo : EIATTR_MERCURY_ISA_VERSION
	.align		4
.L_932:
        /*02b0*/ 	.byte	0x03, 0x5f
        /*02b2*/ 	.short	0x0000


	//----- nvinfo : EIATTR_EXIT_INSTR_OFFSETS
	.align		4
        /*02b4*/ 	.byte	0x04, 0x1c
        /*02b6*/ 	.short	(.L_934 - .L_933)


	//   ....[0]....
.L_933:
        /*02b8*/ 	.word	0x00000040


	//   ....[1]....
        /*02bc*/ 	.word	0x00007ff0


	//   ....[2]....
        /*02c0*/ 	.word	0x00008a20


	//----- nvinfo : EIATTR_CTAIDZ_USED
	.align		4
.L_934:
        /*02c4*/ 	.byte	0x01, 0x04
	.zero		2


	//----- nvinfo : EIATTR_MAX_THREADS
	.align		4
        /*02c8*/ 	.byte	0x04, 0x05
        /*02ca*/ 	.short	(.L_936 - .L_935)
.L_935:
        /*02cc*/ 	.word	0x00000100
        /*02d0*/ 	.word	0x00000001
        /*02d4*/ 	.word	0x00000001


	//----- nvinfo : EIATTR_CRS_STACK_SIZE
	.align		4
.L_936:
        /*02d8*/ 	.byte	0x04, 0x1e
        /*02da*/ 	.short	(.L_938 - .L_937)
.L_937:
        /*02dc*/ 	.word	0x00000000
.L_938:


//--------------------- .nv.info._ZN7cutlass13device_kernelIN5flash19enable_sm80_to_sm89INS1_16FlashAttnBwdSm80INS1_25CollectiveMainloopBwdSm80ILi2ELi2EN4cute5tupleIJNS5_1CILi64EEENS7_ILi128EEES9_EEENS_10bfloat16_tEfNS_4arch4Sm80ELb0ELb1ELb1ELb0ELb1ELb0ELb0ELb0ELi2ELi2ELi2ELi2ELb0EEENS1_24CollectiveEpilogueBwdGQAISA_fSD_Li256ELb0ELb1EEENS1_19SingleTileSchedulerILb0ELb0ELb0ELi128EEEEEEEEEvNT_6ParamsE --------------------------
	.section	.nv.info._ZN7cutlass13device_kernelIN5flash19enable_sm80_to_sm89INS1_16FlashAttnBwdSm80INS1_25CollectiveMainloopBwdSm80ILi2ELi2EN4cute5tupleIJNS5_1CILi64EEENS7_ILi128EEES9_EEENS_10bfloat16_tEfNS_4arch4Sm80ELb0ELb1ELb1ELb0ELb1ELb0ELb0ELb0ELi2ELi2ELi2ELi2ELb0EEENS1_24CollectiveEpilogueBwdGQAISA_fSD_Li256ELb0ELb1EEENS1_19SingleTileSchedulerILb0ELb0ELb0ELi128EEEEEEEEEvNT_6ParamsE,"",@"SHT_CUDA_INFO"
	.sectionflags	@""
	.align	4


	//----- nvinfo : EIATTR_CUDA_API_VERSION
	.align		4
        /*0000*/ 	.byte	0x04, 0x37
        /*0002*/ 	.short	(.L_940 - .L_939)
.L_939:
        /*0004*/ 	.word	0x00000082


	//----- nvinfo : EIATTR_SW2861232_WAR
	.align		4
.L_940:
        /*0008*/ 	.byte	0x01, 0x35
	.zero		2


	//----- nvinfo : EIATTR_PARAM_CBANK
	.align		4
        /*000c*/ 	.byte	0x04, 0x0a
        /*000e*/ 	.short	(.L_942 - .L_941)
	.align		4
.L_941:
        /*0010*/ 	.word	index@(.nv.constant0._ZN7cutlass13device_kernelIN5flash19enable_sm80_to_sm89INS1_16FlashAttnBwdSm80INS1_25CollectiveMainloopBwdSm80ILi2ELi2EN4cute5tupleIJNS5_1CILi64EEENS7_ILi128EEES9_EEENS_10bfloat16_tEfNS_4arch4Sm80ELb0ELb1ELb1ELb0ELb1ELb0ELb0ELb0ELi2ELi2ELi2ELi2ELb0EEENS1_24CollectiveEpilogueBwdGQAISA_fSD_Li256ELb0ELb1EEENS1_19SingleTileSchedulerILb0ELb0ELb0ELi128EEEEEEEEEvNT_6ParamsE)
        /*0014*/ 	.short	0x0160
        /*0016*/ 	.short	0x0278


	//----- nvinfo : EIATTR_CBANK_PARAM_SIZE
	.align		4
.L_942:
        /*0018*/ 	.byte	0x03, 0x19
        /*001a*/ 	.short	0x0278


	//----- nvinfo : EIATTR_KPARAM_INFO
	.align		4
        /*001c*/ 	.byte	0x04, 0x17
        /*001e*/ 	.short	(.L_944 - .L_943)
.L_943:
        /*0020*/ 	.word	0x00000000
        /*0024*/ 	.short	0x0000
        /*0026*/ 	.short	0x0000
        /*0028*/ 	.byte	0x00, 0xf0, 0xe1, 0x09


	//----- nvinfo : EIATTR_MAXREG_COUNT
	.align		4
.L_944:
        /*002c*/ 	.byte	0x03, 0x1b
        /*002e*/ 	.short	0x00ff


	//----- nvinfo : EIATTR_NUM_BARRIERS
	.align		4
        /*0030*/ 	.byte	0x02, 0x4c
        /*0032*/ 	.byte	0x02
	.zero		1


	//----- nvinfo : EIATTR_ANNOTATIONS
	.align		4
        /*0034*/ 	.byte	0x04, 0x55
        /*0036*/ 	.short	(.L_946 - .L_945)


	//   ....[0]....
.L_945:
        /* <DEDUP_REMOVED lines=41> */


	//----- nvinfo : EIATTR_MERCURY_ISA_VERSION
	.align		4
.L_946:
        /*02b8*/ 	.byte	0x03, 0x5f
        /*02ba*/ 	.short	0x0000


	//----- nvinfo : EIATTR_COOP_GROUP_MASK_REGIDS
	.align		4
        /*02bc*/ 	.byte	0x04, 0x29
        /*02be*/ 	.short	(.L_948 - .L_947)


	//   ....[0]....
.L_947:
        /*02c0*/ 	.word	0xffffffff


	//   ....[1]....
        /*02c4*/ 	.word	0xffffffff


	//   ....[2]....
        /*02c8*/ 	.word	0xffffffff


	//   ....[3]....
        /*02cc*/ 	.word	0xffffffff


	//   ....[4]....
        /*02d0*/ 	.word	0xffffffff


	//   ....[5]....
        /*02d4*/ 	.word	0xffffffff


	//   ....[6]....
        /*02d8*/ 	.word	0xffffffff


	//   ....[7]....
        /*02dc*/ 	.word	0xffffffff


	//----- nvinfo : EIATTR_COOP_GROUP_INSTR_OFFSETS
	.align		4
.L_948:
        /*02e0*/ 	.byte	0x04, 0x28
        /*02e2*/ 	.short	(.L_950 - .L_949)


	//   ....[0]....
.L_949:
        /*02e4*/ 	.word	0x00008420


	//   ....[1]....
        /*02e8*/ 	.word	0x00008470


	//   ....[2]....
        /*02ec*/ 	.word	0x00008990


	//   ....[3]....
        /*02f0*/ 	.word	0x000089a0


	//   ....[4]....
        /*02f4*/ 	.word	0x00008b60


	//   ....[5]....
        /*02f8*/ 	.word	0x00008c60


	//   ....[6]....
        /*02fc*/ 	.word	0x00009090


	//   ....[7]....
        /*0300*/ 	.word	0x000090a0


	//----- nvinfo : EIATTR_EXIT_INSTR_OFFSETS
	.align		4
.L_950:
        /*0304*/ 	.byte	0x04, 0x1c
        /*0306*/ 	.short	(.L_952 - .L_951)


	//   ....[0]....
.L_951:
        /*0308*/ 	.word	0x00000040


	//   ....[1]....
        /*030c*/ 	.word	0x00008180


	//   ....[2]....
        /*0310*/ 	.word	0x000090b0


	//   ....[3]....
        /*0314*/ 	.word	0x00009150


	//----- nvinfo : EIATTR_CTAIDZ_USED
	.align		4
.L_952:
        /*0318*/ 	.byte	0x01, 0x04
	.zero		2


	//----- nvinfo : EIATTR_MAX_THREADS
	.align		4
        /*031c*/ 	.byte	0x04, 0x05
        /*031e*/ 	.short	(.L_954 - .L_953)
.L_953:
        /*0320*/ 	.word	0x00000100
        /*0324*/ 	.word	0x00000001
        /*0328*/ 	.word	0x00000001


	//----- nvinfo : EIATTR_CRS_STACK_SIZE
	.align		4
.L_954:
        /*032c*/ 	.byte	0x04, 0x1e
        /*032e*/ 	.short	(.L_956 - .L_955)
.L_955:
        /*0330*/ 	.word	0x00000000
.L_956:


//--------------------- .nv.info._ZN7cutlass13device_kernelIN5flash19enable_sm80_to_sm89INS1_16FlashAttnBwdSm80INS1_25CollectiveMainloopBwdSm80ILi2ELi2EN4cute5tupleIJNS5_1CILi64EEENS7_ILi128EEES9_EEENS_10bfloat16_tEfNS_4arch4Sm80ELb0ELb1ELb1ELb1ELb0ELb0ELb0ELb0ELi2ELi2ELi2ELi2ELb0EEENS1_21CollectiveEpilogueBwdISA_SB_SD_Li256ELb1ELb0ELi4EEENS1_19SingleTileSchedulerILb1ELb0ELb0ELi128EEEEEEEEEvNT_6ParamsE --------------------------
	.section	.nv.info._ZN7cutlass13device_kernelIN5flash19enable_sm80_to_sm89INS1_16FlashAttnBwdSm80INS1_25CollectiveMainloopBwdSm80ILi2ELi2EN4cute5tupleIJNS5_1CILi64EEENS7_ILi128EEES9_EEENS_10bfloat16_tEfNS_4arch4Sm80ELb0ELb1ELb1ELb1ELb0ELb0ELb0ELb0ELi2ELi2ELi2ELi2ELb0EEENS1_21CollectiveEpilogueBwdISA_SB_SD_Li256ELb1ELb0ELi4EEENS1_19SingleTileSchedulerILb1ELb0ELb0ELi128EEEEEEEEEvNT_6ParamsE,"",@"SHT_CUDA_INFO"
	.sectionflags	@""
	.align	4


	//----- nvinfo : EIATTR_CUDA_API_VERSION
	.align		4
        /*0000*/ 	.byte	0x04, 0x37
        /*0002*/ 	.short	(.L_958 - .L_957)
.L_957:
        /*0004*/ 	.word	0x00000082


	//----- nvinfo : EIATTR_SW2861232_WAR
	.align		4
.L_958:
        /*0008*/ 	.byte	0x01, 0x35
	.zero		2


	//----- nvinfo : EIATTR_PARAM_CBANK
	.align		4
        /*000c*/ 	.byte	0x04, 0x0a
        /*000e*/ 	.short	(.L_960 - .L_959)
	.align		4
.L_959:
        /*0010*/ 	.word	index@(.nv.constant0._ZN7cutlass13device_kernelIN5flash19enable_sm80_to_sm89INS1_16FlashAttnBwdSm80INS1_25CollectiveMainloopBwdSm80ILi2ELi2EN4cute5tupleIJNS5_1CILi64EEENS7_ILi128EEES9_EEENS_10bfloat16_tEfNS_4arch4Sm80ELb0ELb1ELb1ELb1ELb0ELb0ELb0ELb0ELi2ELi2ELi2ELi2ELb0EEENS1_21CollectiveEpilogueBwdISA_SB_SD_Li256ELb1ELb0ELi4EEENS1_19SingleTileSchedulerILb1ELb0ELb0ELi128EEEEEEEEEvNT_6ParamsE)
        /*0014*/ 	.short	0x0160
        /*0016*/ 	.short	0x0270


	//----- nvinfo : EIATTR_CBANK_PARAM_SIZE
	.align		4
.L_960:
        /*0018*/ 	.byte	0x03, 0x19
        /*001a*/ 	.short	0x0270


	//----- nvinfo : EIATTR_KPARAM_INFO
	.align		4
        /*001c*/ 	.byte	0x04, 0x17
        /*001e*/ 	.short	(.L_962 - .L_961)
.L_961:
        /*0020*/ 	.word	0x00000000
        /*0024*/ 	.short	0x0000
        /*0026*/ 	.short	0x0000
        /*0028*/ 	.byte	0x00, 0xf0, 0xc1, 0x09


	//----- nvinfo : EIATTR_MAXREG_COUNT
	.align		4
.L_962:
        /*002c*/ 	.byte	0x03, 0x1b
        /*002e*/ 	.short	0x00ff


	//----- nvinfo : EIATTR_NUM_BARRIERS
	.align		4
        /*0030*/ 	.byte	0x02, 0x4c
        /*0032*/ 	.byte	0x02
	.zero		1


	//----- nvinfo : EIATTR_ANNOTATIONS
	.align		4
        /*0034*/ 	.byte	0x04, 0x55
        /*0036*/ 	.short	(.L_964 - .L_963)


	//   ....[0]....
.L_963:
        /* <DEDUP_REMOVED lines=47> */


	//----- nvinfo : EIATTR_MERCURY_ISA_VERSION
	.align		4
.L_964:
        /*0310*/ 	.byte	0x03, 0x5f
        /*0312*/ 	.short	0x0000


	//----- nvinfo : EIATTR_COOP_GROUP_MASK_REGIDS
	.align		4
        /*0314*/ 	.byte	0x04, 0x29
        /*0316*/ 	.short	(.L_966 - .L_965)


	//   ....[0]....
.L_965:
        /*0318*/ 	.word	0xffffffff


	//----- nvinfo : EIATTR_COOP_GROUP_INSTR_OFFSETS
	.align		4
.L_966:
        /*031c*/ 	.byte	0x04, 0x28
        /*031e*/ 	.short	(.L_968 - .L_967)


	//   ....[0]....
.L_967:
        /*0320*/ 	.word	0x000000a0


	//----- nvinfo : EIATTR_EXIT_INSTR_OFFSETS
	.align		4
.L_968:
        /*0324*/ 	.byte	0x04, 0x1c
        /*0326*/ 	.short	(.L_970 - .L_969)


	//   ....[0]....
.L_969:
        /*0328*/ 	.word	0x00000340


	//   ....[1]....
        /*032c*/ 	.word	0x0000a330


	//   ....[2]....
        /*0330*/ 	.word	0x0000a3f0


	//   ....[3]....
        /*0334*/ 	.word	0x0000b640


	//   ....[4]....
        /*0338*/ 	.word	0x0000b700


	//----- nvinfo : EIATTR_CTAIDZ_USED
	.align		4
.L_970:
        /*033c*/ 	.byte	0x01, 0x04
	.zero		2


	//----- nvinfo : EIATTR_MAX_THREADS
	.align		4
        /*0340*/ 	.byte	0x04, 0x05
        /*0342*/ 	.short	(.L_972 - .L_971)
.L_971:
        /*0344*/ 	.word	0x00000100
        /*0348*/ 	.word	0x00000001
        /*034c*/ 	.word	0x00000001


	//----- nvinfo : EIATTR_CRS_STACK_SIZE
	.align		4
.L_972:
        /*0350*/ 	.byte	0x04, 0x1e
        /*0352*/ 	.short	(.L_974 - .L_973)
.L_973:
        /*0354*/ 	.word	0x00000000
.L_974:


//--------------------- .nv.info._ZN7cutlass13device_kernelIN5flash19enable_sm80_to_sm89INS1_16FlashAttnBwdSm80INS1_25CollectiveMainloopBwdSm80ILi2ELi2EN4cute5tupleIJNS5_1CILi64EEENS7_ILi128EEES9_EEENS_10bfloat16_tEfNS_4arch4Sm80ELb0ELb1ELb1ELb1ELb1ELb0ELb0ELb0ELi2ELi2ELi2ELi2ELb0EEENS1_21CollectiveEpilogueBwdISA_SB_SD_Li256ELb1ELb0ELi4EEENS1_19SingleTileSchedulerILb1ELb0ELb0ELi128EEEEEEEEEvNT_6ParamsE --------------------------
	.section	.nv.info._ZN7cutlass13device_kernelIN5flash19enable_sm80_to_sm89INS1_16FlashAttnBwdSm80INS1_25CollectiveMainloopBwdSm80ILi2ELi2EN4cute5tupleIJNS5_1CILi64EEENS7_ILi128EEES9_EEENS_10bfloat16_tEfNS_4arch4Sm80ELb0ELb1ELb1ELb1ELb1ELb0ELb0ELb0ELi2ELi2ELi2ELi2ELb0EEENS1_21CollectiveEpilogueBwdISA_SB_SD_Li256ELb1ELb0ELi4EEENS1_19SingleTileSchedulerILb1ELb0ELb0ELi128EEEEEEEEEvNT_6ParamsE,"",@"SHT_CUDA_INFO"
	.sectionflags	@""
	.align	4


	//----- nvinfo : EIATTR_CUDA_API_VERSION
	.align		4
        /*0000*/ 	.byte	0x04, 0x37
        /*0002*/ 	.short	(.L_976 - .L_975)
.L_975:
        /*0004*/ 	.word	0x00000082


	//----- nvinfo : EIATTR_SW2861232_WAR
	.align		4
.L_976:
        /*0008*/ 	.byte	0x01, 0x35
	.zero		2


	//----- nvinfo : EIATTR_PARAM_CBANK
	.align		4
        /*000c*/ 	.byte	0x04, 0x0a
        /*000e*/ 	.short	(.L_978 - .L_977)
	.align		4
.L_977:
        /*0010*/ 	.word	index@(.nv.constant0._ZN7cutlass13device_kernelIN5flash19enable_sm80_to_sm89INS1_16FlashAttnBwdSm80INS1_25CollectiveMainloopBwdSm80ILi2ELi2EN4cute5tupleIJNS5_1CILi64EEENS7_ILi128EEES9_EEENS_10bfloat16_tEfNS_4arch4Sm80ELb0ELb1ELb1ELb1ELb1ELb0ELb0ELb0ELi2ELi2ELi2ELi2ELb0EEENS1_21CollectiveEpilogueBwdISA_SB_SD_Li256ELb1ELb0ELi4EEENS1_19SingleTileSchedulerILb1ELb0ELb0ELi128EEEEEEEEEvNT_6ParamsE)
        /*0014*/ 	.short	0x0160
        /*0016*/ 	.short	0x0270


	//----- nvinfo : EIATTR_CBANK_PARAM_SIZE
	.align		4
.L_978:
        /*0018*/ 	.byte	0x03, 0x19
        /*001a*/ 	.short	0x0270


	//----- nvinfo : EIATTR_KPARAM_INFO
	.align		4
        /*001c*/ 	.byte	0x04, 0x17
        /*001e*/ 	.short	(.L_980 - .L_979)
.L_979:
        /*0020*/ 	.word	0x00000000
        /*0024*/ 	.short	0x0000
        /*0026*/ 	.short	0x0000
        /*0028*/ 	.byte	0x00, 0xf0, 0xc1, 0x09


	//----- nvinfo : EIATTR_MAXREG_COUNT
	.align		4
.L_980:
        /*002c*/ 	.byte	0x03, 0x1b
        /*002e*/ 	.short	0x00ff


	//----- nvinfo : EIATTR_NUM_BARRIERS
	.align		4
        /*0030*/ 	.byte	0x02, 0x4c
        /*0032*/ 	.byte	0x02
	.zero		1


	//----- nvinfo : EIATTR_ANNOTATIONS
	.align		4
        /*0034*/ 	.byte	0x04, 0x55
        /*0036*/ 	.short	(.L_982 - .L_981)


	//   ....[0]....
.L_981:
        /* <DEDUP_REMOVED lines=47> */


	//----- nvinfo : EIATTR_MERCURY_ISA_VERSION
	.align		4
.L_982:
        /*0310*/ 	.byte	0x03, 0x5f
        /*0312*/ 	.short	0x0000


	//----- nvinfo : EIATTR_COOP_GROUP_MASK_REGIDS
	.align		4
        /*0314*/ 	.byte	0x04, 0x29
        /*0316*/ 	.short	(.L_984 - .L_983)


	//   ....[0]....
.L_983:
        /*0318*/ 	.word	0xffffffff


	//----- nvinfo : EIATTR_COOP_GROUP_INSTR_OFFSETS
	.align		4
.L_984:
        /*031c*/ 	.byte	0x04, 0x28
        /*031e*/ 	.short	(.L_986 - .L_985)


	//   ....[0]....
.L_985:
        /*0320*/ 	.word	0x000000a0


	//----- nvinfo : EIATTR_EXIT_INSTR_OFFSETS
	.align		4
.L_986:
        /*0324*/ 	.byte	0x04, 0x1c
        /*0326*/ 	.short	(.L_988 - .L_987)


	//   ....[0]....
.L_987:
        /*0328*/ 	.word	0x00000340


	//   ....[1]....
        /*032c*/ 	.word	0x0000a330


	//   ....[2]....
        /*0330*/ 	.word	0x0000a3f0


	//   ....[3]....
        /*0334*/ 	.word	0x0000b640


	//   ....[4]....
        /*0338*/ 	.word	0x0000b700


	//----- nvinfo : EIATTR_CTAIDZ_USED
	.align		4
.L_988:
        /*033c*/ 	.byte	0x01, 0x04
	.zero		2


	//----- nvinfo : EIATTR_MAX_THREADS
	.align		4
        /*0340*/ 	.byte	0x04, 0x05
        /*0342*/ 	.short	(.L_990 - .L_989)
.L_989:
        /*0344*/ 	.word	0x00000100
        /*0348*/ 	.word	0x00000001
        /*034c*/ 	.word	0x00000001


	//----- nvinfo : EIATTR_CRS_STACK_SIZE
	.align		4
.L_990:
        /*0350*/ 	.byte	0x04, 0x1e
        /*0352*/ 	.short	(.L_992 - .L_991)
.L_991:
        /*0354*/ 	.word	0x00000000
.L_992:


//--------------------- .nv.info._ZN7cutlass13device_kernelIN5flash19enable_sm80_to_sm89INS1_16FlashAttnBwdSm80INS1_25CollectiveMainloopBwdSm80ILi2ELi2EN4cute5tupleIJNS5_1CILi64EEENS7_ILi128EEES9_EEENS_10bfloat16_tEfNS_4arch4Sm80ELb0ELb1ELb1ELb1ELb0ELb0ELb0ELb0ELi2ELi2ELi2ELi2ELb0EEENS1_24CollectiveEpilogueBwdGQAISA_fSD_Li256ELb1ELb0EEENS1_19SingleTileSchedulerILb1ELb0ELb0ELi128EEEEEEEEEvNT_6ParamsE --------------------------
	.section	.nv.info._ZN7cutlass13device_kernelIN5flash19enable_sm80_to_sm89INS1_16FlashAttnBwdSm80INS1_25CollectiveMainloopBwdSm80ILi2ELi2EN4cute5tupleIJNS5_1CILi64EEENS7_ILi128EEES9_EEENS_10bfloat16_tEfNS_4arch4Sm80ELb0ELb1ELb1ELb1ELb0ELb0ELb0ELb0ELi2ELi2ELi2ELi2ELb0EEENS1_24CollectiveEpilogueBwdGQAISA_fSD_Li256ELb1ELb0EEENS1_19SingleTileSchedulerILb1ELb0ELb0ELi128EEEEEEEEEvNT_6ParamsE,"",@"SHT_CUDA_INFO"
	.sectionflags	@""
	.align	4


	//----- nvinfo : EIATTR_CUDA_API_VERSION
	.align		4
        /*0000*/ 	.byte	0x04, 0x37
        /*0002*/ 	.short	(.L_994 - .L_993)
.L_993:
        /*0004*/ 	.word	0x00000082


	//----- nvinfo : EIATTR_SW2861232_WAR
	.align		4
.L_994:
        /*0008*/ 	.byte	0x01, 0x35
	.zero		2


	//----- nvinfo : EIATTR_PARAM_CBANK
	.align		4
        /*000c*/ 	.byte	0x04, 0x0a
        /*000e*/ 	.short	(.L_996 - .L_995)
	.align		4
.L_995:
        /*0010*/ 	.word	index@(.nv.constant0._ZN7cutlass13device_kernelIN5flash19enable_sm80_to_sm89INS1_16FlashAttnBwdSm80INS1_25CollectiveMainloopBwdSm80ILi2ELi2EN4cute5tupleIJNS5_1CILi64EEENS7_ILi128EEES9_EEENS_10bfloat16_tEfNS_4arch4Sm80ELb0ELb1ELb1ELb1ELb0ELb0ELb0ELb0ELi2ELi2ELi2ELi2ELb0EEENS1_24CollectiveEpilogueBwdGQAISA_fSD_Li256ELb1ELb0EEENS1_19SingleTileSchedulerILb1ELb0ELb0ELi128EEEEEEEEEvNT_6ParamsE)
        /*0014*/ 	.short	0x0160
        /*0016*/ 	.short	0x0278


	//----- nvinfo : EIATTR_CBANK_PARAM_SIZE
	.align		4
.L_996:
        /*0018*/ 	.byte	0x03, 0x19
        /*001a*/ 	.short	0x0278


	//----- nvinfo : EIATTR_KPARAM_INFO
	.align		4
        /*001c*/ 	.byte	0x04, 0x17
        /*001e*/ 	.short	(.L_998 - .L_997)
.L_997:
        /*0020*/ 	.word	0x00000000
        /*0024*/ 	.short	0x0000
        /*0026*/ 	.short	0x0000
        /*0028*/ 	.byte	0x00, 0xf0, 0xe1, 0x09


	//----- nvinfo : EIATTR_MAXREG_COUNT
	.align		4
.L_998:
        /*002c*/ 	.byte	0x03, 0x1b
        /*002e*/ 	.short	0x00ff


	//----- nvinfo : EIATTR_NUM_BARRIERS
	.align		4
        /*0030*/ 	.byte	0x02, 0x4c
        /*0032*/ 	.byte	0x02
	.zero		1


	//----- nvinfo : EIATTR_ANNOTATIONS
	.align		4
        /*0034*/ 	.byte	0x04, 0x55
        /*0036*/ 	.short	(.L_1000 - .L_999)


	//   ....[0]....
.L_999:
        /* <DEDUP_REMOVED lines=46> */


	//----- nvinfo : EIATTR_MERCURY_ISA_VERSION
	.align		4
.L_1000:
        /*0308*/ 	.byte	0x03, 0x5f
        /*030a*/ 	.short	0x0000


	//----- nvinfo : EIATTR_COOP_GROUP_MASK_REGIDS
	.align		4
        /*030c*/ 	.byte	0x04, 0x29
        /*030e*/ 	.short	(.L_1002 - .L_1001)


	//   ....[0]....
.L_1001:
        /*0310*/ 	.word	0xffffffff


	//----- nvinfo : EIATTR_COOP_GROUP_INSTR_OFFSETS
	.align		4
.L_1002:
        /*0314*/ 	.byte	0x04, 0x28
        /*0316*/ 	.short	(.L_1004 - .L_1003)


	//   ....[0]....
.L_1003:
        /*0318*/ 	.word	0x000000a0


	//----- nvinfo : EIATTR_EXIT_INSTR_OFFSETS
	.align		4
.L_1004:
        /*031c*/ 	.byte	0x04, 0x1c
        /*031e*/ 	.short	(.L_1006 - .L_1005)


	//   ....[0]....
.L_1005:
        /*0320*/ 	.word	0x00000340


	//   ....[1]....
        /*0324*/ 	.word	0x00008490


	//   ....[2]....
        /*0328*/ 	.word	0x00008fc0


	//----- nvinfo : EIATTR_CTAIDZ_USED
	.align		4
.L_1006:
        /*032c*/ 	.byte	0x01, 0x04
	.zero		2


	//----- nvinfo : EIATTR_MAX_THREADS
	.align		4
        /*0330*/ 	.byte	0x04, 0x05
        /*0332*/ 	.short	(.L_1008 - .L_1007)
.L_1007:
        /*0334*/ 	.word	0x00000100
        /*0338*/ 	.word	0x00000001
        /*033c*/ 	.word	0x00000001


	//----- nvinfo : EIATTR_CRS_STACK_SIZE
	.align		4
.L_1008:
        /*0340*/ 	.byte	0x04, 0x1e
        /*0342*/ 	.short	(.L_1010 - .L_1009)
.L_1009:
        /*0344*/ 	.word	0x00000000
.L_1010:


//--------------------- .nv.info._ZN7cutlass13device_kernelIN5flash19enable_sm80_to_sm89INS1_16FlashAttnBwdSm80INS1_25CollectiveMainloopBwdSm80ILi2ELi2EN4cute5tupleIJNS5_1CILi64EEENS7_ILi128EEES9_EEENS_10bfloat16_tEfNS_4arch4Sm80ELb0ELb1ELb1ELb1ELb1ELb0ELb0ELb0ELi2ELi2ELi2ELi2ELb0EEENS1_24CollectiveEpilogueBwdGQAISA_fSD_Li256ELb1ELb1EEENS1_19SingleTileSchedulerILb1ELb0ELb0ELi128EEEEEEEEEvNT_6ParamsE --------------------------
	.section	.nv.info._ZN7cutlass13device_kernelIN5flash19enable_sm80_to_sm89INS1_16FlashAttnBwdSm80INS1_25CollectiveMainloopBwdSm80ILi2ELi2EN4cute5tupleIJNS5_1CILi64EEENS7_ILi128EEES9_EEENS_10bfloat16_tEfNS_4arch4Sm80ELb0ELb1ELb1ELb1ELb1ELb0ELb0ELb0ELi2ELi2ELi2ELi2ELb0EEENS1_24CollectiveEpilogueBwdGQAISA_fSD_Li256ELb1ELb1EEENS1_19SingleTileSchedulerILb1ELb0ELb0ELi128EEEEEEEEEvNT_6ParamsE,"",@"SHT_CUDA_INFO"
	.sectionflags	@""
	.align	4


	//----- nvinfo : EIATTR_CUDA_API_VERSION
	.align		4
        /*0000*/ 	.byte	0x04, 0x37
        /*0002*/ 	.short	(.L_1012 - .L_1011)
.L_1011:
        /*0004*/ 	.word	0x00000082


	//----- nvinfo : EIATTR_SW2861232_WAR
	.align		4
.L_1012:
        /*0008*/ 	.byte	0x01, 0x35
	.zero		2


	//----- nvinfo : EIATTR_PARAM_CBANK
	.align		4
        /*000c*/ 	.byte	0x04, 0x0a
        /*000e*/ 	.short	(.L_1014 - .L_1013)
	.align		4
.L_1013:
        /*0010*/ 	.word	index@(.nv.constant0._ZN7cutlass13device_kernelIN5flash19enable_sm80_to_sm89INS1_16FlashAttnBwdSm80INS1_25CollectiveMainloopBwdSm80ILi2ELi2EN4cute5tupleIJNS5_1CILi64EEENS7_ILi128EEES9_EEENS_10bfloat16_tEfNS_4arch4Sm80ELb0ELb1ELb1ELb1ELb1ELb0ELb0ELb0ELi2ELi2ELi2ELi2ELb0EEENS1_24CollectiveEpilogueBwdGQAISA_fSD_Li256ELb1ELb1EEENS1_19SingleTileSchedulerILb1ELb0ELb0ELi128EEEEEEEEEvNT_6ParamsE)
        /*0014*/ 	.short	0x0160
        /*0016*/ 	.short	0x0278


	//----- nvinfo : EIATTR_CBANK_PARAM_SIZE
	.align		4
.L_1014:
        /*0018*/ 	.byte	0x03, 0x19
        /*001a*/ 	.short	0x0278


	//----- nvinfo : EIATTR_KPARAM_INFO
	.align		4
        /*001c*/ 	.byte	0x04, 0x17
        /*001e*/ 	.short	(.L_1016 - .L_1015)
.L_1015:
        /*0020*/ 	.word	0x00000000
        /*0024*/ 	.short	0x0000
        /*0026*/ 	.short	0x0000
        /*0028*/ 	.byte	0x00, 0xf0, 0xe1, 0x09


	//----- nvinfo : EIATTR_MAXREG_COUNT
	.align		4
.L_1016:
        /*002c*/ 	.byte	0x03, 0x1b
        /*002e*/ 	.short	0x00ff


	//----- nvinfo : EIATTR_NUM_BARRIERS
	.align		4
        /*0030*/ 	.byte	0x02, 0x4c
        /*0032*/ 	.byte	0x02
	.zero		1


	//----- nvinfo : EIATTR_ANNOTATIONS
	.align		4
        /*0034*/ 	.byte	0x04, 0x55
        /*0036*/ 	.short	(.L_1018 - .L_1017)


	//   ....[0]....
.L_1017:
        /* <DEDUP_REMOVED lines=46> */


	//----- nvinfo : EIATTR_MERCURY_ISA_VERSION
	.align		4
.L_1018:
        /*0308*/ 	.byte	0x03, 0x5f
        /*030a*/ 	.short	0x0000


	//----- nvinfo : EIATTR_COOP_GROUP_MASK_REGIDS
	.align		4
        /*030c*/ 	.byte	0x04, 0x29
        /*030e*/ 	.short	(.L_1020 - .L_1019)


	//   ....[0]....
.L_1019:
        /*0310*/ 	.word	0xffffffff


	//   ....[1]....
        /*0314*/ 	.word	0xffffffff


	//   ....[2]....
        /*0318*/ 	.word	0xffffffff


	//   ....[3]....
        /*031c*/ 	.word	0xffffffff


	//   ....[4]....
        /*0320*/ 	.word	0xffffffff


	//   ....[5]....
        /*0324*/ 	.word	0xffffffff


	//   ....[6]....
        /*0328*/ 	.word	0xffffffff


	//   ....[7]....
        /*032c*/ 	.word	0xffffffff


	//   ....[8]....
        /*0330*/ 	.word	0xffffffff


	//----- nvinfo : EIATTR_COOP_GROUP_INSTR_OFFSETS
	.align		4
.L_1020:
        /*0334*/ 	.byte	0x04, 0x28
        /*0336*/ 	.short	(.L_1022 - .L_1021)


	//   ....[0]....
.L_1021:
        /*0338*/ 	.word	0x000000a0


	//   ....[1]....
        /*033c*/ 	.word	0x000087e0


	//   ....[2]....
        /*0340*/ 	.word	0x00008820


	//   ....[3]....
        /*0344*/ 	.word	0x00008d10


	//   ....[4]....
        /*0348*/ 	.word	0x00008d20


	//   ....[5]....
        /*034c*/ 	.word	0x00008eb0


	//   ....[6]....
        /*0350*/ 	.word	0x00008f00


	//   ....[7]....
        /*0354*/ 	.word	0x000093b0


	//   ....[8]....
        /*0358*/ 	.word	0x000093c0


	//----- nvinfo : EIATTR_EXIT_INSTR_OFFSETS
	.align		4
.L_1022:
        /*035c*/ 	.byte	0x04, 0x1c
        /*035e*/ 	.short	(.L_1024 - .L_1023)


	//   ....[0]....
.L_1023:
        /*0360*/ 	.word	0x00000340


	//   ....[1]....
        /*0364*/ 	.word	0x00008490


	//   ....[2]....
        /*0368*/ 	.word	0x000093d0


	//   ....[3]....
        /*036c*/ 	.word	0x00009470


	//----- nvinfo : EIATTR_CTAIDZ_USED
	.align		4
.L_1024:
        /*0370*/ 	.byte	0x01, 0x04
	.zero		2


	//----- nvinfo : EIATTR_MAX_THREADS
	.align		4
        /*0374*/ 	.byte	0x04, 0x05
        /*0376*/ 	.short	(.L_1026 - .L_1025)
.L_1025:
        /*0378*/ 	.word	0x00000100
        /*037c*/ 	.word	0x00000001
        /*0380*/ 	.word	0x00000001


	//----- nvinfo : EIATTR_CRS_STACK_SIZE
	.align		4
.L_1026:
        /*0384*/ 	.byte	0x04, 0x1e
        /*0386*/ 	.short	(.L_1028 - .L_1027)
.L_1027:
        /*0388*/ 	.word	0x00000000
.L_1028:


//--------------------- .nv.info._ZN7cutlass13device_kernelIN5flash19enable_sm80_to_sm89INS1_16FlashAttnBwdSm80INS1_25CollectiveMainloopBwdSm80ILi2ELi2EN4cute5tupleIJNS5_1CILi64EEENS7_ILi128EEES9_EEENS_10bfloat16_tEfNS_4arch4Sm80ELb1ELb0ELb1ELb0ELb0ELb0ELb0ELb0ELi2ELi2ELi2ELi2ELb0EEENS1_21CollectiveEpilogueBwdISA_SB_SD_Li256ELb0ELb0ELi4EEENS1_25SingleTileBwdLPTSchedulerILb0ELi128ELb0EEEEEEEEEvNT_6ParamsE --------------------------
	.section	.nv.info._ZN7cutlass13device_kernelIN5flash19enable_sm80_to_sm89INS1_16FlashAttnBwdSm80INS1_25CollectiveMainloopBwdSm80ILi2ELi2EN4cute5tupleIJNS5_1CILi64EEENS7_ILi128EEES9_EEENS_10bfloat16_tEfNS_4arch4Sm80ELb1ELb0ELb1ELb0ELb0ELb0ELb0ELb0ELi2ELi2ELi2ELi2ELb0EEENS1_21CollectiveEpilogueBwdISA_SB_SD_Li256ELb0ELb0ELi4EEENS1_25SingleTileBwdLPTSchedulerILb0ELi128ELb0EEEEEEEEEvNT_6ParamsE,"",@"SHT_CUDA_INFO"
	.sectionflags	@""
	.align	4


	//----- nvinfo : EIATTR_CUDA_API_VERSION
	.align		4
        /*0000*/ 	.byte	0x04, 0x37
        /*0002*/ 	.short	(.L_1030 - .L_1029)
.L_1029:
        /*0004*/ 	.word	0x00000082


	//----- nvinfo : EIATTR_SW2861232_WAR
	.align		4
.L_1030:
        /*0008*/ 	.byte	0x01, 0x35
	.zero		2


	//----- nvinfo : EIATTR_PARAM_CBANK
	.align		4
        /*000c*/ 	.byte	0x04, 0x0a
        /*000e*/ 	.short	(.L_1032 - .L_1031)
	.align		4
.L_1031:
        /*0010*/ 	.word	index@(.nv.constant0._ZN7cutlass13device_kernelIN5flash19enable_sm80_to_sm89INS1_16FlashAttnBwdSm80INS1_25CollectiveMainloopBwdSm80ILi2ELi2EN4cute5tupleIJNS5_1CILi64EEENS7_ILi128EEES9_EEENS_10bfloat16_tEfNS_4arch4Sm80ELb1ELb0ELb1ELb0ELb0ELb0ELb0ELb0ELi2ELi2ELi2ELi2ELb0EEENS1_21CollectiveEpilogueBwdISA_SB_SD_Li256ELb0ELb0ELi4EEENS1_25SingleTileBwdLPTSchedulerILb0ELi128ELb0EEEEEEEEEvNT_6ParamsE)
        /*0014*/ 	.short	0x0160
        /*0016*/ 	.short	0x0288


	//----- nvinfo : EIATTR_CBANK_PARAM_SIZE
	.align		4
.L_1032:
        /*0018*/ 	.byte	0x03, 0x19
        /*001a*/ 	.short	0x0288


	//----- nvinfo : EIATTR_KPARAM_INFO
	.align		4
        /*001c*/ 	.byte	0x04, 0x17
        /*001e*/ 	.short	(.L_1034 - .L_1033)
.L_1033:
        /*0020*/ 	.word	0x00000000
        /*0024*/ 	.short	0x0000
        /*0026*/ 	.short	0x0000
        /*0028*/ 	.byte	0x00, 0xf0, 0x21, 0x0a


	//----- nvinfo : EIATTR_MAXREG_COUNT
	.align		4
.L_1034:
        /*002c*/ 	.byte	0x03, 0x1b
        /*002e*/ 	.short	0x00ff


	//----- nvinfo : EIATTR_NUM_BARRIERS
	.align		4
        /*0030*/ 	.byte	0x02, 0x4c
        /*0032*/ 	.byte	0x02
	.zero		1


	//----- nvinfo : EIATTR_ANNOTATIONS
	.align		4
        /*0034*/ 	.byte	0x04, 0x55
        /*0036*/ 	.short	(.L_1036 - .L_1035)


	//   ....[0]....
.L_1035:
        /* <DEDUP_REMOVED lines=16> */


	//----- nvinfo : EIATTR_MERCURY_ISA_VERSION
	.align		4
.L_1036:
        /*0128*/ 	.byte	0x03, 0x5f
        /*012a*/ 	.short	0x0000


	//----- nvinfo : EIATTR_COOP_GROUP_MASK_REGIDS
	.align		4
        /*012c*/ 	.byte	0x04, 0x29
        /*012e*/ 	.short	(.L_1038 - .L_1037)


	//   ....[0]....
.L_1037:
        /*0130*/ 	.word	0xffffffff


	//----- nvinfo : EIATTR_COOP_GROUP_INSTR_OFFSETS
	.align		4
.L_1038:
        /*0134*/ 	.byte	0x04, 0x28
        /*0136*/ 	.short	(.L_1040 - .L_1039)


	//   ....[0]....
.L_1039:
        /*0138*/ 	.word	0x00000090


	//----- nvinfo : EIATTR_EXIT_INSTR_OFFSETS
	.align		4
.L_1040:
        /*013c*/ 	.byte	0x04, 0x1c
        /*013e*/ 	.short	(.L_1042 - .L_1041)


	//   ....[0]....
.L_1041:
        /*0140*/ 	.word	0x00000580


	//   ....[1]....
        /*0144*/ 	.word	0x00009220


	//   ....[2]....
        /*0148*/ 	.word	0x000092e0


	//   ....[3]....
        /*014c*/ 	.word	0x0000a440


	//   ....[4]....
        /*0150*/ 	.word	0x0000a500


	//----- nvinfo : EIATTR_MAX_THREADS
	.align		4
.L_1042:
        /*0154*/ 	.byte	0x04, 0x05
        /*0156*/ 	.short	(.L_1044 - .L_1043)
.L_1043:
        /*0158*/ 	.word	0x00000100
        /*015c*/ 	.word	0x00000001
        /*0160*/ 	.word	0x00000001


	//----- nvinfo : EIATTR_CRS_STACK_SIZE
	.align		4
.L_1044:
        /*0164*/ 	.byte	0x04, 0x1e
        /*0166*/ 	.short	(.L_1046 - .L_1045)
.L_1045:
        /*0168*/ 	.word	0x00000000
.L_1046:


//--------------------- .nv.info._ZN7cutlass13device_kernelIN5flash19enable_sm80_to_sm89INS1_16FlashAttnBwdSm80INS1_25CollectiveMainloopBwdSm80ILi2ELi2EN4cute5tupleIJNS5_1CILi64EEENS7_ILi128EEES9_EEENS_10bfloat16_tEfNS_4arch4Sm80ELb1ELb0ELb1ELb0ELb1ELb0ELb0ELb0ELi2ELi2ELi2ELi2ELb0EEENS1_21CollectiveEpilogueBwdISA_SB_SD_Li256ELb0ELb0ELi4EEENS1_25SingleTileBwdLPTSchedulerILb0ELi128ELb1EEEEEEEEEvNT_6ParamsE --------------------------
	.section	.nv.info._ZN7cutlass13device_kernelIN5flash19enable_sm80_to_sm89INS1_16FlashAttnBwdSm80INS1_25CollectiveMainloopBwdSm80ILi2ELi2EN4cute5tupleIJNS5_1CILi64EEENS7_ILi128EEES9_EEENS_10bfloat16_tEfNS_4arch4Sm80ELb1ELb0ELb1ELb0ELb1ELb0ELb0ELb0ELi2ELi2ELi2ELi2ELb0EEENS1_21CollectiveEpilogueBwdISA_SB_SD_Li256ELb0ELb0ELi4EEENS1_25SingleTileBwdLPTSchedulerILb0ELi128ELb1EEEEEEEEEvNT_6ParamsE,"",@"SHT_CUDA_INFO"
	.sectionflags	@""
	.align	4


	//----- nvinfo : EIATTR_CUDA_API_VERSION
	.align		4
        /*0000*/ 	.byte	0x04, 0x37
        /*0002*/ 	.short	(.L_1048 - .L_1047)
.L_1047:
        /*0004*/ 	.word	0x00000082


	//----- nvinfo : EIATTR_SW2861232_WAR
	.align		4
.L_1048:
        /*0008*/ 	.byte	0x01, 0x35
	.zero		2


	//----- nvinfo : EIATTR_PARAM_CBANK
	.align		4
        /*000c*/ 	.byte	0x04, 0x0a
        /*000e*/ 	.short	(.L_1050 - .L_1049)
	.align		4
.L_1049:
        /*0010*/ 	.word	index@(.nv.constant0._ZN7cutlass13device_kernelIN5flash19enable_sm80_to_sm89INS1_16FlashAttnBwdSm80INS1_25CollectiveMainloopBwdSm80ILi2ELi2EN4cute5tupleIJNS5_1CILi64EEENS7_ILi128EEES9_EEENS_10bfloat16_tEfNS_4arch4Sm80ELb1ELb0ELb1ELb0ELb1ELb0ELb0ELb0ELi2ELi2ELi2ELi2ELb0EEENS1_21CollectiveEpilogueBwdISA_SB_SD_Li256ELb0ELb0ELi4EEENS1_25SingleTileBwdLPTSchedulerILb0ELi128ELb1EEEEEEEEEvNT_6ParamsE)
        /*0014*/ 	.short	0x0160
        /*0016*/ 	.short	0x0288


	//----- nvinfo : EIATTR_CBANK_PARAM_SIZE
	.align		4
.L_1050:
        /*0018*/ 	.byte	0x03, 0x19
        /*001a*/ 	.short	0x0288


	//----- nvinfo : EIATTR_KPARAM_INFO
	.align		4
        /*001c*/ 	.byte	0x04, 0x17
        /*001e*/ 	.short	(.L_1052 - .L_1051)
.L_1051:
        /*0020*/ 	.word	0x00000000
        /*0024*/ 	.short	0x0000
        /*0026*/ 	.short	0x0000
        /*0028*/ 	.byte	0x00, 0xf0, 0x21, 0x0a


	//----- nvinfo : EIATTR_MAXREG_COUNT
	.align		4
.L_1052:
        /*002c*/ 	.byte	0x03, 0x1b
        /*002e*/ 	.short	0x00ff


	//----- nvinfo : EIATTR_NUM_BARRIERS
	.align		4
        /*0030*/ 	.byte	0x02, 0x4c
        /*0032*/ 	.byte	0x02
	.zero		1


	//----- nvinfo : EIATTR_ANNOTATIONS
	.align		4
        /*0034*/ 	.byte	0x04, 0x55
        /*0036*/ 	.short	(.L_1054 - .L_1053)


	//   ....[0]....
.L_1053:
        /* <DEDUP_REMOVED lines=14> */


	//----- nvinfo : EIATTR_MERCURY_ISA_VERSION
	.align		4
.L_1054:
        /*0100*/ 	.byte	0x03, 0x5f
        /*0102*/ 	.short	0x0000


	//----- nvinfo : EIATTR_COOP_GROUP_MASK_REGIDS
	.align		4
        /*0104*/ 	.byte	0x04, 0x29
        /*0106*/ 	.short	(.L_1056 - .L_1055)


	//   ....[0]....
.L_1055:
        /*0108*/ 	.word	0xffffffff


	//----- nvinfo : EIATTR_COOP_GROUP_INSTR_OFFSETS
	.align		4
.L_1056:
        /*010c*/ 	.byte	0x04, 0x28
        /*010e*/ 	.short	(.L_1058 - .L_1057)


	//   ....[0]....
.L_1057:
        /*0110*/ 	.word	0x00000050


	//----- nvinfo : EIATTR_EXIT_INSTR_OFFSETS
	.align		4
.L_1058:
        /*0114*/ 	.byte	0x04, 0x1c
        /*0116*/ 	.short	(.L_1060 - .L_1059)


	//   ....[0]....
.L_1059:
        /*0118*/ 	.word	0x000005a0


	//   ....[1]....
        /*011c*/ 	.word	0x00009210


	//   ....[2]....
        /*0120*/ 	.word	0x000092d0


	//   ....[3]....
        /*0124*/ 	.word	0x0000a420


	//   ....[4]....
        /*0128*/ 	.word	0x0000a4d0


	//----- nvinfo : EIATTR_MAX_THREADS
	.align		4
.L_1060:
        /*012c*/ 	.byte	0x04, 0x05
        /*012e*/ 	.short	(.L_1062 - .L_1061)
.L_1061:
        /*0130*/ 	.word	0x00000100
        /*0134*/ 	.word	0x00000001
        /*0138*/ 	.word	0x00000001


	//----- nvinfo : EIATTR_CRS_STACK_SIZE
	.align		4
.L_1062:
        /*013c*/ 	.byte	0x04, 0x1e
        /*013e*/ 	.short	(.L_1064 - .L_1063)
.L_1063:
        /*0140*/ 	.word	0x00000000
.L_1064:


//--------------------- .nv.info._ZN7cutlass13device_kernelIN5flash19enable_sm80_to_sm89INS1_16FlashAttnBwdSm80INS1_25CollectiveMainloopBwdSm80ILi2ELi2EN4cute5tupleIJNS5_1CILi64EEENS7_ILi128EEES9_EEENS_10bfloat16_tEfNS_4arch4Sm80ELb1ELb0ELb1ELb0ELb0ELb0ELb0ELb0ELi2ELi2ELi2ELi2ELb0EEENS1_24CollectiveEpilogueBwdGQAISA_fSD_Li256ELb0ELb0EEENS1_25SingleTileBwdLPTSchedulerILb0ELi128ELb0EEEEEEEEEvNT_6ParamsE --------------------------
	.section	.nv.info._ZN7cutlass13device_kernelIN5flash19enable_sm80_to_sm89INS1_16FlashAttnBwdSm80INS1_25CollectiveMainloopBwdSm80ILi2ELi2EN4cute5tupleIJNS5_1CILi64EEENS7_ILi128EEES9_EEENS_10bfloat16_tEfNS_4arch4Sm80ELb1ELb0ELb1ELb0ELb0ELb0ELb0ELb0ELi2ELi2ELi2ELi2ELb0EEENS1_24CollectiveEpilogueBwdGQAISA_fSD_Li256ELb0ELb0EEENS1_25SingleTileBwdLPTSchedulerILb0ELi128ELb0EEEEEEEEEvNT_6ParamsE,"",@"SHT_CUDA_INFO"
	.sectionflags	@""
	.align	4


	//----- nvinfo : EIATTR_CUDA_API_VERSION
	.align		4
        /*0000*/ 	.byte	0x04, 0x37
        /*0002*/ 	.short	(.L_1066 - .L_1065)
.L_1065:
        /*0004*/ 	.word	0x00000082


	//----- nvinfo : EIATTR_SW2861232_WAR
	.align		4
.L_1066:
        /*0008*/ 	.byte	0x01, 0x35
	.zero		2


	//----- nvinfo : EIATTR_PARAM_CBANK
	.align		4
        /*000c*/ 	.byte	0x04, 0x0a
        /*000e*/ 	.short	(.L_1068 - .L_1067)
	.align		4
.L_1067:
        /*0010*/ 	.word	index@(.nv.constant0._ZN7cutlass13device_kernelIN5flash19enable_sm80_to_sm89INS1_16FlashAttnBwdSm80INS1_25CollectiveMainloopBwdSm80ILi2ELi2EN4cute5tupleIJNS5_1CILi64EEENS7_ILi128EEES9_EEENS_10bfloat16_tEfNS_4arch4Sm80ELb1ELb0ELb1ELb0ELb0ELb0ELb0ELb0ELi2ELi2ELi2ELi2ELb0EEENS1_24CollectiveEpilogueBwdGQAISA_fSD_Li256ELb0ELb0EEENS1_25SingleTileBwdLPTSchedulerILb0ELi128ELb0EEEEEEEEEvNT_6ParamsE)
        /*0014*/ 	.short	0x0160
        /*0016*/ 	.short	0x0290


	//----- nvinfo : EIATTR_CBANK_PARAM_SIZE
	.align		4
.L_1068:
        /*0018*/ 	.byte	0x03, 0x19
        /*001a*/ 	.short	0x0290


	//----- nvinfo : EIATTR_KPARAM_INFO
	.align		4
        /*001c*/ 	.byte	0x04, 0x17
        /*001e*/ 	.short	(.L_1070 - .L_1069)
.L_1069:
        /*0020*/ 	.word	0x00000000
        /*0024*/ 	.short	0x0000
        /*0026*/ 	.short	0x0000
        /*0028*/ 	.byte	0x00, 0xf0, 0x41, 0x0a


	//----- nvinfo : EIATTR_MAXREG_COUNT
	.align		4
.L_1070:
        /*002c*/ 	.byte	0x03, 0x1b
        /*002e*/ 	.short	0x00ff


	//----- nvinfo : EIATTR_NUM_BARRIERS
	.align		4
        /*0030*/ 	.byte	0x02, 0x4c
        /*0032*/ 	.byte	0x02
	.zero		1


	//----- nvinfo : EIATTR_ANNOTATIONS
	.align		4
        /*0034*/ 	.byte	0x04, 0x55
        /*0036*/ 	.short	(.L_1072 - .L_1071)


	//   ....[0]....
.L_1071:
        /* <DEDUP_REMOVED lines=16> */


	//----- nvinfo : EIATTR_MERCURY_ISA_VERSION
	.align		4
.L_1072:
        /*0120*/ 	.byte	0x03, 0x5f
        /*0122*/ 	.short	0x0000


	//----- nvinfo : EIATTR_COOP_GROUP_MASK_REGIDS
	.align		4
        /*0124*/ 	.byte	0x04, 0x29
        /*0126*/ 	.short	(.L_1074 - .L_1073)


	//   ....[0]....
.L_1073:
        /*0128*/ 	.word	0xffffffff


	//----- nvinfo : EIATTR_COOP_GROUP_INSTR_OFFSETS
	.align		4
.L_1074:
        /*012c*/ 	.byte	0x04, 0x28
        /*012e*/ 	.short	(.L_1076 - .L_1075)


	//   ....[0]....
.L_1075:
        /*0130*/ 	.word	0x00000090


	//----- nvinfo : EIATTR_EXIT_INSTR_OFFSETS
	.align		4
.L_1076:
        /*0134*/ 	.byte	0x04, 0x1c
        /*0136*/ 	.short	(.L_1078 - .L_1077)


	//   ....[0]....
.L_1077:
        /*0138*/ 	.word	0x00000580


	//   ....[1]....
        /*013c*/ 	.word	0x000073e0


	//   ....[2]....
        /*0140*/ 	.word	0x00007e80


	//----- nvinfo : EIATTR_MAX_THREADS
	.align		4
.L_1078:
        /*0144*/ 	.byte	0x04, 0x05
        /*0146*/ 	.short	(.L_1080 - .L_1079)
.L_1079:
        /*0148*/ 	.word	0x00000100
        /*014c*/ 	.word	0x00000001
        /*0150*/ 	.word	0x00000001


	//----- nvinfo : EIATTR_CRS_STACK_SIZE
	.align		4
.L_1080:
        /*0154*/ 	.byte	0x04, 0x1e
        /*0156*/ 	.short	(.L_1082 - .L_1081)
.L_1081:
        /*0158*/ 	.word	0x00000000
.L_1082:


//--------------------- .nv.info._ZN7cutlass13device_kernelIN5flash19enable_sm80_to_sm89INS1_16FlashAttnBwdSm80INS1_25CollectiveMainloopBwdSm80ILi2ELi2EN4cute5tupleIJNS5_1CILi64EEENS7_ILi128EEES9_EEENS_10bfloat16_tEfNS_4arch4Sm80ELb1ELb0ELb1ELb0ELb1ELb0ELb0ELb0ELi2ELi2ELi2ELi2ELb0EEENS1_24CollectiveEpilogueBwdGQAISA_fSD_Li256ELb0ELb1EEENS1_25SingleTileBwdLPTSchedulerILb0ELi128ELb1EEEEEEEEEvNT_6ParamsE --------------------------
	.section	.nv.info._ZN7cutlass13device_kernelIN5flash19enable_sm80_to_sm89INS1_16FlashAttnBwdSm80INS1_25CollectiveMainloopBwdSm80ILi2ELi2EN4cute5tupleIJNS5_1CILi64EEENS7_ILi128EEES9_EEENS_10bfloat16_tEfNS_4arch4Sm80ELb1ELb0ELb1ELb0ELb1ELb0ELb0ELb0ELi2ELi2ELi2ELi2ELb0EEENS1_24CollectiveEpilogueBwdGQAISA_fSD_Li256ELb0ELb1EEENS1_25SingleTileBwdLPTSchedulerILb0ELi128ELb1EEEEEEEEEvNT_6ParamsE,"",@"SHT_CUDA_INFO"
	.sectionflags	@""
	.align	4


	//----- nvinfo : EIATTR_CUDA_API_VERSION
	.align		4
        /*0000*/ 	.byte	0x04, 0x37
        /*0002*/ 	.short	(.L_1084 - .L_1083)
.L_1083:
        /*0004*/ 	.word	0x00000082


	//----- nvinfo : EIATTR_SW2861232_WAR
	.align		4
.L_1084:
        /*0008*/ 	.byte	0x01, 0x35
	.zero		2


	//----- nvinfo : EIATTR_PARAM_CBANK
	.align		4
        /*000c*/ 	.byte	0x04, 0x0a
        /*000e*/ 	.short	(.L_1086 - .L_1085)
	.align		4
.L_1085:
        /*0010*/ 	.word	index@(.nv.constant0._ZN7cutlass13device_kernelIN5flash19enable_sm80_to_sm89INS1_16FlashAttnBwdSm80INS1_25CollectiveMainloopBwdSm80ILi2ELi2EN4cute5tupleIJNS5_1CILi64EEENS7_ILi128EEES9_EEENS_10bfloat16_tEfNS_4arch4Sm80ELb1ELb0ELb1ELb0ELb1ELb0ELb0ELb0ELi2ELi2ELi2ELi2ELb0EEENS1_24CollectiveEpilogueBwdGQAISA_fSD_Li256ELb0ELb1EEENS1_25SingleTileBwdLPTSchedulerILb0ELi128ELb1EEEEEEEEEvNT_6ParamsE)
        /*0014*/ 	.short	0x0160
        /*0016*/ 	.short	0x0290


	//----- nvinfo : EIATTR_CBANK_PARAM_SIZE
	.align		4
.L_1086:
        /*0018*/ 	.byte	0x03, 0x19
        /*001a*/ 	.short	0x0290


	//----- nvinfo : EIATTR_KPARAM_INFO
	.align		4
        /*001c*/ 	.byte	0x04, 0x17
        /*001e*/ 	.short	(.L_1088 - .L_1087)
.L_1087:
        /*0020*/ 	.word	0x00000000
        /*0024*/ 	.short	0x0000
        /*0026*/ 	.short	0x0000
        /*0028*/ 	.byte	0x00, 0xf0, 0x41, 0x0a


	//----- nvinfo : EIATTR_MAXREG_COUNT
	.align		4
.L_1088:
        /*002c*/ 	.byte	0x03, 0x1b
        /*002e*/ 	.short	0x00ff


	//----- nvinfo : EIATTR_NUM_BARRIERS
	.align		4
        /*0030*/ 	.byte	0x02, 0x4c
        /*0032*/ 	.byte	0x02
	.zero		1


	//----- nvinfo : EIATTR_ANNOTATIONS
	.align		4
        /*0034*/ 	.byte	0x04, 0x55
        /*0036*/ 	.short	(.L_1090 - .L_1089)


	//   ....[0]....
.L_1089:
        /* <DEDUP_REMOVED lines=16> */


	//----- nvinfo : EIATTR_MERCURY_ISA_VERSION
	.align		4
.L_1090:
        /*0128*/ 	.byte	0x03, 0x5f
        /*012a*/ 	.short	0x0000


	//----- nvinfo : EIATTR_COOP_GROUP_MASK_REGIDS
	.align		4
        /*012c*/ 	.byte	0x04, 0x29
        /*012e*/ 	.short	(.L_1092 - .L_1091)


	//   ....[0]....
.L_1091:
        /*0130*/ 	.word	0xffffffff


	//   ....[1]....
        /*0134*/ 	.word	0xffffffff


	//   ....[2]....
        /*0138*/ 	.word	0xffffffff


	//   ....[3]....
        /*013c*/ 	.word	0xffffffff


	//   ....[4]....
        /*0140*/ 	.word	0xffffffff


	//   ....[5]....
        /*0144*/ 	.word	0xffffffff


	//   ....[6]....
        /*0148*/ 	.word	0xffffffff


	//   ....[7]....
        /*014c*/ 	.word	0xffffffff


	//   ....[8]....
        /*0150*/ 	.word	0xffffffff


	//----- nvinfo : EIATTR_COOP_GROUP_INSTR_OFFSETS
	.align		4
.L_1092:
        /*0154*/ 	.byte	0x04, 0x28
        /*0156*/ 	.short	(.L_1094 - .L_1093)


	//   ....[0]....
.L_1093:
        /*0158*/ 	.word	0x00000090


	//   ....[1]....
        /*015c*/ 	.word	0x000076f0


	//   ....[2]....
        /*0160*/ 	.word	0x00007740


	//   ....[3]....
        /*0164*/ 	.word	0x00007c60


	//   ....[4]....
        /*0168*/ 	.word	0x00007c70


	//   ....[5]....
        /*016c*/ 	.word	0x00007e30


	//   ....[6]....
        /*0170*/ 	.word	0x00007f40


	//   ....[7]....
        /*0174*/ 	.word	0x00008370


	//   ....[8]....
        /*0178*/ 	.word	0x00008380


	//----- nvinfo : EIATTR_EXIT_INSTR_OFFSETS
	.align		4
.L_1094:
        /*017c*/ 	.byte	0x04, 0x1c
        /*017e*/ 	.short	(.L_1096 - .L_1095)


	//   ....[0]....
.L_1095:
        /*0180*/ 	.word	0x000005e0


	//   ....[1]....
        /*0184*/ 	.word	0x00007460


	//   ....[2]....
        /*0188*/ 	.word	0x00008390


	//   ....[3]....
        /*018c*/ 	.word	0x00008430


	//----- nvinfo : EIATTR_MAX_THREADS
	.align		4
.L_1096:
        /*0190*/ 	.byte	0x04, 0x05
        /*0192*/ 	.short	(.L_1098 - .L_1097)
.L_1097:
        /*0194*/ 	.word	0x00000100
        /*0198*/ 	.word	0x00000001
        /*019c*/ 	.word	0x00000001


	//----- nvinfo : EIATTR_CRS_STACK_SIZE
	.align		4
.L_1098:
        /*01a0*/ 	.byte	0x04, 0x1e
        /*01a2*/ 	.short	(.L_1100 - .L_1099)
.L_1099:
        /*01a4*/ 	.word	0x00000000
.L_1100:


//--------------------- .nv.info._ZN7cutlass13device_kernelIN5flash22FlashAttnBwdPreprocessIN4cute5tupleIJNS3_1CILi64EEENS5_ILi128EEEEEENS_10bfloat16_tEfNS_4arch4Sm80ELb1ELb0EEEEEvNT_6ParamsE --------------------------
	.section	.nv.info._ZN7cutlass13device_kernelIN5flash22FlashAttnBwdPreprocessIN4cute5tupleIJNS3_1CILi64EEENS5_ILi128EEEEEENS_10bfloat16_tEfNS_4arch4Sm80ELb1ELb0EEEEEvNT_6ParamsE,"",@"SHT_CUDA_INFO"
	.sectionflags	@""
	.align	4


	//----- nvinfo : EIATTR_CUDA_API_VERSION
	.align		4
        /*0000*/ 	.byte	0x04, 0x37
        /*0002*/ 	.short	(.L_1102 - .L_1101)
.L_1101:
        /*0004*/ 	.word	0x00000082


	//----- nvinfo : EIATTR_SW2861232_WAR
	.align		4
.L_1102:
        /*0008*/ 	.byte	0x01, 0x35
	.zero		2


	//----- nvinfo : EIATTR_PARAM_CBANK
	.align		4
        /*000c*/ 	.byte	0x04, 0x0a
        /*000e*/ 	.short	(.L_1104 - .L_1103)
	.align		4
.L_1103:
        /*0010*/ 	.word	index@(.nv.constant0._ZN7cutlass13device_kernelIN5flash22FlashAttnBwdPreprocessIN4cute5tupleIJNS3_1CILi64EEENS5_ILi128EEEEEENS_10bfloat16_tEfNS_4arch4Sm80ELb1ELb0EEEEEvNT_6ParamsE)
        /*0014*/ 	.short	0x0160
        /*0016*/ 	.short	0x00f0


	//----- nvinfo : EIATTR_CBANK_PARAM_SIZE
	.align		4
.L_1104:
        /*0018*/ 	.byte	0x03, 0x19
        /*001a*/ 	.short	0x00f0


	//----- nvinfo : EIATTR_KPARAM_INFO
	.align		4
        /*001c*/ 	.byte	0x04, 0x17
        /*001e*/ 	.short	(.L_1106 - .L_1105)
.L_1105:
        /*0020*/ 	.word	0x00000000
        /*0024*/ 	.short	0x0000
        /*0026*/ 	.short	0x0000
        /*0028*/ 	.byte	0x00, 0xf0, 0xc1, 0x03


	//----- nvinfo : EIATTR_MAXREG_COUNT
	.align		4
.L_1106:
        /*002c*/ 	.byte	0x03, 0x1b
        /*002e*/ 	.short	0x0080


	//----- nvinfo : EIATTR_MERCURY_ISA_VERSION
	.align		4
        /*0030*/ 	.byte	0x03, 0x5f
        /*0032*/ 	.short	0x0000


	//----- nvinfo : EIATTR_COOP_GROUP_MASK_REGIDS
	.align		4
        /*0034*/ 	.byte	0x04, 0x29
        /*0036*/ 	.short	(.L_1108 - .L_1107)


	//   ....[0]....
.L_1107:
        /*0038*/ 	.word	0xffffffff


	//   ....[1]....
        /*003c*/ 	.word	0xffffffff


	//   ....[2]....
        /*0040*/ 	.word	0xffffffff


	//   ....[3]....
        /*0044*/ 	.word	0xffffffff


	//   ....[4]....
        /*0048*/ 	.word	0xffffffff


	//   ....[5]....
        /*004c*/ 	.word	0xffffffff


	//   ....[6]....
        /*0050*/ 	.word	0xffffffff


	//   ....[7]....
        /*0054*/ 	.word	0xffffffff


	//   ....[8]....
        /*0058*/ 	.word	0xffffffff


	//   ....[9]....
        /*005c*/ 	.word	0xffffffff


	//   ....[10]....
        /*0060*/ 	.word	0xffffffff


	//   ....[11]....
        /*0064*/ 	.word	0xffffffff


	//   ....[12]....
        /*0068*/ 	.word	0xffffffff


	//   ....[13]....
        /*006c*/ 	.word	0xffffffff


	//   ....[14]....
        /*0070*/ 	.word	0xffffffff


	//   ....[15]....
        /*0074*/ 	.word	0xffffffff


	//----- nvinfo : EIATTR_COOP_GROUP_INSTR_OFFSETS
	.align		4
.L_1108:
        /*0078*/ 	.byte	0x04, 0x28
        /*007a*/ 	.short	(.L_1110 - .L_1109)


	//   ....[0]....
.L_1109:
        /*007c*/ 	.word	0x00000fa0


	//   ....[1]....
        /*0080*/ 	.word	0x00000fb0


	//   ....[2]....
        /*0084*/ 	.word	0x00000fc0


	//   ....[3]....
        /*0088*/ 	.word	0x00000fd0


	//   ....[4]....
        /*008c*/ 	.word	0x00001020


	//   ....[5]....
        /*0090*/ 	.word	0x00001030


	//   ....[6]....
        /*0094*/ 	.word	0x00001040


	//   ....[7]....
        /*0098*/ 	.word	0x00001050


	//   ....[8]....
        /*009c*/ 	.word	0x000010a0


	//   ....[9]....
        /*00a0*/ 	.word	0x000010b0


	//   ....[10]....
        /*00a4*/ 	.word	0x000010c0


	//   ....[11]....
        /*00a8*/ 	.word	0x000010d0


	//   ....[12]....
        /*00ac*/ 	.word	0x00001120


	//   ....[13]....
        /*00b0*/ 	.word	0x00001130


	//   ....[14]....
        /*00b4*/ 	.word	0x00001140


	//   ....[15]....
        /*00b8*/ 	.word	0x00001150


	//----- nvinfo : EIATTR_EXIT_INSTR_OFFSETS
	.align		4
.L_1110:
        /*00bc*/ 	.byte	0x04, 0x1c
        /*00be*/ 	.short	(.L_1112 - .L_1111)


	//   ....[0]....
.L_1111:
        /*00c0*/ 	.word	0x00001690


	//   ....[1]....
        /*00c4*/ 	.word	0x000016f0


	//----- nvinfo : EIATTR_CTAIDZ_USED
	.align		4
.L_1112:
        /*00c8*/ 	.byte	0x01, 0x04
	.zero		2


	//----- nvinfo : EIATTR_MAX_THREADS
	.align		4
        /*00cc*/ 	.byte	0x04, 0x05
        /*00ce*/ 	.short	(.L_1114 - .L_1113)
.L_1113:
        /*00d0*/ 	.word	0x00000100
        /*00d4*/ 	.word	0x00000001
        /*00d8*/ 	.word	0x00000001


	//----- nvinfo : EIATTR_CRS_STACK_SIZE
	.align		4
.L_1114:
        /*00dc*/ 	.byte	0x04, 0x1e
        /*00de*/ 	.short	(.L_1116 - .L_1115)
.L_1115:
        /*00e0*/ 	.word	0x00000000
.L_1116:


//--------------------- .nv.info._ZN7cutlass13device_kernelIN5flash19enable_sm80_to_sm89INS1_16FlashAttnBwdSm80INS1_25CollectiveMainloopBwdSm80ILi2ELi2EN4cute5tupleIJNS5_1CILi64EEENS7_ILi128EEES9_EEENS_10bfloat16_tEfNS_4arch4Sm80ELb1ELb0ELb1ELb1ELb0ELb0ELb0ELb0ELi2ELi2ELi2ELi2ELb0EEENS1_21CollectiveEpilogueBwdISA_SB_SD_Li256ELb1ELb0ELi4EEENS1_25SingleTileBwdLPTSchedulerILb1ELi128ELb0EEEEEEEEEvNT_6ParamsE --------------------------
	.section	.nv.info._ZN7cutlass13device_kernelIN5flash19enable_sm80_to_sm89INS1_16FlashAttnBwdSm80INS1_25CollectiveMainloopBwdSm80ILi2ELi2EN4cute5tupleIJNS5_1CILi64EEENS7_ILi128EEES9_EEENS_10bfloat16_tEfNS_4arch4Sm80ELb1ELb0ELb1ELb1ELb0ELb0ELb0ELb0ELi2ELi2ELi2ELi2ELb0EEENS1_21CollectiveEpilogueBwdISA_SB_SD_Li256ELb1ELb0ELi4EEENS1_25SingleTileBwdLPTSchedulerILb1ELi128ELb0EEEEEEEEEvNT_6ParamsE,"",@"SHT_CUDA_INFO"
	.sectionflags	@""
	.align	4


	//----- nvinfo : EIATTR_CUDA_API_VERSION
	.align		4
        /*0000*/ 	.byte	0x04, 0x37
        /*0002*/ 	.short	(.L_1118 - .L_1117)
.L_1117:
        /*0004*/ 	.word	0x00000082


	//----- nvinfo : EIATTR_SW2861232_WAR
	.align		4
.L_1118:
        /*0008*/ 	.byte	0x01, 0x35
	.zero		2


	//----- nvinfo : EIATTR_PARAM_CBANK
	.align		4
        /*000c*/ 	.byte	0x04, 0x0a
        /*000e*/ 	.short	(.L_1120 - .L_1119)
	.align		4
.L_1119:
        /*0010*/ 	.word	index@(.nv.constant0._ZN7cutlass13device_kernelIN5flash19enable_sm80_to_sm89INS1_16FlashAttnBwdSm80INS1_25CollectiveMainloopBwdSm80ILi2ELi2EN4cute5tupleIJNS5_1CILi64EEENS7_ILi128EEES9_EEENS_10bfloat16_tEfNS_4arch4Sm80ELb1ELb0ELb1ELb1ELb0ELb0ELb0ELb0ELi2ELi2ELi2ELi2ELb0EEENS1_21CollectiveEpilogueBwdISA_SB_SD_Li256ELb1ELb0ELi4EEENS1_25SingleTileBwdLPTSchedulerILb1ELi128ELb0EEEEEEEEEvNT_6ParamsE)
        /*0014*/ 	.short	0x0160
        /*0016*/ 	.short	0x0288


	//----- nvinfo : EIATTR_CBANK_PARAM_SIZE
	.align		4
.L_1120:
        /*0018*/ 	.byte	0x03, 0x19
        /*001a*/ 	.short	0x0288


	//----- nvinfo : EIATTR_KPARAM_INFO
	.align		4
        /*001c*/ 	.byte	0x04, 0x17
        /*001e*/ 	.short	(.L_1122 - .L_1121)
.L_1121:
        /*0020*/ 	.word	0x00000000
        /*0024*/ 	.short	0x0000
        /*0026*/ 	.short	0x0000
        /*0028*/ 	.byte	0x00, 0xf0, 0x21, 0x0a


	//----- nvinfo : EIATTR_MAXREG_COUNT
	.align		4
.L_1122:
        /*002c*/ 	.byte	0x03, 0x1b
        /*002e*/ 	.short	0x00ff


	//----- nvinfo : EIATTR_NUM_BARRIERS
	.align		4
        /*0030*/ 	.byte	0x02, 0x4c
        /*0032*/ 	.byte	0x02
	.zero		1


	//----- nvinfo : EIATTR_ANNOTATIONS
	.align		4
        /*0034*/ 	.byte	0x04, 0x55
        /*0036*/ 	.short	(.L_1124 - .L_1123)


	//   ....[0]....
.L_1123:
        /* <DEDUP_REMOVED lines=15> */


	//----- nvinfo : EIATTR_MERCURY_ISA_VERSION
	.align		4
.L_1124:
        /*0118*/ 	.byte	0x03, 0x5f
        /*011a*/ 	.short	0x0000


	//----- nvinfo : EIATTR_COOP_GROUP_MASK_REGIDS
	.align		4
        /*011c*/ 	.byte	0x04, 0x29
        /*011e*/ 	.short	(.L_1126 - .L_1125)


	//   ....[0]....
.L_1125:
        /*0120*/ 	.word	0xffffffff


	//----- nvinfo : EIATTR_COOP_GROUP_INSTR_OFFSETS
	.align		4
.L_1126:
        /*0124*/ 	.byte	0x04, 0x28
        /*0126*/ 	.short	(.L_1128 - .L_1127)


	//   ....[0]....
.L_1127:
        /*0128*/ 	.word	0x00000060


	//----- nvinfo : EIATTR_EXIT_INSTR_OFFSETS
	.align		4
.L_1128:
        /*012c*/ 	.byte	0x04, 0x1c
        /*012e*/ 	.short	(.L_1130 - .L_1129)


	//   ....[0]....
.L_1129:
        /*0130*/ 	.word	0x000009d0


	//   ....[1]....
        /*0134*/ 	.word	0x00009cf0


	//   ....[2]....
        /*0138*/ 	.word	0x00009db0


	//   ....[3]....
        /*013c*/ 	.word	0x0000b120


	//   ....[4]....
        /*0140*/ 	.word	0x0000b1e0


	//----- nvinfo : EIATTR_MAX_THREADS
	.align		4
.L_1130:
        /*0144*/ 	.byte	0x04, 0x05
        /*0146*/ 	.short	(.L_1132 - .L_1131)
.L_1131:
        /*0148*/ 	.word	0x00000100
        /*014c*/ 	.word	0x00000001
        /*0150*/ 	.word	0x00000001


	//----- nvinfo : EIATTR_CRS_STACK_SIZE
	.align		4
.L_1132:
        /*0154*/ 	.byte	0x04, 0x1e
        /*0156*/ 	.short	(.L_1134 - .L_1133)
.L_1133:
        /*0158*/ 	.word	0x00000000
.L_1134:


//--------------------- .nv.info._ZN7cutlass13device_kernelIN5flash19enable_sm80_to_sm89INS1_16FlashAttnBwdSm80INS1_25CollectiveMainloopBwdSm80ILi2ELi2EN4cute5tupleIJNS5_1CILi64EEENS7_ILi128EEES9_EEENS_10bfloat16_tEfNS_4arch4Sm80ELb1ELb0ELb1ELb1ELb1ELb0ELb0ELb0ELi2ELi2ELi2ELi2ELb0EEENS1_21CollectiveEpilogueBwdISA_SB_SD_Li256ELb1ELb0ELi4EEENS1_25SingleTileBwdLPTSchedulerILb1ELi128ELb1EEEEEEEEEvNT_6ParamsE --------------------------
	.section	.nv.info._ZN7cutlass13device_kernelIN5flash19enable_sm80_to_sm89INS1_16FlashAttnBwdSm80INS1_25CollectiveMainloopBwdSm80ILi2ELi2EN4cute5tupleIJNS5_1CILi64EEENS7_ILi128EEES9_EEENS_10bfloat16_tEfNS_4arch4Sm80ELb1ELb0ELb1ELb1ELb1ELb0ELb0ELb0ELi2ELi2ELi2ELi2ELb0EEENS1_21CollectiveEpilogueBwdISA_SB_SD_Li256ELb1ELb0ELi4EEENS1_25SingleTileBwdLPTSchedulerILb1ELi128ELb1EEEEEEEEEvNT_6ParamsE,"",@"SHT_CUDA_INFO"
	.sectionflags	@""
	.align	4


	//----- nvinfo : EIATTR_CUDA_API_VERSION
	.align		4
        /*0000*/ 	.byte	0x04, 0x37
        /*0002*/ 	.short	(.L_1136 - .L_1135)
.L_1135:
        /*0004*/ 	.word	0x00000082


	//----- nvinfo : EIATTR_SW2861232_WAR
	.align		4
.L_1136:
        /*0008*/ 	.byte	0x01, 0x35
	.zero		2


	//----- nvinfo : EIATTR_PARAM_CBANK
	.align		4
        /*000c*/ 	.byte	0x04, 0x0a
        /*000e*/ 	.short	(.L_1138 - .L_1137)
	.align		4
.L_1137:
        /*0010*/ 	.word	index@(.nv.constant0._ZN7cutlass13device_kernelIN5flash19enable_sm80_to_sm89INS1_16FlashAttnBwdSm80INS1_25CollectiveMainloopBwdSm80ILi2ELi2EN4cute5tupleIJNS5_1CILi64EEENS7_ILi128EEES9_EEENS_10bfloat16_tEfNS_4arch4Sm80ELb1ELb0ELb1ELb1ELb1ELb0ELb0ELb0ELi2ELi2ELi2ELi2ELb0EEENS1_21CollectiveEpilogueBwdISA_SB_SD_Li256ELb1ELb0ELi4EEENS1_25SingleTileBwdLPTSchedulerILb1ELi128ELb1EEEEEEEEEvNT_6ParamsE)
        /*0014*/ 	.short	0x0160
        /*0016*/ 	.short	0x0288


	//----- nvinfo : EIATTR_CBANK_PARAM_SIZE
	.align		4
.L_1138:
        /*0018*/ 	.byte	0x03, 0x19
        /*001a*/ 	.short	0x0288


	//----- nvinfo : EIATTR_KPARAM_INFO
	.align		4
        /*001c*/ 	.byte	0x04, 0x17
        /*001e*/ 	.short	(.L_1140 - .L_1139)
.L_1139:
        /*0020*/ 	.word	0x00000000
        /*0024*/ 	.short	0x0000
        /*0026*/ 	.short	0x0000
        /*0028*/ 	.byte	0x00, 0xf0, 0x21, 0x0a


	//----- nvinfo : EIATTR_MAXREG_COUNT
	.align		4
.L_1140:
        /*002c*/ 	.byte	0x03, 0x1b
        /*002e*/ 	.short	0x00ff


	//----- nvinfo : EIATTR_NUM_BARRIERS
	.align		4
        /*0030*/ 	.byte	0x02, 0x4c
        /*0032*/ 	.byte	0x02
	.zero		1


	//----- nvinfo : EIATTR_ANNOTATIONS
	.align		4
        /*0034*/ 	.byte	0x04, 0x55
        /*0036*/ 	.short	(.L_1142 - .L_1141)


	//   ....[0]....
.L_1141:
        /* <DEDUP_REMOVED lines=17> */


	//----- nvinfo : EIATTR_MERCURY_ISA_VERSION
	.align		4
.L_1142:
        /*0138*/ 	.byte	0x03, 0x5f
        /*013a*/ 	.short	0x0000


	//----- nvinfo : EIATTR_COOP_GROUP_MASK_REGIDS
	.align		4
        /*013c*/ 	.byte	0x04, 0x29
        /*013e*/ 	.short	(.L_1144 - .L_1143)


	//   ....[0]....
.L_1143:
        /*0140*/ 	.word	0xffffffff


	//----- nvinfo : EIATTR_COOP_GROUP_INSTR_OFFSETS
	.align		4
.L_1144:
        /*0144*/ 	.byte	0x04, 0x28
        /*0146*/ 	.short	(.L_1146 - .L_1145)


	//   ....[0]....
.L_1145:
        /*0148*/ 	.word	0x00000060


	//----- nvinfo : EIATTR_EXIT_INSTR_OFFSETS
	.align		4
.L_1146:
        /*014c*/ 	.byte	0x04, 0x1c
        /*014e*/ 	.short	(.L_1148 - .L_1147)


	//   ....[0]....
.L_1147:
        /*0150*/ 	.word	0x00000a10


	//   ....[1]....
        /*0154*/ 	.word	0x00009b90


	//   ....[2]....
        /*0158*/ 	.word	0x00009c50


	//   ....[3]....
        /*015c*/ 	.word	0x0000af90


	//   ....[4]....
        /*0160*/ 	.word	0x0000b050


	//----- nvinfo : EIATTR_MAX_THREADS
	.align		4
.L_1148:
        /*0164*/ 	.byte	0x04, 0x05
        /*0166*/ 	.short	(.L_1150 - .L_1149)
.L_1149:
        /*0168*/ 	.word	0x00000100
        /*016c*/ 	.word	0x00000001
        /*0170*/ 	.word	0x00000001


	//----- nvinfo : EIATTR_CRS_STACK_SIZE
	.align		4
.L_1150:
        /*0174*/ 	.byte	0x04, 0x1e
        /*0176*/ 	.short	(.L_1152 - .L_1151)
.L_1151:
        /*0178*/ 	.word	0x00000000
.L_1152:


//--------------------- .nv.info._ZN7cutlass13device_kernelIN5flash19enable_sm80_to_sm89INS1_16FlashAttnBwdSm80INS1_25CollectiveMainloopBwdSm80ILi2ELi2EN4cute5tupleIJNS5_1CILi64EEENS7_ILi128EEES9_EEENS_10bfloat16_tEfNS_4arch4Sm80ELb1ELb0ELb1ELb1ELb0ELb0ELb0ELb0ELi2ELi2ELi2ELi2ELb0EEENS1_24CollectiveEpilogueBwdGQAISA_fSD_Li256ELb1ELb0EEENS1_25SingleTileBwdLPTSchedulerILb1ELi128ELb0EEEEEEEEEvNT_6ParamsE --------------------------
	.section	.nv.info._ZN7cutlass13device_kernelIN5flash19enable_sm80_to_sm89INS1_16FlashAttnBwdSm80INS1_25CollectiveMainloopBwdSm80ILi2ELi2EN4cute5tupleIJNS5_1CILi64EEENS7_ILi128EEES9_EEENS_10bfloat16_tEfNS_4arch4Sm80ELb1ELb0ELb1ELb1ELb0ELb0ELb0ELb0ELi2ELi2ELi2ELi2ELb0EEENS1_24CollectiveEpilogueBwdGQAISA_fSD_Li256ELb1ELb0EEENS1_25SingleTileBwdLPTSchedulerILb1ELi128ELb0EEEEEEEEEvNT_6ParamsE,"",@"SHT_CUDA_INFO"
	.sectionflags	@""
	.align	4


	//----- nvinfo : EIATTR_CUDA_API_VERSION
	.align		4
        /*0000*/ 	.byte	0x04, 0x37
        /*0002*/ 	.short	(.L_1154 - .L_1153)
.L_1153:
        /*0004*/ 	.word	0x00000082


	//----- nvinfo : EIATTR_SW2861232_WAR
	.align		4
.L_1154:
        /*0008*/ 	.byte	0x01, 0x35
	.zero		2


	//----- nvinfo : EIATTR_PARAM_CBANK
	.align		4
        /*000c*/ 	.byte	0x04, 0x0a
        /*000e*/ 	.short	(.L_1156 - .L_1155)
	.align		4
.L_1155:
        /*0010*/ 	.word	index@(.nv.constant0._ZN7cutlass13device_kernelIN5flash19enable_sm80_to_sm89INS1_16FlashAttnBwdSm80INS1_25CollectiveMainloopBwdSm80ILi2ELi2EN4cute5tupleIJNS5_1CILi64EEENS7_ILi128EEES9_EEENS_10bfloat16_tEfNS_4arch4Sm80ELb1ELb0ELb1ELb1ELb0ELb0ELb0ELb0ELi2ELi2ELi2ELi2ELb0EEENS1_24CollectiveEpilogueBwdGQAISA_fSD_Li256ELb1ELb0EEENS1_25SingleTileBwdLPTSchedulerILb1ELi128ELb0EEEEEEEEEvNT_6ParamsE)
        /*0014*/ 	.short	0x0160
        /*0016*/ 	.short	0x0290


	//----- nvinfo : EIATTR_CBANK_PARAM_SIZE
	.align		4
.L_1156:
        /*0018*/ 	.byte	0x03, 0x19
        /*001a*/ 	.short	0x0290


	//----- nvinfo : EIATTR_KPARAM_INFO
	.align		4
        /*001c*/ 	.byte	0x04, 0x17
        /*001e*/ 	.short	(.L_1158 - .L_1157)
.L_1157:
        /*0020*/ 	.word	0x00000000
        /*0024*/ 	.short	0x0000
        /*0026*/ 	.short	0x0000
        /*0028*/ 	.byte	0x00, 0xf0, 0x41, 0x0a


	//----- nvinfo : EIATTR_MAXREG_COUNT
	.align		4
.L_1158:
        /*002c*/ 	.byte	0x03, 0x1b
        /*002e*/ 	.short	0x00ff


	//----- nvinfo : EIATTR_NUM_BARRIERS
	.align		4
        /*0030*/ 	.byte	0x02, 0x4c
        /*0032*/ 	.byte	0x02
	.zero		1


	//----- nvinfo : EIATTR_ANNOTATIONS
	.align		4
        /*0034*/ 	.byte	0x04, 0x55
        /*0036*/ 	.short	(.L_1160 - .L_1159)


	//   ....[0]....
.L_1159:
        /* <DEDUP_REMOVED lines=17> */


	//----- nvinfo : EIATTR_MERCURY_ISA_VERSION
	.align		4
.L_1160:
        /*0130*/ 	.byte	0x03, 0x5f
        /*0132*/ 	.short	0x0000


	//----- nvinfo : EIATTR_COOP_GROUP_MASK_REGIDS
	.align		4
        /*0134*/ 	.byte	0x04, 0x29
        /*0136*/ 	.short	(.L_1162 - .L_1161)


	//   ....[0]....
.L_1161:
        /*0138*/ 	.word	0xffffffff


	//----- nvinfo : EIATTR_COOP_GROUP_INSTR_OFFSETS
	.align		4
.L_1162:
        /*013c*/ 	.byte	0x04, 0x28
        /*013e*/ 	.short	(.L_1164 - .L_1163)


	//   ....[0]....
.L_1163:
        /*0140*/ 	.word	0x00000060


	//----- nvinfo : EIATTR_EXIT_INSTR_OFFSETS
	.align		4
.L_1164:
        /*0144*/ 	.byte	0x04, 0x1c
        /*0146*/ 	.short	(.L_1166 - .L_1165)


	//   ....[0]....
.L_1165:
        /*0148*/ 	.word	0x00000a00


	//   ....[1]....
        /*014c*/ 	.word	0x00007b00


	//   ....[2]....
        /*0150*/ 	.word	0x00008670


	//----- nvinfo : EIATTR_MAX_THREADS
	.align		4
.L_1166:
        /*0154*/ 	.byte	0x04, 0x05
        /*0156*/ 	.short	(.L_1168 - .L_1167)
.L_1167:
        /*0158*/ 	.word	0x00000100
        /*015c*/ 	.word	0x00000001
        /*0160*/ 	.word	0x00000001


	//----- nvinfo : EIATTR_CRS_STACK_SIZE
	.align		4
.L_1168:
        /*0164*/ 	.byte	0x04, 0x1e
        /*0166*/ 	.short	(.L_1170 - .L_1169)
.L_1169:
        /*0168*/ 	.word	0x00000000
.L_1170:


//--------------------- .nv.info._ZN7cutlass13device_kernelIN5flash32FlashAttnBwdPostprocessConvertdQIN4cute5tupleIJNS3_1CILi128EEES6_EEENS_10bfloat16_tEfNS_4arch4Sm80ELi256ENS3_8TiledMMAINS3_8MMA_AtomIJNS3_30SM80_16x8x16_F32BF16BF16F32_TNEEEENS3_6LayoutINS4_IJNS5_ILi2EEENS5_ILi4EEENS5_ILi1EEEEEENS4_IJSI_SG_NS5_ILi0EEEEEEEENS4_IJNS5_ILi32EEENS5_ILi64EEENS5_ILi16EEEEEEEELb0EEEEEvNT_6ParamsE --------------------------
	.section	.nv.info._ZN7cutlass13device_kernelIN5flash32FlashAttnBwdPostprocessConvertdQIN4cute5tupleIJNS3_1CILi128EEES6_EEENS_10bfloat16_tEfNS_4arch4Sm80ELi256ENS3_8TiledMMAINS3_8MMA_AtomIJNS3_30SM80_16x8x16_F32BF16BF16F32_TNEEEENS3_6LayoutINS4_IJNS5_ILi2EEENS5_ILi4EEENS5_ILi1EEEEEENS4_IJSI_SG_NS5_ILi0EEEEEEEENS4_IJNS5_ILi32EEENS5_ILi64EEENS5_ILi16EEEEEEEELb0EEEEEvNT_6ParamsE,"",@"SHT_CUDA_INFO"
	.sectionflags	@""
	.align	4


	//----- nvinfo : EIATTR_CUDA_API_VERSION
	.align		4
        /*0000*/ 	.byte	0x04, 0x37
        /*0002*/ 	.short	(.L_1172 - .L_1171)
.L_1171:
        /*0004*/ 	.word	0x00000082


	//----- nvinfo : EIATTR_SW2861232_WAR
	.align		4
.L_1172:
        /*0008*/ 	.byte	0x01, 0x35
	.zero		2


	//----- nvinfo : EIATTR_PARAM_CBANK
	.align		4
        /*000c*/ 	.byte	0x04, 0x0a
        /*000e*/ 	.short	(.L_1174 - .L_1173)
	.align		4
.L_1173:
        /*0010*/ 	.word	index@(.nv.constant0._ZN7cutlass13device_kernelIN5flash32FlashAttnBwdPostprocessConvertdQIN4cute5tupleIJNS3_1CILi128EEES6_EEENS_10bfloat16_tEfNS_4arch4Sm80ELi256ENS3_8TiledMMAINS3_8MMA_AtomIJNS3_30SM80_16x8x16_F32BF16BF16F32_TNEEEENS3_6LayoutINS4_IJNS5_ILi2EEENS5_ILi4EEENS5_ILi1EEEEEENS4_IJSI_SG_NS5_ILi0EEEEEEEENS4_IJNS5_ILi32EEENS5_ILi64EEENS5_ILi16EEEEEEEELb0EEEEEvNT_6ParamsE)
        /*0014*/ 	.short	0x0160
        /*0016*/ 	.short	0x0070


	//----- nvinfo : EIATTR_CBANK_PARAM_SIZE
	.align		4
.L_1174:
        /*0018*/ 	.byte	0x03, 0x19
        /*001a*/ 	.short	0x0070


	//----- nvinfo : EIATTR_KPARAM_INFO
	.align		4
        /*001c*/ 	.byte	0x04, 0x17
        /*001e*/ 	.short	(.L_1176 - .L_1175)
.L_1175:
        /*0020*/ 	.word	0x00000000
        /*0024*/ 	.short	0x0000
        /*0026*/ 	.short	0x0000
        /*0028*/ 	.byte	0x00, 0xf0, 0xc1, 0x01


	//----- nvinfo : EIATTR_MAXREG_COUNT
	.align		4
.L_1176:
        /*002c*/ 	.byte	0x03, 0x1b
        /*002e*/ 	.short	0x0080


	//----- nvinfo : EIATTR_NUM_BARRIERS
	.align		4
        /*0030*/ 	.byte	0x02, 0x4c
        /*0032*/ 	.byte	0x01
	.zero		1


	//----- nvinfo : EIATTR_MERCURY_ISA_VERSION
	.align		4
        /*0034*/ 	.byte	0x03, 0x5f
        /*0036*/ 	.short	0x0000


	//----- nvinfo : EIATTR_EXIT_INSTR_OFFSETS
	.align		4
        /*0038*/ 	.byte	0x04, 0x1c
        /*003a*/ 	.short	(.L_1178 - .L_1177)


	//   ....[0]....
.L_1177:
        /*003c*/ 	.word	0x00000180


	//   ....[1]....
        /*0040*/ 	.word	0x00001db0


	//   ....[2]....
        /*0044*/ 	.word	0x00001e60


	//----- nvinfo : EIATTR_CTAIDZ_USED
	.align		4
.L_1178:
        /*0048*/ 	.byte	0x01, 0x04
	.zero		2


	//----- nvinfo : EIATTR_MAX_THREADS
	.align		4
        /*004c*/ 	.byte	0x04, 0x05
        /*004e*/ 	.short	(.L_1180 - .L_1179)
.L_1179:
        /*0050*/ 	.word	0x00000100
        /*0054*/ 	.word	0x00000001
        /*0058*/ 	.word	0x00000001


	//----- nvinfo : EIATTR_CRS_STACK_SIZE
	.align		4
.L_1180:
        /*005c*/ 	.byte	0x04, 0x1e
        /*005e*/ 	.short	(.L_1182 - .L_1181)
.L_1181:
        /*0060*/ 	.word	0x00000000
.L_1182:


//--------------------- .nv.info._ZN7cutlass13device_kernelIN5flash32FlashAttnBwdPostprocessConvertdQIN4cute5tupleIJNS3_1CILi64EEENS5_ILi128EEEEEENS_10bfloat16_tEfNS_4arch4Sm80ELi256ENS3_8TiledMMAINS3_8MMA_AtomIJNS3_30SM80_16x8x16_F32BF16BF16F32_TNEEEENS3_6LayoutINS4_IJNS5_ILi2EEENS5_ILi4EEENS5_ILi1EEEEEENS4_IJSJ_SH_NS5_ILi0EEEEEEEENS4_IJNS5_ILi32EEES6_NS5_ILi16EEEEEEEELb0EEEEEvNT_6ParamsE --------------------------
	.section	.nv.info._ZN7cutlass13device_kernelIN5flash32FlashAttnBwdPostprocessConvertdQIN4cute5tupleIJNS3_1CILi64EEENS5_ILi128EEEEEENS_10bfloat16_tEfNS_4arch4Sm80ELi256ENS3_8TiledMMAINS3_8MMA_AtomIJNS3_30SM80_16x8x16_F32BF16BF16F32_TNEEEENS3_6LayoutINS4_IJNS5_ILi2EEENS5_ILi4EEENS5_ILi1EEEEEENS4_IJSJ_SH_NS5_ILi0EEEEEEEENS4_IJNS5_ILi32EEES6_NS5_ILi16EEEEEEEELb0EEEEEvNT_6ParamsE,"",@"SHT_CUDA_INFO"
	.sectionflags	@""
	.align	4


	//----- nvinfo : EIATTR_CUDA_API_VERSION
	.align		4
        /*0000*/ 	.byte	0x04, 0x37
        /*0002*/ 	.short	(.L_1184 - .L_1183)
.L_1183:
        /*0004*/ 	.word	0x00000082


	//----- nvinfo : EIATTR_SW2861232_WAR
	.align		4
.L_1184:
        /*0008*/ 	.byte	0x01, 0x35
	.zero		2


	//----- nvinfo : EIATTR_PARAM_CBANK
	.align		4
        /*000c*/ 	.byte	0x04, 0x0a
        /*000e*/ 	.short	(.L_1186 - .L_1185)
	.align		4
.L_1185:
        /*0010*/ 	.word	index@(.nv.constant0._ZN7cutlass13device_kernelIN5flash32FlashAttnBwdPostprocessConvertdQIN4cute5tupleIJNS3_1CILi64EEENS5_ILi128EEEEEENS_10bfloat16_tEfNS_4arch4Sm80ELi256ENS3_8TiledMMAINS3_8MMA_AtomIJNS3_30SM80_16x8x16_F32BF16BF16F32_TNEEEENS3_6LayoutINS4_IJNS5_ILi2EEENS5_ILi4EEENS5_ILi1EEEEEENS4_IJSJ_SH_NS5_ILi0EEEEEEEENS4_IJNS5_ILi32EEES6_NS5_ILi16EEEEEEEELb0EEEEEvNT_6ParamsE)
        /*0014*/ 	.short	0x0160
        /*0016*/ 	.short	0x0070


	//----- nvinfo : EIATTR_CBANK_PARAM_SIZE
	.align		4
.L_1186:
        /*0018*/ 	.byte	0x03, 0x19
        /*001a*/ 	.short	0x0070


	//----- nvinfo : EIATTR_KPARAM_INFO
	.align		4
        /*001c*/ 	.byte	0x04, 0x17
        /*001e*/ 	.short	(.L_1188 - .L_1187)
.L_1187:
        /*0020*/ 	.word	0x00000000
        /*0024*/ 	.short	0x0000
        /*0026*/ 	.short	0x0000
        /*0028*/ 	.byte	0x00, 0xf0, 0xc1, 0x01


	//----- nvinfo : EIATTR_MAXREG_COUNT
	.align		4
.L_1188:
        /*002c*/ 	.byte	0x03, 0x1b
        /*002e*/ 	.short	0x0080


	//----- nvinfo : EIATTR_NUM_BARRIERS
	.align		4
        /*0030*/ 	.byte	0x02, 0x4c
        /*0032*/ 	.byte	0x01
	.zero		1


	//----- nvinfo : EIATTR_MERCURY_ISA_VERSION
	.align		4
        /*0034*/ 	.byte	0x03, 0x5f
        /*0036*/ 	.short	0x0000


	//----- nvinfo : EIATTR_EXIT_INSTR_OFFSETS
	.align		4
        /*0038*/ 	.byte	0x04, 0x1c
        /*003a*/ 	.short	(.L_1190 - .L_1189)


	//   ....[0]....
.L_1189:
        /*003c*/ 	.word	0x00000180


	//   ....[1]....
        /*0040*/ 	.word	0x00001270


	//   ....[2]....
        /*0044*/ 	.word	0x00001320


	//----- nvinfo : EIATTR_CTAIDZ_USED
	.align		4
.L_1190:
        /*0048*/ 	.byte	0x01, 0x04
	.zero		2


	//----- nvinfo : EIATTR_MAX_THREADS
	.align		4
        /*004c*/ 	.byte	0x04, 0x05
        /*004e*/ 	.short	(.L_1192 - .L_1191)
.L_1191:
        /*0050*/ 	.word	0x00000100
        /*0054*/ 	.word	0x00000001
        /*0058*/ 	.word	0x00000001


	//----- nvinfo : EIATTR_CRS_STACK_SIZE
	.align		4
.L_1192:
        /*005c*/ 	.byte	0x04, 0x1e
        /*005e*/ 	.short	(.L_1194 - .L_1193)
.L_1193:
        /*0060*/ 	.word	0x00000000
.L_1194:


//--------------------- .nv.info._ZN7cutlass13device_kernelIN5flash19enable_sm80_to_sm89INS1_16FlashAttnBwdSm80INS1_25CollectiveMainloopBwdSm80ILi2ELi2EN4cute5tupleIJNS5_1CILi64EEENS7_ILi128EEES9_EEENS_10bfloat16_tEfNS_4arch4Sm80ELb1ELb0ELb1ELb1ELb1ELb0ELb0ELb0ELi2ELi2ELi2ELi2ELb0EEENS1_24CollectiveEpilogueBwdGQAISA_fSD_Li256ELb1ELb1EEENS1_25SingleTileBwdLPTSchedulerILb1ELi128ELb1EEEEEEEEEvNT_6ParamsE --------------------------
	.section	.nv.info._ZN7cutlass13device_kernelIN5flash19enable_sm80_to_sm89INS1_16FlashAttnBwdSm80INS1_25CollectiveMainloopBwdSm80ILi2ELi2EN4cute5tupleIJNS5_1CILi64EEENS7_ILi128EEES9_EEENS_10bfloat16_tEfNS_4arch4Sm80ELb1ELb0ELb1ELb1ELb1ELb0ELb0ELb0ELi2ELi2ELi2ELi2ELb0EEENS1_24CollectiveEpilogueBwdGQAISA_fSD_Li256ELb1ELb1EEENS1_25SingleTileBwdLPTSchedulerILb1ELi128ELb1EEEEEEEEEvNT_6ParamsE,"",@"SHT_CUDA_INFO"
	.sectionflags	@""
	.align	4


	//----- nvinfo : EIATTR_CUDA_API_VERSION
	.align		4
        /*0000*/ 	.byte	0x04, 0x37
        /*0002*/ 	.short	(.L_1196 - .L_1195)
.L_1195:
        /*0004*/ 	.word	0x00000082


	//----- nvinfo : EIATTR_SW2861232_WAR
	.align		4
.L_1196:
        /*0008*/ 	.byte	0x01, 0x35
	.zero		2


	//----- nvinfo : EIATTR_PARAM_CBANK
	.align		4
        /*000c*/ 	.byte	0x04, 0x0a
        /*000e*/ 	.short	(.L_1198 - .L_1197)
	.align		4
.L_1197:
        /*0010*/ 	.word	index@(.nv.constant0._ZN7cutlass13device_kernelIN5flash19enable_sm80_to_sm89INS1_16FlashAttnBwdSm80INS1_25CollectiveMainloopBwdSm80ILi2ELi2EN4cute5tupleIJNS5_1CILi64EEENS7_ILi128EEES9_EEENS_10bfloat16_tEfNS_4arch4Sm80ELb1ELb0ELb1ELb1ELb1ELb0ELb0ELb0ELi2ELi2ELi2ELi2ELb0EEENS1_24CollectiveEpilogueBwdGQAISA_fSD_Li256ELb1ELb1EEENS1_25SingleTileBwdLPTSchedulerILb1ELi128ELb1EEEEEEEEEvNT_6ParamsE)
        /*0014*/ 	.short	0x0160
        /*0016*/ 	.short	0x0290


	//----- nvinfo : EIATTR_CBANK_PARAM_SIZE
	.align		4
.L_1198:
        /*0018*/ 	.byte	0x03, 0x19
        /*001a*/ 	.short	0x0290


	//----- nvinfo : EIATTR_KPARAM_INFO
	.align		4
        /*001c*/ 	.byte	0x04, 0x17
        /*001e*/ 	.short	(.L_1200 - .L_1199)
.L_1199:
        /*0020*/ 	.word	0x00000000
        /*0024*/ 	.short	0x0000
        /*0026*/ 	.short	0x0000
        /*0028*/ 	.byte	0x00, 0xf0, 0x41, 0x0a


	//----- nvinfo : EIATTR_MAXREG_COUNT
	.align		4
.L_1200:
        /*002c*/ 	.byte	0x03, 0x1b
        /*002e*/ 	.short	0x00ff


	//----- nvinfo : EIATTR_NUM_BARRIERS
	.align		4
        /*0030*/ 	.byte	0x02, 0x4c
        /*0032*/ 	.byte	0x02
	.zero		1


	//----- nvinfo : EIATTR_ANNOTATIONS
	.align		4
        /*0034*/ 	.byte	0x04, 0x55
        /*0036*/ 	.short	(.L_1202 - .L_1201)


	//   ....[0]....
.L_1201:
        /* <DEDUP_REMOVED lines=15> */


	//----- nvinfo : EIATTR_MERCURY_ISA_VERSION
	.align		4
.L_1202:
        /*0110*/ 	.byte	0x03, 0x5f
        /*0112*/ 	.short	0x0000


	//----- nvinfo : EIATTR_COOP_GROUP_MASK_REGIDS
	.align		4
        /*0114*/ 	.byte	0x04, 0x29
        /*0116*/ 	.short	(.L_1204 - .L_1203)


	//   ....[0]....
.L_1203:
        /*0118*/ 	.word	0xffffffff


	//   ....[1]....
        /*011c*/ 	.word	0xffffffff


	//   ....[2]....
        /*0120*/ 	.word	0xffffffff


	//   ....[3]....
        /*0124*/ 	.word	0xffffffff


	//   ....[4]....
        /*0128*/ 	.word	0xffffffff


	//   ....[5]....
        /*012c*/ 	.word	0xffffffff


	//   ....[6]....
        /*0130*/ 	.word	0xffffffff


	//   ....[7]....
        /*0134*/ 	.word	0xffffffff


	//   ....[8]....
        /*0138*/ 	.word	0xffffffff


	//----- nvinfo : EIATTR_COOP_GROUP_INSTR_OFFSETS
	.align		4
.L_1204:
        /*013c*/ 	.byte	0x04, 0x28
        /*013e*/ 	.short	(.L_1206 - .L_1205)


	//   ....[0]....
.L_1205:
        /*0140*/ 	.word	0x00000060


	//   ....[1]....
        /*0144*/ 	.word	0x00008160


	//   ....[2]....
        /*0148*/ 	.word	0x000081a0


	//   ....[3]....
        /*014c*/ 	.word	0x000086f0


	//   ....[4]....
        /*0150*/ 	.word	0x00008700


	//   ....[5]....
        /*0154*/ 	.word	0x000088c0


	//   ....[6]....
        /*0158*/ 	.word	0x000089c0


	//   ....[7]....
        /*015c*/ 	.word	0x00008df0


	//   ....[8]....
        /*0160*/ 	.word	0x00008e00


	//----- nvinfo : EIATTR_EXIT_INSTR_OFFSETS
	.align		4
.L_1206:
        /*0164*/ 	.byte	0x04, 0x1c
        /*0166*/ 	.short	(.L_1208 - .L_1207)


	//   ....[0]....
.L_1207:
        /*0168*/ 	.word	0x000009d0


	//   ....[1]....
        /*016c*/ 	.word	0x00007d70


	//   ....[2]....
        /*0170*/ 	.word	0x00008e10


	//   ....[3]....
        /*0174*/ 	.word	0x00008eb0


	//----- nvinfo : EIATTR_MAX_THREADS
	.align		4
.L_1208:
        /*0178*/ 	.byte	0x04, 0x05
        /*017a*/ 	.short	(.L_1210 - .L_1209)
.L_1209:
        /*017c*/ 	.word	0x00000100
        /*0180*/ 	.word	0x00000001
        /*0184*/ 	.word	0x00000001


	//----- nvinfo : EIATTR_CRS_STACK_SIZE
	.align		4
.L_1210:
        /*0188*/ 	.byte	0x04, 0x1e
        /*018a*/ 	.short	(.L_1212 - .L_1211)
.L_1211:
        /*018c*/ 	.word	0x00000000
.L_1212:


//--------------------- .nv.info._ZN7cutlass13device_kernelIN5flash22FlashAttnBwdPreprocessIN4cute5tupleIJNS3_1CILi64EEENS5_ILi128EEEEEENS_10bfloat16_tEfNS_4arch4Sm80ELb1ELb1EEEEEvNT_6ParamsE --------------------------
	.section	.nv.info._ZN7cutlass13device_kernelIN5flash22FlashAttnBwdPreprocessIN4cute5tupleIJNS3_1CILi64EEENS5_ILi128EEEEEENS_10bfloat16_tEfNS_4arch4Sm80ELb1ELb1EEEEEvNT_6ParamsE,"",@"SHT_CUDA_INFO"
	.sectionflags	@""
	.align	4


	//----- nvinfo : EIATTR_CUDA_API_VERSION
	.align		4
        /*0000*/ 	.byte	0x04, 0x37
        /*0002*/ 	.short	(.L_1214 - .L_1213)
.L_1213:
        /*0004*/ 	.word	0x00000082


	//----- nvinfo : EIATTR_SW2861232_WAR
	.align		4
.L_1214:
        /*0008*/ 	.byte	0x01, 0x35
	.zero		2


	//----- nvinfo : EIATTR_PARAM_CBANK
	.align		4
        /*000c*/ 	.byte	0x04, 0x0a
        /*000e*/ 	.short	(.L_1216 - .L_1215)
	.align		4
.L_1215:
        /*0010*/ 	.word	index@(.nv.constant0._ZN7cutlass13device_kernelIN5flash22FlashAttnBwdPreprocessIN4cute5tupleIJNS3_1CILi64EEENS5_ILi128EEEEEENS_10bfloat16_tEfNS_4arch4Sm80ELb1ELb1EEEEEvNT_6ParamsE)
        /*0014*/ 	.short	0x0160
        /*0016*/ 	.short	0x00f0


	//----- nvinfo : EIATTR_CBANK_PARAM_SIZE
	.align		4
.L_1216:
        /*0018*/ 	.byte	0x03, 0x19
        /*001a*/ 	.short	0x00f0


	//----- nvinfo : EIATTR_KPARAM_INFO
	.align		4
        /*001c*/ 	.byte	0x04, 0x17
        /*001e*/ 	.short	(.L_1218 - .L_1217)
.L_1217:
        /*0020*/ 	.word	0x00000000
        /*0024*/ 	.short	0x0000
        /*0026*/ 	.short	0x0000
        /*0028*/ 	.byte	0x00, 0xf0, 0xc1, 0x03


	//----- nvinfo : EIATTR_MAXREG_COUNT
	.align		4
.L_1218:
        /*002c*/ 	.byte	0x03, 0x1b
        /*002e*/ 	.short	0x0080


	//----- nvinfo : EIATTR_MERCURY_ISA_VERSION
	.align		4
        /*0030*/ 	.byte	0x03, 0x5f
        /*0032*/ 	.short	0x0000


	//----- nvinfo : EIATTR_COOP_GROUP_MASK_REGIDS
	.align		4
        /*0034*/ 	.byte	0x04, 0x29
        /*0036*/ 	.short	(.L_1220 - .L_1219)


	//   ....[0]....
.L_1219:
        /*0038*/ 	.word	0xffffffff


	//   ....[1]....
        /*003c*/ 	.word	0xffffffff


	//   ....[2]....
        /*0040*/ 	.word	0xffffffff


	//   ....[3]....
        /*0044*/ 	.word	0xffffffff


	//   ....[4]....
        /*0048*/ 	.word	0xffffffff


	//   ....[5]....
        /*004c*/ 	.word	0xffffffff


	//   ....[6]....
        /*0050*/ 	.word	0xffffffff


	//   ....[7]....
        /*0054*/ 	.word	0xffffffff


	//   ....[8]....
        /*0058*/ 	.word	0xffffffff


	//   ....[9]....
        /*005c*/ 	.word	0xffffffff


	//   ....[10]....
        /*0060*/ 	.word	0xffffffff


	//   ....[11]....
        /*0064*/ 	.word	0xffffffff


	//   ....[12]....
        /*0068*/ 	.word	0xffffffff


	//   ....[13]....
        /*006c*/ 	.word	0xffffffff


	//   ....[14]....
        /*0070*/ 	.word	0xffffffff


	//   ....[15]....
        /*0074*/ 	.word	0xffffffff


	//----- nvinfo : EIATTR_COOP_GROUP_INSTR_OFFSETS
	.align		4
.L_1220:
        /*0078*/ 	.byte	0x04, 0x28
        /*007a*/ 	.short	(.L_1222 - .L_1221)


	//   ....[0]....
.L_1221:
        /*007c*/ 	.word	0x00001140


	//   ....[1]....
        /*0080*/ 	.word	0x00001160


	//   ....[2]....
        /*0084*/ 	.word	0x00001170


	//   ....[3]....
        /*0088*/ 	.word	0x00001180


	//   ....[4]....
        /*008c*/ 	.word	0x000011b0


	//   ....[5]....
        /*0090*/ 	.word	0x000011e0


	//   ....[6]....
        /*0094*/ 	.word	0x000011f0


	//   ....[7]....
        /*0098*/ 	.word	0x00001200


	//   ....[8]....
        /*009c*/ 	.word	0x00001230


	//   ....[9]....
        /*00a0*/ 	.word	0x00001260


	//   ....[10]....
        /*00a4*/ 	.word	0x00001270


	//   ....[11]....
        /*00a8*/ 	.word	0x00001280


	//   ....[12]....
        /*00ac*/ 	.word	0x000012c0


	//   ....[13]....
        /*00b0*/ 	.word	0x00001310


	//   ....[14]....
        /*00b4*/ 	.word	0x00001330


	//   ....[15]....
        /*00b8*/ 	.word	0x00001340


	//----- nvinfo : EIATTR_EXIT_INSTR_OFFSETS
	.align		4
.L_1222:
        /*00bc*/ 	.byte	0x04, 0x1c
        /*00be*/ 	.short	(.L_1224 - .L_1223)


	//   ....[0]....
.L_1223:
        /*00c0*/ 	.word	0x00000180


	//   ....[1]....
        /*00c4*/ 	.word	0x00001900


	//   ....[2]....
        /*00c8*/ 	.word	0x00001950


	//----- nvinfo : EIATTR_CTAIDZ_USED
	.align		4
.L_1224:
        /*00cc*/ 	.byte	0x01, 0x04
	.zero		2


	//----- nvinfo : EIATTR_MAX_THREADS
	.align		4
        /*00d0*/ 	.byte	0x04, 0x05
        /*00d2*/ 	.short	(.L_1226 - .L_1225)
.L_1225:
        /*00d4*/ 	.word	0x00000100
        /*00d8*/ 	.word	0x00000001
        /*00dc*/ 	.word	0x00000001


	//----- nvinfo : EIATTR_CRS_STACK_SIZE
	.align		4
.L_1226:
        /*00e0*/ 	.byte	0x04, 0x1e
        /*00e2*/ 	.short	(.L_1228 - .L_1227)
.L_1227:
        /*00e4*/ 	.word	0x00000000
.L_1228:


//--------------------- .nv.callgraph             --------------------------
	.section	.nv.callgraph,"",@"SHT_CUDA_CALLGRAPH"
	.align	4
	.sectionentsize	8
	.align		4
        /*0000*/ 	.word	0x00000000
	.align		4
        /*0004*/ 	.word	0xffffffff
	.align		4
        /*0008*/ 	.word	0x00000000
	.align		4
        /*000c*/ 	.word	0xfffffffe
	.align		4
        /*0010*/ 	.word	0x00000000
	.align		4
        /*0014*/ 	.word	0xfffffffd
	.align		4
        /*0018*/ 	.word	0x00000000
	.align		4
        /*001c*/ 	.word	0xfffffffc


//--------------------- .nv.rel.action            --------------------------
	.section	.nv.rel.action,"",@"SHT_CUDA_RELOCINFO"
	.align	8
	.sectionentsize	8
        /*0000*/ 	.byte	0x73, 0x00, 0x00, 0x00, 0x00, 0x00, 0x00, 0x00, 0x00, 0x00, 0x00, 0x11, 0x25, 0x00, 0x05, 0x36


//--------------------- .nv.constant4             --------------------------
	.section	.nv.constant4,"a",@progbits
	.align	8
	.align		8
.nv.constant4:
        /*0000*/ 	.dword	_ZN74_INTERNAL_62b18e08_38_flash_bwd_hdim128_bf16_softcap_sm80_cu_ef95aea4_34104cuda3std3__45__cpo5beginE
	.align		8
        /*0008*/ 	.dword	_ZN74_INTERNAL_62b18e08_38_flash_bwd_hdim128_bf16_softcap_sm80_cu_ef95aea4_34104cuda3std3__45__cpo3endE
	.align		8
        /*0010*/ 	.dword	_ZN74_INTERNAL_62b18e08_38_flash_bwd_hdim128_bf16_softcap_sm80_cu_ef95aea4_34104cuda3std3__45__cpo6cbeginE
	.align		8
        /*0018*/ 	.dword	_ZN74_INTERNAL_62b18e08_38_flash_bwd_hdim128_bf16_softcap_sm80_cu_ef95aea4_34104cuda3std3__45__cpo4cendE
	.align		8
        /*0020*/ 	.dword	_ZN74_INTERNAL_62b18e08_38_flash_bwd_hdim128_bf16_softcap_sm80_cu_ef95aea4_34104cuda3std3__476_GLOBAL__N__62b18e08_38_flash_bwd_hdim128_bf16_softcap_sm80_cu_ef95aea4_34106ignoreE
	.align		8
        /*0028*/ 	.dword	_ZN74_INTERNAL_62b18e08_38_flash_bwd_hdim128_bf16_softcap_sm80_cu_ef95aea4_34104cuda3std3__419piecewise_constructE
	.align		8
        /*0030*/ 	.dword	_ZN74_INTERNAL_62b18e08_38_flash_bwd_hdim128_bf16_softcap_sm80_cu_ef95aea4_34104cuda3std3__48in_placeE
	.align		8
        /*0038*/ 	.dword	_ZN74_INTERNAL_62b18e08_38_flash_bwd_hdim128_bf16_softcap_sm80_cu_ef95aea4_34104cuda3std6ranges3__45__cpo4swapE
	.align		8
        /*0040*/ 	.dword	_ZN74_INTERNAL_62b18e08_38_flash_bwd_hdim128_bf16_softcap_sm80_cu_ef95aea4_34104cuda3std6ranges3__45__cpo9iter_moveE
	.align		8
        /*0048*/ 	.dword	_ZN74_INTERNAL_62b18e08_38_flash_bwd_hdim128_bf16_softcap_sm80_cu_ef95aea4_34104cute7productE
	.align		8
        /*0050*/ 	.dword	_ZN74_INTERNAL_62b18e08_38_flash_bwd_hdim128_bf16_softcap_sm80_cu_ef95aea4_34104cute1_E


//--------------------- .nv.constant0._ZN7cutlass13device_kernelIN5flash19enable_sm80_to_sm89INS1_16FlashAttnBwdSm80INS1_25CollectiveMainloopBwdSm80ILi2ELi1EN4cute5tupleIJNS5_1CILi64EEENS7_ILi96EEENS7_ILi128EEEEEENS_10bfloat16_tEfNS_4arch4Sm80ELb0ELb0ELb1ELb0ELb0ELb0ELb0ELb0ELi2ELi2ELi2ELi2ELb1EEENS1_21CollectiveEpilogueBwdISB_SC_SE_Li256ELb0ELb0ELi4EEENS1_19SingleTileSchedulerILb0ELb0ELb0ELi96EEEEEEEEEvNT_6ParamsE --------------------------
	.section	.nv.constant0._ZN7cutlass13device_kernelIN5flash19enable_sm80_to_sm89INS1_16FlashAttnBwdSm80INS1_25CollectiveMainloopBwdSm80ILi2ELi1EN4cute5tupleIJNS5_1CILi64EEENS7_ILi96EEENS7_ILi128EEEEEENS_10bfloat16_tEfNS_4arch4Sm80ELb0ELb0ELb1ELb0ELb0ELb0ELb0ELb0ELi2ELi2ELi2ELi2ELb1EEENS1_21CollectiveEpilogueBwdISB_SC_SE_Li256ELb0ELb0ELi4EEENS1_19SingleTileSchedulerILb0ELb0ELb0ELi96EEEEEEEEEvNT_6ParamsE,"a",@progbits
	.sectionflags	@""
	.align	4
.nv.constant0._ZN7cutlass13device_kernelIN5flash19enable_sm80_to_sm89INS1_16FlashAttnBwdSm80INS1_25CollectiveMainloopBwdSm80ILi2ELi1EN4cute5tupleIJNS5_1CILi64EEENS7_ILi96EEENS7_ILi128EEEEEENS_10bfloat16_tEfNS_4arch4Sm80ELb0ELb0ELb1ELb0ELb0ELb0ELb0ELb0ELi2ELi2ELi2ELi2ELb1EEENS1_21CollectiveEpilogueBwdISB_SC_SE_Li256ELb0ELb0ELi4EEENS1_19SingleTileSchedulerILb0ELb0ELb0ELi96EEEEEEEEEvNT_6ParamsE:
	.zero		976


//--------------------- .nv.constant0._ZN7cutlass13device_kernelIN5flash19enable_sm80_to_sm89INS1_16FlashAttnBwdSm80INS1_25CollectiveMainloopBwdSm80ILi2ELi1EN4cute5tupleIJNS5_1CILi64EEENS7_ILi96EEENS7_ILi128EEEEEENS_10bfloat16_tEfNS_4arch4Sm80ELb0ELb0ELb1ELb0ELb1ELb0ELb0ELb0ELi2ELi2ELi2ELi2ELb1EEENS1_21CollectiveEpilogueBwdISB_SC_SE_Li256ELb0ELb0ELi4EEENS1_19SingleTileSchedulerILb0ELb0ELb0ELi96EEEEEEEEEvNT_6ParamsE --------------------------
	.section	.nv.constant0._ZN7cutlass13device_kernelIN5flash19enable_sm80_to_sm89INS1_16FlashAttnBwdSm80INS1_25CollectiveMainloopBwdSm80ILi2ELi1EN4cute5tupleIJNS5_1CILi64EEENS7_ILi96EEENS7_ILi128EEEEEENS_10bfloat16_tEfNS_4arch4Sm80ELb0ELb0ELb1ELb0ELb1ELb0ELb0ELb0ELi2ELi2ELi2ELi2ELb1EEENS1_21CollectiveEpilogueBwdISB_SC_SE_Li256ELb0ELb0ELi4EEENS1_19SingleTileSchedulerILb0ELb0ELb0ELi96EEEEEEEEEvNT_6ParamsE,"a",@progbits
	.sectionflags	@""
	.align	4
.nv.constant0._ZN7cutlass13device_kernelIN5flash19enable_sm80_to_sm89INS1_16FlashAttnBwdSm80INS1_25CollectiveMainloopBwdSm80ILi2ELi1EN4cute5tupleIJNS5_1CILi64EEENS7_ILi96EEENS7_ILi128EEEEEENS_10bfloat16_tEfNS_4arch4Sm80ELb0ELb0ELb1ELb0ELb1ELb0ELb0ELb0ELi2ELi2ELi2ELi2ELb1EEENS1_21CollectiveEpilogueBwdISB_SC_SE_Li256ELb0ELb0ELi4EEENS1_19SingleTileSchedulerILb0ELb0ELb0ELi96EEEEEEEEEvNT_6ParamsE:
	.zero		976


//--------------------- .nv.constant0._ZN7cutlass13device_kernelIN5flash19enable_sm80_to_sm89INS1_16FlashAttnBwdSm80INS1_25CollectiveMainloopBwdSm80ILi2ELi1EN4cute5tupleIJNS5_1CILi64EEENS7_ILi96EEENS7_ILi128EEEEEENS_10bfloat16_tEfNS_4arch4Sm80ELb0ELb0ELb1ELb0ELb0ELb0ELb0ELb0ELi2ELi2ELi2ELi2ELb1EEENS1_24CollectiveEpilogueBwdGQAISB_fSE_Li256ELb0ELb0EEENS1_19SingleTileSchedulerILb0ELb0ELb0ELi96EEEEEEEEEvNT_6ParamsE --------------------------
	.section	.nv.constant0._ZN7cutlass13device_kernelIN5flash19enable_sm80_to_sm89INS1_16FlashAttnBwdSm80INS1_25CollectiveMainloopBwdSm80ILi2ELi1EN4cute5tupleIJNS5_1CILi64EEENS7_ILi96EEENS7_ILi128EEEEEENS_10bfloat16_tEfNS_4arch4Sm80ELb0ELb0ELb1ELb0ELb0ELb0ELb0ELb0ELi2ELi2ELi2ELi2ELb1EEENS1_24CollectiveEpilogueBwdGQAISB_fSE_Li256ELb0ELb0EEENS1_19SingleTileSchedulerILb0ELb0ELb0ELi96EEEEEEEEEvNT_6ParamsE,"a",@progbits
	.sectionflags	@""
	.align	4
.nv.constant0._ZN7cutlass13device_kernelIN5flash19enable_sm80_to_sm89INS1_16FlashAttnBwdSm80INS1_25CollectiveMainloopBwdSm80ILi2ELi1EN4cute5tupleIJNS5_1CILi64EEENS7_ILi96EEENS7_ILi128EEEEEENS_10bfloat16_tEfNS_4arch4Sm80ELb0ELb0ELb1ELb0ELb0ELb0ELb0ELb0ELi2ELi2ELi2ELi2ELb1EEENS1_24CollectiveEpilogueBwdGQAISB_fSE_Li256ELb0ELb0EEENS1_19SingleTileSchedulerILb0ELb0ELb0ELi96EEEEEEEEEvNT_6ParamsE:
	.zero		984


//--------------------- .nv.constant0._ZN7cutlass13device_kernelIN5flash19enable_sm80_to_sm89INS1_16FlashAttnBwdSm80INS1_25CollectiveMainloopBwdSm80ILi2ELi1EN4cute5tupleIJNS5_1CILi64EEENS7_ILi96EEENS7_ILi128EEEEEENS_10bfloat16_tEfNS_4arch4Sm80ELb0ELb0ELb1ELb0ELb1ELb0ELb0ELb0ELi2ELi2ELi2ELi2ELb1EEENS1_24CollectiveEpilogueBwdGQAISB_fSE_Li256ELb0ELb1EEENS1_19SingleTileSchedulerILb0ELb0ELb0ELi96EEEEEEEEEvNT_6ParamsE --------------------------
	.section	.nv.constant0._ZN7cutlass13device_kernelIN5flash19enable_sm80_to_sm89INS1_16FlashAttnBwdSm80INS1_25CollectiveMainloopBwdSm80ILi2ELi1EN4cute5tupleIJNS5_1CILi64EEENS7_ILi96EEENS7_ILi128EEEEEENS_10bfloat16_tEfNS_4arch4Sm80ELb0ELb0ELb1ELb0ELb1ELb0ELb0ELb0ELi2ELi2ELi2ELi2ELb1EEENS1_24CollectiveEpilogueBwdGQAISB_fSE_Li256ELb0ELb1EEENS1_19SingleTileSchedulerILb0ELb0ELb0ELi96EEEEEEEEEvNT_6ParamsE,"a",@progbits
	.sectionflags	@""
	.align	4
.nv.constant0._ZN7cutlass13device_kernelIN5flash19enable_sm80_to_sm89INS1_16FlashAttnBwdSm80INS1_25CollectiveMainloopBwdSm80ILi2ELi1EN4cute5tupleIJNS5_1CILi64EEENS7_ILi96EEENS7_ILi128EEEEEENS_10bfloat16_tEfNS_4arch4Sm80ELb0ELb0ELb1ELb0ELb1ELb0ELb0ELb0ELi2ELi2ELi2ELi2ELb1EEENS1_24CollectiveEpilogueBwdGQAISB_fSE_Li256ELb0ELb1EEENS1_19SingleTileSchedulerILb0ELb0ELb0ELi96EEEEEEEEEvNT_6ParamsE:
	.zero		984


//--------------------- .nv.constant0._ZN7cutlass13device_kernelIN5flash19enable_sm80_to_sm89INS1_16FlashAttnBwdSm80INS1_25CollectiveMainloopBwdSm80ILi2ELi1EN4cute5tupleIJNS5_1CILi64EEENS7_ILi96EEENS7_ILi128EEEEEENS_10bfloat16_tEfNS_4arch4Sm80ELb0ELb0ELb1ELb1ELb0ELb0ELb0ELb0ELi2ELi2ELi2ELi2ELb1EEENS1_21CollectiveEpilogueBwdISB_SC_SE_Li256ELb1ELb0ELi4EEENS1_19SingleTileSchedulerILb1ELb0ELb0ELi96EEEEEEEEEvNT_6ParamsE --------------------------
	.section	.nv.constant0._ZN7cutlass13device_kernelIN5flash19enable_sm80_to_sm89INS1_16FlashAttnBwdSm80INS1_25CollectiveMainloopBwdSm80ILi2ELi1EN4cute5tupleIJNS5_1CILi64EEENS7_ILi96EEENS7_ILi128EEEEEENS_10bfloat16_tEfNS_4arch4Sm80ELb0ELb0ELb1ELb1ELb0ELb0ELb0ELb0ELi2ELi2ELi2ELi2ELb1EEENS1_21CollectiveEpilogueBwdISB_SC_SE_Li256ELb1ELb0ELi4EEENS1_19SingleTileSchedulerILb1ELb0ELb0ELi96EEEEEEEEEvNT_6ParamsE,"a",@progbits
	.sectionflags	@""
	.align	4
.nv.constant0._ZN7cutlass13device_kernelIN5flash19enable_sm80_to_sm89INS1_16FlashAttnBwdSm80INS1_25CollectiveMainloopBwdSm80ILi2ELi1EN4cute5tupleIJNS5_1CILi64EEENS7_ILi96EEENS7_ILi128EEEEEENS_10bfloat16_tEfNS_4arch4Sm80ELb0ELb0ELb1ELb1ELb0ELb0ELb0ELb0ELi2ELi2ELi2ELi2ELb1EEENS1_21CollectiveEpilogueBwdISB_SC_SE_Li256ELb1ELb0ELi4EEENS1_19SingleTileSchedulerILb1ELb0ELb0ELi96EEEEEEEEEvNT_6ParamsE:
	.zero		976


//--------------------- .nv.constant0._ZN7cutlass13device_kernelIN5flash19enable_sm80_to_sm89INS1_16FlashAttnBwdSm80INS1_25CollectiveMainloopBwdSm80ILi2ELi1EN4cute5tupleIJNS5_1CILi64EEENS7_ILi96EEENS7_ILi128EEEEEENS_10bfloat16_tEfNS_4arch4Sm80ELb0ELb0ELb1ELb1ELb1ELb0ELb0ELb0ELi2ELi2ELi2ELi2ELb1EEENS1_21CollectiveEpilogueBwdISB_SC_SE_Li256ELb1ELb0ELi4EEENS1_19SingleTileSchedulerILb1ELb0ELb0ELi96EEEEEEEEEvNT_6ParamsE --------------------------
	.section	.nv.constant0._ZN7cutlass13device_kernelIN5flash19enable_sm80_to_sm89INS1_16FlashAttnBwdSm80INS1_25CollectiveMainloopBwdSm80ILi2ELi1EN4cute5tupleIJNS5_1CILi64EEENS7_ILi96EEENS7_ILi128EEEEEENS_10bfloat16_tEfNS_4arch4Sm80ELb0ELb0ELb1ELb1ELb1ELb0ELb0ELb0ELi2ELi2ELi2ELi2ELb1EEENS1_21CollectiveEpilogueBwdISB_SC_SE_Li256ELb1ELb0ELi4EEENS1_19SingleTileSchedulerILb1ELb0ELb0ELi96EEEEEEEEEvNT_6ParamsE,"a",@progbits
	.sectionflags	@""
	.align	4
.nv.constant0._ZN7cutlass13device_kernelIN5flash19enable_sm80_to_sm89INS1_16FlashAttnBwdSm80INS1_25CollectiveMainloopBwdSm80ILi2ELi1EN4cute5tupleIJNS5_1CILi64EEENS7_ILi96EEENS7_ILi128EEEEEENS_10bfloat16_tEfNS_4arch4Sm80ELb0ELb0ELb1ELb1ELb1ELb0ELb0ELb0ELi2ELi2ELi2ELi2ELb1EEENS1_21CollectiveEpilogueBwdISB_SC_SE_Li256ELb1ELb0ELi4EEENS1_19SingleTileSchedulerILb1ELb0ELb0ELi96EEEEEEEEEvNT_6ParamsE:
	.zero		976


//--------------------- .nv.constant0._ZN7cutlass13device_kernelIN5flash19enable_sm80_to_sm89INS1_16FlashAttnBwdSm80INS1_25CollectiveMainloopBwdSm80ILi2ELi1EN4cute5tupleIJNS5_1CILi64EEENS7_ILi96EEENS7_ILi128EEEEEENS_10bfloat16_tEfNS_4arch4Sm80ELb0ELb0ELb1ELb1ELb0ELb0ELb0ELb0ELi2ELi2ELi2ELi2ELb1EEENS1_24CollectiveEpilogueBwdGQAISB_fSE_Li256ELb1ELb0EEENS1_19SingleTileSchedulerILb1ELb0ELb0ELi96EEEEEEEEEvNT_6ParamsE --------------------------
	.section	.nv.constant0._ZN7cutlass13device_kernelIN5flash19enable_sm80_to_sm89INS1_16FlashAttnBwdSm80INS1_25CollectiveMainloopBwdSm80ILi2ELi1EN4cute5tupleIJNS5_1CILi64EEENS7_ILi96EEENS7_ILi128EEEEEENS_10bfloat16_tEfNS_4arch4Sm80ELb0ELb0ELb1ELb1ELb0ELb0ELb0ELb0ELi2ELi2ELi2ELi2ELb1EEENS1_24CollectiveEpilogueBwdGQAISB_fSE_Li256ELb1ELb0EEENS1_19SingleTileSchedulerILb1ELb0ELb0ELi96EEEEEEEEEvNT_6ParamsE,"a",@progbits
	.sectionflags	@""
	.align	4
.nv.constant0._ZN7cutlass13device_kernelIN5flash19enable_sm80_to_sm89INS1_16FlashAttnBwdSm80INS1_25CollectiveMainloopBwdSm80ILi2ELi1EN4cute5tupleIJNS5_1CILi64EEENS7_ILi96EEENS7_ILi128EEEEEENS_10bfloat16_tEfNS_4arch4Sm80ELb0ELb0ELb1ELb1ELb0ELb0ELb0ELb0ELi2ELi2ELi2ELi2ELb1EEENS1_24CollectiveEpilogueBwdGQAISB_fSE_Li256ELb1ELb0EEENS1_19SingleTileSchedulerILb1ELb0ELb0ELi96EEEEEEEEEvNT_6ParamsE:
	.zero		984


//--------------------- .nv.constant0._ZN7cutlass13device_kernelIN5flash19enable_sm80_to_sm89INS1_16FlashAttnBwdSm80INS1_25CollectiveMainloopBwdSm80ILi2ELi1EN4cute5tupleIJNS5_1CILi64EEENS7_ILi96EEENS7_ILi128EEEEEENS_10bfloat16_tEfNS_4arch4Sm80ELb0ELb0ELb1ELb1ELb1ELb0ELb0ELb0ELi2ELi2ELi2ELi2ELb1EEENS1_24CollectiveEpilogueBwdGQAISB_fSE_Li256ELb1ELb1EEENS1_19SingleTileSchedulerILb1ELb0ELb0ELi96EEEEEEEEEvNT_6ParamsE --------------------------
	.section	.nv.constant0._ZN7cutlass13device_kernelIN5flash19enable_sm80_to_sm89INS1_16FlashAttnBwdSm80INS1_25CollectiveMainloopBwdSm80ILi2ELi1EN4cute5tupleIJNS5_1CILi64EEENS7_ILi96EEENS7_ILi128EEEEEENS_10bfloat16_tEfNS_4arch4Sm80ELb0ELb0ELb1ELb1ELb1ELb0ELb0ELb0ELi2ELi2ELi2ELi2ELb1EEENS1_24CollectiveEpilogueBwdGQAISB_fSE_Li256ELb1ELb1EEENS1_19SingleTileSchedulerILb1ELb0ELb0ELi96EEEEEEEEEvNT_6ParamsE,"a",@progbits
	.sectionflags	@""
	.align	4
.nv.constant0._ZN7cutlass13device_kernelIN5flash19enable_sm80_to_sm89INS1_16FlashAttnBwdSm80INS1_25CollectiveMainloopBwdSm80ILi2ELi1EN4cute5tupleIJNS5_1CILi64EEENS7_ILi96EEENS7_ILi128EEEEEENS_10bfloat16_tEfNS_4arch4Sm80ELb0ELb0ELb1ELb1ELb1ELb0ELb0ELb0ELi2ELi2ELi2ELi2ELb1EEENS1_24CollectiveEpilogueBwdGQAISB_fSE_Li256ELb1ELb1EEENS1_19SingleTileSchedulerILb1ELb0ELb0ELi96EEEEEEEEEvNT_6ParamsE:
	.zero		984


//--------------------- .nv.constant0._ZN7cutlass13device_kernelIN5flash19enable_sm80_to_sm89INS1_16FlashAttnBwdSm80INS1_25CollectiveMainloopBwdSm80ILi2ELi1EN4cute5tupleIJNS5_1CILi64EEENS7_ILi96EEENS7_ILi128EEEEEENS_10bfloat16_tEfNS_4arch4Sm80ELb0ELb1ELb1ELb0ELb0ELb0ELb0ELb0ELi2ELi2ELi2ELi2ELb1EEENS1_21CollectiveEpilogueBwdISB_SC_SE_Li256ELb0ELb0ELi4EEENS1_19SingleTileSchedulerILb0ELb0ELb0ELi96EEEEEEEEEvNT_6ParamsE --------------------------
	.section	.nv.constant0._ZN7cutlass13device_kernelIN5flash19enable_sm80_to_sm89INS1_16FlashAttnBwdSm80INS1_25CollectiveMainloopBwdSm80ILi2ELi1EN4cute5tupleIJNS5_1CILi64EEENS7_ILi96EEENS7_ILi128EEEEEENS_10bfloat16_tEfNS_4arch4Sm80ELb0ELb1ELb1ELb0ELb0ELb0ELb0ELb0ELi2ELi2ELi2ELi2ELb1EEENS1_21CollectiveEpilogueBwdISB_SC_SE_Li256ELb0ELb0ELi4EEENS1_19SingleTileSchedulerILb0ELb0ELb0ELi96EEEEEEEEEvNT_6ParamsE,"a",@progbits
	.sectionflags	@""
	.align	4
.nv.constant0._ZN7cutlass13device_kernelIN5flash19enable_sm80_to_sm89INS1_16FlashAttnBwdSm80INS1_25CollectiveMainloopBwdSm80ILi2ELi1EN4cute5tupleIJNS5_1CILi64EEENS7_ILi96EEENS7_ILi128EEEEEENS_10bfloat16_tEfNS_4arch4Sm80ELb0ELb1ELb1ELb0ELb0ELb0ELb0ELb0ELi2ELi2ELi2ELi2ELb1EEENS1_21CollectiveEpilogueBwdISB_SC_SE_Li256ELb0ELb0ELi4EEENS1_19SingleTileSchedulerILb0ELb0ELb0ELi96EEEEEEEEEvNT_6ParamsE:
	.zero		976


//--------------------- .nv.constant0._ZN7cutlass13device_kernelIN5flash19enable_sm80_to_sm89INS1_16FlashAttnBwdSm80INS1_25CollectiveMainloopBwdSm80ILi2ELi1EN4cute5tupleIJNS5_1CILi64EEENS7_ILi96EEENS7_ILi128EEEEEENS_10bfloat16_tEfNS_4arch4Sm80ELb0ELb1ELb1ELb0ELb1ELb0ELb0ELb0ELi2ELi2ELi2ELi2ELb1EEENS1_21CollectiveEpilogueBwdISB_SC_SE_Li256ELb0ELb0ELi4EEENS1_19SingleTileSchedulerILb0ELb0ELb0ELi96EEEEEEEEEvNT_6ParamsE --------------------------
	.section	.nv.constant0._ZN7cutlass13device_kernelIN5flash19enable_sm80_to_sm89INS1_16FlashAttnBwdSm80INS1_25CollectiveMainloopBwdSm80ILi2ELi1EN4cute5tupleIJNS5_1CILi64EEENS7_ILi96EEENS7_ILi128EEEEEENS_10bfloat16_tEfNS_4arch4Sm80ELb0ELb1ELb1ELb0ELb1ELb0ELb0ELb0ELi2ELi2ELi2ELi2ELb1EEENS1_21CollectiveEpilogueBwdISB_SC_SE_Li256ELb0ELb0ELi4EEENS1_19SingleTileSchedulerILb0ELb0ELb0ELi96EEEEEEEEEvNT_6ParamsE,"a",@progbits
	.sectionflags	@""
	.align	4
.nv.constant0._ZN7cutlass13device_kernelIN5flash19enable_sm80_to_sm89INS1_16FlashAttnBwdSm80INS1_25CollectiveMainloopBwdSm80ILi2ELi1EN4cute5tupleIJNS5_1CILi64EEENS7_ILi96EEENS7_ILi128EEEEEENS_10bfloat16_tEfNS_4arch4Sm80ELb0ELb1ELb1ELb0ELb1ELb0ELb0ELb0ELi2ELi2ELi2ELi2ELb1EEENS1_21CollectiveEpilogueBwdISB_SC_SE_Li256ELb0ELb0ELi4EEENS1_19SingleTileSchedulerILb0ELb0ELb0ELi96EEEEEEEEEvNT_6ParamsE:
	.zero		976


//--------------------- .nv.constant0._ZN7cutlass13device_kernelIN5flash19enable_sm80_to_sm89INS1_16FlashAttnBwdSm80INS1_25CollectiveMainloopBwdSm80ILi2ELi1EN4cute5tupleIJNS5_1CILi64EEENS7_ILi96EEENS7_ILi128EEEEEENS_10bfloat16_tEfNS_4arch4Sm80ELb0ELb1ELb1ELb0ELb0ELb0ELb0ELb0ELi2ELi2ELi2ELi2ELb1EEENS1_24CollectiveEpilogueBwdGQAISB_fSE_Li256ELb0ELb0EEENS1_19SingleTileSchedulerILb0ELb0ELb0ELi96EEEEEEEEEvNT_6ParamsE --------------------------
	.section	.nv.constant0._ZN7cutlass13device_kernelIN5flash19enable_sm80_to_sm89INS1_16FlashAttnBwdSm80INS1_25CollectiveMainloopBwdSm80ILi2ELi1EN4cute5tupleIJNS5_1CILi64EEENS7_ILi96EEENS7_ILi128EEEEEENS_10bfloat16_tEfNS_4arch4Sm80ELb0ELb1ELb1ELb0ELb0ELb0ELb0ELb0ELi2ELi2ELi2ELi2ELb1EEENS1_24CollectiveEpilogueBwdGQAISB_fSE_Li256ELb0ELb0EEENS1_19SingleTileSchedulerILb0ELb0ELb0ELi96EEEEEEEEEvNT_6ParamsE,"a",@progbits
	.sectionflags	@""
	.align	4
.nv.constant0._ZN7cutlass13device_kernelIN5flash19enable_sm80_to_sm89INS1_16FlashAttnBwdSm80INS1_25CollectiveMainloopBwdSm80ILi2ELi1EN4cute5tupleIJNS5_1CILi64EEENS7_ILi96EEENS7_ILi128EEEEEENS_10bfloat16_tEfNS_4arch4Sm80ELb0ELb1ELb1ELb0ELb0ELb0ELb0ELb0ELi2ELi2ELi2ELi2ELb1EEENS1_24CollectiveEpilogueBwdGQAISB_fSE_Li256ELb0ELb0EEENS1_19SingleTileSchedulerILb0ELb0ELb0ELi96EEEEEEEEEvNT_6ParamsE:
	.zero		984


//--------------------- .nv.constant0._ZN7cutlass13device_kernelIN5flash19enable_sm80_to_sm89INS1_16FlashAttnBwdSm80INS1_25CollectiveMainloopBwdSm80ILi2ELi1EN4cute5tupleIJNS5_1CILi64EEENS7_ILi96EEENS7_ILi128EEEEEENS_10bfloat16_tEfNS_4arch4Sm80ELb0ELb1ELb1ELb0ELb1ELb0ELb0ELb0ELi2ELi2ELi2ELi2ELb1EEENS1_24CollectiveEpilogueBwdGQAISB_fSE_Li256ELb0ELb1EEENS1_19SingleTileSchedulerILb0ELb0ELb0ELi96EEEEEEEEEvNT_6ParamsE --------------------------
	.section	.nv.constant0._ZN7cutlass13device_kernelIN5flash19enable_sm80_to_sm89INS1_16FlashAttnBwdSm80INS1_25CollectiveMainloopBwdSm80ILi2ELi1EN4cute5tupleIJNS5_1CILi64EEENS7_ILi96EEENS7_ILi128EEEEEENS_10bfloat16_tEfNS_4arch4Sm80ELb0ELb1ELb1ELb0ELb1ELb0ELb0ELb0ELi2ELi2ELi2ELi2ELb1EEENS1_24CollectiveEpilogueBwdGQAISB_fSE_Li256ELb0ELb1EEENS1_19SingleTileSchedulerILb0ELb0ELb0ELi96EEEEEEEEEvNT_6ParamsE,"a",@progbits
	.sectionflags	@""
	.align	4
.nv.constant0._ZN7cutlass13device_kernelIN5flash19enable_sm80_to_sm89INS1_16FlashAttnBwdSm80INS1_25CollectiveMainloopBwdSm80ILi2ELi1EN4cute5tupleIJNS5_1CILi64EEENS7_ILi96EEENS7_ILi128EEEEEENS_10bfloat16_tEfNS_4arch4Sm80ELb0ELb1ELb1ELb0ELb1ELb0ELb0ELb0ELi2ELi2ELi2ELi2ELb1EEENS1_24CollectiveEpilogueBwdGQAISB_fSE_Li256ELb0ELb1EEENS1_19SingleTileSchedulerILb0ELb0ELb0ELi96EEEEEEEEEvNT_6ParamsE:
	.zero		984


//--------------------- .nv.constant0._ZN7cutlass13device_kernelIN5flash19enable_sm80_to_sm89INS1_16FlashAttnBwdSm80INS1_25CollectiveMainloopBwdSm80ILi2ELi1EN4cute5tupleIJNS5_1CILi64EEENS7_ILi96EEENS7_ILi128EEEEEENS_10bfloat16_tEfNS_4arch4Sm80ELb0ELb1ELb1ELb1ELb0ELb0ELb0ELb0ELi2ELi2ELi2ELi2ELb1EEENS1_21CollectiveEpilogueBwdISB_SC_SE_Li256ELb1ELb0ELi4EEENS1_19SingleTileSchedulerILb1ELb0ELb0ELi96EEEEEEEEEvNT_6ParamsE --------------------------
	.section	.nv.constant0._ZN7cutlass13device_kernelIN5flash19enable_sm80_to_sm89INS1_16FlashAttnBwdSm80INS1_25CollectiveMainloopBwdSm80ILi2ELi1EN4cute5tupleIJNS5_1CILi64EEENS7_ILi96EEENS7_ILi128EEEEEENS_10bfloat16_tEfNS_4arch4Sm80ELb0ELb1ELb1ELb1ELb0ELb0ELb0ELb0ELi2ELi2ELi2ELi2ELb1EEENS1_21CollectiveEpilogueBwdISB_SC_SE_Li256ELb1ELb0ELi4EEENS1_19SingleTileSchedulerILb1ELb0ELb0ELi96EEEEEEEEEvNT_6ParamsE,"a",@progbits
	.sectionflags	@""
	.align	4
.nv.constant0._ZN7cutlass13device_kernelIN5flash19enable_sm80_to_sm89INS1_16FlashAttnBwdSm80INS1_25CollectiveMainloopBwdSm80ILi2ELi1EN4cute5tupleIJNS5_1CILi64EEENS7_ILi96EEENS7_ILi128EEEEEENS_10bfloat16_tEfNS_4arch4Sm80ELb0ELb1ELb1ELb1ELb0ELb0ELb0ELb0ELi2ELi2ELi2ELi2ELb1EEENS1_21CollectiveEpilogueBwdISB_SC_SE_Li256ELb1ELb0ELi4EEENS1_19SingleTileSchedulerILb1ELb0ELb0ELi96EEEEEEEEEvNT_6ParamsE:
	.zero		976


//--------------------- .nv.constant0._ZN7cutlass13device_kernelIN5flash19enable_sm80_to_sm89INS1_16FlashAttnBwdSm80INS1_25CollectiveMainloopBwdSm80ILi2ELi1EN4cute5tupleIJNS5_1CILi64EEENS7_ILi96EEENS7_ILi128EEEEEENS_10bfloat16_tEfNS_4arch4Sm80ELb0ELb1ELb1ELb1ELb1ELb0ELb0ELb0ELi2ELi2ELi2ELi2ELb1EEENS1_21CollectiveEpilogueBwdISB_SC_SE_Li256ELb1ELb0ELi4EEENS1_19SingleTileSchedulerILb1ELb0ELb0ELi96EEEEEEEEEvNT_6ParamsE --------------------------
	.section	.nv.constant0._ZN7cutlass13device_kernelIN5flash19enable_sm80_to_sm89INS1_16FlashAttnBwdSm80INS1_25CollectiveMainloopBwdSm80ILi2ELi1EN4cute5tupleIJNS5_1CILi64EEENS7_ILi96EEENS7_ILi128EEEEEENS_10bfloat16_tEfNS_4arch4Sm80ELb0ELb1ELb1ELb1ELb1ELb0ELb0ELb0ELi2ELi2ELi2ELi2ELb1EEENS1_21CollectiveEpilogueBwdISB_SC_SE_Li256ELb1ELb0ELi4EEENS1_19SingleTileSchedulerILb1ELb0ELb0ELi96EEEEEEEEEvNT_6ParamsE,"a",@progbits
	.sectionflags	@""
	.align	4
.nv.constant0._ZN7cutlass13device_kernelIN5flash19enable_sm80_to_sm89INS1_16FlashAttnBwdSm80INS1_25CollectiveMainloopBwdSm80ILi2ELi1EN4cute5tupleIJNS5_1CILi64EEENS7_ILi96EEENS7_ILi128EEEEEENS_10bfloat16_tEfNS_4arch4Sm80ELb0ELb1ELb1ELb1ELb1ELb0ELb0ELb0ELi2ELi2ELi2ELi2ELb1EEENS1_21CollectiveEpilogueBwdISB_SC_SE_Li256ELb1ELb0ELi4EEENS1_19SingleTileSchedulerILb1ELb0ELb0ELi96EEEEEEEEEvNT_6ParamsE:
	.zero		976


//--------------------- .nv.constant0._ZN7cutlass13device_kernelIN5flash19enable_sm80_to_sm89INS1_16FlashAttnBwdSm80INS1_25CollectiveMainloopBwdSm80ILi2ELi1EN4cute5tupleIJNS5_1CILi64EEENS7_ILi96EEENS7_ILi128EEEEEENS_10bfloat16_tEfNS_4arch4Sm80ELb0ELb1ELb1ELb1ELb0ELb0ELb0ELb0ELi2ELi2ELi2ELi2ELb1EEENS1_24CollectiveEpilogueBwdGQAISB_fSE_Li256ELb1ELb0EEENS1_19SingleTileSchedulerILb1ELb0ELb0ELi96EEEEEEEEEvNT_6ParamsE --------------------------
	.section	.nv.constant0._ZN7cutlass13device_kernelIN5flash19enable_sm80_to_sm89INS1_16FlashAttnBwdSm80INS1_25CollectiveMainloopBwdSm80ILi2ELi1EN4cute5tupleIJNS5_1CILi64EEENS7_ILi96EEENS7_ILi128EEEEEENS_10bfloat16_tEfNS_4arch4Sm80ELb0ELb1ELb1ELb1ELb0ELb0ELb0ELb0ELi2ELi2ELi2ELi2ELb1EEENS1_24CollectiveEpilogueBwdGQAISB_fSE_Li256ELb1ELb0EEENS1_19SingleTileSchedulerILb1ELb0ELb0ELi96EEEEEEEEEvNT_6ParamsE,"a",@progbits
	.sectionflags	@""
	.align	4
.nv.constant0._ZN7cutlass13device_kernelIN5flash19enable_sm80_to_sm89INS1_16FlashAttnBwdSm80INS1_25CollectiveMainloopBwdSm80ILi2ELi1EN4cute5tupleIJNS5_1CILi64EEENS7_ILi96EEENS7_ILi128EEEEEENS_10bfloat16_tEfNS_4arch4Sm80ELb0ELb1ELb1ELb1ELb0ELb0ELb0ELb0ELi2ELi2ELi2ELi2ELb1EEENS1_24CollectiveEpilogueBwdGQAISB_fSE_Li256ELb1ELb0EEENS1_19SingleTileSchedulerILb1ELb0ELb0ELi96EEEEEEEEEvNT_6ParamsE:
	.zero		984


//--------------------- .nv.constant0._ZN7cutlass13device_kernelIN5flash19enable_sm80_to_sm89INS1_16FlashAttnBwdSm80INS1_25CollectiveMainloopBwdSm80ILi2ELi1EN4cute5tupleIJNS5_1CILi64EEENS7_ILi96EEENS7_ILi128EEEEEENS_10bfloat16_tEfNS_4arch4Sm80ELb0ELb1ELb1ELb1ELb1ELb0ELb0ELb0ELi2ELi2ELi2ELi2ELb1EEENS1_24CollectiveEpilogueBwdGQAISB_fSE_Li256ELb1ELb1EEENS1_19SingleTileSchedulerILb1ELb0ELb0ELi96EEEEEEEEEvNT_6ParamsE --------------------------
	.section	.nv.constant0._ZN7cutlass13device_kernelIN5flash19enable_sm80_to_sm89INS1_16FlashAttnBwdSm80INS1_25CollectiveMainloopBwdSm80ILi2ELi1EN4cute5tupleIJNS5_1CILi64EEENS7_ILi96EEENS7_ILi128EEEEEENS_10bfloat16_tEfNS_4arch4Sm80ELb0ELb1ELb1ELb1ELb1ELb0ELb0ELb0ELi2ELi2ELi2ELi2ELb1EEENS1_24CollectiveEpilogueBwdGQAISB_fSE_Li256ELb1ELb1EEENS1_19SingleTileSchedulerILb1ELb0ELb0ELi96EEEEEEEEEvNT_6ParamsE,"a",@progbits
	.sectionflags	@""
	.align	4
.nv.constant0._ZN7cutlass13device_kernelIN5flash19enable_sm80_to_sm89INS1_16FlashAttnBwdSm80INS1_25CollectiveMainloopBwdSm80ILi2ELi1EN4cute5tupleIJNS5_1CILi64EEENS7_ILi96EEENS7_ILi128EEEEEENS_10bfloat16_tEfNS_4arch4Sm80ELb0ELb1ELb1ELb1ELb1ELb0ELb0ELb0ELi2ELi2ELi2ELi2ELb1EEENS1_24CollectiveEpilogueBwdGQAISB_fSE_Li256ELb1ELb1EEENS1_19SingleTileSchedulerILb1ELb0ELb0ELi96EEEEEEEEEvNT_6ParamsE:
	.zero		984


//--------------------- .nv.constant0._ZN7cutlass13device_kernelIN5flash19enable_sm80_to_sm89INS1_16FlashAttnBwdSm80INS1_25CollectiveMainloopBwdSm80ILi2ELi1EN4cute5tupleIJNS5_1CILi64EEENS7_ILi96EEENS7_ILi128EEEEEENS_10bfloat16_tEfNS_4arch4Sm80ELb1ELb0ELb1ELb0ELb0ELb0ELb0ELb0ELi2ELi2ELi2ELi2ELb1EEENS1_21CollectiveEpilogueBwdISB_SC_SE_Li256ELb0ELb0ELi4EEENS1_25SingleTileBwdLPTSchedulerILb0ELi96ELb0EEEEEEEEEvNT_6ParamsE --------------------------
	.section	.nv.constant0._ZN7cutlass13device_kernelIN5flash19enable_sm80_to_sm89INS1_16FlashAttnBwdSm80INS1_25CollectiveMainloopBwdSm80ILi2ELi1EN4cute5tupleIJNS5_1CILi64EEENS7_ILi96EEENS7_ILi128EEEEEENS_10bfloat16_tEfNS_4arch4Sm80ELb1ELb0ELb1ELb0ELb0ELb0ELb0ELb0ELi2ELi2ELi2ELi2ELb1EEENS1_21CollectiveEpilogueBwdISB_SC_SE_Li256ELb0ELb0ELi4EEENS1_25SingleTileBwdLPTSchedulerILb0ELi96ELb0EEEEEEEEEvNT_6ParamsE,"a",@progbits
	.sectionflags	@""
	.align	4
.nv.constant0._ZN7cutlass13device_kernelIN5flash19enable_sm80_to_sm89INS1_16FlashAttnBwdSm80INS1_25CollectiveMainloopBwdSm80ILi2ELi1EN4cute5tupleIJNS5_1CILi64EEENS7_ILi96EEENS7_ILi128EEEEEENS_10bfloat16_tEfNS_4arch4Sm80ELb1ELb0ELb1ELb0ELb0ELb0ELb0ELb0ELi2ELi2ELi2ELi2ELb1EEENS1_21CollectiveEpilogueBwdISB_SC_SE_Li256ELb0ELb0ELi4EEENS1_25SingleTileBwdLPTSchedulerILb0ELi96ELb0EEEEEEEEEvNT_6ParamsE:
	.zero		1000


//--------------------- .nv.constant0._ZN7cutlass13device_kernelIN5flash19enable_sm80_to_sm89INS1_16FlashAttnBwdSm80INS1_25CollectiveMainloopBwdSm80ILi2ELi1EN4cute5tupleIJNS5_1CILi64EEENS7_ILi96EEENS7_ILi128EEEEEENS_10bfloat16_tEfNS_4arch4Sm80ELb1ELb0ELb1ELb0ELb1ELb0ELb0ELb0ELi2ELi2ELi2ELi2ELb1EEENS1_21CollectiveEpilogueBwdISB_SC_SE_Li256ELb0ELb0ELi4EEENS1_25SingleTileBwdLPTSchedulerILb0ELi96ELb1EEEEEEEEEvNT_6ParamsE --------------------------
	.section	.nv.constant0._ZN7cutlass13device_kernelIN5flash19enable_sm80_to_sm89INS1_16FlashAttnBwdSm80INS1_25CollectiveMainloopBwdSm80ILi2ELi1EN4cute5tupleIJNS5_1CILi64EEENS7_ILi96EEENS7_ILi128EEEEEENS_10bfloat16_tEfNS_4arch4Sm80ELb1ELb0ELb1ELb0ELb1ELb0ELb0ELb0ELi2ELi2ELi2ELi2ELb1EEENS1_21CollectiveEpilogueBwdISB_SC_SE_Li256ELb0ELb0ELi4EEENS1_25SingleTileBwdLPTSchedulerILb0ELi96ELb1EEEEEEEEEvNT_6ParamsE,"a",@progbits
	.sectionflags	@""
	.align	4
.nv.constant0._ZN7cutlass13device_kernelIN5flash19enable_sm80_to_sm89INS1_16FlashAttnBwdSm80INS1_25CollectiveMainloopBwdSm80ILi2ELi1EN4cute5tupleIJNS5_1CILi64EEENS7_ILi96EEENS7_ILi128EEEEEENS_10bfloat16_tEfNS_4arch4Sm80ELb1ELb0ELb1ELb0ELb1ELb0ELb0ELb0ELi2ELi2ELi2ELi2ELb1EEENS1_21CollectiveEpilogueBwdISB_SC_SE_Li256ELb0ELb0ELi4EEENS1_25SingleTileBwdLPTSchedulerILb0ELi96ELb1EEEEEEEEEvNT_6ParamsE:
	.zero		1000


//--------------------- .nv.constant0._ZN7cutlass13device_kernelIN5flash19enable_sm80_to_sm89INS1_16FlashAttnBwdSm80INS1_25CollectiveMainloopBwdSm80ILi2ELi1EN4cute5tupleIJNS5_1CILi64EEENS7_ILi96EEENS7_ILi128EEEEEENS_10bfloat16_tEfNS_4arch4Sm80ELb1ELb0ELb1ELb0ELb0ELb0ELb0ELb0ELi2ELi2ELi2ELi2ELb1EEENS1_24CollectiveEpilogueBwdGQAISB_fSE_Li256ELb0ELb0EEENS1_25SingleTileBwdLPTSchedulerILb0ELi96ELb0EEEEEEEEEvNT_6ParamsE --------------------------
	.section	.nv.constant0._ZN7cutlass13device_kernelIN5flash19enable_sm80_to_sm89INS1_16FlashAttnBwdSm80INS1_25CollectiveMainloopBwdSm80ILi2ELi1EN4cute5tupleIJNS5_1CILi64EEENS7_ILi96EEENS7_ILi128EEEEEENS_10bfloat16_tEfNS_4arch4Sm80ELb1ELb0ELb1ELb0ELb0ELb0ELb0ELb0ELi2ELi2ELi2ELi2ELb1EEENS1_24CollectiveEpilogueBwdGQAISB_fSE_Li256ELb0ELb0EEENS1_25SingleTileBwdLPTSchedulerILb0ELi96ELb0EEEEEEEEEvNT_6ParamsE,"a",@progbits
	.sectionflags	@""
	.align	4
.nv.constant0._ZN7cutlass13device_kernelIN5flash19enable_sm80_to_sm89INS1_16FlashAttnBwdSm80INS1_25CollectiveMainloopBwdSm80ILi2ELi1EN4cute5tupleIJNS5_1CILi64EEENS7_ILi96EEENS7_ILi128EEEEEENS_10bfloat16_tEfNS_4arch4Sm80ELb1ELb0ELb1ELb0ELb0ELb0ELb0ELb0ELi2ELi2ELi2ELi2ELb1EEENS1_24CollectiveEpilogueBwdGQAISB_fSE_Li256ELb0ELb0EEENS1_25SingleTileBwdLPTSchedulerILb0ELi96ELb0EEEEEEEEEvNT_6ParamsE:
	.zero		1008


//--------------------- .nv.constant0._ZN7cutlass13device_kernelIN5flash19enable_sm80_to_sm89INS1_16FlashAttnBwdSm80INS1_25CollectiveMainloopBwdSm80ILi2ELi1EN4cute5tupleIJNS5_1CILi64EEENS7_ILi96EEENS7_ILi128EEEEEENS_10bfloat16_tEfNS_4arch4Sm80ELb1ELb0ELb1ELb0ELb1ELb0ELb0ELb0ELi2ELi2ELi2ELi2ELb1EEENS1_24CollectiveEpilogueBwdGQAISB_fSE_Li256ELb0ELb1EEENS1_25SingleTileBwdLPTSchedulerILb0ELi96ELb1EEEEEEEEEvNT_6ParamsE --------------------------
	.section	.nv.constant0._ZN7cutlass13device_kernelIN5flash19enable_sm80_to_sm89INS1_16FlashAttnBwdSm80INS1_25CollectiveMainloopBwdSm80ILi2ELi1EN4cute5tupleIJNS5_1CILi64EEENS7_ILi96EEENS7_ILi128EEEEEENS_10bfloat16_tEfNS_4arch4Sm80ELb1ELb0ELb1ELb0ELb1ELb0ELb0ELb0ELi2ELi2ELi2ELi2ELb1EEENS1_24CollectiveEpilogueBwdGQAISB_fSE_Li256ELb0ELb1EEENS1_25SingleTileBwdLPTSchedulerILb0ELi96ELb1EEEEEEEEEvNT_6ParamsE,"a",@progbits
	.sectionflags	@""
	.align	4
.nv.constant0._ZN7cutlass13device_kernelIN5flash19enable_sm80_to_sm89INS1_16FlashAttnBwdSm80INS1_25CollectiveMainloopBwdSm80ILi2ELi1EN4cute5tupleIJNS5_1CILi64EEENS7_ILi96EEENS7_ILi128EEEEEENS_10bfloat16_tEfNS_4arch4Sm80ELb1ELb0ELb1ELb0ELb1ELb0ELb0ELb0ELi2ELi2ELi2ELi2ELb1EEENS1_24CollectiveEpilogueBwdGQAISB_fSE_Li256ELb0ELb1EEENS1_25SingleTileBwdLPTSchedulerILb0ELi96ELb1EEEEEEEEEvNT_6ParamsE:
	.zero		1008


//--------------------- .nv.constant0._ZN7cutlass13device_kernelIN5flash19enable_sm80_to_sm89INS1_16FlashAttnBwdSm80INS1_25CollectiveMainloopBwdSm80ILi2ELi1EN4cute5tupleIJNS5_1CILi64EEENS7_ILi96EEENS7_ILi128EEEEEENS_10bfloat16_tEfNS_4arch4Sm80ELb1ELb0ELb1ELb1ELb0ELb0ELb0ELb0ELi2ELi2ELi2ELi2ELb1EEENS1_21CollectiveEpilogueBwdISB_SC_SE_Li256ELb1ELb0ELi4EEENS1_25SingleTileBwdLPTSchedulerILb1ELi96ELb0EEEEEEEEEvNT_6ParamsE --------------------------
	.section	.nv.constant0._ZN7cutlass13device_kernelIN5flash19enable_sm80_to_sm89INS1_16FlashAttnBwdSm80INS1_25CollectiveMainloopBwdSm80ILi2ELi1EN4cute5tupleIJNS5_1CILi64EEENS7_ILi96EEENS7_ILi128EEEEEENS_10bfloat16_tEfNS_4arch4Sm80ELb1ELb0ELb1ELb1ELb0ELb0ELb0ELb0ELi2ELi2ELi2ELi2ELb1EEENS1_21CollectiveEpilogueBwdISB_SC_SE_Li256ELb1ELb0ELi4EEENS1_25SingleTileBwdLPTSchedulerILb1ELi96ELb0EEEEEEEEEvNT_6ParamsE,"a",@progbits
	.sectionflags	@""
	.align	4
.nv.constant0._ZN7cutlass13device_kernelIN5flash19enable_sm80_to_sm89INS1_16FlashAttnBwdSm80INS1_25CollectiveMainloopBwdSm80ILi2ELi1EN4cute5tupleIJNS5_1CILi64EEENS7_ILi96EEENS7_ILi128EEEEEENS_10bfloat16_tEfNS_4arch4Sm80ELb1ELb0ELb1ELb1ELb0ELb0ELb0ELb0ELi2ELi2ELi2ELi2ELb1EEENS1_21CollectiveEpilogueBwdISB_SC_SE_Li256ELb1ELb0ELi4EEENS1_25SingleTileBwdLPTSchedulerILb1ELi96ELb0EEEEEEEEEvNT_6ParamsE:
	.zero		1000


//--------------------- .nv.constant0._ZN7cutlass13device_kernelIN5flash19enable_sm80_to_sm89INS1_16FlashAttnBwdSm80INS1_25CollectiveMainloopBwdSm80ILi2ELi1EN4cute5tupleIJNS5_1CILi64EEENS7_ILi96EEENS7_ILi128EEEEEENS_10bfloat16_tEfNS_4arch4Sm80ELb1ELb0ELb1ELb1ELb1ELb0ELb0ELb0ELi2ELi2ELi2ELi2ELb1EEENS1_21CollectiveEpilogueBwdISB_SC_SE_Li256ELb1ELb0ELi4EEENS1_25SingleTileBwdLPTSchedulerILb1ELi96ELb1EEEEEEEEEvNT_6ParamsE --------------------------
	.section	.nv.constant0._ZN7cutlass13device_kernelIN5flash19enable_sm80_to_sm89INS1_16FlashAttnBwdSm80INS1_25CollectiveMainloopBwdSm80ILi2ELi1EN4cute5tupleIJNS5_1CILi64EEENS7_ILi96EEENS7_ILi128EEEEEENS_10bfloat16_tEfNS_4arch4Sm80ELb1ELb0ELb1ELb1ELb1ELb0ELb0ELb0ELi2ELi2ELi2ELi2ELb1EEENS1_21CollectiveEpilogueBwdISB_SC_SE_Li256ELb1ELb0ELi4EEENS1_25SingleTileBwdLPTSchedulerILb1ELi96ELb1EEEEEEEEEvNT_6ParamsE,"a",@progbits
	.sectionflags	@""
	.align	4
.nv.constant0._ZN7cutlass13device_kernelIN5flash19enable_sm80_to_sm89INS1_16FlashAttnBwdSm80INS1_25CollectiveMainloopBwdSm80ILi2ELi1EN4cute5tupleIJNS5_1CILi64EEENS7_ILi96EEENS7_ILi128EEEEEENS_10bfloat16_tEfNS_4arch4Sm80ELb1ELb0ELb1ELb1ELb1ELb0ELb0ELb0ELi2ELi2ELi2ELi2ELb1EEENS1_21CollectiveEpilogueBwdISB_SC_SE_Li256ELb1ELb0ELi4EEENS1_25SingleTileBwdLPTSchedulerILb1ELi96ELb1EEEEEEEEEvNT_6ParamsE:
	.zero		1000


//--------------------- .nv.constant0._ZN7cutlass13device_kernelIN5flash19enable_sm80_to_sm89INS1_16FlashAttnBwdSm80INS1_25CollectiveMainloopBwdSm80ILi2ELi1EN4cute5tupleIJNS5_1CILi64EEENS7_ILi96EEENS7_ILi128EEEEEENS_10bfloat16_tEfNS_4arch4Sm80ELb1ELb0ELb1ELb1ELb0ELb0ELb0ELb0ELi2ELi2ELi2ELi2ELb1EEENS1_24CollectiveEpilogueBwdGQAISB_fSE_Li256ELb1ELb0EEENS1_25SingleTileBwdLPTSchedulerILb1ELi96ELb0EEEEEEEEEvNT_6ParamsE --------------------------
	.section	.nv.constant0._ZN7cutlass13device_kernelIN5flash19enable_sm80_to_sm89INS1_16FlashAttnBwdSm80INS1_25CollectiveMainloopBwdSm80ILi2ELi1EN4cute5tupleIJNS5_1CILi64EEENS7_ILi96EEENS7_ILi128EEEEEENS_10bfloat16_tEfNS_4arch4Sm80ELb1ELb0ELb1ELb1ELb0ELb0ELb0ELb0ELi2ELi2ELi2ELi2ELb1EEENS1_24CollectiveEpilogueBwdGQAISB_fSE_Li256ELb1ELb0EEENS1_25SingleTileBwdLPTSchedulerILb1ELi96ELb0EEEEEEEEEvNT_6ParamsE,"a",@progbits
	.sectionflags	@""
	.align	4
.nv.constant0._ZN7cutlass13device_kernelIN5flash19enable_sm80_to_sm89INS1_16FlashAttnBwdSm80INS1_25CollectiveMainloopBwdSm80ILi2ELi1EN4cute5tupleIJNS5_1CILi64EEENS7_ILi96EEENS7_ILi128EEEEEENS_10bfloat16_tEfNS_4arch4Sm80ELb1ELb0ELb1ELb1ELb0ELb0ELb0ELb0ELi2ELi2ELi2ELi2ELb1EEENS1_24CollectiveEpilogueBwdGQAISB_fSE_Li256ELb1ELb0EEENS1_25SingleTileBwdLPTSchedulerILb1ELi96ELb0EEEEEEEEEvNT_6ParamsE:
	.zero		1008


//--------------------- .nv.constant0._ZN7cutlass13device_kernelIN5flash32FlashAttnBwdPostprocessConvertdQIN4cute5tupleIJNS3_1CILi96EEENS5_ILi128EEEEEENS_10bfloat16_tEfNS_4arch4Sm80ELi256ENS3_8TiledMMAINS3_8MMA_AtomIJNS3_30SM80_16x8x16_F32BF16BF16F32_TNEEEENS3_6LayoutINS4_IJNS5_ILi2EEENS5_ILi4EEENS5_ILi1EEEEEENS4_IJSJ_SH_NS5_ILi0EEEEEEEENS4_IJNS5_ILi32EEENS5_ILi64EEENS5_ILi16EEEEEEEELb0EEEEEvNT_6ParamsE --------------------------
	.section	.nv.constant0._ZN7cutlass13device_kernelIN5flash32FlashAttnBwdPostprocessConvertdQIN4cute5tupleIJNS3_1CILi96EEENS5_ILi128EEEEEENS_10bfloat16_tEfNS_4arch4Sm80ELi256ENS3_8TiledMMAINS3_8MMA_AtomIJNS3_30SM80_16x8x16_F32BF16BF16F32_TNEEEENS3_6LayoutINS4_IJNS5_ILi2EEENS5_ILi4EEENS5_ILi1EEEEEENS4_IJSJ_SH_NS5_ILi0EEEEEEEENS4_IJNS5_ILi32EEENS5_ILi64EEENS5_ILi16EEEEEEEELb0EEEEEvNT_6ParamsE,"a",@progbits
	.sectionflags	@""
	.align	4
.nv.constant0._ZN7cutlass13device_kernelIN5flash32FlashAttnBwdPostprocessConvertdQIN4cute5tupleIJNS3_1CILi96EEENS5_ILi128EEEEEENS_10bfloat16_tEfNS_4arch4Sm80ELi256ENS3_8TiledMMAINS3_8MMA_AtomIJNS3_30SM80_16x8x16_F32BF16BF16F32_TNEEEENS3_6LayoutINS4_IJNS5_ILi2EEENS5_ILi4EEENS5_ILi1EEEEEENS4_IJSJ_SH_NS5_ILi0EEEEEEEENS4_IJNS5_ILi32EEENS5_ILi64EEENS5_ILi16EEEEEEEELb0EEEEEvNT_6ParamsE:
	.zero		464


//--------------------- .nv.constant0._ZN7cutlass13device_kernelIN5flash19enable_sm80_to_sm89INS1_16FlashAttnBwdSm80INS1_25CollectiveMainloopBwdSm80ILi2ELi1EN4cute5tupleIJNS5_1CILi64EEENS7_ILi96EEENS7_ILi128EEEEEENS_10bfloat16_tEfNS_4arch4Sm80ELb1ELb0ELb1ELb1ELb1ELb0ELb0ELb0ELi2ELi2ELi2ELi2ELb1EEENS1_24CollectiveEpilogueBwdGQAISB_fSE_Li256ELb1ELb1EEENS1_25SingleTileBwdLPTSchedulerILb1ELi96ELb1EEEEEEEEEvNT_6ParamsE --------------------------
	.section	.nv.constant0._ZN7cutlass13device_kernelIN5flash19enable_sm80_to_sm89INS1_16FlashAttnBwdSm80INS1_25CollectiveMainloopBwdSm80ILi2ELi1EN4cute5tupleIJNS5_1CILi64EEENS7_ILi96EEENS7_ILi128EEEEEENS_10bfloat16_tEfNS_4arch4Sm80ELb1ELb0ELb1ELb1ELb1ELb0ELb0ELb0ELi2ELi2ELi2ELi2ELb1EEENS1_24CollectiveEpilogueBwdGQAISB_fSE_Li256ELb1ELb1EEENS1_25SingleTileBwdLPTSchedulerILb1ELi96ELb1EEEEEEEEEvNT_6ParamsE,"a",@progbits
	.sectionflags	@""
	.align	4
.nv.constant0._ZN7cutlass13device_kernelIN5flash19enable_sm80_to_sm89INS1_16FlashAttnBwdSm80INS1_25CollectiveMainloopBwdSm80ILi2ELi1EN4cute5tupleIJNS5_1CILi64EEENS7_ILi96EEENS7_ILi128EEEEEENS_10bfloat16_tEfNS_4arch4Sm80ELb1ELb0ELb1ELb1ELb1ELb0ELb0ELb0ELi2ELi2ELi2ELi2ELb1EEENS1_24CollectiveEpilogueBwdGQAISB_fSE_Li256ELb1ELb1EEENS1_25SingleTileBwdLPTSchedulerILb1ELi96ELb1EEEEEEEEEvNT_6ParamsE:
	.zero		1008


//--------------------- .nv.constant0._ZN7cutlass13device_kernelIN5flash19enable_sm80_to_sm89INS1_16FlashAttnBwdSm80INS1_25CollectiveMainloopBwdSm80ILi2ELi2EN4cute5tupleIJNS5_1CILi64EEENS7_ILi128EEES9_EEENS_10bfloat16_tEfNS_4arch4Sm80ELb0ELb0ELb1ELb0ELb0ELb0ELb0ELb0ELi2ELi2ELi2ELi2ELb0EEENS1_21CollectiveEpilogueBwdISA_SB_SD_Li256ELb0ELb0ELi4EEENS1_19SingleTileSchedulerILb0ELb0ELb0ELi128EEEEEEEEEvNT_6ParamsE --------------------------
	.section	.nv.constant0._ZN7cutlass13device_kernelIN5flash19enable_sm80_to_sm89INS1_16FlashAttnBwdSm80INS1_25CollectiveMainloopBwdSm80ILi2ELi2EN4cute5tupleIJNS5_1CILi64EEENS7_ILi128EEES9_EEENS_10bfloat16_tEfNS_4arch4Sm80ELb0ELb0ELb1ELb0ELb0ELb0ELb0ELb0ELi2ELi2ELi2ELi2ELb0EEENS1_21CollectiveEpilogueBwdISA_SB_SD_Li256ELb0ELb0ELi4EEENS1_19SingleTileSchedulerILb0ELb0ELb0ELi128EEEEEEEEEvNT_6ParamsE,"a",@progbits
	.sectionflags	@""
	.align	4
.nv.constant0._ZN7cutlass13device_kernelIN5flash19enable_sm80_to_sm89INS1_16FlashAttnBwdSm80INS1_25CollectiveMainloopBwdSm80ILi2ELi2EN4cute5tupleIJNS5_1CILi64EEENS7_ILi128EEES9_EEENS_10bfloat16_tEfNS_4arch4Sm80ELb0ELb0ELb1ELb0ELb0ELb0ELb0ELb0ELi2ELi2ELi2ELi2ELb0EEENS1_21CollectiveEpilogueBwdISA_SB_SD_Li256ELb0ELb0ELi4EEENS1_19SingleTileSchedulerILb0ELb0ELb0ELi128EEEEEEEEEvNT_6ParamsE:
	.zero		976


//--------------------- .nv.constant0._ZN7cutlass13device_kernelIN5flash19enable_sm80_to_sm89INS1_16FlashAttnBwdSm80INS1_25CollectiveMainloopBwdSm80ILi2ELi2EN4cute5tupleIJNS5_1CILi64EEENS7_ILi128EEES9_EEENS_10bfloat16_tEfNS_4arch4Sm80ELb0ELb0ELb1ELb0ELb1ELb0ELb0ELb0ELi2ELi2ELi2ELi2ELb0EEENS1_21CollectiveEpilogueBwdISA_SB_SD_Li256ELb0ELb0ELi4EEENS1_19SingleTileSchedulerILb0ELb0ELb0ELi128EEEEEEEEEvNT_6ParamsE --------------------------
	.section	.nv.constant0._ZN7cutlass13device_kernelIN5flash19enable_sm80_to_sm89INS1_16FlashAttnBwdSm80INS1_25CollectiveMainloopBwdSm80ILi2ELi2EN4cute5tupleIJNS5_1CILi64EEENS7_ILi128EEES9_EEENS_10bfloat16_tEfNS_4arch4Sm80ELb0ELb0ELb1ELb0ELb1ELb0ELb0ELb0ELi2ELi2ELi2ELi2ELb0EEENS1_21CollectiveEpilogueBwdISA_SB_SD_Li256ELb0ELb0ELi4EEENS1_19SingleTileSchedulerILb0ELb0ELb0ELi128EEEEEEEEEvNT_6ParamsE,"a",@progbits
	.sectionflags	@""
	.align	4
.nv.constant0._ZN7cutlass13device_kernelIN5flash19enable_sm80_to_sm89INS1_16FlashAttnBwdSm80INS1_25CollectiveMainloopBwdSm80ILi2ELi2EN4cute5tupleIJNS5_1CILi64EEENS7_ILi128EEES9_EEENS_10bfloat16_tEfNS_4arch4Sm80ELb0ELb0ELb1ELb0ELb1ELb0ELb0ELb0ELi2ELi2ELi2ELi2ELb0EEENS1_21CollectiveEpilogueBwdISA_SB_SD_Li256ELb0ELb0ELi4EEENS1_19SingleTileSchedulerILb0ELb0ELb0ELi128EEEEEEEEEvNT_6ParamsE:
	.zero		976


//--------------------- .nv.constant0._ZN7cutlass13device_kernelIN5flash19enable_sm80_to_sm89INS1_16FlashAttnBwdSm80INS1_25CollectiveMainloopBwdSm80ILi2ELi2EN4cute5tupleIJNS5_1CILi64EEENS7_ILi128EEES9_EEENS_10bfloat16_tEfNS_4arch4Sm80ELb0ELb0ELb1ELb0ELb0ELb0ELb0ELb0ELi2ELi2ELi2ELi2ELb0EEENS1_24CollectiveEpilogueBwdGQAISA_fSD_Li256ELb0ELb0EEENS1_19SingleTileSchedulerILb0ELb0ELb0ELi128EEEEEEEEEvNT_6ParamsE --------------------------
	.section	.nv.constant0._ZN7cutlass13device_kernelIN5flash19enable_sm80_to_sm89INS1_16FlashAttnBwdSm80INS1_25CollectiveMainloopBwdSm80ILi2ELi2EN4cute5tupleIJNS5_1CILi64EEENS7_ILi128EEES9_EEENS_10bfloat16_tEfNS_4arch4Sm80ELb0ELb0ELb1ELb0ELb0ELb0ELb0ELb0ELi2ELi2ELi2ELi2ELb0EEENS1_24CollectiveEpilogueBwdGQAISA_fSD_Li256ELb0ELb0EEENS1_19SingleTileSchedulerILb0ELb0ELb0ELi128EEEEEEEEEvNT_6ParamsE,"a",@progbits
	.sectionflags	@""
	.align	4
.nv.constant0._ZN7cutlass13device_kernelIN5flash19enable_sm80_to_sm89INS1_16FlashAttnBwdSm80INS1_25CollectiveMainloopBwdSm80ILi2ELi2EN4cute5tupleIJNS5_1CILi64EEENS7_ILi128EEES9_EEENS_10bfloat16_tEfNS_4arch4Sm80ELb0ELb0ELb1ELb0ELb0ELb0ELb0ELb0ELi2ELi2ELi2ELi2ELb0EEENS1_24CollectiveEpilogueBwdGQAISA_fSD_Li256ELb0ELb0EEENS1_19SingleTileSchedulerILb0ELb0ELb0ELi128EEEEEEEEEvNT_6ParamsE:
	.zero		984


//--------------------- .nv.constant0._ZN7cutlass13device_kernelIN5flash19enable_sm80_to_sm89INS1_16FlashAttnBwdSm80INS1_25CollectiveMainloopBwdSm80ILi2ELi2EN4cute5tupleIJNS5_1CILi64EEENS7_ILi128EEES9_EEENS_10bfloat16_tEfNS_4arch4Sm80ELb0ELb0ELb1ELb0ELb1ELb0ELb0ELb0ELi2ELi2ELi2ELi2ELb0EEENS1_24CollectiveEpilogueBwdGQAISA_fSD_Li256ELb0ELb1EEENS1_19SingleTileSchedulerILb0ELb0ELb0ELi128EEEEEEEEEvNT_6ParamsE --------------------------
	.section	.nv.constant0._ZN7cutlass13device_kernelIN5flash19enable_sm80_to_sm89INS1_16FlashAttnBwdSm80INS1_25CollectiveMainloopBwdSm80ILi2ELi2EN4cute5tupleIJNS5_1CILi64EEENS7_ILi128EEES9_EEENS_10bfloat16_tEfNS_4arch4Sm80ELb0ELb0ELb1ELb0ELb1ELb0ELb0ELb0ELi2ELi2ELi2ELi2ELb0EEENS1_24CollectiveEpilogueBwdGQAISA_fSD_Li256ELb0ELb1EEENS1_19SingleTileSchedulerILb0ELb0ELb0ELi128EEEEEEEEEvNT_6ParamsE,"a",@progbits
	.sectionflags	@""
	.align	4
.nv.constant0._ZN7cutlass13device_kernelIN5flash19enable_sm80_to_sm89INS1_16FlashAttnBwdSm80INS1_25CollectiveMainloopBwdSm80ILi2ELi2EN4cute5tupleIJNS5_1CILi64EEENS7_ILi128EEES9_EEENS_10bfloat16_tEfNS_4arch4Sm80ELb0ELb0ELb1ELb0ELb1ELb0ELb0ELb0ELi2ELi2ELi2ELi2ELb0EEENS1_24CollectiveEpilogueBwdGQAISA_fSD_Li256ELb0ELb1EEENS1_19SingleTileSchedulerILb0ELb0ELb0ELi128EEEEEEEEEvNT_6ParamsE:
	.zero		984


//--------------------- .nv.constant0._ZN7cutlass13device_kernelIN5flash19enable_sm80_to_sm89INS1_16FlashAttnBwdSm80INS1_25CollectiveMainloopBwdSm80ILi2ELi2EN4cute5tupleIJNS5_1CILi64EEENS7_ILi128EEES9_EEENS_10bfloat16_tEfNS_4arch4Sm80ELb0ELb0ELb1ELb1ELb0ELb0ELb0ELb0ELi2ELi2ELi2ELi2ELb0EEENS1_21CollectiveEpilogueBwdISA_SB_SD_Li256ELb1ELb0ELi4EEENS1_19SingleTileSchedulerILb1ELb0ELb0ELi128EEEEEEEEEvNT_6ParamsE --------------------------
	.section	.nv.constant0._ZN7cutlass13device_kernelIN5flash19enable_sm80_to_sm89INS1_16FlashAttnBwdSm80INS1_25CollectiveMainloopBwdSm80ILi2ELi2EN4cute5tupleIJNS5_1CILi64EEENS7_ILi128EEES9_EEENS_10bfloat16_tEfNS_4arch4Sm80ELb0ELb0ELb1ELb1ELb0ELb0ELb0ELb0ELi2ELi2ELi2ELi2ELb0EEENS1_21CollectiveEpilogueBwdISA_SB_SD_Li256ELb1ELb0ELi4EEENS1_19SingleTileSchedulerILb1ELb0ELb0ELi128EEEEEEEEEvNT_6ParamsE,"a",@progbits
	.sectionflags	@""
	.align	4
.nv.constant0._ZN7cutlass13device_kernelIN5flash19enable_sm80_to_sm89INS1_16FlashAttnBwdSm80INS1_25CollectiveMainloopBwdSm80ILi2ELi2EN4cute5tupleIJNS5_1CILi64EEENS7_ILi128EEES9_EEENS_10bfloat16_tEfNS_4arch4Sm80ELb0ELb0ELb1ELb1ELb0ELb0ELb0ELb0ELi2ELi2ELi2ELi2ELb0EEENS1_21CollectiveEpilogueBwdISA_SB_SD_Li256ELb1ELb0ELi4EEENS1_19SingleTileSchedulerILb1ELb0ELb0ELi128EEEEEEEEEvNT_6ParamsE:
	.zero		976


//--------------------- .nv.constant0._ZN7cutlass13device_kernelIN5flash19enable_sm80_to_sm89INS1_16FlashAttnBwdSm80INS1_25CollectiveMainloopBwdSm80ILi2ELi2EN4cute5tupleIJNS5_1CILi64EEENS7_ILi128EEES9_EEENS_10bfloat16_tEfNS_4arch4Sm80ELb0ELb0ELb1ELb1ELb1ELb0ELb0ELb0ELi2ELi2ELi2ELi2ELb0EEENS1_21CollectiveEpilogueBwdISA_SB_SD_Li256ELb1ELb0ELi4EEENS1_19SingleTileSchedulerILb1ELb0ELb0ELi128EEEEEEEEEvNT_6ParamsE --------------------------
	.section	.nv.constant0._ZN7cutlass13device_kernelIN5flash19enable_sm80_to_sm89INS1_16FlashAttnBwdSm80INS1_25CollectiveMainloopBwdSm80ILi2ELi2EN4cute5tupleIJNS5_1CILi64EEENS7_ILi128EEES9_EEENS_10bfloat16_tEfNS_4arch4Sm80ELb0ELb0ELb1ELb1ELb1ELb0ELb0ELb0ELi2ELi2ELi2ELi2ELb0EEENS1_21CollectiveEpilogueBwdISA_SB_SD_Li256ELb1ELb0ELi4EEENS1_19SingleTileSchedulerILb1ELb0ELb0ELi128EEEEEEEEEvNT_6ParamsE,"a",@progbits
	.sectionflags	@""
	.align	4
.nv.constant0._ZN7cutlass13device_kernelIN5flash19enable_sm80_to_sm89INS1_16FlashAttnBwdSm80INS1_25CollectiveMainloopBwdSm80ILi2ELi2EN4cute5tupleIJNS5_1CILi64EEENS7_ILi128EEES9_EEENS_10bfloat16_tEfNS_4arch4Sm80ELb0ELb0ELb1ELb1ELb1ELb0ELb0ELb0ELi2ELi2ELi2ELi2ELb0EEENS1_21CollectiveEpilogueBwdISA_SB_SD_Li256ELb1ELb0ELi4EEENS1_19SingleTileSchedulerILb1ELb0ELb0ELi128EEEEEEEEEvNT_6ParamsE:
	.zero		976


//--------------------- .nv.constant0._ZN7cutlass13device_kernelIN5flash19enable_sm80_to_sm89INS1_16FlashAttnBwdSm80INS1_25CollectiveMainloopBwdSm80ILi2ELi2EN4cute5tupleIJNS5_1CILi64EEENS7_ILi128EEES9_EEENS_10bfloat16_tEfNS_4arch4Sm80ELb0ELb0ELb1ELb1ELb0ELb0ELb0ELb0ELi2ELi2ELi2ELi2ELb0EEENS1_24CollectiveEpilogueBwdGQAISA_fSD_Li256ELb1ELb0EEENS1_19SingleTileSchedulerILb1ELb0ELb0ELi128EEEEEEEEEvNT_6ParamsE --------------------------
	.section	.nv.constant0._ZN7cutlass13device_kernelIN5flash19enable_sm80_to_sm89INS1_16FlashAttnBwdSm80INS1_25CollectiveMainloopBwdSm80ILi2ELi2EN4cute5tupleIJNS5_1CILi64EEENS7_ILi128EEES9_EEENS_10bfloat16_tEfNS_4arch4Sm80ELb0ELb0ELb1ELb1ELb0ELb0ELb0ELb0ELi2ELi2ELi2ELi2ELb0EEENS1_24CollectiveEpilogueBwdGQAISA_fSD_Li256ELb1ELb0EEENS1_19SingleTileSchedulerILb1ELb0ELb0ELi128EEEEEEEEEvNT_6ParamsE,"a",@progbits
	.sectionflags	@""
	.align	4
.nv.constant0._ZN7cutlass13device_kernelIN5flash19enable_sm80_to_sm89INS1_16FlashAttnBwdSm80INS1_25CollectiveMainloopBwdSm80ILi2ELi2EN4cute5tupleIJNS5_1CILi64EEENS7_ILi128EEES9_EEENS_10bfloat16_tEfNS_4arch4Sm80ELb0ELb0ELb1ELb1ELb0ELb0ELb0ELb0ELi2ELi2ELi2ELi2ELb0EEENS1_24CollectiveEpilogueBwdGQAISA_fSD_Li256ELb1ELb0EEENS1_19SingleTileSchedulerILb1ELb0ELb0ELi128EEEEEEEEEvNT_6ParamsE:
	.zero		984


//--------------------- .nv.constant0._ZN7cutlass13device_kernelIN5flash19enable_sm80_to_sm89INS1_16FlashAttnBwdSm80INS1_25CollectiveMainloopBwdSm80ILi2ELi2EN4cute5tupleIJNS5_1CILi64EEENS7_ILi128EEES9_EEENS_10bfloat16_tEfNS_4arch4Sm80ELb0ELb0ELb1ELb1ELb1ELb0ELb0ELb0ELi2ELi2ELi2ELi2ELb0EEENS1_24CollectiveEpilogueBwdGQAISA_fSD_Li256ELb1ELb1EEENS1_19SingleTileSchedulerILb1ELb0ELb0ELi128EEEEEEEEEvNT_6ParamsE --------------------------
	.section	.nv.constant0._ZN7cutlass13device_kernelIN5flash19enable_sm80_to_sm89INS1_16FlashAttnBwdSm80INS1_25CollectiveMainloopBwdSm80ILi2ELi2EN4cute5tupleIJNS5_1CILi64EEENS7_ILi128EEES9_EEENS_10bfloat16_tEfNS_4arch4Sm80ELb0ELb0ELb1ELb1ELb1ELb0ELb0ELb0ELi2ELi2ELi2ELi2ELb0EEENS1_24CollectiveEpilogueBwdGQAISA_fSD_Li256ELb1ELb1EEENS1_19SingleTileSchedulerILb1ELb0ELb0ELi128EEEEEEEEEvNT_6ParamsE,"a",@progbits
	.sectionflags	@""
	.align	4
.nv.constant0._ZN7cutlass13device_kernelIN5flash19enable_sm80_to_sm89INS1_16FlashAttnBwdSm80INS1_25CollectiveMainloopBwdSm80ILi2ELi2EN4cute5tupleIJNS5_1CILi64EEENS7_ILi128EEES9_EEENS_10bfloat16_tEfNS_4arch4Sm80ELb0ELb0ELb1ELb1ELb1ELb0ELb0ELb0ELi2ELi2ELi2ELi2ELb0EEENS1_24CollectiveEpilogueBwdGQAISA_fSD_Li256ELb1ELb1EEENS1_19SingleTileSchedulerILb1ELb0ELb0ELi128EEEEEEEEEvNT_6ParamsE:
	.zero		984


//--------------------- .nv.constant0._ZN7cutlass13device_kernelIN5flash19enable_sm80_to_sm89INS1_16FlashAttnBwdSm80INS1_25CollectiveMainloopBwdSm80ILi2ELi2EN4cute5tupleIJNS5_1CILi64EEENS7_ILi128EEES9_EEENS_10bfloat16_tEfNS_4arch4Sm80ELb0ELb1ELb1ELb0ELb0ELb0ELb0ELb0ELi2ELi2ELi2ELi2ELb0EEENS1_21CollectiveEpilogueBwdISA_SB_SD_Li256ELb0ELb0ELi4EEENS1_19SingleTileSchedulerILb0ELb0ELb0ELi128EEEEEEEEEvNT_6ParamsE --------------------------
	.section	.nv.constant0._ZN7cutlass13device_kernelIN5flash19enable_sm80_to_sm89INS1_16FlashAttnBwdSm80INS1_25CollectiveMainloopBwdSm80ILi2ELi2EN4cute5tupleIJNS5_1CILi64EEENS7_ILi128EEES9_EEENS_10bfloat16_tEfNS_4arch4Sm80ELb0ELb1ELb1ELb0ELb0ELb0ELb0ELb0ELi2ELi2ELi2ELi2ELb0EEENS1_21CollectiveEpilogueBwdISA_SB_SD_Li256ELb0ELb0ELi4EEENS1_19SingleTileSchedulerILb0ELb0ELb0ELi128EEEEEEEEEvNT_6ParamsE,"a",@progbits
	.sectionflags	@""
	.align	4
.nv.constant0._ZN7cutlass13device_kernelIN5flash19enable_sm80_to_sm89INS1_16FlashAttnBwdSm80INS1_25CollectiveMainloopBwdSm80ILi2ELi2EN4cute5tupleIJNS5_1CILi64EEENS7_ILi128EEES9_EEENS_10bfloat16_tEfNS_4arch4Sm80ELb0ELb1ELb1ELb0ELb0ELb0ELb0ELb0ELi2ELi2ELi2ELi2ELb0EEENS1_21CollectiveEpilogueBwdISA_SB_SD_Li256ELb0ELb0ELi4EEENS1_19SingleTileSchedulerILb0ELb0ELb0ELi128EEEEEEEEEvNT_6ParamsE:
	.zero		976


//--------------------- .nv.constant0._ZN7cutlass13device_kernelIN5flash19enable_sm80_to_sm89INS1_16FlashAttnBwdSm80INS1_25CollectiveMainloopBwdSm80ILi2ELi2EN4cute5tupleIJNS5_1CILi64EEENS7_ILi128EEES9_EEENS_10bfloat16_tEfNS_4arch4Sm80ELb0ELb1ELb1ELb0ELb1ELb0ELb0ELb0ELi2ELi2ELi2ELi2ELb0EEENS1_21CollectiveEpilogueBwdISA_SB_SD_Li256ELb0ELb0ELi4EEENS1_19SingleTileSchedulerILb0ELb0ELb0ELi128EEEEEEEEEvNT_6ParamsE --------------------------
	.section	.nv.constant0._ZN7cutlass13device_kernelIN5flash19enable_sm80_to_sm89INS1_16FlashAttnBwdSm80INS1_25CollectiveMainloopBwdSm80ILi2ELi2EN4cute5tupleIJNS5_1CILi64EEENS7_ILi128EEES9_EEENS_10bfloat16_tEfNS_4arch4Sm80ELb0ELb1ELb1ELb0ELb1ELb0ELb0ELb0ELi2ELi2ELi2ELi2ELb0EEENS1_21CollectiveEpilogueBwdISA_SB_SD_Li256ELb0ELb0ELi4EEENS1_19SingleTileSchedulerILb0ELb0ELb0ELi128EEEEEEEEEvNT_6ParamsE,"a",@progbits
	.sectionflags	@""
	.align	4
.nv.constant0._ZN7cutlass13device_kernelIN5flash19enable_sm80_to_sm89INS1_16FlashAttnBwdSm80INS1_25CollectiveMainloopBwdSm80ILi2ELi2EN4cute5tupleIJNS5_1CILi64EEENS7_ILi128EEES9_EEENS_10bfloat16_tEfNS_4arch4Sm80ELb0ELb1ELb1ELb0ELb1ELb0ELb0ELb0ELi2ELi2ELi2ELi2ELb0EEENS1_21CollectiveEpilogueBwdISA_SB_SD_Li256ELb0ELb0ELi4EEENS1_19SingleTileSchedulerILb0ELb0ELb0ELi128EEEEEEEEEvNT_6ParamsE:
	.zero		976


//--------------------- .nv.constant0._ZN7cutlass13device_kernelIN5flash19enable_sm80_to_sm89INS1_16FlashAttnBwdSm80INS1_25CollectiveMainloopBwdSm80ILi2ELi2EN4cute5tupleIJNS5_1CILi64EEENS7_ILi128EEES9_EEENS_10bfloat16_tEfNS_4arch4Sm80ELb0ELb1ELb1ELb0ELb0ELb0ELb0ELb0ELi2ELi2ELi2ELi2ELb0EEENS1_24CollectiveEpilogueBwdGQAISA_fSD_Li256ELb0ELb0EEENS1_19SingleTileSchedulerILb0ELb0ELb0ELi128EEEEEEEEEvNT_6ParamsE --------------------------
	.section	.nv.constant0._ZN7cutlass13device_kernelIN5flash19enable_sm80_to_sm89INS1_16FlashAttnBwdSm80INS1_25CollectiveMainloopBwdSm80ILi2ELi2EN4cute5tupleIJNS5_1CILi64EEENS7_ILi128EEES9_EEENS_10bfloat16_tEfNS_4arch4Sm80ELb0ELb1ELb1ELb0ELb0ELb0ELb0ELb0ELi2ELi2ELi2ELi2ELb0EEENS1_24CollectiveEpilogueBwdGQAISA_fSD_Li256ELb0ELb0EEENS1_19SingleTileSchedulerILb0ELb0ELb0ELi128EEEEEEEEEvNT_6ParamsE,"a",@progbits
	.sectionflags	@""
	.align	4
.nv.constant0._ZN7cutlass13device_kernelIN5flash19enable_sm80_to_sm89INS1_16FlashAttnBwdSm80INS1_25CollectiveMainloopBwdSm80ILi2ELi2EN4cute5tupleIJNS5_1CILi64EEENS7_ILi128EEES9_EEENS_10bfloat16_tEfNS_4arch4Sm80ELb0ELb1ELb1ELb0ELb0ELb0ELb0ELb0ELi2ELi2ELi2ELi2ELb0EEENS1_24CollectiveEpilogueBwdGQAISA_fSD_Li256ELb0ELb0EEENS1_19SingleTileSchedulerILb0ELb0ELb0ELi128EEEEEEEEEvNT_6ParamsE:
	.zero		984


//--------------------- .nv.constant0._ZN7cutlass13device_kernelIN5flash19enable_sm80_to_sm89INS1_16FlashAttnBwdSm80INS1_25CollectiveMainloopBwdSm80ILi2ELi2EN4cute5tupleIJNS5_1CILi64EEENS7_ILi128EEES9_EEENS_10bfloat16_tEfNS_4arch4Sm80ELb0ELb1ELb1ELb0ELb1ELb0ELb0ELb0ELi2ELi2ELi2ELi2ELb0EEENS1_24CollectiveEpilogueBwdGQAISA_fSD_Li256ELb0ELb1EEENS1_19SingleTileSchedulerILb0ELb0ELb0ELi128EEEEEEEEEvNT_6ParamsE --------------------------
	.section	.nv.constant0._ZN7cutlass13device_kernelIN5flash19enable_sm80_to_sm89INS1_16FlashAttnBwdSm80INS1_25CollectiveMainloopBwdSm80ILi2ELi2EN4cute5tupleIJNS5_1CILi64EEENS7_ILi128EEES9_EEENS_10bfloat16_tEfNS_4arch4Sm80ELb0ELb1ELb1ELb0ELb1ELb0ELb0ELb0ELi2ELi2ELi2ELi2ELb0EEENS1_24CollectiveEpilogueBwdGQAISA_fSD_Li256ELb0ELb1EEENS1_19SingleTileSchedulerILb0ELb0ELb0ELi128EEEEEEEEEvNT_6ParamsE,"a",@progbits
	.sectionflags	@""
	.align	4
.nv.constant0._ZN7cutlass13device_kernelIN5flash19enable_sm80_to_sm89INS1_16FlashAttnBwdSm80INS1_25CollectiveMainloopBwdSm80ILi2ELi2EN4cute5tupleIJNS5_1CILi64EEENS7_ILi128EEES9_EEENS_10bfloat16_tEfNS_4arch4Sm80ELb0ELb1ELb1ELb0ELb1ELb0ELb0ELb0ELi2ELi2ELi2ELi2ELb0EEENS1_24CollectiveEpilogueBwdGQAISA_fSD_Li256ELb0ELb1EEENS1_19SingleTileSchedulerILb0ELb0ELb0ELi128EEEEEEEEEvNT_6ParamsE:
	.zero		984


//--------------------- .nv.constant0._ZN7cutlass13device_kernelIN5flash19enable_sm80_to_sm89INS1_16FlashAttnBwdSm80INS1_25CollectiveMainloopBwdSm80ILi2ELi2EN4cute5tupleIJNS5_1CILi64EEENS7_ILi128EEES9_EEENS_10bfloat16_tEfNS_4arch4Sm80ELb0ELb1ELb1ELb1ELb0ELb0ELb0ELb0ELi2ELi2ELi2ELi2ELb0EEENS1_21CollectiveEpilogueBwdISA_SB_SD_Li256ELb1ELb0ELi4EEENS1_19SingleTileSchedulerILb1ELb0ELb0ELi128EEEEEEEEEvNT_6ParamsE --------------------------
	.section	.nv.constant0._ZN7cutlass13device_kernelIN5flash19enable_sm80_to_sm89INS1_16FlashAttnBwdSm80INS1_25CollectiveMainloopBwdSm80ILi2ELi2EN4cute5tupleIJNS5_1CILi64EEENS7_ILi128EEES9_EEENS_10bfloat16_tEfNS_4arch4Sm80ELb0ELb1ELb1ELb1ELb0ELb0ELb0ELb0ELi2ELi2ELi2ELi2ELb0EEENS1_21CollectiveEpilogueBwdISA_SB_SD_Li256ELb1ELb0ELi4EEENS1_19SingleTileSchedulerILb1ELb0ELb0ELi128EEEEEEEEEvNT_6ParamsE,"a",@progbits
	.sectionflags	@""
	.align	4
.nv.constant0._ZN7cutlass13device_kernelIN5flash19enable_sm80_to_sm89INS1_16FlashAttnBwdSm80INS1_25CollectiveMainloopBwdSm80ILi2ELi2EN4cute5tupleIJNS5_1CILi64EEENS7_ILi128EEES9_EEENS_10bfloat16_tEfNS_4arch4Sm80ELb0ELb1ELb1ELb1ELb0ELb0ELb0ELb0ELi2ELi2ELi2ELi2ELb0EEENS1_21CollectiveEpilogueBwdISA_SB_SD_Li256ELb1ELb0ELi4EEENS1_19SingleTileSchedulerILb1ELb0ELb0ELi128EEEEEEEEEvNT_6ParamsE:
	.zero		976


//--------------------- .nv.constant0._ZN7cutlass13device_kernelIN5flash19enable_sm80_to_sm89INS1_16FlashAttnBwdSm80INS1_25CollectiveMainloopBwdSm80ILi2ELi2EN4cute5tupleIJNS5_1CILi64EEENS7_ILi128EEES9_EEENS_10bfloat16_tEfNS_4arch4Sm80ELb0ELb1ELb1ELb1ELb1ELb0ELb0ELb0ELi2ELi2ELi2ELi2ELb0EEENS1_21CollectiveEpilogueBwdISA_SB_SD_Li256ELb1ELb0ELi4EEENS1_19SingleTileSchedulerILb1ELb0ELb0ELi128EEEEEEEEEvNT_6ParamsE --------------------------
	.section	.nv.constant0._ZN7cutlass13device_kernelIN5flash19enable_sm80_to_sm89INS1_16FlashAttnBwdSm80INS1_25CollectiveMainloopBwdSm80ILi2ELi2EN4cute5tupleIJNS5_1CILi64EEENS7_ILi128EEES9_EEENS_10bfloat16_tEfNS_4arch4Sm80ELb0ELb1ELb1ELb1ELb1ELb0ELb0ELb0ELi2ELi2ELi2ELi2ELb0EEENS1_21CollectiveEpilogueBwdISA_SB_SD_Li256ELb1ELb0ELi4EEENS1_19SingleTileSchedulerILb1ELb0ELb0ELi128EEEEEEEEEvNT_6ParamsE,"a",@progbits
	.sectionflags	@""
	.align	4
.nv.constant0._ZN7cutlass13device_kernelIN5flash19enable_sm80_to_sm89INS1_16FlashAttnBwdSm80INS1_25CollectiveMainloopBwdSm80ILi2ELi2EN4cute5tupleIJNS5_1CILi64EEENS7_ILi128EEES9_EEENS_10bfloat16_tEfNS_4arch4Sm80ELb0ELb1ELb1ELb1ELb1ELb0ELb0ELb0ELi2ELi2ELi2ELi2ELb0EEENS1_21CollectiveEpilogueBwdISA_SB_SD_Li256ELb1ELb0ELi4EEENS1_19SingleTileSchedulerILb1ELb0ELb0ELi128EEEEEEEEEvNT_6ParamsE:
	.zero		976


//--------------------- .nv.constant0._ZN7cutlass13device_kernelIN5flash19enable_sm80_to_sm89INS1_16FlashAttnBwdSm80INS1_25CollectiveMainloopBwdSm80ILi2ELi2EN4cute5tupleIJNS5_1CILi64EEENS7_ILi128EEES9_EEENS_10bfloat16_tEfNS_4arch4Sm80ELb0ELb1ELb1ELb1ELb0ELb0ELb0ELb0ELi2ELi2ELi2ELi2ELb0EEENS1_24CollectiveEpilogueBwdGQAISA_fSD_Li256ELb1ELb0EEENS1_19SingleTileSchedulerILb1ELb0ELb0ELi128EEEEEEEEEvNT_6ParamsE --------------------------
	.section	.nv.constant0._ZN7cutlass13device_kernelIN5flash19enable_sm80_to_sm89INS1_16FlashAttnBwdSm80INS1_25CollectiveMainloopBwdSm80ILi2ELi2EN4cute5tupleIJNS5_1CILi64EEENS7_ILi128EEES9_EEENS_10bfloat16_tEfNS_4arch4Sm80ELb0ELb1ELb1ELb1ELb0ELb0ELb0ELb0ELi2ELi2ELi2ELi2ELb0EEENS1_24CollectiveEpilogueBwdGQAISA_fSD_Li256ELb1ELb0EEENS1_19SingleTileSchedulerILb1ELb0ELb0ELi128EEEEEEEEEvNT_6ParamsE,"a",@progbits
	.sectionflags	@""
	.align	4
.nv.constant0._ZN7cutlass13device_kernelIN5flash19enable_sm80_to_sm89INS1_16FlashAttnBwdSm80INS1_25CollectiveMainloopBwdSm80ILi2ELi2EN4cute5tupleIJNS5_1CILi64EEENS7_ILi128EEES9_EEENS_10bfloat16_tEfNS_4arch4Sm80ELb0ELb1ELb1ELb1ELb0ELb0ELb0ELb0ELi2ELi2ELi2ELi2ELb0EEENS1_24CollectiveEpilogueBwdGQAISA_fSD_Li256ELb1ELb0EEENS1_19SingleTileSchedulerILb1ELb0ELb0ELi128EEEEEEEEEvNT_6ParamsE:
	.zero		984


//--------------------- .nv.constant0._ZN7cutlass13device_kernelIN5flash19enable_sm80_to_sm89INS1_16FlashAttnBwdSm80INS1_25CollectiveMainloopBwdSm80ILi2ELi2EN4cute5tupleIJNS5_1CILi64EEENS7_ILi128EEES9_EEENS_10bfloat16_tEfNS_4arch4Sm80ELb0ELb1ELb1ELb1ELb1ELb0ELb0ELb0ELi2ELi2ELi2ELi2ELb0EEENS1_24CollectiveEpilogueBwdGQAISA_fSD_Li256ELb1ELb1EEENS1_19SingleTileSchedulerILb1ELb0ELb0ELi128EEEEEEEEEvNT_6ParamsE --------------------------
	.section	.nv.constant0._ZN7cutlass13device_kernelIN5flash19enable_sm80_to_sm89INS1_16FlashAttnBwdSm80INS1_25CollectiveMainloopBwdSm80ILi2ELi2EN4cute5tupleIJNS5_1CILi64EEENS7_ILi128EEES9_EEENS_10bfloat16_tEfNS_4arch4Sm80ELb0ELb1ELb1ELb1ELb1ELb0ELb0ELb0ELi2ELi2ELi2ELi2ELb0EEENS1_24CollectiveEpilogueBwdGQAISA_fSD_Li256ELb1ELb1EEENS1_19SingleTileSchedulerILb1ELb0ELb0ELi128EEEEEEEEEvNT_6ParamsE,"a",@progbits
	.sectionflags	@""
	.align	4
.nv.constant0._ZN7cutlass13device_kernelIN5flash19enable_sm80_to_sm89INS1_16FlashAttnBwdSm80INS1_25CollectiveMainloopBwdSm80ILi2ELi2EN4cute5tupleIJNS5_1CILi64EEENS7_ILi128EEES9_EEENS_10bfloat16_tEfNS_4arch4Sm80ELb0ELb1ELb1ELb1ELb1ELb0ELb0ELb0ELi2ELi2ELi2ELi2ELb0EEENS1_24CollectiveEpilogueBwdGQAISA_fSD_Li256ELb1ELb1EEENS1_19SingleTileSchedulerILb1ELb0ELb0ELi128EEEEEEEEEvNT_6ParamsE:
	.zero		984


//--------------------- .nv.constant0._ZN7cutlass13device_kernelIN5flash19enable_sm80_to_sm89INS1_16FlashAttnBwdSm80INS1_25CollectiveMainloopBwdSm80ILi2ELi2EN4cute5tupleIJNS5_1CILi64EEENS7_ILi128EEES9_EEENS_10bfloat16_tEfNS_4arch4Sm80ELb1ELb0ELb1ELb0ELb0ELb0ELb0ELb0ELi2ELi2ELi2ELi2ELb0EEENS1_21CollectiveEpilogueBwdISA_SB_SD_Li256ELb0ELb0ELi4EEENS1_25SingleTileBwdLPTSchedulerILb0ELi128ELb0EEEEEEEEEvNT_6ParamsE --------------------------
	.section	.nv.constant0._ZN7cutlass13device_kernelIN5flash19enable_sm80_to_sm89INS1_16FlashAttnBwdSm80INS1_25CollectiveMainloopBwdSm80ILi2ELi2EN4cute5tupleIJNS5_1CILi64EEENS7_ILi128EEES9_EEENS_10bfloat16_tEfNS_4arch4Sm80ELb1ELb0ELb1ELb0ELb0ELb0ELb0ELb0ELi2ELi2ELi2ELi2ELb0EEENS1_21CollectiveEpilogueBwdISA_SB_SD_Li256ELb0ELb0ELi4EEENS1_25SingleTileBwdLPTSchedulerILb0ELi128ELb0EEEEEEEEEvNT_6ParamsE,"a",@progbits
	.sectionflags	@""
	.align	4
.nv.constant0._ZN7cutlass13device_kernelIN5flash19enable_sm80_to_sm89INS1_16FlashAttnBwdSm80INS1_25CollectiveMainloopBwdSm80ILi2ELi2EN4cute5tupleIJNS5_1CILi64EEENS7_ILi128EEES9_EEENS_10bfloat16_tEfNS_4arch4Sm80ELb1ELb0ELb1ELb0ELb0ELb0ELb0ELb0ELi2ELi2ELi2ELi2ELb0EEENS1_21CollectiveEpilogueBwdISA_SB_SD_Li256ELb0ELb0ELi4EEENS1_25SingleTileBwdLPTSchedulerILb0ELi128ELb0EEEEEEEEEvNT_6ParamsE:
	.zero		1000


//--------------------- .nv.constant0._ZN7cutlass13device_kernelIN5flash19enable_sm80_to_sm89INS1_16FlashAttnBwdSm80INS1_25CollectiveMainloopBwdSm80ILi2ELi2EN4cute5tupleIJNS5_1CILi64EEENS7_ILi128EEES9_EEENS_10bfloat16_tEfNS_4arch4Sm80ELb1ELb0ELb1ELb0ELb1ELb0ELb0ELb0ELi2ELi2ELi2ELi2ELb0EEENS1_21CollectiveEpilogueBwdISA_SB_SD_Li256ELb0ELb0ELi4EEENS1_25SingleTileBwdLPTSchedulerILb0ELi128ELb1EEEEEEEEEvNT_6ParamsE --------------------------
	.section	.nv.constant0._ZN7cutlass13device_kernelIN5flash19enable_sm80_to_sm89INS1_16FlashAttnBwdSm80INS1_25CollectiveMainloopBwdSm80ILi2ELi2EN4cute5tupleIJNS5_1CILi64EEENS7_ILi128EEES9_EEENS_10bfloat16_tEfNS_4arch4Sm80ELb1ELb0ELb1ELb0ELb1ELb0ELb0ELb0ELi2ELi2ELi2ELi2ELb0EEENS1_21CollectiveEpilogueBwdISA_SB_SD_Li256ELb0ELb0ELi4EEENS1_25SingleTileBwdLPTSchedulerILb0ELi128ELb1EEEEEEEEEvNT_6ParamsE,"a",@progbits
	.sectionflags	@""
	.align	4
.nv.constant0._ZN7cutlass13device_kernelIN5flash19enable_sm80_to_sm89INS1_16FlashAttnBwdSm80INS1_25CollectiveMainloopBwdSm80ILi2ELi2EN4cute5tupleIJNS5_1CILi64EEENS7_ILi128EEES9_EEENS_10bfloat16_tEfNS_4arch4Sm80ELb1ELb0ELb1ELb0ELb1ELb0ELb0ELb0ELi2ELi2ELi2ELi2ELb0EEENS1_21CollectiveEpilogueBwdISA_SB_SD_Li256ELb0ELb0ELi4EEENS1_25SingleTileBwdLPTSchedulerILb0ELi128ELb1EEEEEEEEEvNT_6ParamsE:
	.zero		1000


//--------------------- .nv.constant0._ZN7cutlass13device_kernelIN5flash19enable_sm80_to_sm89INS1_16FlashAttnBwdSm80INS1_25CollectiveMainloopBwdSm80ILi2ELi2EN4cute5tupleIJNS5_1CILi64EEENS7_ILi128EEES9_EEENS_10bfloat16_tEfNS_4arch4Sm80ELb1ELb0ELb1ELb0ELb0ELb0ELb0ELb0ELi2ELi2ELi2ELi2ELb0EEENS1_24CollectiveEpilogueBwdGQAISA_fSD_Li256ELb0ELb0EEENS1_25SingleTileBwdLPTSchedulerILb0ELi128ELb0EEEEEEEEEvNT_6ParamsE --------------------------
	.section	.nv.constant0._ZN7cutlass13device_kernelIN5flash19enable_sm80_to_sm89INS1_16FlashAttnBwdSm80INS1_25CollectiveMainloopBwdSm80ILi2ELi2EN4cute5tupleIJNS5_1CILi64EEENS7_ILi128EEES9_EEENS_10bfloat16_tEfNS_4arch4Sm80ELb1ELb0ELb1ELb0ELb0ELb0ELb0ELb0ELi2ELi2ELi2ELi2ELb0EEENS1_24CollectiveEpilogueBwdGQAISA_fSD_Li256ELb0ELb0EEENS1_25SingleTileBwdLPTSchedulerILb0ELi128ELb0EEEEEEEEEvNT_6ParamsE,"a",@progbits
	.sectionflags	@""
	.align	4
.nv.constant0._ZN7cutlass13device_kernelIN5flash19enable_sm80_to_sm89INS1_16FlashAttnBwdSm80INS1_25CollectiveMainloopBwdSm80ILi2ELi2EN4cute5tupleIJNS5_1CILi64EEENS7_ILi128EEES9_EEENS_10bfloat16_tEfNS_4arch4Sm80ELb1ELb0ELb1ELb0ELb0ELb0ELb0ELb0ELi2ELi2ELi2ELi2ELb0EEENS1_24CollectiveEpilogueBwdGQAISA_fSD_Li256ELb0ELb0EEENS1_25SingleTileBwdLPTSchedulerILb0ELi128ELb0EEEEEEEEEvNT_6ParamsE:
	.zero		1008


//--------------------- .nv.constant0._ZN7cutlass13device_kernelIN5flash19enable_sm80_to_sm89INS1_16FlashAttnBwdSm80INS1_25CollectiveMainloopBwdSm80ILi2ELi2EN4cute5tupleIJNS5_1CILi64EEENS7_ILi128EEES9_EEENS_10bfloat16_tEfNS_4arch4Sm80ELb1ELb0ELb1ELb0ELb1ELb0ELb0ELb0ELi2ELi2ELi2ELi2ELb0EEENS1_24CollectiveEpilogueBwdGQAISA_fSD_Li256ELb0ELb1EEENS1_25SingleTileBwdLPTSchedulerILb0ELi128ELb1EEEEEEEEEvNT_6ParamsE --------------------------
	.section	.nv.constant0._ZN7cutlass13device_kernelIN5flash19enable_sm80_to_sm89INS1_16FlashAttnBwdSm80INS1_25CollectiveMainloopBwdSm80ILi2ELi2EN4cute5tupleIJNS5_1CILi64EEENS7_ILi128EEES9_EEENS_10bfloat16_tEfNS_4arch4Sm80ELb1ELb0ELb1ELb0ELb1ELb0ELb0ELb0ELi2ELi2ELi2ELi2ELb0EEENS1_24CollectiveEpilogueBwdGQAISA_fSD_Li256ELb0ELb1EEENS1_25SingleTileBwdLPTSchedulerILb0ELi128ELb1EEEEEEEEEvNT_6ParamsE,"a",@progbits
	.sectionflags	@""
	.align	4
.nv.constant0._ZN7cutlass13device_kernelIN5flash19enable_sm80_to_sm89INS1_16FlashAttnBwdSm80INS1_25CollectiveMainloopBwdSm80ILi2ELi2EN4cute5tupleIJNS5_1CILi64EEENS7_ILi128EEES9_EEENS_10bfloat16_tEfNS_4arch4Sm80ELb1ELb0ELb1ELb0ELb1ELb0ELb0ELb0ELi2ELi2ELi2ELi2ELb0EEENS1_24CollectiveEpilogueBwdGQAISA_fSD_Li256ELb0ELb1EEENS1_25SingleTileBwdLPTSchedulerILb0ELi128ELb1EEEEEEEEEvNT_6ParamsE:
	.zero		1008


//--------------------- .nv.constant0._ZN7cutlass13device_kernelIN5flash22FlashAttnBwdPreprocessIN4cute5tupleIJNS3_1CILi64EEENS5_ILi128EEEEEENS_10bfloat16_tEfNS_4arch4Sm80ELb1ELb0EEEEEvNT_6ParamsE --------------------------
	.section	.nv.constant0._ZN7cutlass13device_kernelIN5flash22FlashAttnBwdPreprocessIN4cute5tupleIJNS3_1CILi64EEENS5_ILi128EEEEEENS_10bfloat16_tEfNS_4arch4Sm80ELb1ELb0EEEEEvNT_6ParamsE,"a",@progbits
	.sectionflags	@""
	.align	4
.nv.constant0._ZN7cutlass13device_kernelIN5flash22FlashAttnBwdPreprocessIN4cute5tupleIJNS3_1CILi64EEENS5_ILi128EEEEEENS_10bfloat16_tEfNS_4arch4Sm80ELb1ELb0EEEEEvNT_6ParamsE:
	.zero		592


//--------------------- .nv.constant0._ZN7cutlass13device_kernelIN5flash19enable_sm80_to_sm89INS1_16FlashAttnBwdSm80INS1_25CollectiveMainloopBwdSm80ILi2ELi2EN4cute5tupleIJNS5_1CILi64EEENS7_ILi128EEES9_EEENS_10bfloat16_tEfNS_4arch4Sm80ELb1ELb0ELb1ELb1ELb0ELb0ELb0ELb0ELi2ELi2ELi2ELi2ELb0EEENS1_21CollectiveEpilogueBwdISA_SB_SD_Li256ELb1ELb0ELi4EEENS1_25SingleTileBwdLPTSchedulerILb1ELi128ELb0EEEEEEEEEvNT_6ParamsE --------------------------
	.section	.nv.constant0._ZN7cutlass13device_kernelIN5flash19enable_sm80_to_sm89INS1_16FlashAttnBwdSm80INS1_25CollectiveMainloopBwdSm80ILi2ELi2EN4cute5tupleIJNS5_1CILi64EEENS7_ILi128EEES9_EEENS_10bfloat16_tEfNS_4arch4Sm80ELb1ELb0ELb1ELb1ELb0ELb0ELb0ELb0ELi2ELi2ELi2ELi2ELb0EEENS1_21CollectiveEpilogueBwdISA_SB_SD_Li256ELb1ELb0ELi4EEENS1_25SingleTileBwdLPTSchedulerILb1ELi128ELb0EEEEEEEEEvNT_6ParamsE,"a",@progbits
	.sectionflags	@""
	.align	4
.nv.constant0._ZN7cutlass13device_kernelIN5flash19enable_sm80_to_sm89INS1_16FlashAttnBwdSm80INS1_25CollectiveMainloopBwdSm80ILi2ELi2EN4cute5tupleIJNS5_1CILi64EEENS7_ILi128EEES9_EEENS_10bfloat16_tEfNS_4arch4Sm80ELb1ELb0ELb1ELb1ELb0ELb0ELb0ELb0ELi2ELi2ELi2ELi2ELb0EEENS1_21CollectiveEpilogueBwdISA_SB_SD_Li256ELb1ELb0ELi4EEENS1_25SingleTileBwdLPTSchedulerILb1ELi128ELb0EEEEEEEEEvNT_6ParamsE:
	.zero		1000


//--------------------- .nv.constant0._ZN7cutlass13device_kernelIN5flash19enable_sm80_to_sm89INS1_16FlashAttnBwdSm80INS1_25CollectiveMainloopBwdSm80ILi2ELi2EN4cute5tupleIJNS5_1CILi64EEENS7_ILi128EEES9_EEENS_10bfloat16_tEfNS_4arch4Sm80ELb1ELb0ELb1ELb1ELb1ELb0ELb0ELb0ELi2ELi2ELi2ELi2ELb0EEENS1_21CollectiveEpilogueBwdISA_SB_SD_Li256ELb1ELb0ELi4EEENS1_25SingleTileBwdLPTSchedulerILb1ELi128ELb1EEEEEEEEEvNT_6ParamsE --------------------------
	.section	.nv.constant0._ZN7cutlass13device_kernelIN5flash19enable_sm80_to_sm89INS1_16FlashAttnBwdSm80INS1_25CollectiveMainloopBwdSm80ILi2ELi2EN4cute5tupleIJNS5_1CILi64EEENS7_ILi128EEES9_EEENS_10bfloat16_tEfNS_4arch4Sm80ELb1ELb0ELb1ELb1ELb1ELb0ELb0ELb0ELi2ELi2ELi2ELi2ELb0EEENS1_21CollectiveEpilogueBwdISA_SB_SD_Li256ELb1ELb0ELi4EEENS1_25SingleTileBwdLPTSchedulerILb1ELi128ELb1EEEEEEEEEvNT_6ParamsE,"a",@progbits
	.sectionflags	@""
	.align	4
.nv.constant0._ZN7cutlass13device_kernelIN5flash19enable_sm80_to_sm89INS1_16FlashAttnBwdSm80INS1_25CollectiveMainloopBwdSm80ILi2ELi2EN4cute5tupleIJNS5_1CILi64EEENS7_ILi128EEES9_EEENS_10bfloat16_tEfNS_4arch4Sm80ELb1ELb0ELb1ELb1ELb1ELb0ELb0ELb0ELi2ELi2ELi2ELi2ELb0EEENS1_21CollectiveEpilogueBwdISA_SB_SD_Li256ELb1ELb0ELi4EEENS1_25SingleTileBwdLPTSchedulerILb1ELi128ELb1EEEEEEEEEvNT_6ParamsE:
	.zero		1000


//--------------------- .nv.constant0._ZN7cutlass13device_kernelIN5flash19enable_sm80_to_sm89INS1_16FlashAttnBwdSm80INS1_25CollectiveMainloopBwdSm80ILi2ELi2EN4cute5tupleIJNS5_1CILi64EEENS7_ILi128EEES9_EEENS_10bfloat16_tEfNS_4arch4Sm80ELb1ELb0ELb1ELb1ELb0ELb0ELb0ELb0ELi2ELi2ELi2ELi2ELb0EEENS1_24CollectiveEpilogueBwdGQAISA_fSD_Li256ELb1ELb0EEENS1_25SingleTileBwdLPTSchedulerILb1ELi128ELb0EEEEEEEEEvNT_6ParamsE --------------------------
	.section	.nv.constant0._ZN7cutlass13device_kernelIN5flash19enable_sm80_to_sm89INS1_16FlashAttnBwdSm80INS1_25CollectiveMainloopBwdSm80ILi2ELi2EN4cute5tupleIJNS5_1CILi64EEENS7_ILi128EEES9_EEENS_10bfloat16_tEfNS_4arch4Sm80ELb1ELb0ELb1ELb1ELb0ELb0ELb0ELb0ELi2ELi2ELi2ELi2ELb0EEENS1_24CollectiveEpilogueBwdGQAISA_fSD_Li256ELb1ELb0EEENS1_25SingleTileBwdLPTSchedulerILb1ELi128ELb0EEEEEEEEEvNT_6ParamsE,"a",@progbits
	.sectionflags	@""
	.align	4
.nv.constant0._ZN7cutlass13device_kernelIN5flash19enable_sm80_to_sm89INS1_16FlashAttnBwdSm80INS1_25CollectiveMainloopBwdSm80ILi2ELi2EN4cute5tupleIJNS5_1CILi64EEENS7_ILi128EEES9_EEENS_10bfloat16_tEfNS_4arch4Sm80ELb1ELb0ELb1ELb1ELb0ELb0ELb0ELb0ELi2ELi2ELi2ELi2ELb0EEENS1_24CollectiveEpilogueBwdGQAISA_fSD_Li256ELb1ELb0EEENS1_25SingleTileBwdLPTSchedulerILb1ELi128ELb0EEEEEEEEEvNT_6ParamsE:
	.zero		1008


//--------------------- .nv.constant0._ZN7cutlass13device_kernelIN5flash32FlashAttnBwdPostprocessConvertdQIN4cute5tupleIJNS3_1CILi128EEES6_EEENS_10bfloat16_tEfNS_4arch4Sm80ELi256ENS3_8TiledMMAINS3_8MMA_AtomIJNS3_30SM80_16x8x16_F32BF16BF16F32_TNEEEENS3_6LayoutINS4_IJNS5_ILi2EEENS5_ILi4EEENS5_ILi1EEEEEENS4_IJSI_SG_NS5_ILi0EEEEEEEENS4_IJNS5_ILi32EEENS5_ILi64EEENS5_ILi16EEEEEEEELb0EEEEEvNT_6ParamsE --------------------------
	.section	.nv.constant0._ZN7cutlass13device_kernelIN5flash32FlashAttnBwdPostprocessConvertdQIN4cute5tupleIJNS3_1CILi128EEES6_EEENS_10bfloat16_tEfNS_4arch4Sm80ELi256ENS3_8TiledMMAINS3_8MMA_AtomIJNS3_30SM80_16x8x16_F32BF16BF16F32_TNEEEENS3_6LayoutINS4_IJNS5_ILi2EEENS5_ILi4EEENS5_ILi1EEEEEENS4_IJSI_SG_NS5_ILi0EEEEEEEENS4_IJNS5_ILi32EEENS5_ILi64EEENS5_ILi16EEEEEEEELb0EEEEEvNT_6ParamsE,"a",@progbits
	.sectionflags	@""
	.align	4
.nv.constant0._ZN7cutlass13device_kernelIN5flash32FlashAttnBwdPostprocessConvertdQIN4cute5tupleIJNS3_1CILi128EEES6_EEENS_10bfloat16_tEfNS_4arch4Sm80ELi256ENS3_8TiledMMAINS3_8MMA_AtomIJNS3_30SM80_16x8x16_F32BF16BF16F32_TNEEEENS3_6LayoutINS4_IJNS5_ILi2EEENS5_ILi4EEENS5_ILi1EEEEEENS4_IJSI_SG_NS5_ILi0EEEEEEEENS4_IJNS5_ILi32EEENS5_ILi64EEENS5_ILi16EEEEEEEELb0EEEEEvNT_6ParamsE:
	.zero		464


//--------------------- .nv.constant0._ZN7cutlass13device_kernelIN5flash32FlashAttnBwdPostprocessConvertdQIN4cute5tupleIJNS3_1CILi64EEENS5_ILi128EEEEEENS_10bfloat16_tEfNS_4arch4Sm80ELi256ENS3_8TiledMMAINS3_8MMA_AtomIJNS3_30SM80_16x8x16_F32BF16BF16F32_TNEEEENS3_6LayoutINS4_IJNS5_ILi2EEENS5_ILi4EEENS5_ILi1EEEEEENS4_IJSJ_SH_NS5_ILi0EEEEEEEENS4_IJNS5_ILi32EEES6_NS5_ILi16EEEEEEEELb0EEEEEvNT_6ParamsE --------------------------
	.section	.nv.constant0._ZN7cutlass13device_kernelIN5flash32FlashAttnBwdPostprocessConvertdQIN4cute5tupleIJNS3_1CILi64EEENS5_ILi128EEEEEENS_10bfloat16_tEfNS_4arch4Sm80ELi256ENS3_8TiledMMAINS3_8MMA_AtomIJNS3_30SM80_16x8x16_F32BF16BF16F32_TNEEEENS3_6LayoutINS4_IJNS5_ILi2EEENS5_ILi4EEENS5_ILi1EEEEEENS4_IJSJ_SH_NS5_ILi0EEEEEEEENS4_IJNS5_ILi32EEES6_NS5_ILi16EEEEEEEELb0EEEEEvNT_6ParamsE,"a",@progbits
	.sectionflags	@""
	.align	4
.nv.constant0._ZN7cutlass13device_kernelIN5flash32FlashAttnBwdPostprocessConvertdQIN4cute5tupleIJNS3_1CILi64EEENS5_ILi128EEEEEENS_10bfloat16_tEfNS_4arch4Sm80ELi256ENS3_8TiledMMAINS3_8MMA_AtomIJNS3_30SM80_16x8x16_F32BF16BF16F32_TNEEEENS3_6LayoutINS4_IJNS5_ILi2EEENS5_ILi4EEENS5_ILi1EEEEEENS4_IJSJ_SH_NS5_ILi0EEEEEEEENS4_IJNS5_ILi32EEES6_NS5_ILi16EEEEEEEELb0EEEEEvNT_6ParamsE:
	.zero		464


//--------------------- .nv.constant0._ZN7cutlass13device_kernelIN5flash19enable_sm80_to_sm89INS1_16FlashAttnBwdSm80INS1_25CollectiveMainloopBwdSm80ILi2ELi2EN4cute5tupleIJNS5_1CILi64EEENS7_ILi128EEES9_EEENS_10bfloat16_tEfNS_4arch4Sm80ELb1ELb0ELb1ELb1ELb1ELb0ELb0ELb0ELi2ELi2ELi2ELi2ELb0EEENS1_24CollectiveEpilogueBwdGQAISA_fSD_Li256ELb1ELb1EEENS1_25SingleTileBwdLPTSchedulerILb1ELi128ELb1EEEEEEEEEvNT_6ParamsE --------------------------
	.section	.nv.constant0._ZN7cutlass13device_kernelIN5flash19enable_sm80_to_sm89INS1_16FlashAttnBwdSm80INS1_25CollectiveMainloopBwdSm80ILi2ELi2EN4cute5tupleIJNS5_1CILi64EEENS7_ILi128EEES9_EEENS_10bfloat16_tEfNS_4arch4Sm80ELb1ELb0ELb1ELb1ELb1ELb0ELb0ELb0ELi2ELi2ELi2ELi2ELb0EEENS1_24CollectiveEpilogueBwdGQAISA_fSD_Li256ELb1ELb1EEENS1_25SingleTileBwdLPTSchedulerILb1ELi128ELb1EEEEEEEEEvNT_6ParamsE,"a",@progbits
	.sectionflags	@""
	.align	4
.nv.constant0._ZN7cutlass13device_kernelIN5flash19enable_sm80_to_sm89INS1_16FlashAttnBwdSm80INS1_25CollectiveMainloopBwdSm80ILi2ELi2EN4cute5tupleIJNS5_1CILi64EEENS7_ILi128EEES9_EEENS_10bfloat16_tEfNS_4arch4Sm80ELb1ELb0ELb1ELb1ELb1ELb0ELb0ELb0ELi2ELi2ELi2ELi2ELb0EEENS1_24CollectiveEpilogueBwdGQAISA_fSD_Li256ELb1ELb1EEENS1_25SingleTileBwdLPTSchedulerILb1ELi128ELb1EEEEEEEEEvNT_6ParamsE:
	.zero		1008


//--------------------- .nv.constant0._ZN7cutlass13device_kernelIN5flash22FlashAttnBwdPreprocessIN4cute5tupleIJNS3_1CILi64EEENS5_ILi128EEEEEENS_10bfloat16_tEfNS_4arch4Sm80ELb1ELb1EEEEEvNT_6ParamsE --------------------------
	.section	.nv.constant0._ZN7cutlass13device_kernelIN5flash22FlashAttnBwdPreprocessIN4cute5tupleIJNS3_1CILi64EEENS5_ILi128EEEEEENS_10bfloat16_tEfNS_4arch4Sm80ELb1ELb1EEEEEvNT_6ParamsE,"a",@progbits
	.sectionflags	@""
	.align	4
.nv.constant0._ZN7cutlass13device_kernelIN5flash22FlashAttnBwdPreprocessIN4cute5tupleIJNS3_1CILi64EEENS5_ILi128EEEEEENS_10bfloat16_tEfNS_4arch4Sm80ELb1ELb1EEEEEvNT_6ParamsE:
	.zero		592


//--------------------- .text._ZN7cutlass13device_kernelIN5flash19enable_sm80_to_sm89INS1_16FlashAttnBwdSm80INS1_25CollectiveMainloopBwdSm80ILi2ELi1EN4cute5tupleIJNS5_1CILi64EEENS7_ILi96EEENS7_ILi128EEEEEENS_10bfloat16_tEfNS_4arch4Sm80ELb0ELb0ELb1ELb0ELb0ELb0ELb0ELb0ELi2ELi2ELi2ELi2ELb1EEENS1_21CollectiveEpilogueBwdISB_SC_SE_Li256ELb0ELb0ELi4EEENS1_19SingleTileSchedulerILb0ELb0ELb0ELi96EEEEEEEEEvNT_6ParamsE --------------------------
	.section	.text._ZN7cutlass13device_kernelIN5flash19enable_sm80_to_sm89INS1_16FlashAttnBwdSm80INS1_25CollectiveMainloopBwdSm80ILi2ELi1EN4cute5tupleIJNS5_1CILi64EEENS7_ILi96EEENS7_ILi128EEEEEENS_10bfloat16_tEfNS_4arch4Sm80ELb0ELb0ELb1ELb0ELb0ELb0ELb0ELb0ELi2ELi2ELi2ELi2ELb1EEENS1_21CollectiveEpilogueBwdISB_SC_SE_Li256ELb0ELb0ELi4EEENS1_19SingleTileSchedulerILb0ELb0ELb0ELi96EEEEEEEEEvNT_6ParamsE,"ax",@progbits
	.sectioninfo	@"SHI_REGISTERS=255"
	.align	128
.text._ZN7cutlass13device_kernelIN5flash19enable_sm80_to_sm89INS1_16FlashAttnBwdSm80INS1_25CollectiveMainloopBwdSm80ILi2ELi1EN4cute5tupleIJNS5_1CILi64EEENS7_ILi96EEENS7_ILi128EEEEEENS_10bfloat16_tEfNS_4arch4Sm80ELb0ELb0ELb1ELb0ELb0ELb0ELb0ELb0ELi2ELi2ELi2ELi2ELb1EEENS1_21CollectiveEpilogueBwdISB_SC_SE_Li256ELb0ELb0ELi4EEENS1_19SingleTileSchedulerILb0ELb0ELb0ELi96EEEEEEEEEvNT_6ParamsE:
        .type           _ZN7cutlass13device_kernelIN5flash19enable_sm80_to_sm89INS1_16FlashAttnBwdSm80INS1_25CollectiveMainloopBwdSm80ILi2ELi1EN4cute5tupleIJNS5_1CILi64EEENS7_ILi96EEENS7_ILi128EEEEEENS_10bfloat16_tEfNS_4arch4Sm80ELb0ELb0ELb1ELb0ELb0ELb0ELb0ELb0ELi2ELi2ELi2ELi2ELb1EEENS1_21CollectiveEpilogueBwdISB_SC_SE_Li256ELb0ELb0ELi4EEENS1_19SingleTileSchedulerILb0ELb0ELb0ELi96EEEEEEEEEvNT_6ParamsE,@function
        .size           _ZN7cutlass13device_kernelIN5flash19enable_sm80_to_sm89INS1_16FlashAttnBwdSm80INS1_25CollectiveMainloopBwdSm80ILi2ELi1EN4cute5tupleIJNS5_1CILi64EEENS7_ILi96EEENS7_ILi128EEEEEENS_10bfloat16_tEfNS_4arch4Sm80ELb0ELb0ELb1ELb0ELb0ELb0ELb0ELb0ELi2ELi2ELi2ELi2ELb1EEENS1_21CollectiveEpilogueBwdISB_SC_SE_Li256ELb0ELb0ELi4EEENS1_19SingleTileSchedulerILb0ELb0ELb0ELi96EEEEEEEEEvNT_6ParamsE,(.L_x_2285 - _ZN7cutlass13device_kernelIN5flash19enable_sm80_to_sm89INS1_16FlashAttnBwdSm80INS1_25CollectiveMainloopBwdSm80ILi2ELi1EN4cute5tupleIJNS5_1CILi64EEENS7_ILi96EEENS7_ILi128EEEEEENS_10bfloat16_tEfNS_4arch4Sm80ELb0ELb0ELb1ELb0ELb0ELb0ELb0ELb0ELi2ELi2ELi2ELi2ELb1EEENS1_21CollectiveEpilogueBwdISB_SC_SE_Li256ELb0ELb0ELi4EEENS1_19SingleTileSchedulerILb0ELb0ELb0ELi96EEEEEEEEEvNT_6ParamsE)
        .other          _ZN7cutlass13device_kernelIN5flash19enable_sm80_to_sm89INS1_16FlashAttnBwdSm80INS1_25CollectiveMainloopBwdSm80ILi2ELi1EN4cute5tupleIJNS5_1CILi64EEENS7_ILi96EEENS7_ILi128EEEEEENS_10bfloat16_tEfNS_4arch4Sm80ELb0ELb0ELb1ELb0ELb0ELb0ELb0ELb0ELi2ELi2ELi2ELi2ELb1EEENS1_21CollectiveEpilogueBwdISB_SC_SE_Li256ELb0ELb0ELi4EEENS1_19SingleTileSchedulerILb0ELb0ELb0ELi96EEEEEEEEEvNT_6ParamsE,@"STO_CUDA_ENTRY STV_DEFAULT"
_ZN7cutlass13device_kernelIN5flash19enable_sm80_to_sm89INS1_16FlashAttnBwdSm80INS1_25CollectiveMainloopBwdSm80ILi2ELi1EN4cute5tupleIJNS5_1CILi64EEENS7_ILi96EEENS7_ILi128EEEEEENS_10bfloat16_tEfNS_4arch4Sm80ELb0ELb0ELb1ELb0ELb0ELb0ELb0ELb0ELi2ELi2ELi2ELi2ELb1EEENS1_21CollectiveEpilogueBwdISB_SC_SE_Li256ELb0ELb0ELi4EEENS1_19SingleTileSchedulerILb0ELb0ELb0ELi96EEEEEEEEEvNT_6ParamsE:
[----:B------:R-:W-:-:S03]  /*0000*/  MOV R1, c[0x0][0x28] ;  /* 0x00000a0000017a02 */ /* 0x000fc60000000f00 */
[----:B------:R-:W1:Y:S01]  /*0010*/  S2UR UR16, SR_CTAID.Z ;  /* 0x00000000001079c3 */ /* 0x000e620000002700 */
[----:B------:R-:W-:Y:S02]  /*0020*/  IADD3 R1, R1, -0x10, RZ ;  /* 0xfffffff001017810 */ /* 0x000fe40007ffe0ff */
[----:B-1----:R-:W-:-:S13]  /*0030*/  ISETP.LE.AND P0, PT, RZ, UR16, PT ;  /* 0x00000010ff007c0c */ /* 0x002fda000bf03270 */
[----:B------:R-:W-:Y:S05]  /*0040*/  @!P0 EXIT ;  /* 0x000000000000894d */ /* 0x000fea0003800000 */
[----:B------:R-:W1:Y:S01]  /*0050*/  S2R R238, SR_TID.X ;  /* 0x0000000000ee7919 */ /* 0x000e620000002100 */
[----:B------:R-:W-:Y:S01]  /*0060*/  IMAD.MOV.U32 R0, RZ, RZ, c[0x0][0x248] ;  /* 0x00009200ff007624 */ /* 0x000fe200078e00ff */
[----:B------:R-:W-:Y:S01]  /*0070*/  USHF.R.S32.HI UR6, URZ, 0x1f, UR16 ;  /* 0x0000001f3f067899 */ /* 0x000fe20008011410 */
[----:B------:R-:W-:Y:S01]  /*0080*/  IMAD.U32 R20, RZ, RZ, UR16 ;  /* 0x00000010ff147e24 */ /* 0x000fe2000f8e00ff */
[----:B------:R-:W2:Y:S01]  /*0090*/  S2R R5, SR_CTAID.Y ;  /* 0x0000000000057919 */ /* 0x000ea20000002600 */
[----:B------:R-:W-:Y:S01]  /*00a0*/  ULDC.64 UR4, c[0x0][0x278] ;  /* 0x00009e0000047ab9 */ /* 0x000fe20000000a00 */
[----:B------:R-:W-:Y:S01]  /*00b0*/  ISETP.NE.AND P0, PT, R0, 0x1, PT ;  /* 0x000000010000780c */ /* 0x000fe20003f05270 */
[----:B------:R-:W-:Y:S01]  /*00c0*/  UIMAD UR11, UR6, UR4, URZ ;  /* 0x00000004060b72a4 */ /* 0x000fe2000f8e023f */
[----:B------:R-:W3:Y:S01]  /*00d0*/  S2R R4, SR_CTAID.X ;  /* 0x0000000000047919 */ /* 0x000ee20000002500 */
[----:B------:R-:W-:Y:S01]  /*00e0*/  UIMAD.WIDE.U32 UR8, UR16, UR4, URZ ;  /* 0x00000004100872a5 */ /* 0x000fe2000f8e003f */
[----:B------:R-:W-:Y:S01]  /*00f0*/  LOP3.LUT R236, R236, 0xfffffffe, RZ, 0xc0, !PT ;  /* 0xfffffffeecec7812 */ /* 0x000fe200078ec0ff */
[----:B------:R-:W-:Y:S01]  /*0100*/  UIMAD UR11, UR16, UR5, UR11 ;  /* 0x00000005100b72a4 */ /* 0x000fe2000f8e020b */
[----:B------:R-:W-:Y:S01]  /*0110*/  IMAD.MOV.U32 R203, RZ, RZ, 0x40 ;  /* 0x00000040ffcb7424 */ /* 0x000fe200078e00ff */
[----:B------:R-:W-:Y:S01]  /*0120*/  UMOV UR13, 0x6 ;  /* 0x00000006000d7882 */ /* 0x000fe20000000000 */
[----:B------:R-:W-:Y:S01]  /*0130*/  IMAD.MOV.U32 R200, RZ, RZ, 0x20 ;  /* 0x00000020ffc87424 */ /* 0x000fe200078e00ff */
[----:B------:R-:W-:Y:S01]  /*0140*/  UIADD3 UR11, UR9, UR11, URZ ;  /* 0x0000000b090b7290 */ /* 0x000fe2000fffe03f */
[----:B------:R-:W-:Y:S01]  /*0150*/  CS2R R122, SRZ ;  /* 0x00000000007a7805 */ /* 0x000fe2000001ff00 */
[----:B------:R-:W-:Y:S01]  /*0160*/  ULDC.64 UR4, c[0x0][0x290] ;  /* 0x0000a40000047ab9 */ /* 0x000fe20000000a00 */
[----:B------:R-:W-:Y:S01]  /*0170*/  CS2R R120, SRZ ;  /* 0x0000000000787805 */ /* 0x000fe2000001ff00 */
[----:B------:R-:W-:Y:S01]  /*0180*/  UIMAD UR12, UR6, UR4, URZ ;  /* 0x00000004060c72a4 */ /* 0x000fe2000f8e023f */
[----:B------:R-:W-:Y:S01]  /*0190*/  CS2R R126, SRZ ;  /* 0x00000000007e7805 */ /* 0x000fe2000001ff00 */
[----:B------:R-:W-:Y:S01]  /*01a0*/  UIMAD.WIDE.U32 UR14, UR16, UR4, URZ ;  /* 0x00000004100e72a5 */ /* 0x000fe2000f8e003f */
[----:B------:R-:W-:Y:S01]  /*01b0*/  CS2R R124, SRZ ;  /* 0x00000000007c7805 */ /* 0x000fe2000001ff00 */
[----:B------:R-:W-:Y:S01]  /*01c0*/  UIMAD UR12, UR16, UR5, UR12 ;  /* 0x00000005100c72a4 */ /* 0x000fe2000f8e020c */
[----:B-1----:R-:W-:Y:S01]  /*01d0*/  SHF.R.S32.HI R8, RZ, 0x1f, R238 ;  /* 0x0000001fff087819 */ /* 0x002fe200000114ee */
[----:B------:R-:W-:Y:S01]  /*01e0*/  IMAD.SHL.U32 R246, R238, 0x4, RZ ;  /* 0x00000004eef67824 */ /* 0x000fe200078e00ff */
[----:B------:R-:W-:Y:S01]  /*01f0*/  ULDC.64 UR4, c[0x0][0x1b8] ;  /* 0x00006e0000047ab9 */ /* 0x000fe20000000a00 */
[----:B------:R-:W-:Y:S01]  /*0200*/  CS2R R130, SRZ ;  /* 0x0000000000827805 */ /* 0x000fe2000001ff00 */
[-C--:B------:R-:W-:Y:S01]  /*0210*/  LEA.HI R229, R8, R238.reuse, RZ, 0x3 ;  /* 0x000000ee08e57211 */ /* 0x080fe200078f18ff */
[----:B--2---:R-:W-:Y:S01]  /*0220*/  @P0 IMAD.HI.U32 R0, R5, c[0x0][0x24c], RZ ;  /* 0x0000930005000a27 */ /* 0x004fe200078e00ff */
[--C-:B------:R-:W-:Y:S01]  /*0230*/  SHF.R.S32.HI R3, RZ, 0x1f, R5.reuse ;  /* 0x0000001fff037819 */ /* 0x100fe20000011405 */
[----:B------:R-:W-:Y:S01]  /*0240*/  UIMAD UR4, UR6, UR4, URZ ;  /* 0x00000004060472a4 */ /* 0x000fe2000f8e023f */
[----:B------:R-:W-:Y:S01]  /*0250*/  LOP3.LUT R12, R229, 0xfffffff8, RZ, 0xc0, !PT ;  /* 0xfffffff8e50c7812 */ /* 0x000fe200078ec0ff */
[----:B------:R-:W-:Y:S01]  /*0260*/  IMAD.MOV.U32 R2, RZ, RZ, R5 ;  /* 0x000000ffff027224 */ /* 0x000fe200078e0005 */
[----:B------:R-:W-:Y:S01]  /*0270*/  @P0 SHF.R.U32.HI R2, RZ, c[0x0][0x250], R0 ;  /* 0x00009400ff020a19 */ /* 0x000fe20000011600 */
[----:B------:R-:W-:Y:S01]  /*0280*/  IMAD R13, R3, c[0x0][0x270], RZ ;  /* 0x00009c00030d7a24 */ /* 0x000fe200078e02ff */
[----:B------:R-:W-:Y:S01]  /*0290*/  SHF.R.S32.HI R247, RZ, 0x1f, R246 ;  /* 0x0000001ffff77819 */ /* 0x000fe200000114f6 */
[----:B------:R-:W-:Y:S01]  /*02a0*/  IMAD.IADD R12, R238, 0x1, -R12 ;  /* 0x00000001ee0c7824 */ /* 0x000fe200078e0a0c */
[----:B------:R-:W-:Y:S01]  /*02b0*/  SHF.R.S32.HI R0, RZ, 0x1f, R2 ;  /* 0x0000001fff007819 */ /* 0x000fe20000011402 */
[C---:B------:R-:W-:Y:S01]  /*02c0*/  IMAD R13, R5.reuse, c[0x0][0x274], R13 ;  /* 0x00009d00050d7a24 */ /* 0x040fe200078e020d */
[----:B------:R-:W-:Y:S01]  /*02d0*/  SHF.R.S32.HI R242, RZ, 0x3, R229 ;  /* 0x00000003fff27819 */ /* 0x000fe200000114e5 */
[----:B------:R-:W-:Y:S01]  /*02e0*/  IMAD.SHL.U32 R16, R12, 0x8, RZ ;  /* 0x000000080c107824 */ /* 0x000fe200078e00ff */
[----:B------:R-:W-:Y:S01]  /*02f0*/  UIMAD UR4, UR16, UR5, UR4 ;  /* 0x00000005100472a4 */ /* 0x000fe2000f8e0204 */
[----:B------:R-:W-:Y:S01]  /*0300*/  IMAD R6, R0, c[0x0][0x1e0], RZ ;  /* 0x0000780000067a24 */ /* 0x000fe200078e02ff */
[----:B------:R-:W-:Y:S01]  /*0310*/  SHF.R.S32.HI R243, RZ, 0x1f, R242 ;  /* 0x0000001ffff37819 */ /* 0x000fe200000114f2 */
[----:B------:R-:W-:Y:S01]  /*0320*/  IMAD.WIDE.U32 R18, R5, c[0x0][0x270], R246 ;  /* 0x00009c0005127a25 */ /* 0x000fe200078e00f6 */
[----:B------:R-:W-:Y:S01]  /*0330*/  SHF.R.S32.HI R17, RZ, 0x1f, R16 ;  /* 0x0000001fff117819 */ /* 0x000fe20000011410 */
[----:B------:R-:W-:Y:S01]  /*0340*/  UIADD3 UR12, UR15, UR12, URZ ;  /* 0x0000000c0f0c7290 */ /* 0x000fe2000fffe03f */
[----:B------:R-:W-:Y:S01]  /*0350*/  ISETP.GE.AND P2, PT, R16, c[0x0][0x1cc], PT ;  /* 0x0000730010007a0c */ /* 0x000fe20003f46270 */
[----:B------:R-:W-:Y:S01]  /*0360*/  IMAD R6, R2, c[0x0][0x1e4], R6 ;  /* 0x0000790002067a24 */ /* 0x000fe200078e0206 */
[----:B------:R-:W-:Y:S01]  /*0370*/  IADD3 R15, P0, R18, UR8, RZ ;  /* 0x00000008120f7c10 */ /* 0x000fe2000ff1e0ff */
[----:B------:R-:W-:Y:S01]  /*0380*/  IMAD.WIDE.U32 R10, R2, c[0x0][0x1e0], R16 ;  /* 0x00007800020a7a25 */ /* 0x000fe200078e0010 */
[----:B------:R-:W-:Y:S01]  /*0390*/  ULDC.64 UR8, c[0x0][0x1e8] ;  /* 0x00007a0000087ab9 */ /* 0x000fe20000000a00 */
[-C--:B------:R-:W-:Y:S01]  /*03a0*/  LEA.HI R14, R8, R238.reuse, RZ, 0x4 ;  /* 0x000000ee080e7211 */ /* 0x080fe200078f20ff */
[----:B------:R-:W-:Y:S01]  /*03b0*/  UIMAD UR8, UR6, UR8, URZ ;  /* 0x00000008060872a4 */ /* 0x000fe2000f8e023f */
[----:B------:R-:W-:Y:S01]  /*03c0*/  IMAD.IADD R7, R11, 0x1, R6 ;  /* 0x000000010b077824 */ /* 0x000fe200078e0206 */
[----:B------:R-:W-:Y:S01]  /*03d0*/  IADD3.X R13, R19, UR11, R13, P0, !PT ;  /* 0x0000000b130d7c10 */ /* 0x000fe200087fe40d */
[----:B------:R-:W-:Y:S01]  /*03e0*/  IMAD.MOV.U32 R6, RZ, RZ, R10 ;  /* 0x000000ffff067224 */ /* 0x000fe200078e000a */
[----:B------:R-:W-:Y:S01]  /*03f0*/  UIMAD UR8, UR16, UR9, UR8 ;  /* 0x00000009100872a4 */ /* 0x000fe2000f8e0208 */
[----:B------:R-:W-:Y:S01]  /*0400*/  IMAD R0, R0, c[0x0][0x1b0], RZ ;  /* 0x00006c0000007a24 */ /* 0x000fe200078e02ff */
[----:B------:R-:W-:Y:S01]  /*0410*/  ULDC.64 UR20, c[0x0][0x118] ;  /* 0x0000460000147ab9 */ /* 0x000fe20000000a00 */
[----:B------:R-:W-:Y:S01]  /*0420*/  IMAD.WIDE.U32 R20, R20, c[0x0][0x1e8], R6 ;  /* 0x00007a0014147a25 */ /* 0x000fe200078e0006 */
[----:B------:R-:W-:Y:S01]  /*0430*/  LEA.HI R6, R8, R238, RZ, 0x6 ;  /* 0x000000ee08067211 */ /* 0x000fe200078f30ff */
[----:B------:R-:W-:Y:S01]  /*0440*/  ULDC UR9, c[0x0][0x168] ;  /* 0x00005a0000097ab9 */ /* 0x000fe20000000800 */
[----:B------:R-:W-:Y:S01]  /*0450*/  LOP3.LUT R245, R14, 0xfffffff0, RZ, 0xc0, !PT ;  /* 0xfffffff00ef57812 */ /* 0x000fe200078ec0ff */
[----:B------:R-:W-:Y:S01]  /*0460*/  IMAD.SHL.U32 R235, R242, 0x40, RZ ;  /* 0x00000040f2eb7824 */ /* 0x000fe200078e00ff */
[----:B------:R-:W-:Y:S01]  /*0470*/  SHF.R.S32.HI R6, RZ, 0x6, R6 ;  /* 0x00000006ff067819 */ /* 0x000fe20000011406 */
[C---:B------:R-:W-:Y:S01]  /*0480*/  IMAD R0, R2.reuse, c[0x0][0x1b4], R0 ;  /* 0x00006d0002007a24 */ /* 0x040fe200078e0200 */
[----:B------:R-:W-:Y:S01]  /*0490*/  IADD3 R21, R21, UR8, RZ ;  /* 0x0000000815157c10 */ /* 0x000fe2000fffe0ff */
[----:B------:R-:W-:Y:S01]  /*04a0*/  IMAD.WIDE.U32 R18, R2, c[0x0][0x1b0], R16 ;  /* 0x00006c0002127a25 */ /* 0x000fe200078e0010 */
[----:B------:R-:W-:Y:S01]  /*04b0*/  LOP3.LUT R235, R235, 0x1c0, RZ, 0xc0, !PT ;  /* 0x000001c0ebeb7812 */ /* 0x000fe200078ec0ff */
[----:B------:R-:W-:Y:S01]  /*04c0*/  UISETP.GE.AND UP0, UPT, UR9, 0x1, UPT ;  /* 0x000000010900788c */ /* 0x000fe2000bf06270 */
[----:B------:R-:W-:Y:S01]  /*04d0*/  CS2R R128, SRZ ;  /* 0x0000000000807805 */ /* 0x000fe2000001ff00 */
[----:B------:R-:W-:Y:S01]  /*04e0*/  IMAD.IADD R19, R19, 0x1, R0 ;  /* 0x0000000113137824 */ /* 0x000fe200078e0200 */
[----:B------:R-:W-:Y:S01]  /*04f0*/  LOP3.LUT R7, R235, 0x38, R16, 0xf8, !PT ;  /* 0x00000038eb077812 */ /* 0x000fe200078ef810 */
[----:B------:R-:W-:Y:S01]  /*0500*/  IMAD.U32 R10, RZ, RZ, UR16 ;  /* 0x00000010ff0a7e24 */ /* 0x000fe2000f8e00ff */
[----:B------:R-:W-:Y:S01]  /*0510*/  SHF.R.U32.HI R235, RZ, 0x3, R235 ;  /* 0x00000003ffeb7819 */ /* 0x000fe200000116eb */
[----:B------:R-:W-:Y:S01]  /*0520*/  IMAD.SHL.U32 R231, R6, 0x200, RZ ;  /* 0x0000020006e77824 */ /* 0x000fe200078e00ff */
[----:B------:R-:W-:Y:S01]  /*0530*/  CS2R R118, SRZ ;  /* 0x0000000000767805 */ /* 0x000fe2000001ff00 */
[----:B------:R-:W-:Y:S01]  /*0540*/  IMAD.WIDE.U32 R10, R10, c[0x0][0x1b8], R18 ;  /* 0x00006e000a0a7a25 */ /* 0x000fe200078e0012 */
[----:B------:R-:W-:Y:S01]  /*0550*/  CS2R R116, SRZ ;  /* 0x0000000000747805 */ /* 0x000fe2000001ff00 */
[----:B------:R-:W-:Y:S01]  /*0560*/  CS2R R114, SRZ ;  /* 0x0000000000727805 */ /* 0x000fe2000001ff00 */
[----:B------:R-:W-:Y:S01]  /*0570*/  LOP3.LUT R235, R231, R7, R235, 0xf6, !PT ;  /* 0x00000007e7eb7212 */ /* 0x000fe200078ef6eb */
[----:B---3--:R-:W-:Y:S01]  /*0580*/  IMAD.WIDE R18, R4, 0x60, R242 ;  /* 0x0000006004127825 */ /* 0x008fe200078e02f2 */
[----:B------:R-:W-:Y:S01]  /*0590*/  IADD3 R11, R11, UR4, RZ ;  /* 0x000000040b0b7c10 */ /* 0x000fe2000fffe0ff */
[----:B------:R-:W-:Y:S01]  /*05a0*/  ULDC.64 UR4, c[0x0][0x1d8] ;  /* 0x0000760000047ab9 */ /* 0x000fe20000000a00 */
[----:B------:R-:W-:Y:S01]  /*05b0*/  CS2R R112, SRZ ;  /* 0x0000000000707805 */ /* 0x000fe2000001ff00 */
[----:B------:R-:W-:Y:S01]  /*05c0*/  IMAD R7, R19, c[0x0][0x1d8], RZ ;  /* 0x0000760013077a24 */ /* 0x000fe200078e02ff */
[----:B------:R-:W-:Y:S01]  /*05d0*/  USHF.L.U32 UR7, UR4, 0x6, URZ ;  /* 0x0000000604077899 */ /* 0x000fe2000800063f */
[----:B------:R-:W-:Y:S01]  /*05e0*/  IMAD R0, R3, c[0x0][0x288], RZ ;  /* 0x0000a20003007a24 */ /* 0x000fe200078e02ff */
[----:B------:R-:W-:Y:S01]  /*05f0*/  USHF.L.U64.HI UR5, UR4, UR13, UR5 ;  /* 0x0000000d04057299 */ /* 0x000fe20008010205 */
[----:B------:R-:W-:Y:S01]  /*0600*/  IMAD.WIDE.U32 R22, R5, c[0x0][0x288], R246 ;  /* 0x0000a20005167a25 */ /* 0x000fe200078e00f6 */
[----:B------:R-:W-:Y:S01]  /*0610*/  CS2R R110, SRZ ;  /* 0x00000000006e7805 */ /* 0x000fe2000001ff00 */
[----:B------:R-:W-:Y:S01]  /*0620*/  CS2R R108, SRZ ;  /* 0x00000000006c7805 */ /* 0x000fe2000001ff00 */
[----:B------:R-:W-:Y:S01]  /*0630*/  CS2R R98, SRZ ;  /* 0x0000000000627805 */ /* 0x000fe2000001ff00 */
[----:B------:R-:W-:Y:S01]  /*0640*/  IMAD R9, R19, c[0x0][0x1a8], RZ ;  /* 0x00006a0013097a24 */ /* 0x000fe200078e02ff */
[----:B------:R-:W-:Y:S01]  /*0650*/  IADD3 R2, P0, R22, UR14, RZ ;  /* 0x0000000e16027c10 */ /* 0x000fe2000ff1e0ff */
[C---:B------:R-:W-:Y:S01]  /*0660*/  IMAD R7, R18.reuse, c[0x0][0x1dc], R7 ;  /* 0x0000770012077a24 */ /* 0x040fe200078e0207 */
[----:B------:R-:W-:Y:S01]  /*0670*/  CS2R R96, SRZ ;  /* 0x0000000000607805 */ /* 0x000fe2000001ff00 */
[----:B------:R-:W-:Y:S01]  /*0680*/  IMAD.WIDE.U32 R20, R18, c[0x0][0x1d8], R20 ;  /* 0x0000760012147a25 */ /* 0x000fe200078e0014 */
[----:B------:R-:W-:Y:S01]  /*0690*/  CS2R R102, SRZ ;  /* 0x0000000000667805 */ /* 0x000fe2000001ff00 */
[----:B------:R-:W-:Y:S01]  /*06a0*/  CS2R R100, SRZ ;  /* 0x0000000000647805 */ /* 0x000fe2000001ff00 */
[----:B------:R-:W-:Y:S01]  /*06b0*/  CS2R R106, SRZ ;  /* 0x00000000006a7805 */ /* 0x000fe2000001ff00 */
[----:B------:R-:W-:Y:S01]  /*06c0*/  IMAD R0, R5, c[0x0][0x28c], R0 ;  /* 0x0000a30005007a24 */ /* 0x000fe200078e0200 */
[----:B------:R-:W-:Y:S01]  /*06d0*/  LEA R22, P1, R20, c[0x0][0x1c0], 0x1 ;  /* 0x0000700014167a11 */ /* 0x000fe200078208ff */
[C---:B------:R-:W-:Y:S01]  /*06e0*/  IMAD R9, R18.reuse, c[0x0][0x1ac], R9 ;  /* 0x00006b0012097a24 */ /* 0x040fe200078e0209 */
[----:B------:R-:W-:Y:S01]  /*06f0*/  CS2R R104, SRZ ;  /* 0x0000000000687805 */ /* 0x000fe2000001ff00 */
[----:B------:R-:W-:Y:S01]  /*0700*/  IMAD.WIDE.U32 R10, R18, c[0x0][0x1a8], R10 ;  /* 0x00006a00120a7a25 */ /* 0x000fe200078e000a */
[----:B------:R-:W-:Y:S01]  /*0710*/  IADD3.X R0, R23, UR12, R0, P0, !PT ;  /* 0x0000000c17007c10 */ /* 0x000fe200087fe400 */
[----:B------:R-:W-:Y:S01]  /*0720*/  CS2R R94, SRZ ;  /* 0x00000000005e7805 */ /* 0x000fe2000001ff00 */
[----:B------:R-:W-:Y:S01]  /*0730*/  CS2R R92, SRZ ;  /* 0x00000000005c7805 */ /* 0x000fe2000001ff00 */
[----:B------:R-:W-:Y:S01]  /*0740*/  IMAD.IADD R7, R21, 0x1, R7 ;  /* 0x0000000115077824 */ /* 0x000fe200078e0207 */
[----:B------:R-:W-:Y:S01]  /*0750*/  LEA R18, P0, R10, c[0x0][0x190], 0x1 ;  /* 0x000064000a127a11 */ /* 0x000fe200078008ff */
[----:B------:R-:W-:Y:S01]  /*0760*/  IMAD.IADD R9, R11, 0x1, R9 ;  /* 0x000000010b097824 */ /* 0x000fe200078e0209 */
[----:B------:R-:W-:Y:S01]  /*0770*/  CS2R R90, SRZ ;  /* 0x00000000005a7805 */ /* 0x000fe2000001ff00 */
[----:B------:R-:W-:Y:S01]  /*0780*/  IMAD.U32 R11, RZ, RZ, UR7 ;  /* 0x00000007ff0b7e24 */ /* 0x000fe2000f8e00ff */
[----:B------:R-:W-:Y:S01]  /*0790*/  LEA.HI.X R23, R20, c[0x0][0x1c4], R7, 0x1, P1 ;  /* 0x0000710014177a11 */ /* 0x000fe200008f0c07 */
[----:B------:R-:W-:Y:S01]  /*07a0*/  IMAD.SHL.U32 R235, R235, 0x2, RZ ;  /* 0x00000002ebeb7824 */ /* 0x000fe200078e00ff */
[----:B------:R-:W-:Y:S01]  /*07b0*/  IADD3 R7, -R242, c[0x0][0x198], RZ ;  /* 0x00006600f2077a10 */ /* 0x000fe20007ffe1ff */
[----:B------:R-:W-:Y:S01]  /*07c0*/  IMAD.IADD R245, R238, 0x1, -R245 ;  /* 0x00000001eef57824 */ /* 0x000fe200078e0af5 */
[----:B------:R-:W-:Y:S01]  /*07d0*/  LEA.HI.X R19, R10, c[0x0][0x194], R9, 0x1, P0 ;  /* 0x000065000a137a11 */ /* 0x000fe200000f0c09 */
[----:B------:R-:W-:Y:S01]  /*07e0*/  IMAD.SHL.U32 R10, R12, 0x40, RZ ;  /* 0x000000400c0a7824 */ /* 0x000fe200078e00ff */
[----:B------:R-:W-:Y:S01]  /*07f0*/  IADD3 R9, R16, 0x40, RZ ;  /* 0x0000004010097810 */ /* 0x000fe20007ffe0ff */
[----:B------:R-:W-:Y:S01]  /*0800*/  IMAD R7, R4, -0x60, R7 ;  /* 0xffffffa004077824 */ /* 0x000fe200078e0207 */
[----:B------:R-:W-:Y:S01]  /*0810*/  IADD3 R20, P0, R22, UR7, RZ ;  /* 0x0000000716147c10 */ /* 0x000fe2000ff1e0ff */
[----:B------:R-:W-:Y:S01]  /*0820*/  CS2R R88, SRZ ;  /* 0x0000000000587805 */ /* 0x000fe2000001ff00 */
[----:B------:R-:W-:Y:S01]  /*0830*/  ISETP.GE.AND P1, PT, R9, c[0x0][0x1cc], PT ;  /* 0x0000730009007a0c */ /* 0x000fe20003f26270 */
[----:B------:R-:W-:Y:S01]  /*0840*/  CS2R R86, SRZ ;  /* 0x0000000000567805 */ /* 0x000fe2000001ff00 */
[----:B------:R-:W-:Y:S01]  /*0850*/  IADD3.X R21, R23, UR5, RZ, P0, !PT ;  /* 0x0000000517157c10 */ /* 0x000fe200087fe4ff */
[----:B------:R-:W-:Y:S01]  /*0860*/  CS2R R84, SRZ ;  /* 0x0000000000547805 */ /* 0x000fe2000001ff00 */
[----:B------:R-:W-:Y:S01]  /*0870*/  ISETP.LT.OR P4, PT, R7, 0x1, P1 ;  /* 0x000000010700780c */ /* 0x000fe20000f81670 */
[----:B------:R-:W-:Y:S01]  /*0880*/  CS2R R66, SRZ ;  /* 0x0000000000427805 */ /* 0x000fe2000001ff00 */
[----:B------:R-:W-:Y:S01]  /*0890*/  IADD3 R24, P3, P0, R11, 0x80, R22 ;  /* 0x000000800b187810 */ /* 0x000fe2000787e016 */
[----:B------:R-:W-:Y:S01]  /*08a0*/  CS2R R64, SRZ ;  /* 0x0000000000407805 */ /* 0x000fe2000001ff00 */
[----:B------:R-:W-:Y:S01]  /*08b0*/  P2R R11, PR, RZ, 0x10 ;  /* 0x00000010ff0b7803 */ /* 0x000fe20000000000 */
[----:B------:R-:W-:Y:S01]  /*08c0*/  CS2R R70, SRZ ;  /* 0x0000000000467805 */ /* 0x000fe2000001ff00 */
[----:B------:R-:W-:Y:S01]  /*08d0*/  ISETP.LT.OR P6, PT, R7, 0x1, P2 ;  /* 0x000000010700780c */ /* 0x000fe200017c1670 */
[----:B------:R-:W-:Y:S01]  /*08e0*/  CS2R R68, SRZ ;  /* 0x0000000000447805 */ /* 0x000fe2000001ff00 */
[----:B------:R-:W-:Y:S01]  /*08f0*/  IADD3.X R25, RZ, UR5, R23, P3, P0 ;  /* 0x00000005ff197c10 */ /* 0x000fe20009fe0417 */
[----:B------:R-:W-:Y:S01]  /*0900*/  CS2R R74, SRZ ;  /* 0x00000000004a7805 */ /* 0x000fe2000001ff00 */
[----:B------:R-:W-:Y:S01]  /*0910*/  ISETP.NE.AND P3, PT, R11, RZ, PT ;  /* 0x000000ff0b00720c */ /* 0x000fe20003f65270 */
[----:B------:R-:W-:Y:S01]  /*0920*/  CS2R R72, SRZ ;  /* 0x0000000000487805 */ /* 0x000fe2000001ff00 */
[C---:B------:R-:W-:Y:S01]  /*0930*/  ISETP.LT.OR P5, PT, R7.reuse, 0x21, P2 ;  /* 0x000000210700780c */ /* 0x040fe200017a1670 */
[----:B------:R-:W-:Y:S01]  /*0940*/  CS2R R62, SRZ ;  /* 0x00000000003e7805 */ /* 0x000fe2000001ff00 */
[C---:B------:R-:W-:Y:S01]  /*0950*/  ISETP.LT.OR P4, PT, R7.reuse, 0x41, P2 ;  /* 0x000000410700780c */ /* 0x040fe20001781670 */
[----:B------:R-:W-:Y:S01]  /*0960*/  CS2R R60, SRZ ;  /* 0x00000000003c7805 */ /* 0x000fe2000001ff00 */
[C---:B------:R-:W-:Y:S01]  /*0970*/  ISETP.LT.OR P2, PT, R7.reuse, 0x21, P1 ;  /* 0x000000210700780c */ /* 0x040fe20000f41670 */
[----:B------:R-:W-:Y:S01]  /*0980*/  CS2R R58, SRZ ;  /* 0x00000000003a7805 */ /* 0x000fe2000001ff00 */
[----:B------:R-:W-:Y:S01]  /*0990*/  ISETP.LT.OR P1, PT, R7, 0x41, P1 ;  /* 0x000000410700780c */ /* 0x000fe20000f21670 */
[----:B------:R1:W-:Y:S01]  /*09a0*/  LDGSTS.E.BYPASS.LTC128B.128 [R235+0x6080], [R22.64], !P6 ;  /* 0x0608000016eb7fae */ /* 0x0003e2000f101d54 */
[----:B------:R-:W-:Y:S01]  /*09b0*/  LOP3.LUT R10, R10, 0x1c0, RZ, 0xc0, !PT ;  /* 0x000001c00a0a7812 */ /* 0x000fe200078ec0ff */
[----:B------:R-:W-:Y:S01]  /*09c0*/  CS2R R56, SRZ ;  /* 0x0000000000387805 */ /* 0x000fe2000001ff00 */
[----:B------:R-:W-:Y:S01]  /*09d0*/  IADD3 R26, P0, R20, UR7, RZ ;  /* 0x00000007141a7c10 */ /* 0x000fe2000ff1e0ff */
[----:B------:R1:W-:Y:S01]  /*09e0*/  LDGSTS.E.BYPASS.LTC128B.128 [R235+0x9080], [R22.64+0x80], !P3 ;  /* 0x0908008016eb7fae */ /* 0x0003e2000d901d54 */
[----:B------:R-:W-:Y:S01]  /*09f0*/  LOP3.LUT R11, R10, 0x8, R229, 0xf8, !PT ;  /* 0x000000080a0b7812 */ /* 0x000fe200078ef8e5 */
[----:B------:R-:W-:Y:S01]  /*0a00*/  CS2R R54, SRZ ;  /* 0x0000000000367805 */ /* 0x000fe2000001ff00 */
[----:B------:R-:W-:Y:S01]  /*0a10*/  IADD3.X R27, R21, UR5, RZ, P0, !PT ;  /* 0x00000005151b7c10 */ /* 0x000fe200087fe4ff */
[----:B------:R2:W-:Y:S01]  /*0a20*/  LDGSTS.E.BYPASS.LTC128B.128 [R235+0x7080], [R20.64], !P5 ;  /* 0x0708000014eb7fae */ /* 0x0005e2000e901d54 */
[----:B------:R-:W-:Y:S01]  /*0a30*/  SHF.R.U32.HI R10, RZ, 0x3, R10 ;  /* 0x00000003ff0a7819 */ /* 0x000fe2000001160a */
[----:B------:R-:W-:Y:S01]  /*0a40*/  ULDC.64 UR4, c[0x0][0x1a8] ;  /* 0x00006a0000047ab9 */ /* 0x000fe20000000a00 */
[----:B------:R-:W-:Y:S01]  /*0a50*/  ISETP.GE.AND P0, PT, R9, c[0x0][0x19c], PT ;  /* 0x0000670009007a0c */ /* 0x000fe20003f06270 */
[----:B------:R3:W-:Y:S01]  /*0a60*/  LDGSTS.E.BYPASS.LTC128B.128 [R235+0xa080], [R24.64], !P2 ;  /* 0x0a08000018eb7fae */ /* 0x0007e2000d101d54 */
[----:B------:R-:W-:Y:S01]  /*0a70*/  LOP3.LUT R231, R231, R11, R10, 0xf6, !PT ;  /* 0x0000000be7e77212 */ /* 0x000fe200078ef60a */
[----:B------:R-:W-:Y:S01]  /*0a80*/  IMAD R10, R243, c[0x0][0x178], RZ ;  /* 0x00005e00f30a7a24 */ /* 0x000fe200078e02ff */
[----:B------:R-:W-:Y:S01]  /*0a90*/  ISETP.LT.OR P3, PT, R7, 0x1, P0 ;  /* 0x000000010700780c */ /* 0x000fe20000761670 */
[----:B------:R4:W-:Y:S01]  /*0aa0*/  LDGSTS.E.BYPASS.LTC128B.128 [R235+0x8080], [R26.64], !P4 ;  /* 0x080800001aeb7fae */ /* 0x0009e2000e101d54 */
[----:B------:R-:W-:Y:S01]  /*0ab0*/  USHF.L.U32 UR7, UR4, 0x6, URZ ;  /* 0x0000000604077899 */ /* 0x000fe2000800063f */
[----:B------:R-:W-:Y:S01]  /*0ac0*/  IMAD R10, R242, c[0x0][0x17c], R10 ;  /* 0x00005f00f20a7a24 */ /* 0x000fe200078e020a */
[----:B------:R-:W-:Y:S01]  /*0ad0*/  USHF.L.U64.HI UR5, UR4, UR13, UR5 ;  /* 0x0000000d04057299 */ /* 0x000fe20008010205 */
[----:B------:R4:W-:Y:S01]  /*0ae0*/  LDGSTS.E.BYPASS.LTC128B.128 [R235+0xb080], [R26.64+0x80], !P1 ;  /* 0x0b0800801aeb7fae */ /* 0x0009e2000c901d54 */
[----:B------:R-:W-:Y:S01]  /*0af0*/  ISETP.GE.AND P1, PT, R16, c[0x0][0x19c], PT ;  /* 0x0000670010007a0c */ /* 0x000fe20003f26270 */
[----:B------:R-:W-:Y:S01]  /*0b00*/  IMAD.SHL.U32 R231, R231, 0x2, RZ ;  /* 0x00000002e7e77824 */ /* 0x000fe200078e00ff */
[C---:B------:R-:W-:Y:S01]  /*0b10*/  ISETP.LT.OR P5, PT, R7.reuse, 0x41, P0 ;  /* 0x000000410700780c */ /* 0x040fe200007a1670 */
[----:B------:R-:W-:Y:S01]  /*0b20*/  IMAD.U32 R11, RZ, RZ, UR7 ;  /* 0x00000007ff0b7e24 */ /* 0x000fe2000f8e00ff */
[C---:B------:R-:W-:Y:S01]  /*0b30*/  ISETP.LT.OR P6, PT, R7.reuse, 0x41, P1 ;  /* 0x000000410700780c */ /* 0x040fe20000fc1670 */
[----:B------:R-:W0:Y:S01]  /*0b40*/  LDGDEPBAR ;  /* 0x00000000000079af */ /* 0x000e220000000000 */
[C---:B------:R-:W-:Y:S01]  /*0b50*/  ISETP.LT.OR P2, PT, R7.reuse, 0x1, P1 ;  /* 0x000000010700780c */ /* 0x040fe20000f41670 */
[----:B------:R-:W-:Y:S01]  /*0b60*/  CS2R R52, SRZ ;  /* 0x0000000000347805 */ /* 0x000fe2000001ff00 */
[C---:B------:R-:W-:Y:S01]  /*0b70*/  ISETP.LT.OR P4, PT, R7.reuse, 0x21, P1 ;  /* 0x000000210700780c */ /* 0x040fe20000f81670 */
[----:B------:R-:W-:Y:S01]  /*0b80*/  CS2R R42, SRZ ;  /* 0x00000000002a7805 */ /* 0x000fe2000001ff00 */
[----:B-1----:R-:W-:Y:S01]  /*0b90*/  IMAD.WIDE.U32 R22, R242, c[0x0][0x178], R16 ;  /* 0x00005e00f2167a25 */ /* 0x002fe200078e0010 */
[----:B------:R-:W-:Y:S01]  /*0ba0*/  ISETP.LT.OR P1, PT, R7, 0x21, P0 ;  /* 0x000000210700780c */ /* 0x000fe20000721670 */
[----:B------:R-:W-:Y:S01]  /*0bb0*/  CS2R R40, SRZ ;  /* 0x0000000000287805 */ /* 0x000fe2000001ff00 */
[----:B------:R-:W-:Y:S01]  /*0bc0*/  CS2R R46, SRZ ;  /* 0x00000000002e7805 */ /* 0x000fe2000001ff00 */
[----:B------:R-:W-:Y:S01]  /*0bd0*/  IMAD.IADD R23, R23, 0x1, R10 ;  /* 0x0000000117177824 */ /* 0x000fe200078e020a */
[----:B------:R-:W-:Y:S01]  /*0be0*/  P2R R10, PR, RZ, 0x40 ;  /* 0x00000040ff0a7803 */ /* 0x000fe20000000000 */
[----:B------:R-:W-:Y:S01]  /*0bf0*/  CS2R R44, SRZ ;  /* 0x00000000002c7805 */ /* 0x000fe2000001ff00 */
[----:B------:R-:W-:Y:S01]  /*0c00*/  ISETP.GE.AND P6, PT, R16, c[0x0][0x16c], PT ;  /* 0x00005b0010007a0c */ /* 0x000fe20003fc6270 */
[----:B------:R-:W-:Y:S01]  /*0c10*/  IMAD.WIDE.U32 R22, R5, c[0x0][0x180], R22 ;  /* 0x0000600005167a25 */ /* 0x000fe200078e0016 */
[----:B--2---:R-:W-:Y:S01]  /*0c20*/  IADD3 R20, P0, R18, UR7, RZ ;  /* 0x0000000712147c10 */ /* 0x004fe2000ff1e0ff */
[----:B------:R1:W-:Y:S01]  /*0c30*/  LDGSTS.E.BYPASS.LTC128B.128 [R235+0x80], [R18.64], !P2 ;  /* 0x0008000012eb7fae */ /* 0x0003e2000d101d54 */
[----:B------:R-:W-:Y:S01]  /*0c40*/  P2R R7, PR, RZ, 0x2 ;  /* 0x00000002ff077803 */ /* 0x000fe20000000000 */
[----:B------:R-:W-:Y:S01]  /*0c50*/  CS2R R50, SRZ ;  /* 0x0000000000327805 */ /* 0x000fe2000001ff00 */
[----:B------:R-:W-:Y:S01]  /*0c60*/  IADD3.X R21, R19, UR5, RZ, P0, !PT ;  /* 0x0000000513157c10 */ /* 0x000fe200087fe4ff */
[----:B------:R1:W-:Y:S01]  /*0c70*/  LDGSTS.E.BYPASS.LTC128B.128 [R235+0x3080], [R18.64+0x80], !P3 ;  /* 0x0308008012eb7fae */ /* 0x0003e2000d901d54 */
[----:B------:R-:W-:Y:S01]  /*0c80*/  ISETP.NE.AND P2, PT, R7, RZ, PT ;  /* 0x000000ff0700720c */ /* 0x000fe20003f45270 */
[----:B------:R-:W-:Y:S01]  /*0c90*/  IMAD R7, R3, c[0x0][0x180], RZ ;  /* 0x0000600003077a24 */ /* 0x000fe200078e02ff */
[----:B------:R-:W-:Y:S01]  /*0ca0*/  ISETP.GE.AND P3, PT, R9, c[0x0][0x16c], PT ;  /* 0x00005b0009007a0c */ /* 0x000fe20003f66270 */
[----:B------:R2:W-:Y:S01]  /*0cb0*/  LDGSTS.E.BYPASS.LTC128B.128 [R235+0x1080], [R20.64], !P4 ;  /* 0x0108000014eb7fae */ /* 0x0005e2000e101d54 */
[----:B----4-:R-:W-:Y:S01]  /*0cc0*/  IMAD R26, R243, c[0x0][0x208], RZ ;  /* 0x00008200f31a7a24 */ /* 0x010fe200078e02ff */
[----:B------:R-:W-:Y:S01]  /*0cd0*/  @P6 LOP3.LUT R236, R236, 0x1, RZ, 0xfc, !PT ;  /* 0x00000001ecec6812 */ /* 0x000fe200078efcff */
[----:B------:R-:W-:Y:S01]  /*0ce0*/  IMAD R7, R5, c[0x0][0x184], R7 ;  /* 0x0000610005077a24 */ /* 0x000fe200078e0207 */
[----:B------:R-:W-:Y:S01]  /*0cf0*/  CS2R R48, SRZ ;  /* 0x0000000000307805 */ /* 0x000fe2000001ff00 */
[----:B------:R-:W-:Y:S01]  /*0d00*/  IMAD R26, R242, c[0x0][0x20c], R26 ;  /* 0x00008300f21a7a24 */ /* 0x000fe200078e021a */
[----:B------:R-:W-:Y:S01]  /*0d10*/  LOP3.LUT R236, R236, 0xfffffffd, RZ, 0xc0, !PT ;  /* 0xfffffffdecec7812 */ /* 0x000fe200078ec0ff */
[----:B------:R-:W-:Y:S01]  /*0d20*/  IMAD.IADD R23, R23, 0x1, R7 ;  /* 0x0000000117177824 */ /* 0x000fe200078e0207 */
[----:B------:R-:W-:Y:S01]  /*0d30*/  CS2R R38, SRZ ;  /* 0x0000000000267805 */ /* 0x000fe2000001ff00 */
[----:B------:R-:W-:Y:S01]  /*0d40*/  IMAD.U32 R7, RZ, RZ, UR16 ;  /* 0x00000010ff077e24 */ /* 0x000fe2000f8e00ff */
[----:B------:R-:W-:Y:S01]  /*0d50*/  CS2R R36, SRZ ;  /* 0x0000000000247805 */ /* 0x000fe2000001ff00 */
[----:B------:R-:W-:Y:S01]  /*0d60*/  CS2R R34, SRZ ;  /* 0x0000000000227805 */ /* 0x000fe2000001ff00 */
[----:B------:R-:W-:Y:S01]  /*0d70*/  @P3 LOP3.LUT R236, R236, 0x2, RZ, 0xfc, !PT ;  /* 0x00000002ecec3812 */ /* 0x000fe200078efcff */
[----:B------:R-:W-:Y:S01]  /*0d80*/  IMAD.WIDE.U32 R22, R7, c[0x0][0x188], R22 ;  /* 0x0000620007167a25 */ /* 0x000fe200078e0016 */
[----:B------:R-:W-:Y:S01]  /*0d90*/  CS2R R32, SRZ ;  /* 0x0000000000207805 */ /* 0x000fe2000001ff00 */
[----:B------:R-:W-:Y:S01]  /*0da0*/  CS2R R30, SRZ ;  /* 0x00000000001e7805 */ /* 0x000fe2000001ff00 */
[----:B------:R-:W-:Y:S01]  /*0db0*/  CS2R R28, SRZ ;  /* 0x00000000001c7805 */ /* 0x000fe2000001ff00 */
[----:B-1----:R-:W-:-:S02]  /*0dc0*/  IADD3 R18, P1, P0, R11, 0x80, R18 ;  /* 0x000000800b127810 */ /* 0x002fc4000783e012 */
[----:B------:R-:W-:Y:S02]  /*0dd0*/  SEL R11, RZ, 0x1, P6 ;  /* 0x00000001ff0b7807 */ /* 0x000fe40003000000 */
[----:B------:R-:W-:Y:S02]  /*0de0*/  ISETP.NE.AND P6, PT, R10, RZ, PT ;  /* 0x000000ff0a00720c */ /* 0x000fe40003fc5270 */
[----:B------:R-:W-:Y:S02]  /*0df0*/  IADD3.X R19, RZ, UR5, R19, P1, P0 ;  /* 0x00000005ff137c10 */ /* 0x000fe40008fe0413 */
[----:B--2---:R-:W-:Y:S02]  /*0e00*/  IADD3 R20, P0, R20, UR7, RZ ;  /* 0x0000000714147c10 */ /* 0x004fe4000ff1e0ff */
[----:B------:R-:W-:Y:S01]  /*0e10*/  SEL R10, RZ, 0x2, P3 ;  /* 0x00000002ff0a7807 */ /* 0x000fe20001800000 */
[----:B------:R1:W-:Y:S01]  /*0e20*/  LDGSTS.E.BYPASS.LTC128B.128 [R235+0x4080], [R18.64], !P2 ;  /* 0x0408000012eb7fae */ /* 0x0003e2000d101d54 */
[----:B------:R-:W-:Y:S01]  /*0e30*/  IADD3.X R21, R21, UR5, RZ, P0, !PT ;  /* 0x0000000515157c10 */ /* 0x000fe200087fe4ff */
[----:B------:R-:W-:Y:S01]  /*0e40*/  ULDC.64 UR4, c[0x0][0x188] ;  /* 0x0000620000047ab9 */ /* 0x000fe20000000a00 */
[----:B------:R-:W-:Y:S01]  /*0e50*/  LOP3.LUT P0, RZ, R12, 0x4, RZ, 0xc0, !PT ;  /* 0x000000040cff7812 */ /* 0x000fe2000780c0ff */
[----:B------:R-:W-:Y:S01]  /*0e60*/  UIMAD UR4, UR6, UR4, URZ ;  /* 0x00000004060472a4 */ /* 0x000fe2000f8e023f */
[----:B------:R-:W-:Y:S01]  /*0e70*/  IMAD.IADD R10, R10, 0x1, R11 ;  /* 0x000000010a0a7824 */ /* 0x000fe200078e020b */
[----:B------:R2:W-:Y:S01]  /*0e80*/  LDGSTS.E.BYPASS.LTC128B.128 [R235+0x2080], [R20.64], !P6 ;  /* 0x0208000014eb7fae */ /* 0x0005e2000f101d54 */
[----:B------:R-:W-:Y:S01]  /*0e90*/  SEL R203, R203, 0xffffffc0, !P0 ;  /* 0xffffffc0cbcb7807 */ /* 0x000fe20004000000 */
[----:B------:R-:W-:Y:S01]  /*0ea0*/  UIMAD UR4, UR16, UR5, UR4 ;  /* 0x00000005100472a4 */ /* 0x000fe2000f8e0204 */
[----:B------:R-:W-:Y:S01]  /*0eb0*/  LOP3.LUT P0, RZ, R12, 0x2, RZ, 0xc0, !PT ;  /* 0x000000020cff7812 */ /* 0x000fe2000780c0ff */
[----:B------:R2:W-:Y:S01]  /*0ec0*/  LDGSTS.E.BYPASS.LTC128B.128 [R235+0x5080], [R20.64+0x80], !P5 ;  /* 0x0508008014eb7fae */ /* 0x0005e2000e901d54 */
[----:B------:R-:W-:Y:S01]  /*0ed0*/  LEA R240, P1, R22, c[0x0][0x160], 0x1 ;  /* 0x0000580016f07a11 */ /* 0x000fe200078208ff */
[----:B------:R-:W-:Y:S01]  /*0ee0*/  IMAD.IADD R220, R231, 0x1, R203 ;  /* 0x00000001e7dc7824 */ /* 0x000fe200078e02cb */
[----:B------:R-:W-:Y:S01]  /*0ef0*/  SEL R200, R200, 0xffffffe0, !P0 ;  /* 0xffffffe0c8c87807 */ /* 0x000fe20004000000 */
[----:B------:R-:W0:Y:S01]  /*0f00*/  LDGDEPBAR ;  /* 0x00000000000079af */ /* 0x000e220000000000 */
[----:B------:R-:W-:Y:S01]  /*0f10*/  IADD3 R7, R23, UR4, RZ ;  /* 0x0000000417077c10 */ /* 0x000fe2000fffe0ff */
[----:B------:R-:W-:Y:S01]  /*0f20*/  ULDC.64 UR4, c[0x0][0x178] ;  /* 0x00005e0000047ab9 */ /* 0x000fe20000000a00 */
[----:B------:R-:W-:Y:S01]  /*0f30*/  LOP3.LUT P3, RZ, R10, 0x1, RZ, 0xc0, !PT ;  /* 0x000000010aff7812 */ /* 0x000fe2000786c0ff */
[----:B------:R-:W-:Y:S01]  /*0f40*/  IMAD.IADD R221, R231, 0x1, R200 ;  /* 0x00000001e7dd7824 */ /* 0x000fe200078e02c8 */
[----:B------:R-:W-:Y:S01]  /*0f50*/  LEA.HI.X R241, R22, c[0x0][0x164], R7, 0x1, P1 ;  /* 0x0000590016f17a11 */ /* 0x000fe200008f0c07 */
[----:B------:R-:W-:Y:S01]  /*0f60*/  IMAD.IADD R200, R200, 0x1, R220 ;  /* 0x00000001c8c87824 */ /* 0x000fe200078e02dc */
[----:B------:R-:W-:Y:S01]  /*0f70*/  IADD3 R7, -R242, c[0x0][0x168], RZ ;  /* 0x00005a00f2077a10 */ /* 0x000fe20007ffe1ff */
[----:B------:R-:W-:Y:S01]  /*0f80*/  USHF.L.U32 UR14, UR4, 0x6, URZ ;  /* 0x00000006040e7899 */ /* 0x000fe2000800063f */
[----:B------:R-:W-:Y:S01]  /*0f90*/  LOP3.LUT P4, RZ, R10, 0x2, RZ, 0xc0, !PT ;  /* 0x000000020aff7812 */ /* 0x000fe2000788c0ff */
[----:B------:R-:W-:Y:S01]  /*0fa0*/  USHF.L.U64.HI UR13, UR4, UR13, UR5 ;  /* 0x0000000d040d7299 */ /* 0x000fe20008010205 */
[C---:B------:R-:W-:Y:S01]  /*0fb0*/  ISETP.LT.OR P1, PT, R7.reuse, 0x1, !P3 ;  /* 0x000000010700780c */ /* 0x040fe20005f21670 */
[----:B------:R-:W-:Y:S01]  /*0fc0*/  IMAD.WIDE.U32 R22, R242, c[0x0][0x208], R16 ;  /* 0x00008200f2167a25 */ /* 0x000fe200078e0010 */
[----:B------:R-:W-:Y:S01]  /*0fd0*/  ISETP.LT.OR P0, PT, R7, 0x1, !P4 ;  /* 0x000000010700780c */ /* 0x000fe20006701670 */
[----:B------:R-:W-:Y:S01]  /*0fe0*/  ULDC.64 UR4, c[0x0][0x218] ;  /* 0x0000860000047ab9 */ /* 0x000fe20000000a00 */
[----:B------:R-:W-:Y:S01]  /*0ff0*/  LEA.HI R11, R8, R238, RZ, 0x5 ;  /* 0x000000ee080b7211 */ /* 0x000fe200078f28ff */
[----:B-1----:R-:W-:Y:S01]  /*1000*/  IMAD.U32 R18, RZ, RZ, UR14 ;  /* 0x0000000eff127e24 */ /* 0x002fe2000f8e00ff */
[C---:B------:R-:W-:Y:S01]  /*1010*/  ISETP.GE.AND P6, PT, R16.reuse, c[0x0][0x1fc], PT ;  /* 0x00007f0010007a0c */ /* 0x040fe20003fc6270 */
[----:B------:R-:W-:Y:S01]  /*1020*/  IMAD.IADD R27, R23, 0x1, R26 ;  /* 0x00000001171b7824 */ /* 0x000fe200078e021a */
[----:B------:R-:W-:Y:S01]  /*1030*/  ISETP.GE.AND P5, PT, R16, c[0x0][0x1fc], PT ;  /* 0x00007f0010007a0c */ /* 0x000fe20003fa6270 */
[----:B------:R-:W-:Y:S01]  /*1040*/  IMAD R16, R3, c[0x0][0x210], RZ ;  /* 0x0000840003107a24 */ /* 0x000fe200078e02ff */
[----:B---3--:R-:W-:Y:S01]  /*1050*/  IADD3 R24, P2, R240, UR14, RZ ;  /* 0x0000000ef0187c10 */ /* 0x008fe2000ff5e0ff */
[----:B------:R-:W-:Y:S01]  /*1060*/  IMAD.MOV.U32 R26, RZ, RZ, R22 ;  /* 0x000000ffff1a7224 */ /* 0x000fe200078e0016 */
[----:B--2---:R-:W-:Y:S01]  /*1070*/  SHF.R.S32.HI R20, RZ, 0x5, R11 ;  /* 0x00000005ff147819 */ /* 0x004fe2000001140b */
[----:B------:R-:W-:-:S04]  /*1080*/  DEPBAR.LE SB0, 0x1 ;  /* 0x000080400000791a */ /* 0x000fc80000000000 */
[----:B------:R-:W-:Y:S01]  /*1090*/  BAR.SYNC.DEFER_BLOCKING 0x0 ;  /* 0x0000000000007b1d */ /* 0x000fe20000010000 */
[----:B------:R-:W-:Y:S01]  /*10a0*/  LEA.HI R10, R11, R20, RZ, 0x1 ;  /* 0x000000140b0a7211 */ /* 0x000fe200078f08ff */
[----:B------:R-:W-:Y:S01]  /*10b0*/  IMAD R16, R5, c[0x0][0x214], R16 ;  /* 0x0000850005107a24 */ /* 0x000fe200078e0210 */
[----:B------:R-:W-:Y:S01]  /*10c0*/  IADD3.X R25, R241, UR13, RZ, P2, !PT ;  /* 0x0000000df1197c10 */ /* 0x000fe200097fe4ff */
[----:B------:R-:W-:Y:S01]  /*10d0*/  IMAD.WIDE.U32 R26, R5, c[0x0][0x210], R26 ;  /* 0x00008400051a7a25 */ /* 0x000fe200078e001a */
[----:B------:R-:W-:Y:S01]  /*10e0*/  LOP3.LUT R10, R10, 0xfffffffe, RZ, 0xc0, !PT ;  /* 0xfffffffe0a0a7812 */ /* 0x000fe200078ec0ff */
[----:B------:R-:W-:Y:S01]  /*10f0*/  UIMAD UR4, UR6, UR4, URZ ;  /* 0x00000004060472a4 */ /* 0x000fe2000f8e023f */
[----:B------:R-:W-:Y:S01]  /*1100*/  ISETP.LT.OR P2, PT, R7, 0x21, !P3 ;  /* 0x000000210700780c */ /* 0x000fe20005f41670 */
[----:B------:R-:W-:Y:S01]  /*1110*/  IMAD.IADD R27, R27, 0x1, R16 ;  /* 0x000000011b1b7824 */ /* 0x000fe200078e0210 */
[----:B------:R-:W-:Y:S01]  /*1120*/  SHF.R.S32.HI R17, RZ, 0x4, R14 ;  /* 0x00000004ff117819 */ /* 0x000fe2000001140e */
[----:B------:R-:W-:Y:S01]  /*1130*/  IMAD.IADD R10, R20, 0x1, -R10 ;  /* 0x00000001140a7824 */ /* 0x000fe200078e0a0a */
[----:B------:R-:W-:Y:S01]  /*1140*/  UIMAD UR4, UR16, UR5, UR4 ;  /* 0x00000005100472a4 */ /* 0x000fe2000f8e0204 */
[----:B------:R-:W-:Y:S01]  /*1150*/  IMAD.MOV.U32 R20, RZ, RZ, c[0x0][0x208] ;  /* 0x00008200ff147624 */ /* 0x000fe200078e00ff */
[----:B------:R-:W-:Y:S01]  /*1160*/  LEA.HI R232, R14, R17, RZ, 0x1 ;  /* 0x000000110ee87211 */ /* 0x000fe200078f08ff */
[----:B------:R-:W-:Y:S01]  /*1170*/  IMAD.U32 R16, RZ, RZ, UR16 ;  /* 0x00000010ff107e24 */ /* 0x000fe2000f8e00ff */
[----:B------:R-:W-:Y:S01]  /*1180*/  LEA.HI R8, R8, R238, RZ, 0x2 ;  /* 0x000000ee08087211 */ /* 0x000fe200078f10ff */
[----:B------:R-:W-:Y:S01]  /*1190*/  IMAD.SHL.U32 R249, R10, 0x10, RZ ;  /* 0x000000100af97824 */ /* 0x000fe200078e00ff */
[----:B------:R-:W-:Y:S01]  /*11a0*/  LOP3.LUT R232, R232, 0xfffffffe, RZ, 0xc0, !PT ;  /* 0xfffffffee8e87812 */ /* 0x000fe200078ec0ff */
[----:B------:R-:W-:Y:S01]  /*11b0*/  IMAD.WIDE.U32 R26, R16, c[0x0][0x218], R26 ;  /* 0x00008600101a7a25 */ /* 0x000fe200078e001a */
[----:B------:R-:W-:-:S02]  /*11c0*/  SHF.R.S32.HI R244, RZ, 0x1f, R8 ;  /* 0x0000001ffff47819 */ /* 0x000fc40000011408 */
[----:B------:R-:W-:Y:S01]  /*11d0*/  ISETP.GE.AND P3, PT, R9, c[0x0][0x1fc], PT ;  /* 0x00007f0009007a0c */ /* 0x000fe20003f66270 */
[----:B------:R-:W-:Y:S01]  /*11e0*/  IMAD.IADD R232, R17, 0x1, -R232 ;  /* 0x0000000111e87824 */ /* 0x000fe200078e0ae8 */
[----:B------:R-:W-:Y:S01]  /*11f0*/  IADD3 R16, R27, UR4, RZ ;  /* 0x000000041b107c10 */ /* 0x000fe2000fffe0ff */
[----:B------:R1:W2:Y:S01]  /*1200*/  LDSM.16.M88.2 R172, [R200+0x6080] ;  /* 0x00608000c8ac783b */ /* 0x0002a20000000100 */
[----:B------:R-:W-:Y:S01]  /*1210*/  SHF.R.S32.HI R17, RZ, 0x1f, R245 ;  /* 0x0000001fff117819 */ /* 0x000fe200000114f5 */
[----:B------:R-:W-:Y:S01]  /*1220*/  IMAD.SHL.U32 R12, R12, 0x20, RZ ;  /* 0x000000200c0c7824 */ /* 0x000fe200078e00ff */
[----:B------:R-:W-:Y:S01]  /*1230*/  SEL R237, RZ, 0xffffffff, P3 ;  /* 0xffffffffffed7807 */ /* 0x000fe20001800000 */
[----:B------:R1:W3:Y:S01]  /*1240*/  LDSM.16.M88.2 R174, [R200+0x7080] ;  /* 0x00708000c8ae783b */ /* 0x0002e20000000100 */
[----:B------:R-:W-:Y:S02]  /*1250*/  LEA.HI R17, R17, R245, RZ, 0x3 ;  /* 0x000000f511117211 */ /* 0x000fe400078f18ff */
[----:B------:R-:W-:Y:S01]  /*1260*/  ISETP.LT.OR P3, PT, R7, 0x21, P5 ;  /* 0x000000210700780c */ /* 0x000fe20002f61670 */
[----:B------:R1:W4:Y:S01]  /*1270*/  LDSM.16.M88.2 R176, [R200+0x8080] ;  /* 0x00808000c8b0783b */ /* 0x0003220000000100 */
[----:B------:R-:W-:Y:S01]  /*1280*/  LOP3.LUT R234, R17, 0xfffffff8, RZ, 0xc0, !PT ;  /* 0xfffffff811ea7812 */ /* 0x000fe200078ec0ff */
[----:B------:R-:W-:-:S02]  /*1290*/  IMAD.SHL.U32 R237, R237, 0x2, RZ ;  /* 0x00000002eded7824 */ /* 0x000fc400078e00ff */
[----:B------:R1:W1:Y:S02]  /*12a0*/  LDSM.16.M88.2 R196, [R200+0x9080] ;  /* 0x00908000c8c4783b */ /* 0x0002640000000100 */
[----:B------:R-:W-:Y:S02]  /*12b0*/  IMAD.IADD R234, R245, 0x1, -R234 ;  /* 0x00000001f5ea7824 */ /* 0x000fe400078e0aea */
[----:B------:R1:W1:Y:S04]  /*12c0*/  LDSM.16.M88.2 R198, [R200+0xa080] ;  /* 0x00a08000c8c6783b */ /* 0x0002680000000100 */
[----:B------:R-:W1:Y:S04]  /*12d0*/  LDSM.16.M88.2 R200, [R200+0xb080] ;  /* 0x00b08000c8c8783b */ /* 0x000e680000000100 */
[----:B------:R1:W1:Y:S04]  /*12e0*/  LDSM.16.M88.2 R154, [R231+0x6080] ;  /* 0x00608000e79a783b */ /* 0x0002680000000100 */
        /* <DEDUP_REMOVED lines=17> */
[----:B------:R-:W-:Y:S06]  /*1400*/  BAR.SYNC.DEFER_BLOCKING 0x0 ;  /* 0x0000000000007b1d */ /* 0x000fec0000010000 */
[----:B------:R-:W-:Y:S01]  /*1410*/  @!PT LDS RZ, [RZ] ;  /* 0x00000000fffff984 */ /* 0x000fe20000000800 */
[----:B------:R-:W-:Y:S01]  /*1420*/  @!PT LDS RZ, [RZ] ;  /* 0x00000000fffff984 */ /* 0x000fe20000000800 */
[----:B------:R-:W-:Y:S01]  /*1430*/  @!PT LDS RZ, [RZ] ;  /* 0x00000000fffff984 */ /* 0x000fe20000000800 */
[----:B------:R1:W-:Y:S04]  /*1440*/  LDGSTS.E.BYPASS.LTC128B.128 [R235+0x6080], [R240.64], !P1 ;  /* 0x06080000f0eb7fae */ /* 0x0003e8000c901d54 */
[----:B------:R1:W-:Y:S01]  /*1450*/  LDGSTS.E.BYPASS.LTC128B.128 [R235+0x8080], [R240.64+0x80], !P0 ;  /* 0x08080080f0eb7fae */ /* 0x0003e2000c101d54 */
[----:B------:R-:W-:-:S03]  /*1460*/  IADD3 R18, P1, P0, R18, 0x80, R240 ;  /* 0x0000008012127810 */ /* 0x000fc6000783e0f0 */
[----:B------:R1:W-:Y:S01]  /*1470*/  LDGSTS.E.BYPASS.LTC128B.128 [R235+0x7080], [R24.64], !P2 ;  /* 0x0708000018eb7fae */ /* 0x0003e2000d101d54 */
[----:B------:R-:W-:Y:S02]  /*1480*/  IADD3.X R19, RZ, UR13, R241, P1, P0 ;  /* 0x0000000dff137c10 */ /* 0x000fe40008fe04f1 */
[----:B------:R-:W-:Y:S02]  /*1490*/  LEA R22, P0, R15, c[0x0][0x258], 0x2 ;  /* 0x000096000f167a11 */ /* 0x000fe400078010ff */
[----:B------:R-:W-:Y:S02]  /*14a0*/  ISETP.LT.OR P1, PT, R7, 0x21, !P4 ;  /* 0x000000210700780c */ /* 0x000fe40006721670 */
[----:B------:R-:W-:Y:S01]  /*14b0*/  LEA.HI.X R23, R15, c[0x0][0x25c], R13, 0x2, P0 ;  /* 0x000097000f177a11 */ /* 0x000fe200000f140d */
[----:B------:R-:W-:Y:S01]  /*14c0*/  IMAD.MOV.U32 R13, RZ, RZ, 0x5 ;  /* 0x00000005ff0d7424 */ /* 0x000fe200078e00ff */
[----:B------:R-:W-:Y:S02]  /*14d0*/  LEA R250, P0, R26, c[0x0][0x1f0], 0x1 ;  /* 0x00007c001afa7a11 */ /* 0x000fe400078008ff */
[----:B------:R-:W-:-:S02]  /*14e0*/  SHF.R.S32.HI R15, RZ, 0x2, R8 ;  /* 0x00000002ff0f7819 */ /* 0x000fc40000011408 */
[C---:B------:R-:W-:Y:S01]  /*14f0*/  SHF.L.U64.HI R13, R20.reuse, R13, c[0x0][0x20c] ;  /* 0x00008300140d7619 */ /* 0x040fe2000001020d */
[----:B------:R-:W-:Y:S01]  /*1500*/  IMAD.SHL.U32 R20, R20, 0x20, RZ ;  /* 0x0000002014147824 */ /* 0x000fe200078e00ff */
[----:B------:R-:W-:Y:S02]  /*1510*/  LEA.HI.X R251, R26, c[0x0][0x1f4], R16, 0x1, P0 ;  /* 0x00007d001afb7a11 */ /* 0x000fe400000f0c10 */
[----:B------:R-:W-:Y:S01]  /*1520*/  LEA.HI R244, R244, R15, RZ, 0x3 ;  /* 0x0000000ff4f47211 */ /* 0x000fe200078f18ff */
[----:B------:R5:W-:Y:S01]  /*1530*/  LDGSTS.E.BYPASS.LTC128B.128 [R235+0x9080], [R18.64], !P1 ;  /* 0x0908000012eb7fae */ /* 0x000be2000c901d54 */
[C---:B------:R-:W-:Y:S01]  /*1540*/  SHF.L.U64.HI R13, R20.reuse, 0x1, R13 ;  /* 0x00000001140d7819 */ /* 0x040fe2000001020d */
[----:B------:R-:W-:Y:S01]  /*1550*/  IMAD.SHL.U32 R20, R20, 0x2, RZ ;  /* 0x0000000214147824 */ /* 0x000fe200078e00ff */
[----:B------:R-:W-:Y:S02]  /*1560*/  ISETP.GT.AND P4, PT, R238, 0xf, PT ;  /* 0x0000000fee00780c */ /* 0x000fe40003f84270 */
[----:B------:R-:W-:-:S02]  /*1570*/  LOP3.LUT R244, R244, 0xfffffff8, RZ, 0xc0, !PT ;  /* 0xfffffff8f4f47812 */ /* 0x000fc400078ec0ff */
[----:B------:R-:W-:-:S03]  /*1580*/  LOP3.LUT R16, R249, 0x10, RZ, 0xc0, !PT ;  /* 0x00000010f9107812 */ /* 0x000fc600078ec0ff */
[----:B------:R-:W-:Y:S01]  /*1590*/  IMAD.IADD R244, R15, 0x1, -R244 ;  /* 0x000000010ff47824 */ /* 0x000fe200078e0af4 */
[----:B------:R-:W-:Y:S02]  /*15a0*/  LOP3.LUT R12, R16, 0xe0, R12, 0xf8, !PT ;  /* 0x000000e0100c7812 */ /* 0x000fe400078ef80c */
[C---:B-----5:R-:W-:Y:S02]  /*15b0*/  IADD3 R18, P1, P0, R20.reuse, 0x80, R250 ;  /* 0x0000008014127810 */ /* 0x060fe4000783e0fa */
[----:B------:R-:W-:Y:S02]  /*15c0*/  IADD3 R20, P2, R20, R250, RZ ;  /* 0x000000fa14147210 */ /* 0x000fe40007f5e0ff */
[C-C-:B------:R-:W-:Y:S02]  /*15d0*/  IADD3.X R19, R13.reuse, RZ, R251.reuse, P1, P0 ;  /* 0x000000ff0d137210 */ /* 0x140fe40000fe04fb */
[----:B------:R-:W-:Y:S01]  /*15e0*/  LEA R14, P1, R2, c[0x0][0x280], 0x2 ;  /* 0x0000a000020e7a11 */ /* 0x000fe200078210ff */
[----:B------:R-:W-:Y:S01]  /*15f0*/  IMAD.X R21, R13, 0x1, R251, P2 ;  /* 0x000000010d157824 */ /* 0x000fe200010e06fb */
[----:B------:R-:W-:Y:S01]  /*1600*/  ISETP.GE.AND P0, PT, R9, c[0x0][0x1fc], PT ;  /* 0x00007f0009007a0c */ /* 0x000fe20003f06270 */
[----:B------:R-:W-:Y:S01]  /*1610*/  @!P4 IMAD.SHL.U32 R9, R238, 0x10, RZ ;  /* 0x00000010ee09c824 */ /* 0x000fe200078e00ff */
[----:B------:R-:W-:Y:S01]  /*1620*/  LEA.HI.X R15, R2, c[0x0][0x284], R0, 0x2, P1 ;  /* 0x0000a100020f7a11 */ /* 0x000fe200008f1400 */
[----:B------:R-:W-:Y:S01]  /*1630*/  IMAD.SHL.U32 R0, R6, 0x8, RZ ;  /* 0x0000000806007824 */ /* 0x000fe200078e00ff */
[C---:B------:R-:W-:Y:S01]  /*1640*/  ISETP.LT.OR P1, PT, R7.reuse, 0x1, P0 ;  /* 0x000000010700780c */ /* 0x040fe20000721670 */
[----:B------:R-:W-:Y:S01]  /*1650*/  IMAD.SHL.U32 R2, R232, 0x100, RZ ;  /* 0x00000100e8027824 */ /* 0x000fe200078e00ff */
[C---:B------:R-:W-:Y:S01]  /*1660*/  ISETP.LT.OR P2, PT, R7.reuse, 0x1, P5 ;  /* 0x000000010700780c */ /* 0x040fe20002f41670 */
[----:B------:R5:W-:Y:S01]  /*1670*/  @!P4 LDGSTS.E.BYPASS.LTC128B.128 [R9+0x12080], [R22.64] ;  /* 0x120800001609cfae */ /* 0x000be2000b901d54 */
[----:B------:R-:W-:-:S02]  /*1680*/  ISETP.LT.OR P0, PT, R7, 0x21, P0 ;  /* 0x000000210700780c */ /* 0x000fc40000701670 */
[----:B------:R-:W-:Y:S01]  /*1690*/  LOP3.LUT R7, R0, 0x18, RZ, 0xc0, !PT ;  /* 0x0000001800077812 */ /* 0x000fe200078ec0ff */
[----:B------:R-:W0:Y:S01]  /*16a0*/  LDGDEPBAR ;  /* 0x00000000000079af */ /* 0x000e220000000000 */
[----:B------:R-:W-:Y:S01]  /*16b0*/  SHF.R.S32.HI R0, RZ, 0x3, R17 ;  /* 0x00000003ff007819 */ /* 0x000fe20000011411 */
[----:B------:R-:W-:Y:S01]  /*16c0*/  IMAD.SHL.U32 R17, R234, 0x40, RZ ;  /* 0x00000040ea117824 */ /* 0x000fe200078e00ff */
[----:B------:R-:W-:Y:S01]  /*16d0*/  LOP3.LUT R12, R12, 0x100, R2, 0xf8, !PT ;  /* 0x000001000c0c7812 */ /* 0x000fe200078ef802 */
[----:B------:R-:W-:Y:S01]  /*16e0*/  IMAD.SHL.U32 R2, R10, 0x400, RZ ;  /* 0x000004000a027824 */ /* 0x000fe200078e00ff */
[----:B------:R-:W-:Y:S01]  /*16f0*/  SEL R13, RZ, 0x1, P6 ;  /* 0x00000001ff0d7807 */ /* 0x000fe20003000000 */
[----:B------:R-:W-:Y:S01]  /*1700*/  IMAD.SHL.U32 R0, R0, 0x200, RZ ;  /* 0x0000020000007824 */ /* 0x000fe200078e00ff */
[----:B------:R-:W-:Y:S01]  /*1710*/  LOP3.LUT R17, R17, 0x1c0, RZ, 0xc0, !PT ;  /* 0x000001c011117812 */ /* 0x000fe200078ec0ff */
[----:B------:R1:W-:Y:S01]  /*1720*/  LDGSTS.E.BYPASS.LTC128B.128 [R235+0xe080], [R250.64], !P2 ;  /* 0x0e080000faeb7fae */ /* 0x0003e2000d101d54 */
[----:B------:R-:W-:-:S02]  /*1730*/  LOP3.LUT R229, R12, 0x8, R229, 0xf8, !PT ;  /* 0x000000080ce57812 */ /* 0x000fc400078ef8e5 */
[----:B------:R-:W-:Y:S01]  /*1740*/  SHF.R.U32.HI R16, RZ, 0x3, R17 ;  /* 0x00000003ff107819 */ /* 0x000fe20000011611 */
[----:B------:R1:W-:Y:S01]  /*1750*/  LDGSTS.E.BYPASS.LTC128B.128 [R235+0x10080], [R250.64+0x80], !P1 ;  /* 0x10080080faeb7fae */ /* 0x0003e2000c901d54 */
[----:B------:R-:W-:Y:S02]  /*1760*/  LOP3.LUT R12, R12, 0x1c0, RZ, 0xc0, !PT ;  /* 0x000001c00c0c7812 */ /* 0x000fe400078ec0ff */
[----:B------:R-:W-:Y:S01]  /*1770*/  LOP3.LUT R237, R237, 0x2, R13, 0xe2, !PT ;  /* 0x00000002eded7812 */ /* 0x000fe200078ee20d */
[----:B------:R1:W-:Y:S01]  /*1780*/  LDGSTS.E.BYPASS.LTC128B.128 [R235+0xf080], [R20.64], !P3 ;  /* 0x0f08000014eb7fae */ /* 0x0003e2000d901d54 */
[----:B------:R-:W-:-:S03]  /*1790*/  SHF.R.U32.HI R12, RZ, 0x3, R12 ;  /* 0x00000003ff0c7819 */ /* 0x000fc6000001160c */
[----:B------:R1:W-:Y:S01]  /*17a0*/  LDGSTS.E.BYPASS.LTC128B.128 [R235+0x11080], [R18.64], !P0 ;  /* 0x1108000012eb7fae */ /* 0x0003e2000c101d54 */
[----:B------:R-:W-:Y:S01]  /*17b0*/  PLOP3.LUT P0, PT, PT, PT, UP0, 0x80, 0x0 ;  /* 0x000000000000781c */ /* 0x000fe20003f0f008 */
[----:B-----5:R-:W-:Y:S01]  /*17c0*/  IMAD.SHL.U32 R9, R232, 0x8, RZ ;  /* 0x00000008e8097824 */ /* 0x020fe200078e00ff */
[----:B------:R-:W-:Y:S01]  /*17d0*/  LOP3.LUT R229, R12, R229, RZ, 0x3c, !PT ;  /* 0x000000e50ce57212 */ /* 0x000fe200078e3cff */
[----:B------:R-:W-:-:S03]  /*17e0*/  IMAD.SHL.U32 R232, R232, 0x20, RZ ;  /* 0x00000020e8e87824 */ /* 0x000fc600078e00ff */
[----:B------:R-:W-:Y:S02]  /*17f0*/  LOP3.LUT R9, R9, 0x8, RZ, 0xc0, !PT ;  /* 0x0000000809097812 */ /* 0x000fe400078ec0ff */
[----:B------:R-:W-:Y:S02]  /*1800*/  LOP3.LUT R232, R7, 0x20, R232, 0xf8, !PT ;  /* 0x0000002007e87812 */ /* 0x000fe400078ef8e8 */
[C---:B------:R-:W-:Y:S02]  /*1810*/  LOP3.LUT R233, R16.reuse, R17, R9, 0x1e, !PT ;  /* 0x0000001110e97212 */ /* 0x040fe400078e1e09 */
[----:B------:R-:W-:Y:S02]  /*1820*/  LOP3.LUT R232, R16, R232, R17, 0x1e, !PT ;  /* 0x000000e810e87212 */ /* 0x000fe400078e1e11 */
[----:B------:R-:W-:Y:S02]  /*1830*/  IADD3 R233, R233, R0, R2 ;  /* 0x00000000e9e97210 */ /* 0x000fe40007ffe002 */
[----:B------:R-:W-:-:S02]  /*1840*/  LOP3.LUT R2, R11, 0xffffffe0, RZ, 0xc0, !PT ;  /* 0xffffffe00b027812 */ /* 0x000fc400078ec0ff */
[----:B------:R-:W-:Y:S01]  /*1850*/  LOP3.LUT R232, R232, R0, RZ, 0xfc, !PT ;  /* 0x00000000e8e87212 */ /* 0x000fe200078efcff */
[C---:B------:R-:W-:Y:S02]  /*1860*/  @!P4 IMAD.SHL.U32 R0, R238.reuse, 0x10, RZ ;  /* 0x00000010ee00c824 */ /* 0x040fe400078e00ff */
[----:B------:R-:W-:-:S03]  /*1870*/  IMAD.IADD R2, R238, 0x1, -R2 ;  /* 0x00000001ee027824 */ /* 0x000fc600078e0a02 */
[----:B------:R5:W-:Y:S04]  /*1880*/  @!P4 LDGSTS.E.BYPASS.LTC128B.128 [R0+0x12280], [R14.64] ;  /* 0x122800000e00cfae */ /* 0x000be8000b901d54 */
[----:B------:R-:W0:Y:S04]  /*1890*/  LDGDEPBAR ;  /* 0x00000000000079af */ /* 0x000e280000000000 */
[----:B------:R-:W0:Y:S01]  /*18a0*/  LDGDEPBAR ;  /* 0x00000000000079af */ /* 0x000e220000000000 */
[----:B-----5:R-:W-:-:S04]  /*18b0*/  SHF.R.S32.HI R0, RZ, 0x1f, R2 ;  /* 0x0000001fff007819 */ /* 0x020fc80000011402 */
[----:B------:R-:W-:-:S04]  /*18c0*/  LEA.HI R0, R0, R2, RZ, 0x2 ;  /* 0x0000000200007211 */ /* 0x000fc800078f10ff */
[----:B------:R-:W-:Y:S01]  /*18d0*/  LEA.HI.SX32 R249, R0, R249, 0x1e ;  /* 0x000000f900f97211 */ /* 0x000fe200078ff2ff */
[----:B------:R-:W-:Y:S05]  /*18e0*/  @!P0 BRA `(.L_x_0) ;  /* 0x00003c0000008947 */ /* 0x000fea0003800000 */
[----:B-1234-:R-:W-:Y:S01]  /*18f0*/  LOP3.LUT R0, R0, 0xfffffffc, RZ, 0xc0, !PT ;  /* 0xfffffffc00007812 */ /* 0x01efe200078ec0ff */
[----:B------:R-:W-:Y:S01]  /*1900*/  IMAD.SHL.U32 R12, R244, 0x20, RZ ;  /* 0x00000020f40c7824 */ /* 0x000fe200078e00ff */
[----:B------:R-:W-:Y:S01]  /*1910*/  SHF.R.S32.HI R239, RZ, 0x1f, R238 ;  /* 0x0000001fffef7819 */ /* 0x000fe200000114ee */
[----:B------:R-:W-:Y:S01]  /*1920*/  IMAD R3, R3, c[0x0][0x238], RZ ;  /* 0x00008e0003037a24 */ /* 0x000fe200078e02ff */
[----:B------:R-:W-:Y:S01]  /*1930*/  LOP3.LUT R8, R8, 0x7ffffffc, RZ, 0xc0, !PT ;  /* 0x7ffffffc08087812 */ /* 0x000fe200078ec0ff */
[----:B------:R-:W-:Y:S01]  /*1940*/  IMAD.IADD R0, R2, 0x1, -R0 ;  /* 0x0000000102007824 */ /* 0x000fe200078e0a00 */
[----:B------:R-:W-:Y:S01]  /*1950*/  SHF.R.S32.HI R2, RZ, 0x1f, R6 ;  /* 0x0000001fff027819 */ /* 0x000fe20000011406 */
[----:B------:R-:W-:Y:S01]  /*1960*/  IMAD R3, R5, c[0x0][0x23c], R3 ;  /* 0x00008f0005037a24 */ /* 0x000fe200078e0203 */
[----:B------:R-:W-:Y:S01]  /*1970*/  LOP3.LUT R12, R7, 0xe0, R12, 0xf8, !PT ;  /* 0x000000e0070c7812 */ /* 0x000fe200078ef80c */
[----:B------:R-:W-:Y:S01]  /*1980*/  IMAD.MOV.U32 R7, RZ, RZ, -0x60 ;  /* 0xffffffa0ff077424 */ /* 0x000fe200078e00ff */
[----:B------:R-:W-:Y:S01]  /*1990*/  LEA.HI R2, R2, R6, RZ, 0x2 ;  /* 0x0000000602027211 */ /* 0x000fe200078f10ff */
[----:B------:R-:W-:Y:S01]  /*19a0*/  IMAD.SHL.U32 R11, R245, 0x20, RZ ;  /* 0x00000020f50b7824 */ /* 0x000fe200078e00ff */
[----:B------:R-:W-:Y:S01]  /*19b0*/  ULDC.64 UR4, c[0x0][0x240] ;  /* 0x0000900000047ab9 */ /* 0x000fe20000000a00 */
[----:B------:R-:W-:Y:S01]  /*19c0*/  IMAD R7, R4, R7, c[0x0][0x198] ;  /* 0x0000660004077624 */ /* 0x000fe200078e0207 */
[----:B------:R-:W-:Y:S01]  /*19d0*/  LOP3.LUT R2, R2, 0xfffffffc, RZ, 0xc0, !PT ;  /* 0xfffffffc02027812 */ /* 0x000fe200078ec0ff */
[----:B------:R-:W-:Y:S01]  /*19e0*/  IMAD.WIDE.U32 R4, R5, c[0x0][0x238], R238 ;  /* 0x00008e0005047a25 */ /* 0x000fe200078e00ee */
[----:B------:R-:W-:Y:S01]  /*19f0*/  UIMAD UR6, UR6, UR4, URZ ;  /* 0x00000004060672a4 */ /* 0x000fe2000f8e023f */
[----:B------:R-:W-:Y:S01]  /*1a00*/  LOP3.LUT R11, R9, 0x1e0, R11, 0xf8, !PT ;  /* 0x000001e0090b7812 */ /* 0x000fe200078ef80b */
[----:B------:R-:W-:Y:S01]  /*1a10*/  UIADD3 UR9, UR9, 0x3f, URZ ;  /* 0x0000003f09097890 */ /* 0x000fe2000fffe03f */
[----:B------:R-:W-:Y:S01]  /*1a20*/  IMAD.IADD R2, R6, 0x1, -R2 ;  /* 0x0000000106027824 */ /* 0x000fe200078e0a02 */
[----:B------:R-:W-:Y:S01]  /*1a30*/  IADD3 R5, R5, R3, RZ ;  /* 0x0000000305057210 */ /* 0x000fe20007ffe0ff */
[----:B------:R-:W-:Y:S01]  /*1a40*/  IMAD.MOV.U32 R202, RZ, RZ, 0x20 ;  /* 0x00000020ffca7424 */ /* 0x000fe200078e00ff */
[----:B------:R-:W-:Y:S01]  /*1a50*/  SHF.L.U32 R13, R244, 0x2, RZ ;  /* 0x00000002f40d7819 */ /* 0x000fe200000006ff */
[----:B------:R-:W-:Y:S01]  /*1a60*/  IMAD R7, R2, -0x8, R7 ;  /* 0xfffffff802077824 */ /* 0x000fe200078e0207 */
[----:B------:R-:W-:Y:S01]  /*1a70*/  IADD3 R8, R238, -R8, RZ ;  /* 0x80000008ee087210 */ /* 0x000fe20007ffe0ff */
[----:B------:R-:W-:Y:S01]  /*1a80*/  IMAD.U32 R2, RZ, RZ, UR16 ;  /* 0x00000010ff027e24 */ /* 0x000fe2000f8e00ff */
[----:B------:R-:W-:Y:S01]  /*1a90*/  LOP3.LUT P0, RZ, R234, 0x4, RZ, 0xc0, !PT ;  /* 0x00000004eaff7812 */ /* 0x000fe2000780c0ff */
[----:B------:R-:W-:Y:S01]  /*1aa0*/  IMAD.SHL.U32 R9, R245, 0x4, RZ ;  /* 0x00000004f5097824 */ /* 0x000fe200078e00ff */
[----:B------:R-:W-:Y:S01]  /*1ab0*/  UIMAD UR6, UR16, UR5, UR6 ;  /* 0x00000005100672a4 */ /* 0x000fe2000f8e0206 */
[----:B------:R-:W-:Y:S01]  /*1ac0*/  IMAD.SHL.U32 R10, R10, 0x200, RZ ;  /* 0x000002000a0a7824 */ /* 0x000fe200078e00ff */
[----:B------:R-:W-:Y:S01]  /*1ad0*/  LOP3.LUT R12, R12, 0x18, R13, 0x78, !PT ;  /* 0x000000180c0c7812 */ /* 0x000fe200078e780d */
[----:B------:R-:W-:Y:S01]  /*1ae0*/  IMAD.WIDE.U32 R14, R2, c[0x0][0x240], R4 ;  /* 0x00009000020e7a25 */ /* 0x000fe200078e0004 */
[----:B------:R-:W-:Y:S01]  /*1af0*/  LOP3.LUT P1, RZ, R234, 0x2, RZ, 0xc0, !PT ;  /* 0x00000002eaff7812 */ /* 0x000fe2000782c0ff */
[----:B------:R-:W-:Y:S01]  /*1b00*/  USHF.R.S32.HI UR7, URZ, 0x1f, UR9 ;  /* 0x0000001f3f077899 */ /* 0x000fe20008011409 */
[----:B------:R-:W-:Y:S01]  /*1b10*/  SEL R226, R202, 0xffffffe0, !P0 ;  /* 0xffffffe0cae27807 */ /* 0x000fe20004000000 */
[----:B------:R-:W-:Y:S01]  /*1b20*/  IMAD.MOV.U32 R227, RZ, RZ, 0x10 ;  /* 0x00000010ffe37424 */ /* 0x000fe200078e00ff */
[----:B------:R-:W-:Y:S01]  /*1b30*/  LOP3.LUT R9, R11, 0x38, R9, 0x78, !PT ;  /* 0x000000380b097812 */ /* 0x000fe200078e7809 */
[----:B------:R-:W-:Y:S01]  /*1b40*/  IMAD R8, R8, 0x2, R10 ;  /* 0x0000000208087824 */ /* 0x000fe200078e020a */
[----:B------:R-:W-:Y:S01]  /*1b50*/  SHF.L.U32 R230, R233, 0x1, RZ ;  /* 0x00000001e9e67819 */ /* 0x000fe200000006ff */
[----:B------:R-:W-:Y:S01]  /*1b60*/  IMAD R248, R0, -0x2, R7 ;  /* 0xfffffffe00f87824 */ /* 0x000fe200078e0207 */
[----:B------:R-:W-:Y:S01]  /*1b70*/  IADD3 R0, R15, UR6, RZ ;  /* 0x000000060f007c10 */ /* 0x000fe2000fffe0ff */
[----:B------:R-:W-:Y:S01]  /*1b80*/  IMAD.IADD R252, R12, 0x1, R8 ;  /* 0x000000010cfc7824 */ /* 0x000fe200078e0208 */
[----:B------:R-:W-:Y:S01]  /*1b90*/  SEL R202, R202, 0xffffffe0, !P1 ;  /* 0xffffffe0caca7807 */ /* 0x000fe20004800000 */
[----:B------:R-:W-:Y:S01]  /*1ba0*/  STL.64 [R1+0x8], R14 ;  /* 0x0000080e01007387 */ /* 0x000fe20000100a00 */
[----:B------:R-:W-:Y:S01]  /*1bb0*/  SEL R227, R227, 0xfffffff0, !P1 ;  /* 0xfffffff0e3e37807 */ /* 0x000fe20004800000 */
[----:B------:R-:W-:Y:S01]  /*1bc0*/  ULEA.HI UR7, UR7, UR9, URZ, 0x6 ;  /* 0x0000000907077291 */ /* 0x000fe2000f8f303f */
[----:B------:R-:W-:Y:S01]  /*1bd0*/  IADD3 R224, R233, R226, RZ ;  /* 0x000000e2e9e07210 */ /* 0x000fe20007ffe0ff */
[----:B------:R1:W-:Y:S01]  /*1be0*/  STL [R1], R0 ;  /* 0x0000000001007387 */ /* 0x0003e20000100800 */
[----:B------:R-:W-:Y:S01]  /*1bf0*/  LOP3.LUT R228, R9, R10, RZ, 0xfc, !PT ;  /* 0x0000000a09e47212 */ /* 0x000fe200078efcff */
[----:B------:R-:W-:Y:S01]  /*1c00*/  IMAD.IADD R203, R203, 0x1, R221 ;  /* 0x00000001cbcb7824 */ /* 0x000fe200078e02dd */
[----:B------:R-:W-:Y:S01]  /*1c10*/  CS2R R130, SRZ ;  /* 0x0000000000827805 */ /* 0x000fe2000001ff00 */
[----:B------:R-:W-:Y:S01]  /*1c20*/  IMAD.SHL.U32 R229, R229, 0x2, RZ ;  /* 0x00000002e5e57824 */ /* 0x000fe200078e00ff */
[----:B------:R-:W-:Y:S01]  /*1c30*/  CS2R R128, SRZ ;  /* 0x0000000000807805 */ /* 0x000fe2000001ff00 */
        /* <DEDUP_REMOVED lines=46> */
[----:B------:R-:W-:Y:S01]  /*1f20*/  LEA R252, R252, 0x12480, 0x1 ;  /* 0x00012480fcfc7811 */ /* 0x000fe200078e08ff */
[----:B------:R-:W-:Y:S01]  /*1f30*/  IMAD.IADD R202, R230, 0x1, R202 ;  /* 0x00000001e6ca7824 */ /* 0x000fe200078e02ca */
[----:B------:R-:W-:Y:S01]  /*1f40*/  LEA R228, R228, 0x15480, 0x1 ;  /* 0x00015480e4e47811 */ /* 0x000fe200078e08ff */
[C---:B------:R-:W-:Y:S01]  /*1f50*/  IMAD.IADD R225, R233.reuse, 0x1, R227 ;  /* 0x00000001e9e17824 */ /* 0x040fe200078e02e3 */
[----:B-1----:R-:W-:Y:S01]  /*1f60*/  IADD3 R0, R233, 0x800, RZ ;  /* 0x00000800e9007810 */ /* 0x002fe20007ffe0ff */
[C---:B------:R-:W-:Y:S01]  /*1f70*/  IMAD.IADD R223, R227.reuse, 0x1, R224 ;  /* 0x00000001e3df7824 */ /* 0x040fe200078e02e0 */
[----:B------:R-:W-:Y:S01]  /*1f80*/  IADD3 R222, R227, R226, RZ ;  /* 0x000000e2e3de7210 */ /* 0x000fe20007ffe0ff */
[----:B------:R-:W-:-:S02]  /*1f90*/  ULDC UR8, c[0x0][0x278] ;  /* 0x00009e0000087ab9 */ /* 0x000fc40000000800 */
[----:B------:R-:W-:Y:S02]  /*1fa0*/  ULDC UR5, c[0x0][0x290] ;  /* 0x0000a40000057ab9 */ /* 0x000fe40000000800 */
[----:B------:R-:W-:Y:S02]  /*1fb0*/  UMOV UR18, 0x1 ;  /* 0x0000000100127882 */ /* 0x000fe40000000000 */
[----:B------:R-:W-:Y:S02]  /*1fc0*/  UMOV UR4, URZ ;  /* 0x0000003f00047c82 */ /* 0x000fe40008000000 */
[----:B------:R-:W-:Y:S02]  /*1fd0*/  UMOV UR10, URZ ;  /* 0x0000003f000a7c82 */ /* 0x000fe40008000000 */
[----:B------:R-:W-:Y:S02]  /*1fe0*/  UIMAD UR8, UR16, UR8, URZ ;  /* 0x00000008100872a4 */ /* 0x000fe4000f8e023f */
[----:B------:R-:W-:-:S02]  /*1ff0*/  UIMAD UR5, UR16, UR5, URZ ;  /* 0x00000005100572a4 */ /* 0x000fc4000f8e023f */
[----:B------:R-:W-:Y:S02]  /*2000*/  USHF.R.S32.HI UR15, URZ, 0x6, UR7 ;  /* 0x000000063f0f7899 */ /* 0x000fe40008011407 */
[----:B------:R-:W-:Y:S02]  /*2010*/  ULDC UR9, c[0x0][0x168] ;  /* 0x00005a0000097ab9 */ /* 0x000fe40000000800 */
.L_x_3:
[----:B------:R-:W-:Y:S04]  /*2020*/  DEPBAR.LE SB0, 0x1 ;  /* 0x000080400000791a */ /* 0x000fe80000000000 */
[----:B------:R-:W-:Y:S01]  /*2030*/  BAR.SYNC.DEFER_BLOCKING 0x0 ;  /* 0x0000000000007b1d */ /* 0x000fe20000010000 */
[----:B------:R-:W-:Y:S01]  /*2040*/  MOV R2, UR4 ;  /* 0x0000000400027c02 */ /* 0x000fe20008000f00 */
[----:B------:R-:W-:Y:S01]  /*2050*/  UIADD3 UR17, UR10, 0x1, URZ ;  /* 0x000000010a117890 */ /* 0x000fe2000fffe03f */
[----:B------:R-:W-:Y:S02]  /*2060*/  MOV R138, UR4 ;  /* 0x00000004008a7c02 */ /* 0x000fe40008000f00 */
[----:B------:R-:W-:Y:S01]  /*2070*/  LEA R2, R2, R233, 0xd ;  /* 0x000000e902027211 */ /* 0x000fe200078e68ff */
[----:B------:R-:W-:Y:S01]  /*2080*/  UISETP.GE.AND UP0, UPT, UR17, UR15, UPT ;  /* 0x0000000f1100728c */ /* 0x000fe2000bf06270 */
[----:B------:R-:W-:Y:S02]  /*2090*/  LEA R138, R138, R227, 0xd ;  /* 0x000000e38a8a7211 */ /* 0x000fe400078e68ff */
[----:B------:R-:W-:Y:S02]  /*20a0*/  SHF.L.U32 R149, R2, 0x1, RZ ;  /* 0x0000000102957819 */ /* 0x000fe400000006ff */
[----:B------:R-:W-:Y:S02]  /*20b0*/  IADD3 R148, R233, R138, RZ ;  /* 0x0000008ae9947210 */ /* 0x000fe40007ffe0ff */
[----:B------:R-:W-:Y:S02]  /*20c0*/  MOV R139, UR4 ;  /* 0x00000004008b7c02 */ /* 0x000fe40008000f00 */
[----:B------:R-:W-:Y:S02]  /*20d0*/  SHF.L.U32 R148, R148, 0x1, RZ ;  /* 0x0000000194947819 */ /* 0x000fe400000006ff */
[----:B------:R-:W-:Y:S02]  /*20e0*/  LEA R139, R139, R226, 0xd ;  /* 0x000000e28b8b7211 */ /* 0x000fe400078e68ff */
[C---:B------:R-:W-:Y:S02]  /*20f0*/  IADD3 R138, R233.reuse, R138, R226 ;  /* 0x0000008ae98a7210 */ /* 0x040fe40007ffe0e2 */
[----:B------:R-:W-:Y:S02]  /*2100*/  IADD3 R139, R233, R139, RZ ;  /* 0x0000008be98b7210 */ /* 0x000fe40007ffe0ff */
[----:B------:R-:W-:Y:S01]  /*2110*/  SHF.L.U32 R138, R138, 0x1, RZ ;  /* 0x000000018a8a7819 */ /* 0x000fe200000006ff */
[----:B------:R-:W-:Y:S01]  /*2120*/  LDSM.16.M88.2 R2, [R231+0x80] ;  /* 0x00008000e702783b */ /* 0x000fe20000000100 */
[----:B------:R-:W-:Y:S02]  /*2130*/  SHF.L.U32 R204, R139, 0x1, RZ ;  /* 0x000000018bcc7819 */ /* 0x000fe400000006ff */
[----:B------:R-:W-:Y:S02]  /*2140*/  MOV R209, UR4 ;  /* 0x0000000400d17c02 */ /* 0x000fe40008000f00 */
[----:B------:R-:W1:Y:S01]  /*2150*/  LDSM.16.M88.4 R20, [R149+0x6080] ;  /* 0x006080009514783b */ /* 0x000e620000000200 */
[----:B------:R-:W-:Y:S02]  /*2160*/  PLOP3.LUT P1, PT, PT, PT, UP0, 0x80, 0x0 ;  /* 0x000000000000781c */ /* 0x000fe40003f2f008 */
[----:B------:R-:W-:Y:S02]  /*2170*/  LEA R209, R209, R249, 0x6 ;  /* 0x000000f9d1d17211 */ /* 0x000fe400078e30ff */
[----:B------:R-:W2:Y:S05]  /*2180*/  LDSM.16.M88.4 R24, [R149+0x7080] ;  /* 0x007080009518783b */ /* 0x000eaa0000000200 */
[----:B------:R-:W3:Y:S05]  /*2190*/  LDSM.16.M88.2 R16, [R231+0x1080] ;  /* 0x00108000e710783b */ /* 0x000eea0000000100 */
[----:B------:R-:W4:Y:S05]  /*21a0*/  LDSM.16.M88.2 R76, [R231+0x2080] ;  /* 0x00208000e74c783b */ /* 0x000f2a0000000100 */
[----:B------:R-:W-:Y:S05]  /*21b0*/  LDSM.16.M88.2 R78, [R221+0x80] ;  /* 0x00008000dd4e783b */ /* 0x000fea0000000100 */
[----:B------:R-:W5:Y:S05]  /*21c0*/  LDSM.16.M88.4 R80, [R148+0x6080] ;  /* 0x006080009450783b */ /* 0x000f6a0000000200 */
[----:B------:R-:W4:Y:S05]  /*21d0*/  LDSM.16.M88.4 R132, [R148+0x7080] ;  /* 0x007080009484783b */ /* 0x000f2a0000000200 */
[----:B------:R-:W-:Y:S01]  /*21e0*/  LDSM.16.M88.2 R136, [R221+0x2080] ;  /* 0x00208000dd88783b */ /* 0x000fe20000000100 */
[-C--:B-1----:R-:W-:Y:S04]  /*21f0*/  HMMA.16816.F32.BF16 R4, R20, R2.reuse, RZ ;  /* 0x000000021404723c */ /* 0x082fe800000418ff */
[----:B------:R-:W-:Y:S05]  /*2200*/  LDSM.16.M88.4 R140, [R204+0x6080] ;  /* 0x00608000cc8c783b */ /* 0x000fea0000000200 */
[----:B------:R-:W-:Y:S01]  /*2210*/  LDSM.16.M88.4 R144, [R204+0x7080] ;  /* 0x00708000cc90783b */ /* 0x000fe20000000200 */
[C---:B--2---:R-:W-:Y:S04]  /*2220*/  HMMA.16816.F32.BF16 R8, R24.reuse, R2, RZ ;  /* 0x000000021808723c */ /* 0x044fe800000418ff */
[----:B------:R-:W1:Y:S04]  /*2230*/  LDSM.16.M88.2 R2, [R221+0x1080] ;  /* 0x00108000dd02783b */ /* 0x000e680000000100 */
[-C--:B---3--:R-:W-:Y:S01]  /*2240*/  HMMA.16816.F32.BF16 R12, R24, R16.reuse, RZ ;  /* 0x00000010180c723c */ /* 0x088fe200000418ff */
[----:B------:R-:W-:Y:S05]  /*2250*/  LDSM.16.M88.2 R152, [R221+0x4080] ;  /* 0x00408000dd98783b */ /* 0x000fea0000000100 */
[----:B------:R-:W-:Y:S02]  /*2260*/  LDS R216, [R209.X4+0x12080] ;  /* 0x01208000d1d87984 */ /* 0x000fe40000004800 */
[C---:B------:R-:W-:Y:S03]  /*2270*/  HMMA.16816.F32.BF16 R16, R20.reuse, R16, RZ ;  /* 0x000000101410723c */ /* 0x040fe600000418ff */
[----:B------:R-:W-:Y:S05]  /*2280*/  LDS R215, [R209.X4+0x120a0] ;  /* 0x0120a000d1d77984 */ /* 0x000fea0000004800 */
[-C--:B----4-:R-:W-:Y:S01]  /*2290*/  HMMA.16816.F32.BF16 R20, R20, R76.reuse, RZ ;  /* 0x0000004c1414723c */ /* 0x090fe200000418ff */
[----:B------:R-:W-:Y:S05]  /*22a0*/  LDS R210, [R209.X4+0x12100] ;  /* 0x01210000d1d27984 */ /* 0x000fea0000004800 */
[----:B------:R-:W-:Y:S02]  /*22b0*/  LDS R209, [R209.X4+0x12120] ;  /* 0x01212000d1d17984 */ /* 0x000fe40000004800 */
[----:B------:R-:W-:Y:S03]  /*22c0*/  HMMA.16816.F32.BF16 R24, R24, R76, RZ ;  /* 0x0000004c1818723c */ /* 0x000fe600000418ff */
[----:B------:R-:W2:Y:S05]  /*22d0*/  LDSM.16.M88.2 R76, [R220+0x80] ;  /* 0x00008000dc4c783b */ /* 0x000eaa0000000100 */
[-C--:B-----5:R-:W-:Y:S08]  /*22e0*/  HMMA.16816.F32.BF16 R4, R80, R78.reuse, R4 ;  /* 0x0000004e5004723c */ /* 0x0a0ff00000041804 */
[C---:B------:R-:W-:Y:S01]  /*22f0*/  HMMA.16816.F32.BF16 R8, R132.reuse, R78, R8 ;  /* 0x0000004e8408723c */ /* 0x040fe20000041808 */
[----:B------:R-:W-:Y:S07]  /*2300*/  LDSM.16.M88.2 R78, [R220+0x2080] ;  /* 0x00208000dc4e783b */ /* 0x000fee0000000100 */
[-C--:B-1----:R-:W-:Y:S08]  /*2310*/  HMMA.16816.F32.BF16 R12, R132, R2.reuse, R12 ;  /* 0x00000002840c723c */ /* 0x082ff0000004180c */
[C---:B------:R-:W-:Y:S01]  /*2320*/  HMMA.16816.F32.BF16 R16, R80.reuse, R2, R16 ;  /* 0x000000025010723c */ /* 0x040fe20000041810 */
[----:B------:R-:W1:Y:S07]  /*2330*/  LDSM.16.M88.2 R2, [R220+0x1080] ;  /* 0x00108000dc02783b */ /* 0x000e6e0000000100 */
[-C--:B------:R-:W-:Y:S01]  /*2340*/  HMMA.16816.F32.BF16 R20, R80, R136.reuse, R20 ;  /* 0x000000885014723c */ /* 0x080fe20000041814 */
[----:B------:R-:W-:Y:S07]  /*2350*/  LDSM.16.M88.4 R80, [R138+0x6080] ;  /* 0x006080008a50783b */ /* 0x000fee0000000200 */
[----:B------:R-:W-:Y:S01]  /*2360*/  HMMA.16816.F32.BF16 R24, R132, R136, R24 ;  /* 0x000000888418723c */ /* 0x000fe20000041818 */
[----:B------:R-:W3:Y:S05]  /*2370*/  LDSM.16.M88.2 R132, [R203+0x80] ;  /* 0x00008000cb84783b */ /* 0x000eea0000000100 */
[----:B------:R-:W4:Y:S02]  /*2380*/  LDSM.16.M88.4 R136, [R138+0x7080] ;  /* 0x007080008a88783b */ /* 0x000f240000000200 */
[-C--:B--2---:R-:W-:Y:S03]  /*2390*/  HMMA.16816.F32.BF16 R4, R140, R76.reuse, R4 ;  /* 0x0000004c8c04723c */ /* 0x084fe60000041804 */
[----:B------:R-:W2:Y:S05]  /*23a0*/  LDSM.16.M88.2 R134, [R203+0x1080] ;  /* 0x00108000cb86783b */ /* 0x000eaa0000000100 */
[C---:B------:R-:W-:Y:S01]  /*23b0*/  HMMA.16816.F32.BF16 R8, R144.reuse, R76, R8 ;  /* 0x0000004c9008723c */ /* 0x040fe20000041808 */
[----:B------:R-:W5:Y:S07]  /*23c0*/  LDSM.16.M88.2 R76, [R203+0x2080] ;  /* 0x00208000cb4c783b */ /* 0x000f6e0000000100 */
[-C--:B-1----:R-:W-:Y:S08]  /*23d0*/  HMMA.16816.F32.BF16 R12, R144, R2.reuse, R12 ;  /* 0x00000002900c723c */ /* 0x082ff0000004180c */
[C---:B------:R-:W-:Y:S01]  /*23e0*/  HMMA.16816.F32.BF16 R16, R140.reuse, R2, R16 ;  /* 0x000000028c10723c */ /* 0x040fe20000041810 */
[----:B------:R-:W-:Y:S07]  /*23f0*/  LDSM.16.M88.2 R2, [R231+0x3080] ;  /* 0x00308000e702783b */ /* 0x000fee0000000100 */
[-C--:B------:R-:W-:Y:S01]  /*2400*/  HMMA.16816.F32.BF16 R20, R140, R78.reuse, R20 ;  /* 0x0000004e8c14723c */ /* 0x080fe20000041814 */
[----:B------:R-:W1:Y:S07]  /*2410*/  LDSM.16.M88.4 R140, [R149+0x8080] ;  /* 0x00808000958c783b */ /* 0x000e6e0000000200 */
[----:B------:R-:W-:Y:S01]  /*2420*/  HMMA.16816.F32.BF16 R24, R144, R78, R24 ;  /* 0x0000004e9018723c */ /* 0x000fe20000041818 */
[----:B------:R2:W1:Y:S05]  /*2430*/  LDSM.16.M88.4 R144, [R149+0x9080] ;  /* 0x009080009590783b */ /* 0x00046a0000000200 */
[----:B------:R-:W1:Y:S02]  /*2440*/  LDSM.16.M88.2 R78, [R231+0x4080] ;  /* 0x00408000e74e783b */ /* 0x000e640000000100 */
[-C--:B---3--:R-:W-:Y:S08]  /*2450*/  HMMA.16816.F32.BF16 R4, R80, R132.reuse, R4 ;  /* 0x000000845004723c */ /* 0x088ff00000041804 */
[C---:B----4-:R-:W-:Y:S01]  /*2460*/  HMMA.16816.F32.BF16 R8, R136.reuse, R132, R8 ;  /* 0x000000848808723c */ /* 0x050fe20000041808 */
[----:B------:R-:W3:Y:S07]  /*2470*/  LDSM.16.M88.2 R132, [R231+0x5080] ;  /* 0x00508000e784783b */ /* 0x000eee0000000100 */
[-C--:B--2---:R-:W-:Y:S01]  /*2480*/  HMMA.16816.F32.BF16 R12, R136, R134.reuse, R12 ;  /* 0x00000086880c723c */ /* 0x084fe2000004180c */
[----:B------:R-:W-:Y:S05]  /*2490*/  IMAD.U32 R149, RZ, RZ, UR4 ;  /* 0x00000004ff957e24 */ /* 0x000fea000f8e00ff */
[----:B------:R-:W-:Y:S02]  /*24a0*/  LEA R149, R149, R225, 0xd ;  /* 0x000000e195957211 */ /* 0x000fe400078e68ff */
[C---:B------:R-:W-:Y:S01]  /*24b0*/  HMMA.16816.F32.BF16 R16, R80.reuse, R134, R16 ;  /* 0x000000865010723c */ /* 0x040fe20000041810 */
[----:B------:R-:W-:Y:S03]  /*24c0*/  LDSM.16.M88.2 R134, [R221+0x3080] ;  /* 0x00308000dd86783b */ /* 0x000fe60000000100 */
[----:B------:R-:W-:Y:S04]  /*24d0*/  SHF.L.U32 R149, R149, 0x1, RZ ;  /* 0x0000000195957819 */ /* 0x000fe800000006ff */
[-C--:B-----5:R-:W-:Y:S01]  /*24e0*/  HMMA.16816.F32.BF16 R20, R80, R76.reuse, R20 ;  /* 0x0000004c5014723c */ /* 0x0a0fe20000041814 */
[----:B------:R-:W2:Y:S05]  /*24f0*/  LDSM.16.M88.4 R80, [R149+0x8080] ;  /* 0x008080009550783b */ /* 0x000eaa0000000200 */
[----:B------:R-:W4:Y:S02]  /*2500*/  LDSM.16.M88.4 R148, [R148+0x9080] ;  /* 0x009080009494783b */ /* 0x000f240000000200 */
[----:B------:R-:W-:Y:S03]  /*2510*/  HMMA.16816.F32.BF16 R24, R136, R76, R24 ;  /* 0x0000004c8818723c */ /* 0x000fe60000041818 */
[----:B------:R-:W-:Y:S04]  /*2520*/  LDSM.16.M88.4 R136, [R204+0x9080] ;  /* 0x00908000cc88783b */ /* 0x000fe80000000200 */
[----:B------:R-:W-:Y:S01]  /*2530*/  MOV R76, UR4 ;  /* 0x00000004004c7c02 */ /* 0x000fe20008000f00 */
[-C--:B-1----:R-:W-:Y:S05]  /*2540*/  HMMA.16816.F32.BF16 R4, R140, R2.reuse, R4 ;  /* 0x000000028c04723c */ /* 0x082fea0000041804 */
[----:B------:R-:W-:Y:S03]  /*2550*/  LEA R76, R76, R224, 0xd ;  /* 0x000000e04c4c7211 */ /* 0x000fe600078e68ff */
[C---:B------:R-:W-:Y:S01]  /*2560*/  HMMA.16816.F32.BF16 R8, R144.reuse, R2, R8 ;  /* 0x000000029008723c */ /* 0x040fe20000041808 */
[----:B------:R-:W1:Y:S03]  /*2570*/  LDSM.16.M88.2 R2, [R221+0x5080] ;  /* 0x00508000dd02783b */ /* 0x000e660000000100 */
[----:B------:R-:W-:Y:S04]  /*2580*/  SHF.L.U32 R76, R76, 0x1, RZ ;  /* 0x000000014c4c7819 */ /* 0x000fe800000006ff */
[-C--:B------:R-:W-:Y:S08]  /*2590*/  HMMA.16816.F32.BF16 R12, R144, R78.reuse, R12 ;  /* 0x0000004e900c723c */ /* 0x080ff0000004180c */
[C---:B------:R-:W-:Y:S01]  /*25a0*/  HMMA.16816.F32.BF16 R16, R140.reuse, R78, R16 ;  /* 0x0000004e8c10723c */ /* 0x040fe20000041810 */
[----:B------:R-:W-:Y:S07]  /*25b0*/  LDSM.16.M88.4 R76, [R76+0x8080] ;  /* 0x008080004c4c783b */ /* 0x000fee0000000200 */
[-C--:B---3--:R-:W-:Y:S01]  /*25c0*/  HMMA.16816.F32.BF16 R20, R140, R132.reuse, R20 ;  /* 0x000000848c14723c */ /* 0x088fe20000041814 */
[----:B------:R-:W-:Y:S05]  /*25d0*/  LDSM.16.M88.2 R140, [R220+0x5080] ;  /* 0x00508000dc8c783b */ /* 0x000fea0000000100 */
[----:B------:R-:W-:Y:S02]  /*25e0*/  LDSM.16.M88.2 R142, [R203+0x3080] ;  /* 0x00308000cb8e783b */ /* 0x000fe40000000100 */
[----:B------:R-:W-:Y:S03]  /*25f0*/  HMMA.16816.F32.BF16 R24, R144, R132, R24 ;  /* 0x000000849018723c */ /* 0x000fe60000041818 */
[----:B------:R-:W3:Y:S04]  /*2600*/  LDSM.16.M88.2 R132, [R220+0x3080] ;  /* 0x00308000dc84783b */ /* 0x000ee80000000100 */
[----:B------:R-:W-:Y:S01]  /*2610*/  MOV R144, UR4 ;  /* 0x0000000400907c02 */ /* 0x000fe20008000f00 */
[-C--:B--2---:R-:W-:Y:S05]  /*2620*/  HMMA.16816.F32.BF16 R4, R80, R134.reuse, R4 ;  /* 0x000000865004723c */ /* 0x084fea0000041804 */
[----:B------:R-:W-:Y:S03]  /*2630*/  IMAD R144, R144, 0x2000, R223 ;  /* 0x0000200090907824 */ /* 0x000fe600078e02df */
[C---:B----4-:R-:W-:Y:S01]  /*2640*/  HMMA.16816.F32.BF16 R8, R148.reuse, R134, R8 ;  /* 0x000000869408723c */ /* 0x050fe20000041808 */
[----:B------:R-:W2:Y:S03]  /*2650*/  LDSM.16.M88.2 R134, [R220+0x4080] ;  /* 0x00408000dc86783b */ /* 0x000ea60000000100 */
[----:B------:R-:W-:Y:S04]  /*2660*/  SHF.L.U32 R144, R144, 0x1, RZ ;  /* 0x0000000190907819 */ /* 0x000fe800000006ff */
[-C--:B------:R-:W-:Y:S02]  /*2670*/  HMMA.16816.F32.BF16 R12, R148, R152.reuse, R12 ;  /* 0x00000098940c723c */ /* 0x080fe4000004180c */
[----:B------:R-:W4:Y:S06]  /*2680*/  LDSM.16.M88.4 R144, [R144+0x8080] ;  /* 0x008080009090783b */ /* 0x000f2c0000000200 */
[C---:B------:R-:W-:Y:S08]  /*2690*/  HMMA.16816.F32.BF16 R16, R80.reuse, R152, R16 ;  /* 0x000000985010723c */ /* 0x040ff00000041810 */
[-C--:B-1----:R-:W-:Y:S07]  /*26a0*/  HMMA.16816.F32.BF16 R20, R80, R2.reuse, R20 ;  /* 0x000000025014723c */ /* 0x082fee0000041814 */
[----:B------:R-:W-:Y:S01]  /*26b0*/  MOV R80, UR4 ;  /* 0x0000000400507c02 */ /* 0x000fe20008000f00 */
[----:B------:R-:W-:Y:S01]  /*26c0*/  HMMA.16816.F32.BF16 R24, R148, R2, R24 ;  /* 0x000000029418723c */ /* 0x000fe20000041818 */
[----:B------:R-:W-:Y:S03]  /*26d0*/  LDSM.16.M88.2 R2, [R203+0x4080] ;  /* 0x00408000cb02783b */ /* 0x000fe60000000100 */
[----:B------:R-:W-:Y:S04]  /*26e0*/  LEA R80, R80, R222, 0xd ;  /* 0x000000de50507211 */ /* 0x000fe800078e68ff */
[-C--:B---3--:R-:W-:Y:S05]  /*26f0*/  HMMA.16816.F32.BF16 R4, R76, R132.reuse, R4 ;  /* 0x000000844c04723c */ /* 0x088fea0000041804 */
[----:B------:R-:W-:Y:S03]  /*2700*/  IADD3 R80, R0, R80, RZ ;  /* 0x0000005000507210 */ /* 0x000fe60007ffe0ff */
[C---:B------:R-:W-:Y:S04]  /*2710*/  HMMA.16816.F32.BF16 R8, R136.reuse, R132, R8 ;  /* 0x000000848808723c */ /* 0x040fe80000041808 */
[----:B------:R-:W-:Y:S04]  /*2720*/  SHF.L.U32 R80, R80, 0x1, RZ ;  /* 0x0000000150507819 */ /* 0x000fe800000006ff */
[-C--:B--2---:R-:W-:Y:S02]  /*2730*/  HMMA.16816.F32.BF16 R12, R136, R134.reuse, R12 ;  /* 0x00000086880c723c */ /* 0x084fe4000004180c */
[----:B------:R-:W1:Y:S06]  /*2740*/  LDSM.16.M88.4 R80, [R80+0x8080] ;  /* 0x008080005050783b */ /* 0x000e6c0000000200 */
[C---:B------:R-:W-:Y:S08]  /*2750*/  HMMA.16816.F32.BF16 R16, R76.reuse, R134, R16 ;  /* 0x000000864c10723c */ /* 0x040ff00000041810 */
[-C--:B------:R-:W-:Y:S08]  /*2760*/  HMMA.16816.F32.BF16 R20, R76, R140.reuse, R20 ;  /* 0x0000008c4c14723c */ /* 0x080ff00000041814 */
[----:B------:R-:W-:Y:S08]  /*2770*/  HMMA.16816.F32.BF16 R24, R136, R140, R24 ;  /* 0x0000008c8818723c */ /* 0x000ff00000041818 */
[-C--:B----4-:R-:W-:Y:S08]  /*2780*/  HMMA.16816.F32.BF16 R4, R144, R142.reuse, R4 ;  /* 0x0000008e9004723c */ /* 0x090ff00000041804 */
[C---:B-1----:R-:W-:Y:S08]  /*2790*/  HMMA.16816.F32.BF16 R8, R80.reuse, R142, R8 ;  /* 0x0000008e5008723c */ /* 0x042ff00000041808 */
[-C--:B------:R-:W-:Y:S08]  /*27a0*/  HMMA.16816.F32.BF16 R12, R80, R2.reuse, R12 ;  /* 0x00000002500c723c */ /* 0x080ff0000004180c */
[----:B------:R-:W-:Y:S04]  /*27b0*/  FMUL.FTZ R4, R4, c[0x0][0x2b4] ;  /* 0x0000ad0004047a20 */ /* 0x000fe80000410000 */
[----:B------:R-:W-:Y:S01]  /*27c0*/  FMUL.FTZ R5, R5, c[0x0][0x2b4] ;  /* 0x0000ad0005057a20 */ /* 0x000fe20000410000 */
[C---:B------:R-:W-:Y:S01]  /*27d0*/  HMMA.16816.F32.BF16 R16, R144.reuse, R2, R16 ;  /* 0x000000029010723c */ /* 0x040fe20000041810 */
[----:B------:R-:W1:Y:S03]  /*27e0*/  MUFU.TANH R140, R4 ;  /* 0x00000004008c7308 */ /* 0x000e660000002400 */
[----:B------:R-:W-:Y:S02]  /*27f0*/  FMUL.FTZ R6, R6, c[0x0][0x2b4] ;  /* 0x0000ad0006067a20 */ /* 0x000fe40000410000 */
[----:B------:R-:W-:Y:S02]  /*2800*/  FMUL.FTZ R7, R7, c[0x0][0x2b4] ;  /* 0x0000ad0007077a20 */ /* 0x000fe40000410000 */
[----:B------:R-:W-:Y:S03]  /*2810*/  FMUL.FTZ R8, R8, c[0x0][0x2b4] ;  /* 0x0000ad0008087a20 */ /* 0x000fe60000410000 */
[----:B------:R2:W3:Y:S01]  /*2820*/  MUFU.TANH R141, R5 ;  /* 0x00000005008d7308 */ /* 0x0004e20000002400 */
[----:B------:R-:W-:Y:S02]  /*2830*/  FMUL.FTZ R9, R9, c[0x0][0x2b4] ;  /* 0x0000ad0009097a20 */ /* 0x000fe40000410000 */
[----:B------:R-:W-:Y:S02]  /*2840*/  FMUL.FTZ R10, R10, c[0x0][0x2b4] ;  /* 0x0000ad000a0a7a20 */ /* 0x000fe40000410000 */
[----:B------:R-:W-:Y:S02]  /*2850*/  FMUL.FTZ R3, R13, c[0x0][0x2b4] ;  /* 0x0000ad000d037a20 */ /* 0x000fe40000410000 */
[----:B------:R-:W-:Y:S02]  /*2860*/  FMUL.FTZ R11, R11, c[0x0][0x2b4] ;  /* 0x0000ad000b0b7a20 */ /* 0x000fe40000410000 */
[----:B------:R-:W-:Y:S01]  /*2870*/  FMUL.FTZ R12, R12, c[0x0][0x2b4] ;  /* 0x0000ad000c0c7a20 */ /* 0x000fe20000410000 */
[----:B------:R-:W4:Y:S01]  /*2880*/  MUFU.TANH R142, R6 ;  /* 0x00000006008e7308 */ /* 0x000f220000002400 */
[----:B------:R-:W-:Y:S02]  /*2890*/  FMUL.FTZ R14, R14, c[0x0][0x2b4] ;  /* 0x0000ad000e0e7a20 */ /* 0x000fe40000410000 */
[----:B------:R-:W-:Y:S02]  /*28a0*/  FMUL.FTZ R15, R15, c[0x0][0x2b4] ;  /* 0x0000ad000f0f7a20 */ /* 0x000fe40000410000 */
[----:B------:R-:W-:Y:S02]  /*28b0*/  FMUL.FTZ R16, R16, c[0x0][0x2b4] ;  /* 0x0000ad0010107a20 */ /* 0x000fe40000410000 */
[----:B------:R-:W-:Y:S02]  /*28c0*/  FMUL.FTZ R17, R17, c[0x0][0x2b4] ;  /* 0x0000ad0011117a20 */ /* 0x000fe40000410000 */
[----:B------:R-:W-:Y:S01]  /*28d0*/  FMUL.FTZ R18, R18, c[0x0][0x2b4] ;  /* 0x0000ad0012127a20 */ /* 0x000fe20000410000 */
[----:B------:R-:W1:Y:S01]  /*28e0*/  MUFU.TANH R143, R7 ;  /* 0x00000007008f7308 */ /* 0x000e620000002400 */
[----:B------:R-:W-:Y:S01]  /*28f0*/  FMUL.FTZ R19, R19, c[0x0][0x2b4] ;  /* 0x0000ad0013137a20 */ /* 0x000fe20000410000 */
[----:B--2---:R-:W2:Y:S01]  /*2900*/  LDSM.16.M88.2 R4, [R203+0x5080] ;  /* 0x00508000cb04783b */ /* 0x004ea20000000100 */
[----:B------:R-:W-:Y:S07]  /*2910*/  DEPBAR.LE SB0, 0x0 ;  /* 0x000080000000791a */ /* 0x000fee0000000000 */
[----:B------:R-:W1:Y:S01]  /*2920*/  MUFU.TANH R148, R8 ;  /* 0x0000000800947308 */ /* 0x000e620000002400 */
[----:B------:R-:W-:Y:S09]  /*2930*/  BAR.SYNC.DEFER_BLOCKING 0x0 ;  /* 0x0000000000007b1d */ /* 0x000ff20000010000 */
[----:B------:R-:W1:Y:S10]  /*2940*/  MUFU.TANH R149, R9 ;  /* 0x0000000900957308 */ /* 0x000e740000002400 */
[----:B------:R-:W1:Y:S01]  /*2950*/  MUFU.TANH R150, R10 ;  /* 0x0000000a00967308 */ /* 0x000e620000002400 */
[----:B------:R1:W1:Y:S09]  /*2960*/  LDSM.16.M88.4 R76, [R230+0xf080] ;  /* 0x00f08000e64c783b */ /* 0x0002720000000200 */
[----:B------:R-:W1:Y:S01]  /*2970*/  MUFU.TANH R151, R11 ;  /* 0x0000000b00977308 */ /* 0x000e620000002400 */
[----:B------:R1:W1:Y:S01]  /*2980*/  LDSM.16.M88.4 R132, [R202+0xf080] ;  /* 0x00f08000ca84783b */ /* 0x0002620000000200 */
[-C--:B--2---:R-:W-:Y:S08]  /*2990*/  HMMA.16816.F32.BF16 R20, R144, R4.reuse, R20 ;  /* 0x000000049014723c */ /* 0x084ff00000041814 */
[----:B------:R-:W2:Y:S01]  /*29a0*/  MUFU.TANH R152, R12 ;  /* 0x0000000c00987308 */ /* 0x000ea20000002400 */
[----:B------:R-:W-:Y:S01]  /*29b0*/  HMMA.16816.F32.BF16 R24, R80, R4, R24 ;  /* 0x000000045018723c */ /* 0x000fe20000041818 */
[----:B------:R1:W1:Y:S08]  /*29c0*/  LDSM.16.M88.4 R80, [R202+0xe080] ;  /* 0x00e08000ca50783b */ /* 0x0002700000000200 */
[----:B------:R-:W1:Y:S06]  /*29d0*/  MUFU.TANH R3, R3 ;  /* 0x0000000300037308 */ /* 0x000e6c0000002400 */
[----:B------:R-:W-:Y:S04]  /*29e0*/  FMUL.FTZ R20, R20, c[0x0][0x2b4] ;  /* 0x0000ad0014147a20 */ /* 0x000fe80000410000 */
[----:B------:R-:W1:Y:S01]  /*29f0*/  MUFU.TANH R153, R14 ;  /* 0x0000000e00997308 */ /* 0x000e620000002400 */
[----:B------:R-:W-:Y:S02]  /*2a00*/  FMUL.FTZ R21, R21, c[0x0][0x2b4] ;  /* 0x0000ad0015157a20 */ /* 0x000fe40000410000 */
[----:B------:R-:W-:Y:S02]  /*2a10*/  FMUL.FTZ R22, R22, c[0x0][0x2b4] ;  /* 0x0000ad0016167a20 */ /* 0x000fe40000410000 */
[----:B------:R-:W-:Y:S02]  /*2a20*/  FMUL.FTZ R23, R23, c[0x0][0x2b4] ;  /* 0x0000ad0017177a20 */ /* 0x000fe40000410000 */
[----:B------:R-:W-:Y:S02]  /*2a30*/  FMUL.FTZ R24, R24, c[0x0][0x2b4] ;  /* 0x0000ad0018187a20 */ /* 0x000fe40000410000 */
[----:B------:R-:W-:Y:S01]  /*2a40*/  FMUL.FTZ R25, R25, c[0x0][0x2b4] ;  /* 0x0000ad0019197a20 */ /* 0x000fe20000410000 */
[----:B------:R-:W1:Y:S01]  /*2a50*/  MUFU.TANH R205, R20 ;  /* 0x0000001400cd7308 */ /* 0x000e620000002400 */
[----:B------:R-:W-:Y:S02]  /*2a60*/  FMUL.FTZ R26, R26, c[0x0][0x2b4] ;  /* 0x0000ad001a1a7a20 */ /* 0x000fe40000410000 */
[----:B------:R-:W-:Y:S07]  /*2a70*/  FMUL.FTZ R27, R27, c[0x0][0x2b4] ;  /* 0x0000ad001b1b7a20 */ /* 0x000fee0000410000 */
[----:B------:R-:W1:Y:S10]  /*2a80*/  MUFU.TANH R204, R15 ;  /* 0x0000000f00cc7308 */ /* 0x000e740000002400 */
[----:B------:R-:W1:Y:S10]  /*2a90*/  MUFU.TANH R206, R21 ;  /* 0x0000001500ce7308 */ /* 0x000e740000002400 */
[----:B------:R-:W1:Y:S10]  /*2aa0*/  MUFU.TANH R144, R16 ;  /* 0x0000001000907308 */ /* 0x000e740000002400 */
[----:B------:R-:W1:Y:S10]  /*2ab0*/  MUFU.TANH R207, R22 ;  /* 0x0000001600cf7308 */ /* 0x000e740000002400 */
[----:B------:R-:W1:Y:S10]  /*2ac0*/  MUFU.TANH R145, R17 ;  /* 0x0000001100917308 */ /* 0x000e740000002400 */
[----:B------:R5:W1:Y:S10]  /*2ad0*/  MUFU.TANH R208, R23 ;  /* 0x0000001700d07308 */ /* 0x000a740000002400 */
[----:B------:R1:W1:Y:S10]  /*2ae0*/  MUFU.TANH R146, R18 ;  /* 0x0000001200927308 */ /* 0x0002740000002400 */
[----:B------:R1:W1:Y:S01]  /*2af0*/  MUFU.TANH R147, R19 ;  /* 0x0000001300937308 */ /* 0x0002620000002400 */
[----:B-----5:R1:W1:Y:S09]  /*2b00*/  LDSM.16.M88.4 R20, [R230+0xe080] ;  /* 0x00e08000e614783b */ /* 0x0202720000000200 */
[----:B------:R1:W1:Y:S10]  /*2b10*/  MUFU.TANH R211, R24 ;  /* 0x0000001800d37308 */ /* 0x0002740000002400 */
[----:B------:R1:W1:Y:S10]  /*2b20*/  MUFU.TANH R212, R25 ;  /* 0x0000001900d47308 */ /* 0x0002740000002400 */
[----:B------:R1:W1:Y:S10]  /*2b30*/  MUFU.TANH R213, R26 ;  /* 0x0000001a00d57308 */ /* 0x0002740000002400 */
[----:B------:R1:W1:Y:S01]  /*2b40*/  MUFU.TANH R214, R27 ;  /* 0x0000001b00d67308 */ /* 0x0002620000002400 */
[----:B------:R-:W-:-:S05]  /*2b50*/  @P1 BRA `(.L_x_1) ;  /* 0x0000033000001947 */ /* 0x000fca0003800000 */
[C---:B--234-:R-:W-:Y:S01]  /*2b60*/  LOP3.LUT P3, RZ, R236.reuse, 0x1, RZ, 0xc0, !PT ;  /* 0x00000001ecff7812 */ /* 0x05cfe2000786c0ff */
[----:B------:R-:W2:Y:S01]  /*2b70*/  @!P4 S2R R2, SR_CTAID.Y ;  /* 0x000000000002c919 */ /* 0x000ea20000002600 */
[----:B------:R-:W-:Y:S01]  /*2b80*/  LOP3.LUT P6, RZ, R236, 0x2, RZ, 0xc0, !PT ;  /* 0x00000002ecff7812 */ /* 0x000fe200078cc0ff */
[----:B------:R-:W-:Y:S02]  /*2b90*/  USHF.R.S32.HI UR19, URZ, 0x1f, UR17 ;  /* 0x0000001f3f137899 */ /* 0x000fe40008011411 */
[----:B------:R-:W-:Y:S02]  /*2ba0*/  ULDC.64 UR6, c[0x0][0x178] ;  /* 0x00005e0000067ab9 */ /* 0x000fe40000000a00 */
[----:B------:R-:W-:Y:S02]  /*2bb0*/  UIMAD UR19, UR19, UR6, URZ ;  /* 0x00000006131372a4 */ /* 0x000fe4000f8e023f */
[----:B------:R-:W-:Y:S02]  /*2bc0*/  UIMAD.WIDE.U32 UR22, UR17, UR6, URZ ;  /* 0x00000006111672a5 */ /* 0x000fe4000f8e003f */
[----:B------:R-:W-:Y:S02]  /*2bd0*/  UIMAD UR19, UR17, UR7, UR19 ;  /* 0x00000007111372a4 */ /* 0x000fe4000f8e0213 */
[----:B------:R-:W-:Y:S02]  /*2be0*/  UIMAD UR6, UR17, -0x40, UR9 ;  /* 0xffffffc0110678a4 */ /* 0x000fe4000f8e0209 */
[----:B------:R-:W-:Y:S01]  /*2bf0*/  IMAD.U32 R10, RZ, RZ, UR22 ;  /* 0x00000016ff0a7e24 */ /* 0x000fe2000f8e00ff */
[----:B------:R-:W-:Y:S01]  /*2c00*/  UIADD3 UR19, UR23, UR19, URZ ;  /* 0x0000001317137290 */ /* 0x000fe2000fffe03f */
[----:B------:R-:W-:Y:S03]  /*2c10*/  IMAD.U32 R5, RZ, RZ, UR22 ;  /* 0x00000016ff057e24 */ /* 0x000fe6000f8e00ff */
[----:B------:R-:W-:Y:S02]  /*2c20*/  LEA R10, P2, R10, R240, 0x7 ;  /* 0x000000f00a0a7211 */ /* 0x000fe400078438ff */
[----:B------:R-:W-:Y:S01]  /*2c30*/  IMAD.U32 R4, RZ, RZ, UR19 ;  /* 0x00000013ff047e24 */ /* 0x000fe2000f8e00ff */
[----:B--2---:R-:W-:Y:S01]  /*2c40*/  @!P4 SHF.R.S32.HI R6, RZ, 0x1f, R2 ;  /* 0x0000001fff06c819 */ /* 0x004fe20000011402 */
[----:B------:R-:W-:Y:S03]  /*2c50*/  @!P4 IMAD.WIDE.U32 R8, R2, c[0x0][0x270], R246 ;  /* 0x00009c000208ca25 */ /* 0x000fe600078e00f6 */
[----:B------:R-:W-:Y:S02]  /*2c60*/  LEA.HI.X R11, R5, R241, R4, 0x7, P2 ;  /* 0x000000f1050b7211 */ /* 0x000fe400010f3c04 */
[----:B------:R-:W-:Y:S01]  /*2c70*/  IADD3 R4, R235, 0x6080, RZ ;  /* 0x00006080eb047810 */ /* 0x000fe20007ffe0ff */
[----:B------:R-:W-:Y:S01]  /*2c80*/  @!P4 IMAD R6, R6, c[0x0][0x270], RZ ;  /* 0x00009c000606ca24 */ /* 0x000fe200078e02ff */
[----:B------:R-:W-:Y:S01]  /*2c90*/  @!P4 IADD3 R7, P1, R8, UR8, RZ ;  /* 0x000000080807cc10 */ /* 0x000fe2000ff3e0ff */
[----:B------:R-:W-:Y:S01]  /*2ca0*/  IMAD.U32 R5, RZ, RZ, UR18 ;  /* 0x00000012ff057e24 */ /* 0x000fe2000f8e00ff */
[----:B------:R-:W-:Y:S01]  /*2cb0*/  IADD3 R8, -R242, UR6, RZ ;  /* 0x00000006f2087c10 */ /* 0x000fe2000fffe1ff */
[----:B------:R-:W-:Y:S02]  /*2cc0*/  @!P4 IMAD R6, R2, c[0x0][0x274], R6 ;  /* 0x00009d000206ca24 */ /* 0x000fe400078e0206 */
[----:B------:R-:W-:Y:S01]  /*2cd0*/  IMAD.U32 R2, RZ, RZ, UR14 ;  /* 0x0000000eff027e24 */ /* 0x000fe2000f8e00ff */
[----:B------:R-:W-:Y:S01]  /*2ce0*/  ISETP.LT.OR P5, PT, R8, 0x1, P3 ;  /* 0x000000010800780c */ /* 0x000fe20001fa1670 */
[----:B------:R-:W-:Y:S01]  /*2cf0*/  @!P4 IMAD R5, R5, 0x40, R246 ;  /* 0x000000400505c824 */ /* 0x000fe200078e02f6 */
[----:B------:R-:W-:Y:S02]  /*2d00*/  @!P4 IADD3.X R6, R9, UR11, R6, P1, !PT ;  /* 0x0000000b0906cc10 */ /* 0x000fe40008ffe406 */
[----:B------:R-:W-:Y:S01]  /*2d10*/  IADD3 R14, P2, P1, R2, 0x80, R10 ;  /* 0x00000080020e7810 */ /* 0x000fe2000795e00a */
[----:B------:R-:W-:Y:S01]  /*2d20*/  IMAD.U32 R2, RZ, RZ, UR18 ;  /* 0x00000012ff027e24 */ /* 0x000fe2000f8e00ff */
[----:B------:R-:W-:Y:S01]  /*2d30*/  ISETP.LT.OR P3, PT, R8, 0x1, P6 ;  /* 0x000000010800780c */ /* 0x000fe20003761670 */
[----:B------:R-:W-:Y:S01]  /*2d40*/  @!P4 IMAD.SHL.U32 R5, R5, 0x4, RZ ;  /* 0x000000040505c824 */ /* 0x000fe200078e00ff */
[----:B------:R-:W-:Y:S01]  /*2d50*/  IADD3.X R15, RZ, UR13, R11, P2, P1 ;  /* 0x0000000dff0f7c10 */ /* 0x000fe200097e240b */
[----:B------:R-:W-:Y:S01]  /*2d60*/  IMAD R2, R2, 0x4000, R4 ;  /* 0x0000400002027824 */ /* 0x000fe200078e0204 */
[C---:B------:R-:W-:Y:S01]  /*2d70*/  @!P4 LEA R12, P1, R7.reuse, c[0x0][0x258], 0x2 ;  /* 0x00009600070cca11 */ /* 0x040fe200078210ff */
[----:B------:R-:W-:Y:S01]  /*2d80*/  IMAD.U32 R4, RZ, RZ, UR10 ;  /* 0x0000000aff047e24 */ /* 0x000fe2000f8e00ff */
[----:B------:R-:W-:Y:S02]  /*2d90*/  IADD3 R16, P2, R10, UR14, RZ ;  /* 0x0000000e0a107c10 */ /* 0x000fe4000ff5e0ff */
[----:B------:R-:W-:Y:S01]  /*2da0*/  @!PT LDS RZ, [RZ] ;  /* 0x00000000fffff984 */ /* 0x000fe20000000800 */
[----:B------:R-:W-:Y:S01]  /*2db0*/  @!PT LDS RZ, [RZ] ;  /* 0x00000000fffff984 */ /* 0x000fe20000000800 */
[----:B------:R-:W-:Y:S01]  /*2dc0*/  @!PT LDS RZ, [RZ] ;  /* 0x00000000fffff984 */ /* 0x000fe20000000800 */
[----:B------:R2:W-:Y:S01]  /*2dd0*/  LDGSTS.E.BYPASS.LTC128B.128 [R2], [R10.64], !P5 ;  /* 0x000000000a027fae */ /* 0x0005e2000e901d54 */
[----:B------:R-:W-:Y:S02]  /*2de0*/  @!P4 LEA.HI.X R13, R7, c[0x0][0x25c], R6, 0x2, P1 ;  /* 0x00009700070dca11 */ /* 0x000fe400008f1406 */
[----:B------:R-:W-:Y:S02]  /*2df0*/  LOP3.LUT P1, RZ, R236, 0x1, RZ, 0xc0, !PT ;  /* 0x00000001ecff7812 */ /* 0x000fe4000782c0ff */
[----:B------:R-:W-:Y:S01]  /*2e00*/  IADD3.X R17, R11, UR13, RZ, P2, !PT ;  /* 0x0000000d0b117c10 */ /* 0x000fe200097fe4ff */
[----:B------:R2:W-:Y:S01]  /*2e10*/  LDGSTS.E.BYPASS.LTC128B.128 [R2+0x2000], [R10.64+0x80], !P3 ;  /* 0x020000800a027fae */ /* 0x0005e2000d901d54 */
[C---:B------:R-:W-:Y:S02]  /*2e20*/  ISETP.LT.OR P2, PT, R8.reuse, 0x21, P1 ;  /* 0x000000210800780c */ /* 0x040fe40000f41670 */
[----:B------:R-:W-:Y:S02]  /*2e30*/  ISETP.LT.OR P1, PT, R8, 0x21, P6 ;  /* 0x000000210800780c */ /* 0x000fe40003721670 */
[----:B------:R-:W-:Y:S05]  /*2e40*/  @!P4 LEA R4, R4, 0x40, 0x6 ;  /* 0x000000400404c811 */ /* 0x000fea00078e30ff */
[----:B------:R-:W-:Y:S04]  /*2e50*/  @!P4 IMAD.WIDE R12, R4, 0x4, R12 ;  /* 0x00000004040cc825 */ /* 0x000fe800078e020c */
[----:B------:R2:W-:Y:S06]  /*2e60*/  LDGSTS.E.BYPASS.LTC128B.128 [R2+0x1000], [R16.64], !P2 ;  /* 0x0100000010027fae */ /* 0x0005ec000d101d54 */
[----:B------:R2:W-:Y:S06]  /*2e70*/  LDGSTS.E.BYPASS.LTC128B.128 [R2+0x3000], [R14.64], !P1 ;  /* 0x030000000e027fae */ /* 0x0005ec000c901d54 */
[----:B------:R2:W-:Y:S02]  /*2e80*/  @!P4 LDGSTS.E.BYPASS.LTC128B.128 [R5+0x12080], [R12.64] ;  /* 0x120800000c05cfae */ /* 0x0005e4000b901d54 */
.L_x_1:
[-C--:B-1234-:R-:W-:Y:S01]  /*2e90*/  HMMA.16816.F32.BF16 R4, R20, R154.reuse, RZ ;  /* 0x0000009a1404723c */ /* 0x09efe200000418ff */
[----:B------:R-:W0:Y:S02]  /*2ea0*/  LDGDEPBAR ;  /* 0x00000000000079af */ /* 0x000e240000000000 */
[C---:B------:R-:W-:Y:S02]  /*2eb0*/  ISETP.GT.AND P1, PT, R248.reuse, 0x1, PT ;  /* 0x00000001f800780c */ /* 0x040fe40003f24270 */
[----:B------:R-:W-:Y:S02]  /*2ec0*/  MOV R2, 0x40 ;  /* 0x0000004000027802 */ /* 0x000fe40000000f00 */
[C---:B------:R-:W-:Y:S01]  /*2ed0*/  ISETP.GT.AND P6, PT, R248.reuse, 0x20, PT ;  /* 0x00000020f800780c */ /* 0x040fe20003fc4270 */
[C---:B------:R-:W-:Y:S02]  /*2ee0*/  HMMA.16816.F32.BF16 R8, R76.reuse, R154, RZ ;  /* 0x0000009a4c08723c */ /* 0x040fe400000418ff */
[----:B------:R-:W-:Y:S02]  /*2ef0*/  ISETP.GT.AND P5, PT, R248, 0x21, PT ;  /* 0x00000021f800780c */ /* 0x000fe40003fa4270 */
[----:B------:R-:W-:Y:S02]  /*2f00*/  SEL R2, R2, 0xffffffc0, !P0 ;  /* 0xffffffc002027807 */ /* 0x000fe40004000000 */
[----:B------:R-:W-:Y:S02]  /*2f10*/  ISETP.GT.AND P2, PT, R248, 0x40, PT ;  /* 0x00000040f800780c */ /* 0x000fe40003f44270 */
[-C--:B------:R-:W-:Y:S01]  /*2f20*/  HMMA.16816.F32.BF16 R12, R76, R156.reuse, RZ ;  /* 0x0000009c4c0c723c */ /* 0x080fe200000418ff */
[----:B------:R-:W-:Y:S02]  /*2f30*/  IADD3 R136, R230, R2, RZ ;  /* 0x00000002e6887210 */ /* 0x000fe40007ffe0ff */
[----:B------:R-:W-:Y:S02]  /*2f40*/  ISETP.GT.AND P3, PT, R248, RZ, PT ;  /* 0x000000fff800720c */ /* 0x000fe40003f64270 */
[----:B------:R-:W-:Y:S02]  /*2f50*/  IADD3 R2, R2, R202, RZ ;  /* 0x000000ca02027210 */ /* 0x000fe40007ffe0ff */
[C---:B------:R-:W-:Y:S01]  /*2f60*/  FSEL R218, R150.reuse, -INF , P3 ;  /* 0xff80000096da7808 */ /* 0x040fe20001800000 */
[C---:B------:R-:W-:Y:S04]  /*2f70*/  HMMA.16816.F32.BF16 R16, R20.reuse, R156, RZ ;  /* 0x0000009c1410723c */ /* 0x040fe800000418ff */
[----:B------:R-:W-:Y:S01]  /*2f80*/  FFMA.FTZ R150, -R150, R150, 1 ;  /* 0x3f80000096967423 */ /* 0x000fe20000010196 */
[C---:B------:R-:W-:Y:S01]  /*2f90*/  FSEL R217, R153.reuse, -INF , P6 ;  /* 0xff80000099d97808 */ /* 0x040fe20003000000 */
[--C-:B------:R-:W-:Y:S02]  /*2fa0*/  FFMA.FTZ R218, R218, c[0x0][0x29c], -R209.reuse ;  /* 0x0000a700dada7a23 */ /* 0x100fe400000108d1 */
[-C--:B------:R-:W-:Y:S01]  /*2fb0*/  HMMA.16816.F32.BF16 R20, R20, R158.reuse, RZ ;  /* 0x0000009e1414723c */ /* 0x080fe200000418ff */
[----:B------:R-:W-:Y:S03]  /*2fc0*/  FFMA.FTZ R153, -R153, R153, 1 ;  /* 0x3f80000099997423 */ /* 0x000fe60000010199 */
[--C-:B------:R-:W-:Y:S01]  /*2fd0*/  FFMA.FTZ R217, R217, c[0x0][0x29c], -R209.reuse ;  /* 0x0000a700d9d97a23 */ /* 0x100fe200000108d1 */
[----:B------:R-:W-:Y:S03]  /*2fe0*/  MUFU.EX2 R218, R218 ;  /* 0x000000da00da7308 */ /* 0x000fe60000000800 */
[----:B------:R-:W-:Y:S01]  /*2ff0*/  HMMA.16816.F32.BF16 R24, R76, R158, RZ ;  /* 0x0000009e4c18723c */ /* 0x000fe200000418ff */
[----:B------:R-:W1:Y:S06]  /*3000*/  LDSM.16.M88.4 R76, [R136+0xe080] ;  /* 0x00e08000884c783b */ /* 0x000e6c0000000200 */
[----:B------:R-:W-:Y:S01]  /*3010*/  MUFU.EX2 R217, R217 ;  /* 0x000000d900d97308 */ /* 0x000fe20000000800 */
[-C--:B------:R-:W-:Y:S08]  /*3020*/  HMMA.16816.F32.BF16 R4, R80, R160.reuse, R4 ;  /* 0x000000a05004723c */ /* 0x080ff00000041804 */
[C---:B------:R-:W-:Y:S08]  /*3030*/  HMMA.16816.F32.BF16 R8, R132.reuse, R160, R8 ;  /* 0x000000a08408723c */ /* 0x040ff00000041808 */
[-C--:B------:R-:W-:Y:S08]  /*3040*/  HMMA.16816.F32.BF16 R12, R132, R162.reuse, R12 ;  /* 0x000000a2840c723c */ /* 0x080ff0000004180c */
[C---:B------:R-:W-:Y:S08]  /*3050*/  HMMA.16816.F32.BF16 R16, R80.reuse, R162, R16 ;  /* 0x000000a25010723c */ /* 0x040ff00000041810 */
[-C--:B------:R-:W-:Y:S01]  /*3060*/  HMMA.16816.F32.BF16 R20, R80, R164.reuse, R20 ;  /* 0x000000a45014723c */ /* 0x080fe20000041814 */
[----:B------:R-:W2:Y:S07]  /*3070*/  LDSM.16.M88.4 R80, [R136+0xf080] ;  /* 0x00f080008850783b */ /* 0x000eae0000000200 */
[----:B------:R-:W-:Y:S01]  /*3080*/  HMMA.16816.F32.BF16 R24, R132, R164, R24 ;  /* 0x000000a48418723c */ /* 0x000fe20000041818 */
[----:B------:R-:W3:Y:S07]  /*3090*/  LDSM.16.M88.4 R132, [R2+0xe080] ;  /* 0x00e080000284783b */ /* 0x000eee0000000200 */
[-C--:B-1----:R-:W-:Y:S08]  /*30a0*/  HMMA.16816.F32.BF16 R4, R76, R166.reuse, R4 ;  /* 0x000000a64c04723c */ /* 0x082ff00000041804 */
[C---:B--2---:R-:W-:Y:S08]  /*30b0*/  HMMA.16816.F32.BF16 R8, R80.reuse, R166, R8 ;  /* 0x000000a65008723c */ /* 0x044ff00000041808 */
[-C--:B------:R-:W-:Y:S08]  /*30c0*/  HMMA.16816.F32.BF16 R12, R80, R168.reuse, R12 ;  /* 0x000000a8500c723c */ /* 0x080ff0000004180c */
[C---:B------:R-:W-:Y:S08]  /*30d0*/  HMMA.16816.F32.BF16 R16, R76.reuse, R168, R16 ;  /* 0x000000a84c10723c */ /* 0x040ff00000041810 */
[-C--:B------:R-:W-:Y:S01]  /*30e0*/  HMMA.16816.F32.BF16 R20, R76, R170.reuse, R20 ;  /* 0x000000aa4c14723c */ /* 0x080fe20000041814 */
[----:B------:R-:W1:Y:S07]  /*30f0*/  LDSM.16.M88.4 R76, [R2+0xf080] ;  /* 0x00f08000024c783b */ /* 0x000e6e0000000200 */
[----:B------:R-:W-:Y:S01]  /*3100*/  HMMA.16816.F32.BF16 R24, R80, R170, R24 ;  /* 0x000000aa5018723c */ /* 0x000fe20000041818 */
[----:B------:R-:W2:Y:S07]  /*3110*/  LDSM.16.M88.4 R80, [R230+0x10080] ;  /* 0x01008000e650783b */ /* 0x000eae0000000200 */
[-C--:B---3--:R-:W-:Y:S08]  /*3120*/  HMMA.16816.F32.BF16 R4, R132, R172.reuse, R4 ;  /* 0x000000ac8404723c */ /* 0x088ff00000041804 */
[C---:B-1----:R-:W-:Y:S08]  /*3130*/  HMMA.16816.F32.BF16 R8, R76.reuse, R172, R8 ;  /* 0x000000ac4c08723c */ /* 0x042ff00000041808 */
[-C--:B------:R-:W-:Y:S08]  /*3140*/  HMMA.16816.F32.BF16 R12, R76, R174.reuse, R12 ;  /* 0x000000ae4c0c723c */ /* 0x080ff0000004180c */
[C---:B------:R-:W-:Y:S08]  /*3150*/  HMMA.16816.F32.BF16 R16, R132.reuse, R174, R16 ;  /* 0x000000ae8410723c */ /* 0x040ff00000041810 */
[-C--:B------:R-:W-:Y:S01]  /*3160*/  HMMA.16816.F32.BF16 R20, R132, R176.reuse, R20 ;  /* 0x000000b08414723c */ /* 0x080fe20000041814 */
[----:B------:R-:W1:Y:S07]  /*3170*/  LDSM.16.M88.4 R132, [R230+0x11080] ;  /* 0x01108000e684783b */ /* 0x000e6e0000000200 */
[----:B------:R-:W-:Y:S01]  /*3180*/  HMMA.16816.F32.BF16 R24, R76, R176, R24 ;  /* 0x000000b04c18723c */ /* 0x000fe20000041818 */
[----:B------:R-:W3:Y:S07]  /*3190*/  LDSM.16.M88.4 R76, [R202+0x10080] ;  /* 0x01008000ca4c783b */ /* 0x000eee0000000200 */
[-C--:B--2---:R-:W-:Y:S08]  /*31a0*/  HMMA.16816.F32.BF16 R4, R80, R178.reuse, R4 ;  /* 0x000000b25004723c */ /* 0x084ff00000041804 */
[C---:B-1----:R-:W-:Y:S08]  /*31b0*/  HMMA.16816.F32.BF16 R8, R132.reuse, R178, R8 ;  /* 0x000000b28408723c */ /* 0x042ff00000041808 */
[-C--:B------:R-:W-:Y:S08]  /*31c0*/  HMMA.16816.F32.BF16 R12, R132, R180.reuse, R12 ;  /* 0x000000b4840c723c */ /* 0x080ff0000004180c */
[C---:B------:R-:W-:Y:S08]  /*31d0*/  HMMA.16816.F32.BF16 R16, R80.reuse, R180, R16 ;  /* 0x000000b45010723c */ /* 0x040ff00000041810 */
[-C--:B------:R-:W-:Y:S01]  /*31e0*/  HMMA.16816.F32.BF16 R20, R80, R182.reuse, R20 ;  /* 0x000000b65014723c */ /* 0x080fe20000041814 */
[----:B------:R-:W1:Y:S07]  /*31f0*/  LDSM.16.M88.4 R80, [R202+0x11080] ;  /* 0x01108000ca50783b */ /* 0x000e6e0000000200 */
[----:B------:R-:W-:Y:S01]  /*3200*/  HMMA.16816.F32.BF16 R24, R132, R182, R24 ;  /* 0x000000b68418723c */ /* 0x000fe20000041818 */
[----:B------:R-:W2:Y:S07]  /*3210*/  LDSM.16.M88.4 R132, [R136+0x10080] ;  /* 0x010080008884783b */ /* 0x000eae0000000200 */
[-C--:B---3--:R-:W-:Y:S01]  /*3220*/  HMMA.16816.F32.BF16 R4, R76, R184.reuse, R4 ;  /* 0x000000b84c04723c */ /* 0x088fe20000041804 */
[----:B------:R-:W3:Y:S07]  /*3230*/  LDSM.16.M88.4 R136, [R136+0x11080] ;  /* 0x011080008888783b */ /* 0x000eee0000000200 */
[C---:B-1----:R-:W-:Y:S08]  /*3240*/  HMMA.16816.F32.BF16 R8, R80.reuse, R184, R8 ;  /* 0x000000b85008723c */ /* 0x042ff00000041808 */
[-C--:B------:R-:W-:Y:S08]  /*3250*/  HMMA.16816.F32.BF16 R12, R80, R186.reuse, R12 ;  /* 0x000000ba500c723c */ /* 0x080ff0000004180c */
[C---:B------:R-:W-:Y:S08]  /*3260*/  HMMA.16816.F32.BF16 R16, R76.reuse, R186, R16 ;  /* 0x000000ba4c10723c */ /* 0x040ff00000041810 */
[-C--:B------:R-:W-:Y:S01]  /*3270*/  HMMA.16816.F32.BF16 R20, R76, R188.reuse, R20 ;  /* 0x000000bc4c14723c */ /* 0x080fe20000041814 */
[----:B------:R-:W1:Y:S07]  /*3280*/  LDSM.16.M88.4 R76, [R2+0x10080] ;  /* 0x01008000024c783b */ /* 0x000e6e0000000200 */
[----:B------:R-:W-:Y:S01]  /*3290*/  HMMA.16816.F32.BF16 R24, R80, R188, R24 ;  /* 0x000000bc5018723c */ /* 0x000fe20000041818 */
[----:B------:R4:W5:Y:S07]  /*32a0*/  LDSM.16.M88.4 R80, [R2+0x11080] ;  /* 0x011080000250783b */ /* 0x00096e0000000200 */
[-C--:B--2---:R-:W-:Y:S08]  /*32b0*/  HMMA.16816.F32.BF16 R4, R132, R190.reuse, R4 ;  /* 0x000000be8404723c */ /* 0x084ff00000041804 */
[C---:B---3--:R-:W-:Y:S08]  /*32c0*/  HMMA.16816.F32.BF16 R8, R136.reuse, R190, R8 ;  /* 0x000000be8808723c */ /* 0x048ff00000041808 */
[-C--:B------:R-:W-:Y:S04]  /*32d0*/  HMMA.16816.F32.BF16 R12, R136, R192.reuse, R12 ;  /* 0x000000c0880c723c */ /* 0x080fe8000004180c */
[C---:B----4-:R-:W-:Y:S01]  /*32e0*/  FSEL R2, R151.reuse, -INF , P1 ;  /* 0xff80000097027808 */ /* 0x050fe20000800000 */
[----:B------:R-:W-:Y:S03]  /*32f0*/  FFMA.FTZ R151, -R151, R151, 1 ;  /* 0x3f80000097977423 */ /* 0x000fe60000010197 */
[C---:B------:R-:W-:Y:S04]  /*3300*/  HMMA.16816.F32.BF16 R16, R132.reuse, R192, R16 ;  /* 0x000000c08410723c */ /* 0x040fe80000041810 */
[----:B------:R-:W-:Y:S04]  /*3310*/  FFMA.FTZ R2, R2, c[0x0][0x29c], -R209 ;  /* 0x0000a70002027a23 */ /* 0x000fe800000108d1 */
[-C--:B------:R-:W-:Y:S02]  /*3320*/  HMMA.16816.F32.BF16 R20, R132, R194.reuse, R20 ;  /* 0x000000c28414723c */ /* 0x080fe40000041814 */
[----:B------:R-:W-:Y:S05]  /*3330*/  MUFU.EX2 R2, R2 ;  /* 0x0000000200027308 */ /* 0x000fea0000000800 */
[C---:B------:R-:W-:Y:S01]  /*3340*/  FSEL R132, R149.reuse, -INF , P1 ;  /* 0xff80000095847808 */ /* 0x040fe20000800000 */
[----:B------:R-:W-:Y:S04]  /*3350*/  HMMA.16816.F32.BF16 R24, R136, R194, R24 ;  /* 0x000000c28818723c */ /* 0x000fe80000041818 */
[----:B------:R-:W-:Y:S01]  /*3360*/  FFMA.FTZ R149, -R149, R149, 1 ;  /* 0x3f80000095957423 */ /* 0x000fe20000010195 */
[C---:B------:R-:W-:Y:S01]  /*3370*/  FSEL R135, R145.reuse, -INF , P5 ;  /* 0xff80000091877808 */ /* 0x040fe20002800000 */
[----:B------:R-:W-:Y:S01]  /*3380*/  FFMA.FTZ R145, -R145, R145, 1 ;  /* 0x3f80000091917423 */ /* 0x000fe20000010191 */
[C---:B------:R-:W-:Y:S01]  /*3390*/  FSEL R134, R205.reuse, -INF , P2 ;  /* 0xff800000cd867808 */ /* 0x040fe20001000000 */
[-C--:B-1----:R-:W-:Y:S05]  /*33a0*/  HMMA.16816.F32.BF16 R4, R76, R196.reuse, R4 ;  /* 0x000000c44c04723c */ /* 0x082fea0000041804 */
[----:B------:R-:W-:Y:S01]  /*33b0*/  FFMA.FTZ R205, -R205, R205, 1 ;  /* 0x3f800000cdcd7423 */ /* 0x000fe200000101cd */
[C---:B------:R-:W-:Y:S01]  /*33c0*/  FSEL R138, R140.reuse, -INF , P3 ;  /* 0xff8000008c8a7808 */ /* 0x040fe20001800000 */
[----:B------:R-:W-:Y:S01]  /*33d0*/  FFMA.FTZ R140, -R140, R140, 1 ;  /* 0x3f8000008c8c7423 */ /* 0x000fe2000001018c */
[C---:B-----5:R-:W-:Y:S04]  /*33e0*/  HMMA.16816.F32.BF16 R8, R80.reuse, R196, R8 ;  /* 0x000000c45008723c */ /* 0x060fe80000041808 */
[----:B------:R-:W-:Y:S01]  /*33f0*/  FFMA.FTZ R138, R138, c[0x0][0x29c], -R216 ;  /* 0x0000a7008a8a7a23 */ /* 0x000fe200000108d8 */
[----:B------:R-:W-:Y:S01]  /*3400*/  FSEL R137, R141, -INF , P1 ;  /* 0xff8000008d897808 */ /* 0x000fe20000800000 */
[----:B------:R-:W-:Y:S01]  /*3410*/  FFMA.FTZ R132, R132, c[0x0][0x29c], -R210 ;  /* 0x0000a70084847a23 */ /* 0x000fe200000108d2 */
[----:B------:R-:W-:Y:S01]  /*3420*/  FSEL R133, R143, -INF , P1 ;  /* 0xff8000008f857808 */ /* 0x000fe20000800000 */
[-C--:B------:R-:W-:Y:S02]  /*3430*/  HMMA.16816.F32.BF16 R12, R80, R198.reuse, R12 ;  /* 0x000000c6500c723c */ /* 0x080fe4000004180c */
[----:B------:R-:W-:Y:S01]  /*3440*/  MUFU.EX2 R138, R138 ;  /* 0x0000008a008a7308 */ /* 0x000fe20000000800 */
[----:B------:R-:W-:Y:S01]  /*3450*/  ISETP.GT.AND P1, PT, R248, 0x41, PT ;  /* 0x00000041f800780c */ /* 0x000fe20003f24270 */
[----:B------:R-:W-:Y:S01]  /*3460*/  FFMA.FTZ R141, -R141, R141, 1 ;  /* 0x3f8000008d8d7423 */ /* 0x000fe2000001018d */
[----:B------:R-:W-:Y:S01]  /*3470*/  FSEL R136, R144, -INF , P6 ;  /* 0xff80000090887808 */ /* 0x000fe20003000000 */
[--C-:B------:R-:W-:Y:S01]  /*3480*/  FFMA.FTZ R137, R137, c[0x0][0x29c], -R216.reuse ;  /* 0x0000a70089897a23 */ /* 0x100fe200000108d8 */
[C---:B------:R-:W-:Y:S01]  /*3490*/  FSEL R139, R206.reuse, -INF , P1 ;  /* 0xff800000ce8b7808 */ /* 0x040fe20000800000 */
[C---:B------:R-:W-:Y:S04]  /*34a0*/  HMMA.16816.F32.BF16 R16, R76.reuse, R198, R16 ;  /* 0x000000c64c10723c */ /* 0x040fe80000041810 */
[----:B------:R-:W-:Y:S01]  /*34b0*/  MUFU.EX2 R132, R132 ;  /* 0x0000008400847308 */ /* 0x000fe20000000800 */
[----:B------:R-:W-:Y:S02]  /*34c0*/  FFMA.FTZ R206, -R206, R206, 1 ;  /* 0x3f800000cece7423 */ /* 0x000fe400000101ce */
[--C-:B------:R-:W-:Y:S01]  /*34d0*/  FFMA.FTZ R136, R136, c[0x0][0x29c], -R216.reuse ;  /* 0x0000a70088887a23 */ /* 0x100fe200000108d8 */
[-C--:B------:R-:W-:Y:S04]  /*34e0*/  HMMA.16816.F32.BF16 R20, R76, R200.reuse, R20 ;  /* 0x000000c84c14723c */ /* 0x080fe80000041814 */
[--C-:B------:R-:W-:Y:S02]  /*34f0*/  FFMA.FTZ R135, R135, c[0x0][0x29c], -R216.reuse ;  /* 0x0000a70087877a23 */ /* 0x100fe400000108d8 */
[----:B------:R-:W1:Y:S01]  /*3500*/  MUFU.EX2 R136, R136 ;  /* 0x0000008800887308 */ /* 0x000e620000000800 */
[----:B------:R-:W-:Y:S01]  /*3510*/  FSEL R79, R142, -INF , P3 ;  /* 0xff8000008e4f7808 */ /* 0x000fe20001800000 */
[----:B------:R-:W-:Y:S04]  /*3520*/  HMMA.16816.F32.BF16 R24, R80, R200, R24 ;  /* 0x000000c85018723c */ /* 0x000fe80000041818 */
[----:B------:R-:W-:Y:S01]  /*3530*/  FSEL R78, R146, -INF , P6 ;  /* 0xff800000924e7808 */ /* 0x000fe20003000000 */
[--C-:B------:R-:W-:Y:S01]  /*3540*/  FFMA.FTZ R134, R134, c[0x0][0x29c], -R216.reuse ;  /* 0x0000a70086867a23 */ /* 0x100fe200000108d8 */
[----:B------:R-:W-:Y:S01]  /*3550*/  FSEL R77, R147, -INF , P5 ;  /* 0xff800000934d7808 */ /* 0x000fe20002800000 */
[----:B------:R-:W-:Y:S01]  /*3560*/  FFMA.FTZ R216, R139, c[0x0][0x29c], -R216 ;  /* 0x0000a7008bd87a23 */ /* 0x000fe200000108d8 */
[----:B------:R-:W-:Y:S01]  /*3570*/  FSEL R76, R207, -INF , P2 ;  /* 0xff800000cf4c7808 */ /* 0x000fe20001000000 */
[--C-:B------:R-:W-:Y:S01]  /*3580*/  FFMA.FTZ R79, R79, c[0x0][0x29c], -R215.reuse ;  /* 0x0000a7004f4f7a23 */ /* 0x100fe200000108d7 */
[----:B------:R-:W2:Y:S02]  /*3590*/  MUFU.EX2 R137, R137 ;  /* 0x0000008900897308 */ /* 0x000ea40000000800 */
[----:B------:R-:W-:Y:S01]  /*35a0*/  FSEL R139, R208, -INF , P1 ;  /* 0xff800000d08b7808 */ /* 0x000fe20000800000 */
[--C-:B------:R-:W-:Y:S01]  /*35b0*/  FFMA.FTZ R77, R77, c[0x0][0x29c], -R215.reuse ;  /* 0x0000a7004d4d7a23 */ /* 0x100fe200000108d7 */
[----:B------:R-:W-:Y:S01]  /*35c0*/  FSEL R80, R148, -INF , P3 ;  /* 0xff80000094507808 */ /* 0x000fe20001800000 */
[--C-:B------:R-:W-:Y:S01]  /*35d0*/  FFMA.FTZ R133, R133, c[0x0][0x29c], -R215.reuse ;  /* 0x0000a70085857a23 */ /* 0x100fe200000108d7 */
[----:B------:R-:W-:Y:S01]  /*35e0*/  FSEL R81, R211, -INF , P2 ;  /* 0xff800000d3517808 */ /* 0x000fe20001000000 */
[--C-:B------:R-:W-:Y:S01]  /*35f0*/  FFMA.FTZ R78, R78, c[0x0][0x29c], -R215.reuse ;  /* 0x0000a7004e4e7a23 */ /* 0x100fe200000108d7 */
[----:B------:R-:W-:Y:S01]  /*3600*/  FSEL R83, R152, -INF , P6 ;  /* 0xff80000098537808 */ /* 0x000fe20003000000 */
[--C-:B------:R-:W-:Y:S01]  /*3610*/  FFMA.FTZ R76, R76, c[0x0][0x29c], -R215.reuse ;  /* 0x0000a7004c4c7a23 */ /* 0x100fe200000108d7 */
[----:B------:R-:W-:Y:S01]  /*3620*/  FSEL R82, R3, -INF , P5 ;  /* 0xff80000003527808 */ /* 0x000fe20002800000 */
[----:B------:R-:W-:Y:S01]  /*3630*/  FFMA.FTZ R215, R139, c[0x0][0x29c], -R215 ;  /* 0x0000a7008bd77a23 */ /* 0x000fe200000108d7 */
[----:B------:R-:W-:Y:S01]  /*3640*/  FSEL R139, R212, -INF , P1 ;  /* 0xff800000d48b7808 */ /* 0x000fe20000800000 */
[--C-:B------:R-:W-:Y:S01]  /*3650*/  FFMA.FTZ R80, R80, c[0x0][0x29c], -R210.reuse ;  /* 0x0000a70050507a23 */ /* 0x100fe200000108d2 */
[----:B------:R-:W-:Y:S01]  /*3660*/  MUFU.EX2 R133, R133 ;  /* 0x0000008500857308 */ /* 0x000fe20000000800 */
[--C-:B------:R-:W-:Y:S02]  /*3670*/  FFMA.FTZ R83, R83, c[0x0][0x29c], -R210.reuse ;  /* 0x0000a70053537a23 */ /* 0x100fe400000108d2 */
[--C-:B------:R-:W-:Y:S02]  /*3680*/  FFMA.FTZ R82, R82, c[0x0][0x29c], -R210.reuse ;  /* 0x0000a70052527a23 */ /* 0x100fe400000108d2 */
[--C-:B------:R-:W-:Y:S02]  /*3690*/  FFMA.FTZ R81, R81, c[0x0][0x29c], -R210.reuse ;  /* 0x0000a70051517a23 */ /* 0x100fe400000108d2 */
[----:B------:R-:W-:Y:S02]  /*36a0*/  FFMA.FTZ R210, R139, c[0x0][0x29c], -R210 ;  /* 0x0000a7008bd27a23 */ /* 0x000fe400000108d2 */
[----:B------:R-:W3:Y:S01]  /*36b0*/  LDS R139, [R249.X4+0x12280] ;  /* 0x01228000f98b7984 */ /* 0x000ee20000004800 */
[----:B------:R-:W-:Y:S01]  /*36c0*/  FFMA.FTZ R143, -R143, R143, 1 ;  /* 0x3f8000008f8f7423 */ /* 0x000fe2000001018f */
[----:B------:R-:W-:Y:S01]  /*36d0*/  MUFU.EX2 R79, R79 ;  /* 0x0000004f004f7308 */ /* 0x000fe20000000800 */
[----:B------:R-:W-:Y:S02]  /*36e0*/  FFMA.FTZ R142, -R142, R142, 1 ;  /* 0x3f8000008e8e7423 */ /* 0x000fe4000001018e */
[----:B------:R-:W-:Y:S02]  /*36f0*/  FFMA.FTZ R148, -R148, R148, 1 ;  /* 0x3f80000094947423 */ /* 0x000fe40000010194 */
[----:B------:R-:W-:Y:S02]  /*3700*/  FFMA.FTZ R3, -R3, R3, 1 ;  /* 0x3f80000003037423 */ /* 0x000fe40000010103 */
[----:B------:R-:W-:Y:S02]  /*3710*/  FFMA.FTZ R152, -R152, R152, 1 ;  /* 0x3f80000098987423 */ /* 0x000fe40000010198 */
[----:B------:R-:W-:Y:S01]  /*3720*/  FFMA.FTZ R146, -R146, R146, 1 ;  /* 0x3f80000092927423 */ /* 0x000fe20000010192 */
[----:B------:R-:W-:Y:S01]  /*3730*/  MUFU.EX2 R80, R80 ;  /* 0x0000005000507308 */ /* 0x000fe20000000800 */
[----:B------:R-:W-:Y:S02]  /*3740*/  FFMA.FTZ R147, -R147, R147, 1 ;  /* 0x3f80000093937423 */ /* 0x000fe40000010193 */
[----:B------:R-:W-:Y:S02]  /*3750*/  FFMA.FTZ R207, -R207, R207, 1 ;  /* 0x3f800000cfcf7423 */ /* 0x000fe400000101cf */
[----:B------:R-:W-:Y:S02]  /*3760*/  FFMA.FTZ R208, -R208, R208, 1 ;  /* 0x3f800000d0d07423 */ /* 0x000fe400000101d0 */
[----:B------:R-:W-:Y:S02]  /*3770*/  FFMA.FTZ R211, -R211, R211, 1 ;  /* 0x3f800000d3d37423 */ /* 0x000fe400000101d3 */
[----:B------:R-:W-:Y:S01]  /*3780*/  FFMA.FTZ R212, -R212, R212, 1 ;  /* 0x3f800000d4d47423 */ /* 0x000fe200000101d4 */
[----:B------:R-:W4:Y:S10]  /*3790*/  MUFU.EX2 R135, R135 ;  /* 0x0000008700877308 */ /* 0x000f340000000800 */
[----:B------:R-:W-:Y:S01]  /*37a0*/  MUFU.EX2 R83, R83 ;  /* 0x0000005300537308 */ /* 0x000fe20000000800 */
[--C-:B---3--:R-:W-:Y:S02]  /*37b0*/  FADD.FTZ R16, R16, -R139.reuse ;  /* 0x8000008b10107221 */ /* 0x108fe40000010000 */
[--C-:B------:R-:W-:Y:S07]  /*37c0*/  FADD.FTZ R4, R4, -R139.reuse ;  /* 0x8000008b04047221 */ /* 0x100fee0000010000 */
[----:B------:R-:W-:Y:S01]  /*37d0*/  MUFU.EX2 R77, R77 ;  /* 0x0000004d004d7308 */ /* 0x000fe20000000800 */
[----:B-1----:R-:W-:Y:S02]  /*37e0*/  FMUL.FTZ R16, R136, R16 ;  /* 0x0000001088107220 */ /* 0x002fe40000410000 */
[--C-:B------:R-:W-:Y:S02]  /*37f0*/  FADD.FTZ R5, R5, -R139.reuse ;  /* 0x8000008b05057221 */ /* 0x100fe40000010000 */
[--C-:B------:R-:W-:Y:S02]  /*3800*/  FADD.FTZ R17, R17, -R139.reuse ;  /* 0x8000008b11117221 */ /* 0x100fe40000010000 */
[--C-:B------:R-:W-:Y:S02]  /*3810*/  FADD.FTZ R20, R20, -R139.reuse ;  /* 0x8000008b14147221 */ /* 0x100fe40000010000 */
[----:B------:R-:W-:Y:S01]  /*3820*/  FADD.FTZ R21, R21, -R139 ;  /* 0x8000008b15157221 */ /* 0x000fe20000010000 */
[----:B------:R-:W1:Y:S01]  /*3830*/  MUFU.EX2 R78, R78 ;  /* 0x0000004e004e7308 */ /* 0x000e620000000800 */
[----:B------:R-:W-:Y:S01]  /*3840*/  FFMA.FTZ R139, -R144, R144, 1 ;  /* 0x3f800000908b7423 */ /* 0x000fe20000010190 */
[----:B------:R-:W-:Y:S01]  /*3850*/  FSEL R144, R204, -INF , P5 ;  /* 0xff800000cc907808 */ /* 0x000fe20002800000 */
[C---:B--2---:R-:W-:Y:S01]  /*3860*/  FMUL.FTZ R5, R137.reuse, R5 ;  /* 0x0000000589057220 */ /* 0x044fe20000410000 */
[----:B------:R-:W-:Y:S01]  /*3870*/  F2FP.BF16.PACK_AB R137, R137, R138 ;  /* 0x0000008a8989723e */ /* 0x000fe200000010ff */
[----:B------:R-:W-:Y:S02]  /*3880*/  FMUL.FTZ R139, R16, R139 ;  /* 0x0000008b108b7220 */ /* 0x000fe40000410000 */
[----:B------:R-:W2:Y:S01]  /*3890*/  LDS R16, [R249.X4+0x122a0] ;  /* 0x0122a000f9107984 */ /* 0x000ea20000004800 */
[----:B------:R-:W-:Y:S02]  /*38a0*/  FMUL.FTZ R5, R5, R141 ;  /* 0x0000008d05057220 */ /* 0x000fe40000410000 */
[----:B------:R3:W-:Y:S01]  /*38b0*/  MUFU.EX2 R141, R82 ;  /* 0x00000052008d7308 */ /* 0x0007e20000000800 */
[--C-:B------:R-:W-:Y:S02]  /*38c0*/  FFMA.FTZ R144, R144, c[0x0][0x29c], -R209.reuse ;  /* 0x0000a70090907a23 */ /* 0x100fe400000108d1 */
[----:B------:R-:W-:Y:S02]  /*38d0*/  FMUL.FTZ R4, R138, R4 ;  /* 0x000000048a047220 */ /* 0x000fe40000410000 */
[C---:B----4-:R-:W-:Y:S01]  /*38e0*/  FMUL.FTZ R17, R135.reuse, R17 ;  /* 0x0000001187117220 */ /* 0x050fe20000410000 */
[----:B------:R-:W-:Y:S01]  /*38f0*/  F2FP.BF16.PACK_AB R135, R135, R136 ;  /* 0x000000888787723e */ /* 0x000fe200000010ff */
[----:B------:R-:W-:Y:S02]  /*3900*/  FMUL.FTZ R4, R4, R140 ;  /* 0x0000008c04047220 */ /* 0x000fe40000410000 */
[----:B------:R-:W-:Y:S01]  /*3910*/  FMUL.FTZ R17, R17, R145 ;  /* 0x0000009111117220 */ /* 0x000fe20000410000 */
[----:B------:R-:W-:Y:S01]  /*3920*/  MUFU.EX2 R144, R144 ;  /* 0x0000009000907308 */ /* 0x000fe20000000800 */
[----:B------:R-:W-:Y:S01]  /*3930*/  FFMA.FTZ R204, -R204, R204, 1 ;  /* 0x3f800000cccc7423 */ /* 0x000fe200000101cc */
[----:B------:R-:W-:Y:S02]  /*3940*/  F2FP.BF16.PACK_AB R4, R5, R4 ;  /* 0x000000040504723e */ /* 0x000fe400000010ff */
[----:B------:R-:W4:Y:S01]  /*3950*/  LDS R5, [R249.X4+0x12320] ;  /* 0x01232000f9057984 */ /* 0x000f220000004800 */
[----:B------:R-:W-:Y:S05]  /*3960*/  F2FP.BF16.PACK_AB R17, R17, R139 ;  /* 0x0000008b1111723e */ /* 0x000fea00000010ff */
[----:B------:R-:W5:Y:S01]  /*3970*/  MUFU.EX2 R134, R134 ;  /* 0x0000008600867308 */ /* 0x000f620000000800 */
[----:B---3--:R-:W-:Y:S04]  /*3980*/  LOP3.LUT R82, R244, 0x1, RZ, 0xc0, !PT ;  /* 0x00000001f4527812 */ /* 0x008fe800078ec0ff */
[----:B------:R-:W-:Y:S02]  /*3990*/  ISETP.NE.U32.AND P3, PT, R82, 0x1, PT ;  /* 0x000000015200780c */ /* 0x000fe40003f65070 */
[C---:B------:R-:W-:Y:S03]  /*39a0*/  FSEL R82, R214.reuse, -INF , P1 ;  /* 0xff800000d6527808 */ /* 0x040fe60000800000 */
[----:B------:R-:W3:Y:S01]  /*39b0*/  MUFU.EX2 R216, R216 ;  /* 0x000000d800d87308 */ /* 0x000ee20000000800 */
[----:B------:R-:W-:Y:S01]  /*39c0*/  FFMA.FTZ R214, -R214, R214, 1 ;  /* 0x3f800000d6d67423 */ /* 0x000fe200000101d6 */
[----:B------:R-:W-:Y:S01]  /*39d0*/  LOP3.LUT P1, RZ, R245, 0x4, RZ, 0xc0, !PT ;  /* 0x00000004f5ff7812 */ /* 0x000fe2000782c0ff */
[--C-:B--2---:R-:W-:Y:S02]  /*39e0*/  FADD.FTZ R7, R7, -R16.reuse ;  /* 0x8000001007077221 */ /* 0x104fe40000010000 */
[--C-:B------:R-:W-:Y:S02]  /*39f0*/  FADD.FTZ R6, R6, -R16.reuse ;  /* 0x8000001006067221 */ /* 0x100fe40000010000 */
[C---:B------:R-:W-:Y:S01]  /*3a00*/  FMUL.FTZ R7, R133.reuse, R7 ;  /* 0x0000000785077220 */ /* 0x040fe20000410000 */
[----:B------:R-:W-:Y:S01]  /*3a10*/  F2FP.BF16.PACK_AB R133, R133, R79 ;  /* 0x0000004f8585723e */ /* 0x000fe200000010ff */
[----:B------:R-:W-:Y:S01]  /*3a20*/  FMUL.FTZ R6, R79, R6 ;  /* 0x000000064f067220 */ /* 0x000fe20000410000 */
[----:B------:R-:W-:Y:S01]  /*3a30*/  MUFU.EX2 R215, R215 ;  /* 0x000000d700d77308 */ /* 0x000fe20000000800 */
[----:B------:R-:W-:Y:S01]  /*3a40*/  FMUL.FTZ R7, R7, R143 ;  /* 0x0000008f07077220 */ /* 0x000fe20000410000 */
[----:B------:R-:W-:Y:S01]  /*3a50*/  FSEL R143, R213, -INF , P2 ;  /* 0xff800000d58f7808 */ /* 0x000fe20001000000 */
[----:B------:R-:W-:Y:S02]  /*3a60*/  FMUL.FTZ R6, R6, R142 ;  /* 0x0000008e06067220 */ /* 0x000fe40000410000 */
[--C-:B------:R-:W-:Y:S02]  /*3a70*/  FADD.FTZ R18, R18, -R16.reuse ;  /* 0x8000001012127221 */ /* 0x100fe40000010000 */
[--C-:B------:R-:W-:Y:S01]  /*3a80*/  FFMA.FTZ R143, R143, c[0x0][0x29c], -R209.reuse ;  /* 0x0000a7008f8f7a23 */ /* 0x100fe200000108d1 */
[----:B------:R-:W-:Y:S01]  /*3a90*/  F2FP.BF16.PACK_AB R6, R7, R6 ;  /* 0x000000060706723e */ /* 0x000fe200000010ff */
[----:B------:R-:W-:Y:S01]  /*3aa0*/  FFMA.FTZ R209, R82, c[0x0][0x29c], -R209 ;  /* 0x0000a70052d17a23 */ /* 0x000fe200000108d1 */
[C---:B------:R-:W-:Y:S01]  /*3ab0*/  IADD3 R7, R252.reuse, 0x1c0, RZ ;  /* 0x000001c0fc077810 */ /* 0x040fe20007ffe0ff */
[----:B------:R-:W2:Y:S01]  /*3ac0*/  LDS R82, [R249.X4+0x12300] ;  /* 0x01230000f9527984 */ /* 0x000ea20000004800 */
[----:B------:R-:W-:Y:S01]  /*3ad0*/  @P3 IADD3 R7, R252, 0x240, RZ ;  /* 0x00000240fc073810 */ /* 0x000fe20007ffe0ff */
[----:B------:R-:W2:Y:S01]  /*3ae0*/  MUFU.EX2 R76, R76 ;  /* 0x0000004c004c7308 */ /* 0x000ea20000000800 */
[----:B-1----:R-:W-:Y:S01]  /*3af0*/  FMUL.FTZ R18, R78, R18 ;  /* 0x000000124e127220 */ /* 0x002fe20000410000 */
[----:B------:R-:W-:Y:S01]  /*3b00*/  STS [R252], R137 ;  /* 0x00000089fc007388 */ /* 0x000fe20000000800 */
[----:B------:R-:W-:Y:S01]  /*3b10*/  F2FP.BF16.PACK_AB R78, R77, R78 ;  /* 0x0000004e4d4e723e */ /* 0x000fe200000010ff */
[--C-:B------:R-:W-:Y:S02]  /*3b20*/  FADD.FTZ R22, R22, -R16.reuse ;  /* 0x8000001016167221 */ /* 0x100fe40000010000 */
[----:B------:R-:W-:Y:S01]  /*3b30*/  STS [R7], R133 ;  /* 0x0000008507007388 */ /* 0x000fe20000000800 */
[----:B-----5:R-:W-:Y:S01]  /*3b40*/  FMUL.FTZ R20, R134, R20 ;  /* 0x0000001486147220 */ /* 0x020fe20000410000 */
[----:B---3--:R-:W-:Y:S01]  /*3b50*/  F2FP.BF16.PACK_AB R134, R216, R134 ;  /* 0x00000086d886723e */ /* 0x008fe200000010ff */
[--C-:B----4-:R-:W-:Y:S01]  /*3b60*/  FADD.FTZ R10, R10, -R5.reuse ;  /* 0x800000050a0a7221 */ /* 0x110fe20000010000 */
[----:B------:R-:W-:Y:S01]  /*3b70*/  MUFU.EX2 R210, R210 ;  /* 0x000000d200d27308 */ /* 0x000fe20000000800 */
[--C-:B------:R-:W-:Y:S02]  /*3b80*/  FADD.FTZ R11, R11, -R5.reuse ;  /* 0x800000050b0b7221 */ /* 0x100fe40000010000 */
[----:B------:R-:W-:Y:S02]  /*3b90*/  FMUL.FTZ R10, R218, R10 ;  /* 0x0000000ada0a7220 */ /* 0x000fe40000410000 */
[----:B------:R-:W-:Y:S02]  /*3ba0*/  FMUL.FTZ R11, R2, R11 ;  /* 0x0000000b020b7220 */ /* 0x000fe40000410000 */
[----:B------:R-:W-:Y:S02]  /*3bb0*/  FADD.FTZ R19, R19, -R16 ;  /* 0x8000001013137221 */ /* 0x000fe40000010000 */
[----:B------:R-:W-:Y:S01]  /*3bc0*/  FMUL.FTZ R10, R10, R150 ;  /* 0x000000960a0a7220 */ /* 0x000fe20000410000 */
[----:B------:R-:W1:Y:S01]  /*3bd0*/  MUFU.EX2 R81, R81 ;  /* 0x0000005100517308 */ /* 0x000e620000000800 */
[----:B------:R-:W-:Y:S02]  /*3be0*/  FMUL.FTZ R11, R11, R151 ;  /* 0x000000970b0b7220 */ /* 0x000fe40000410000 */
[----:B------:R-:W-:Y:S02]  /*3bf0*/  FMUL.FTZ R19, R77, R19 ;  /* 0x000000134d137220 */ /* 0x000fe40000410000 */
[----:B--2---:R-:W-:Y:S01]  /*3c00*/  FMUL.FTZ R22, R76, R22 ;  /* 0x000000164c167220 */ /* 0x004fe20000410000 */
[----:B------:R-:W-:Y:S01]  /*3c10*/  F2FP.BF16.PACK_AB R76, R215, R76 ;  /* 0x0000004cd74c723e */ /* 0x000fe200000010ff */
[----:B------:R-:W-:Y:S01]  /*3c20*/  FMUL.FTZ R18, R18, R146 ;  /* 0x0000009212127220 */ /* 0x000fe20000410000 */
[----:B------:R-:W-:Y:S01]  /*3c30*/  F2FP.BF16.PACK_AB R10, R11, R10 ;  /* 0x0000000a0b0a723e */ /* 0x000fe200000010ff */
[----:B------:R-:W-:Y:S01]  /*3c40*/  FMUL.FTZ R19, R19, R147 ;  /* 0x0000009313137220 */ /* 0x000fe20000410000 */
[----:B------:R-:W-:Y:S01]  /*3c50*/  MUFU.EX2 R143, R143 ;  /* 0x0000008f008f7308 */ /* 0x000fe20000000800 */
[--C-:B------:R-:W-:Y:S02]  /*3c60*/  FADD.FTZ R14, R14, -R5.reuse ;  /* 0x800000050e0e7221 */ /* 0x100fe40000010000 */
[--C-:B------:R-:W-:Y:S01]  /*3c70*/  FADD.FTZ R15, R15, -R5.reuse ;  /* 0x800000050f0f7221 */ /* 0x100fe20000010000 */
[----:B------:R-:W-:Y:S01]  /*3c80*/  F2FP.BF16.PACK_AB R18, R19, R18 ;  /* 0x000000121312723e */ /* 0x000fe200000010ff */
[----:B------:R-:W-:Y:S02]  /*3c90*/  FMUL.FTZ R14, R217, R14 ;  /* 0x0000000ed90e7220 */ /* 0x000fe40000410000 */
[----:B------:R-:W-:Y:S02]  /*3ca0*/  FMUL.FTZ R15, R144, R15 ;  /* 0x0000000f900f7220 */ /* 0x000fe40000410000 */
[--C-:B------:R-:W-:Y:S01]  /*3cb0*/  FADD.FTZ R8, R8, -R82.reuse ;  /* 0x8000005208087221 */ /* 0x100fe20000010000 */
[----:B------:R-:W2:Y:S01]  /*3cc0*/  MUFU.EX2 R209, R209 ;  /* 0x000000d100d17308 */ /* 0x000ea20000000800 */
[--C-:B------:R-:W-:Y:S02]  /*3cd0*/  FADD.FTZ R9, R9, -R82.reuse ;  /* 0x8000005209097221 */ /* 0x100fe40000010000 */
[----:B------:R-:W-:Y:S01]  /*3ce0*/  FMUL.FTZ R8, R80, R8 ;  /* 0x0000000850087220 */ /* 0x000fe20000410000 */
[C---:B------:R-:W-:Y:S01]  /*3cf0*/  F2FP.BF16.PACK_AB R80, R132.reuse, R80 ;  /* 0x000000508450723e */ /* 0x040fe200000010ff */
[----:B------:R-:W-:Y:S02]  /*3d00*/  FMUL.FTZ R9, R132, R9 ;  /* 0x0000000984097220 */ /* 0x000fe40000410000 */
[----:B------:R-:W-:Y:S02]  /*3d10*/  FMUL.FTZ R8, R8, R148 ;  /* 0x0000009408087220 */ /* 0x000fe40000410000 */
[----:B------:R-:W-:Y:S01]  /*3d20*/  FMUL.FTZ R9, R9, R149 ;  /* 0x0000009509097220 */ /* 0x000fe20000410000 */
[----:B------:R-:W-:Y:S01]  /*3d30*/  STS [R252+0x800], R80 ;  /* 0x00080050fc007388 */ /* 0x000fe20000000800 */
[--C-:B------:R-:W-:Y:S02]  /*3d40*/  FADD.FTZ R12, R12, -R82.reuse ;  /* 0x800000520c0c7221 */ /* 0x100fe40000010000 */
[--C-:B------:R-:W-:Y:S01]  /*3d50*/  FADD.FTZ R13, R13, -R82.reuse ;  /* 0x800000520d0d7221 */ /* 0x100fe20000010000 */
[----:B------:R-:W-:Y:S01]  /*3d60*/  F2FP.BF16.PACK_AB R8, R9, R8 ;  /* 0x000000080908723e */ /* 0x000fe200000010ff */
[----:B------:R-:W-:Y:S01]  /*3d70*/  FMUL.FTZ R12, R83, R12 ;  /* 0x0000000c530c7220 */ /* 0x000fe20000410000 */
[----:B------:R-:W-:Y:S01]  /*3d80*/  F2FP.BF16.PACK_AB R9, R2, R218 ;  /* 0x000000da0209723e */ /* 0x000fe200000010ff */
[C---:B------:R-:W-:Y:S01]  /*3d90*/  FMUL.FTZ R13, R141.reuse, R13 ;  /* 0x0000000d8d0d7220 */ /* 0x040fe20000410000 */
[----:B------:R-:W-:Y:S01]  /*3da0*/  F2FP.BF16.PACK_AB R83, R141, R83 ;  /* 0x000000538d53723e */ /* 0x000fe200000010ff */
[----:B------:R-:W-:Y:S01]  /*3db0*/  FMUL.FTZ R12, R12, R152 ;  /* 0x000000980c0c7220 */ /* 0x000fe20000410000 */
[----:B------:R-:W-:Y:S01]  /*3dc0*/  SHF.L.U32 R2, R232, 0x1, RZ ;  /* 0x00000001e8027819 */ /* 0x000fe200000006ff */
[----:B------:R2:W-:Y:S01]  /*3dd0*/  STS [R7+0x800], R9 ;  /* 0x0008000907007388 */ /* 0x0005e20000000800 */
[----:B------:R-:W-:Y:S02]  /*3de0*/  FMUL.FTZ R3, R13, R3 ;  /* 0x000000030d037220 */ /* 0x000fe40000410000 */
[----:B------:R-:W-:Y:S01]  /*3df0*/  FADD.FTZ R24, R24, -R82 ;  /* 0x8000005218187221 */ /* 0x000fe20000010000 */
[----:B------:R-:W-:Y:S01]  /*3e00*/  STS [R252+0x1000], R135 ;  /* 0x00100087fc007388 */ /* 0x000fe20000000800 */
[----:B------:R-:W-:Y:S01]  /*3e10*/  FADD.FTZ R23, R23, -R16 ;  /* 0x8000001017177221 */ /* 0x000fe20000010000 */
[----:B------:R-:W-:Y:S01]  /*3e20*/  F2FP.BF16.PACK_AB R3, R3, R12 ;  /* 0x0000000c0303723e */ /* 0x000fe200000010ff */
[----:B-1----:R-:W-:Y:S01]  /*3e30*/  FMUL.FTZ R24, R81, R24 ;  /* 0x0000001851187220 */ /* 0x002fe20000410000 */
[----:B------:R-:W-:Y:S01]  /*3e40*/  STS [R7+0x1000], R78 ;  /* 0x0010004e07007388 */ /* 0x000fe20000000800 */
[----:B------:R-:W-:Y:S01]  /*3e50*/  F2FP.BF16.PACK_AB R12, R144, R217 ;  /* 0x000000d9900c723e */ /* 0x000fe200000010ff */
[----:B------:R-:W-:Y:S01]  /*3e60*/  FMUL.FTZ R15, R15, R204 ;  /* 0x000000cc0f0f7220 */ /* 0x000fe20000410000 */
[----:B------:R-:W-:Y:S01]  /*3e70*/  F2FP.BF16.PACK_AB R81, R210, R81 ;  /* 0x00000051d251723e */ /* 0x000fe200000010ff */
[----:B------:R-:W-:Y:S01]  /*3e80*/  STS [R252+0x1800], R83 ;  /* 0x00180053fc007388 */ /* 0x000fe20000000800 */
[----:B------:R-:W-:Y:S02]  /*3e90*/  FMUL.FTZ R21, R216, R21 ;  /* 0x00000015d8157220 */ /* 0x000fe40000410000 */
[----:B------:R-:W-:Y:S01]  /*3ea0*/  FMUL.FTZ R14, R14, R153 ;  /* 0x000000990e0e7220 */ /* 0x000fe20000410000 */
[----:B------:R-:W-:Y:S01]  /*3eb0*/  STS [R7+0x1800], R12 ;  /* 0x0018000c07007388 */ /* 0x000fe20000000800 */
[----:B------:R-:W-:Y:S02]  /*3ec0*/  FMUL.FTZ R20, R20, R205 ;  /* 0x000000cd14147220 */ /* 0x000fe40000410000 */
[----:B------:R-:W-:Y:S01]  /*3ed0*/  FMUL.FTZ R21, R21, R206 ;  /* 0x000000ce15157220 */ /* 0x000fe20000410000 */
[----:B------:R-:W-:Y:S01]  /*3ee0*/  STS [R252+0x2000], R134 ;  /* 0x00200086fc007388 */ /* 0x000fe20000000800 */
[----:B------:R-:W-:Y:S01]  /*3ef0*/  FMUL.FTZ R23, R215, R23 ;  /* 0x00000017d7177220 */ /* 0x000fe20000410000 */
[----:B------:R-:W-:Y:S01]  /*3f00*/  F2FP.BF16.PACK_AB R14, R15, R14 ;  /* 0x0000000e0f0e723e */ /* 0x000fe200000010ff */
[----:B------:R-:W-:Y:S01]  /*3f10*/  FADD.FTZ R25, R25, -R82 ;  /* 0x8000005219197221 */ /* 0x000fe20000010000 */
[----:B------:R-:W-:Y:S01]  /*3f20*/  STS [R7+0x2000], R76 ;  /* 0x0020004c07007388 */ /* 0x000fe20000000800 */
[----:B--2---:R-:W-:Y:S01]  /*3f30*/  F2FP.BF16.PACK_AB R9, R209, R143 ;  /* 0x0000008fd109723e */ /* 0x004fe200000010ff */
[----:B------:R-:W-:Y:S01]  /*3f40*/  FMUL.FTZ R22, R22, R207 ;  /* 0x000000cf16167220 */ /* 0x000fe20000410000 */
[----:B------:R-:W-:Y:S01]  /*3f50*/  F2FP.BF16.PACK_AB R20, R21, R20 ;  /* 0x000000141514723e */ /* 0x000fe200000010ff */
[----:B------:R-:W-:Y:S01]  /*3f60*/  STS [R252+0x2800], R81 ;  /* 0x00280051fc007388 */ /* 0x000fe20000000800 */
[----:B------:R-:W-:Y:S02]  /*3f70*/  FMUL.FTZ R23, R23, R208 ;  /* 0x000000d017177220 */ /* 0x000fe40000410000 */
[----:B------:R-:W-:Y:S01]  /*3f80*/  FMUL.FTZ R25, R210, R25 ;  /* 0x00000019d2197220 */ /* 0x000fe20000410000 */
[----:B------:R-:W-:Y:S01]  /*3f90*/  STS [R7+0x2800], R9 ;  /* 0x0028000907007388 */ /* 0x000fe20000000800 */
[--C-:B------:R-:W-:Y:S01]  /*3fa0*/  FADD.FTZ R26, R26, -R5.reuse ;  /* 0x800000051a1a7221 */ /* 0x100fe20000010000 */
[----:B------:R-:W-:Y:S01]  /*3fb0*/  F2FP.BF16.PACK_AB R22, R23, R22 ;  /* 0x000000161716723e */ /* 0x000fe200000010ff */
[----:B------:R-:W-:Y:S01]  /*3fc0*/  FADD.FTZ R27, R27, -R5 ;  /* 0x800000051b1b7221 */ /* 0x000fe20000010000 */
[----:B------:R-:W-:Y:S01]  /*3fd0*/  BAR.SYNC.DEFER_BLOCKING 0x0 ;  /* 0x0000000000007b1d */ /* 0x000fe20000010000 */
[----:B------:R-:W-:Y:S02]  /*3fe0*/  FMUL.FTZ R24, R24, R211 ;  /* 0x000000d318187220 */ /* 0x000fe40000410000 */
[----:B------:R-:W-:Y:S02]  /*3ff0*/  FMUL.FTZ R25, R25, R212 ;  /* 0x000000d419197220 */ /* 0x000fe40000410000 */
[----:B------:R-:W-:Y:S02]  /*4000*/  FMUL.FTZ R26, R143, R26 ;  /* 0x0000001a8f1a7220 */ /* 0x000fe40000410000 */
[----:B------:R-:W-:Y:S01]  /*4010*/  FMUL.FTZ R27, R209, R27 ;  /* 0x0000001bd11b7220 */ /* 0x000fe20000410000 */
[----:B------:R-:W-:Y:S01]  /*4020*/  F2FP.BF16.PACK_AB R24, R25, R24 ;  /* 0x000000181918723e */ /* 0x000fe200000010ff */
[----:B------:R-:W-:Y:S02]  /*4030*/  FFMA.FTZ R213, -R213, R213, 1 ;  /* 0x3f800000d5d57423 */ /* 0x000fe400000101d5 */
[----:B------:R-:W-:Y:S02]  /*4040*/  FMUL.FTZ R27, R27, R214 ;  /* 0x000000d61b1b7220 */ /* 0x000fe40000410000 */
[----:B------:R-:W-:Y:S05]  /*4050*/  FMUL.FTZ R26, R26, R213 ;  /* 0x000000d51a1a7220 */ /* 0x000fea0000410000 */
[----:B------:R-:W-:Y:S01]  /*4060*/  F2FP.BF16.PACK_AB R26, R27, R26 ;  /* 0x0000001a1b1a723e */ /* 0x000fe200000010ff */
[----:B------:R-:W-:Y:S04]  /*4070*/  STS [R252+0x3000], R4 ;  /* 0x00300004fc007388 */ /* 0x000fe80000000800 */
[----:B------:R-:W-:Y:S04]  /*4080*/  STS [R7+0x3000], R6 ;  /* 0x0030000607007388 */ /* 0x000fe80000000800 */
[----:B------:R-:W-:Y:S04]  /*4090*/  STS [R252+0x3800], R8 ;  /* 0x00380008fc007388 */ /* 0x000fe80000000800 */
[----:B------:R-:W-:Y:S04]  /*40a0*/  STS [R7+0x3800], R10 ;  /* 0x0038000a07007388 */ /* 0x000fe80000000800 */
[----:B------:R-:W-:Y:S04]  /*40b0*/  STS [R252+0x4000], R17 ;  /* 0x00400011fc007388 */ /* 0x000fe80000000800 */
[----:B------:R-:W-:Y:S04]  /*40c0*/  STS [R7+0x4000], R18 ;  /* 0x0040001207007388 */ /* 0x000fe80000000800 */
[----:B------:R1:W-:Y:S04]  /*40d0*/  STS [R252+0x4800], R3 ;  /* 0x00480003fc007388 */ /* 0x0003e80000000800 */
[----:B------:R-:W-:Y:S04]  /*40e0*/  STS [R7+0x4800], R14 ;  /* 0x0048000e07007388 */ /* 0x000fe80000000800 */
[----:B------:R-:W-:Y:S04]  /*40f0*/  STS [R252+0x5000], R20 ;  /* 0x00500014fc007388 */ /* 0x000fe80000000800 */
[----:B------:R-:W-:Y:S04]  /*4100*/  STS [R7+0x5000], R22 ;  /* 0x0050001607007388 */ /* 0x000fe80000000800 */
[----:B------:R-:W-:Y:S04]  /*4110*/  STS [R252+0x5800], R24 ;  /* 0x00580018fc007388 */ /* 0x000fe80000000800 */
[----:B------:R-:W-:Y:S04]  /*4120*/  STS [R7+0x5800], R26 ;  /* 0x0058001a07007388 */ /* 0x000fe80000000800 */
[----:B------:R-:W-:Y:S01]  /*4130*/  LDSM.16.MT88.4 R4, [R229+0x12480] ;  /* 0x01248000e504783b */ /* 0x000fe20000004200 */
[C---:B-1----:R-:W-:Y:S02]  /*4140*/  IADD3 R3, R228.reuse, 0x20, RZ ;  /* 0x00000020e4037810 */ /* 0x042fe40007ffe0ff */
[----:B------:R-:W-:Y:S02]  /*4150*/  @P1 IADD3 R3, R228, -0x20, RZ ;  /* 0xffffffe0e4031810 */ /* 0x000fe40007ffe0ff */
[----:B------:R-:W-:Y:S03]  /*4160*/  PLOP3.LUT P1, PT, PT, PT, UP0, 0x80, 0x0 ;  /* 0x000000000000781c */ /* 0x000fe60003f2f008 */
[----:B------:R-:W1:Y:S08]  /*4170*/  LDSM.16.MT88.4 R8, [R2+0xe080] ;  /* 0x00e080000208783b */ /* 0x000e700000004200 */
[----:B------:R-:W2:Y:S08]  /*4180*/  LDSM.16.MT88.4 R12, [R229+0x13480] ;  /* 0x01348000e50c783b */ /* 0x000eb00000004200 */
[----:B------:R-:W3:Y:S08]  /*4190*/  LDSM.16.MT88.4 R16, [R229+0x14480] ;  /* 0x01448000e510783b */ /* 0x000ef00000004200 */
[----:B------:R-:W4:Y:S08]  /*41a0*/  LDSM.16.MT88.4 R20, [R2+0x10080] ;  /* 0x010080000214783b */ /* 0x000f300000004200 */
[----:B------:R-:W-:Y:S01]  /*41b0*/  LDSM.16.MT88.4 R24, [R229+0x12880] ;  /* 0x01288000e518783b */ /* 0x000fe20000004200 */
[-C--:B-1----:R-:W-:Y:S07]  /*41c0*/  HMMA.16816.F32.BF16 R28, R4, R8.reuse, R28 ;  /* 0x00000008041c723c */ /* 0x082fee000004181c */
[----:B------:R-:W1:Y:S01]  /*41d0*/  LDSM.16.MT88.4 R76, [R2+0xe880] ;  /* 0x00e88000024c783b */ /* 0x000e620000004200 */
[-C--:B--2---:R-:W-:Y:S07]  /*41e0*/  HMMA.16816.F32.BF16 R32, R12, R8.reuse, R32 ;  /* 0x000000080c20723c */ /* 0x084fee0000041820 */
[----:B------:R-:W2:Y:S01]  /*41f0*/  LDSM.16.MT88.4 R80, [R229+0x13880] ;  /* 0x01388000e550783b */ /* 0x000ea20000004200 */
[C---:B---3--:R-:W-:Y:S07]  /*4200*/  HMMA.16816.F32.BF16 R36, R16.reuse, R8, R36 ;  /* 0x000000081024723c */ /* 0x048fee0000041824 */
[----:B------:R-:W3:Y:S01]  /*4210*/  LDSM.16.MT88.4 R132, [R229+0x14880] ;  /* 0x01488000e584783b */ /* 0x000ee20000004200 */
[-C--:B------:R-:W-:Y:S07]  /*4220*/  HMMA.16816.F32.BF16 R40, R16, R10.reuse, R40 ;  /* 0x0000000a1028723c */ /* 0x080fee0000041828 */
[----:B------:R-:W5:Y:S01]  /*4230*/  LDSM.16.MT88.4 R136, [R2+0x10880] ;  /* 0x010880000288783b */ /* 0x000f620000004200 */
[-C--:B------:R-:W-:Y:S08]  /*4240*/  HMMA.16816.F32.BF16 R44, R12, R10.reuse, R44 ;  /* 0x0000000a0c2c723c */ /* 0x080ff0000004182c */
[C---:B------:R-:W-:Y:S01]  /*4250*/  HMMA.16816.F32.BF16 R48, R4.reuse, R10, R48 ;  /* 0x0000000a0430723c */ /* 0x040fe20000041830 */
[----:B------:R-:W-:Y:S07]  /*4260*/  LDSM.16.MT88.4 R8, [R2+0xf080] ;  /* 0x00f080000208783b */ /* 0x000fee0000004200 */
[-C--:B----4-:R-:W-:Y:S08]  /*4270*/  HMMA.16816.F32.BF16 R52, R4, R20.reuse, R52 ;  /* 0x000000140434723c */ /* 0x090ff00000041834 */
[-C--:B------:R-:W-:Y:S08]  /*4280*/  HMMA.16816.F32.BF16 R56, R12, R20.reuse, R56 ;  /* 0x000000140c38723c */ /* 0x080ff00000041838 */
[C---:B------:R-:W-:Y:S08]  /*4290*/  HMMA.16816.F32.BF16 R60, R16.reuse, R20, R60 ;  /* 0x00000014103c723c */ /* 0x040ff0000004183c */
[-C--:B------:R-:W-:Y:S01]  /*42a0*/  HMMA.16816.F32.BF16 R64, R16, R22.reuse, R64 ;  /* 0x000000161040723c */ /* 0x080fe20000041840 */
[----:B------:R-:W-:Y:S07]  /*42b0*/  LDSM.16.MT88.4 R16, [R229+0x14c80] ;  /* 0x014c8000e510783b */ /* 0x000fee0000004200 */
[-C--:B------:R-:W-:Y:S01]  /*42c0*/  HMMA.16816.F32.BF16 R68, R12, R22.reuse, R68 ;  /* 0x000000160c44723c */ /* 0x080fe20000041844 */
[----:B------:R-:W-:Y:S07]  /*42d0*/  LDSM.16.MT88.4 R12, [R229+0x13c80] ;  /* 0x013c8000e50c783b */ /* 0x000fee0000004200 */
[----:B------:R-:W-:Y:S01]  /*42e0*/  HMMA.16816.F32.BF16 R72, R4, R22, R72 ;  /* 0x000000160448723c */ /* 0x000fe20000041848 */
[----:B------:R-:W4:Y:S07]  /*42f0*/  LDSM.16.MT88.4 R4, [R229+0x12c80] ;  /* 0x012c8000e504783b */ /* 0x000f2e0000004200 */
[-C--:B-1----:R-:W-:Y:S01]  /*4300*/  HMMA.16816.F32.BF16 R28, R24, R76.reuse, R28 ;  /* 0x0000004c181c723c */ /* 0x082fe2000004181c */
[----:B------:R-:W1:Y:S07]  /*4310*/  LDSM.16.MT88.4 R20, [R2+0x11080] ;  /* 0x011080000214783b */ /* 0x000e6e0000004200 */
[-C--:B--2---:R-:W-:Y:S08]  /*4320*/  HMMA.16816.F32.BF16 R32, R80, R76.reuse, R32 ;  /* 0x0000004c5020723c */ /* 0x084ff00000041820 */
[C---:B---3--:R-:W-:Y:S08]  /*4330*/  HMMA.16816.F32.BF16 R36, R132.reuse, R76, R36 ;  /* 0x0000004c8424723c */ /* 0x048ff00000041824 */
[-C--:B------:R-:W-:Y:S08]  /*4340*/  HMMA.16816.F32.BF16 R40, R132, R78.reuse, R40 ;  /* 0x0000004e8428723c */ /* 0x080ff00000041828 */
[-C--:B------:R-:W-:Y:S08]  /*4350*/  HMMA.16816.F32.BF16 R44, R80, R78.reuse, R44 ;  /* 0x0000004e502c723c */ /* 0x080ff0000004182c */
[C---:B------:R-:W-:Y:S01]  /*4360*/  HMMA.16816.F32.BF16 R48, R24.reuse, R78, R48 ;  /* 0x0000004e1830723c */ /* 0x040fe20000041830 */
[----:B------:R-:W-:Y:S07]  /*4370*/  LDSM.16.MT88.4 R76, [R229+0x13080] ;  /* 0x01308000e54c783b */ /* 0x000fee0000004200 */
[-C--:B-----5:R-:W-:Y:S08]  /*4380*/  HMMA.16816.F32.BF16 R52, R24, R136.reuse, R52 ;  /* 0x000000881834723c */ /* 0x0a0ff00000041834 */
[-C--:B------:R-:W-:Y:S08]  /*4390*/  HMMA.16816.F32.BF16 R56, R80, R136.reuse, R56 ;  /* 0x000000885038723c */ /* 0x080ff00000041838 */
[C---:B------:R-:W-:Y:S08]  /*43a0*/  HMMA.16816.F32.BF16 R60, R132.reuse, R136, R60 ;  /* 0x00000088843c723c */ /* 0x040ff0000004183c */
[-C--:B------:R-:W-:Y:S01]  /*43b0*/  HMMA.16816.F32.BF16 R64, R132, R138.reuse, R64 ;  /* 0x0000008a8440723c */ /* 0x080fe20000041840 */
[----:B------:R-:W-:Y:S07]  /*43c0*/  LDSM.16.MT88.4 R132, [R229+0x14080] ;  /* 0x01408000e584783b */ /* 0x000fee0000004200 */
[-C--:B------:R-:W-:Y:S01]  /*43d0*/  HMMA.16816.F32.BF16 R68, R80, R138.reuse, R68 ;  /* 0x0000008a5044723c */ /* 0x080fe20000041844 */
[----:B------:R-:W2:Y:S07]  /*43e0*/  LDSM.16.MT88.4 R80, [R2+0xf880] ;  /* 0x00f880000250783b */ /* 0x000eae0000004200 */
[----:B------:R-:W-:Y:S01]  /*43f0*/  HMMA.16816.F32.BF16 R72, R24, R138, R72 ;  /* 0x0000008a1848723c */ /* 0x000fe20000041848 */
[----:B------:R-:W3:Y:S07]  /*4400*/  LDSM.16.MT88.4 R24, [R229+0x15080] ;  /* 0x01508000e518783b */ /* 0x000eee0000004200 */
[-C--:B----4-:R-:W-:Y:S08]  /*4410*/  HMMA.16816.F32.BF16 R28, R4, R8.reuse, R28 ;  /* 0x00000008041c723c */ /* 0x090ff0000004181c */
[-C--:B------:R-:W-:Y:S08]  /*4420*/  HMMA.16816.F32.BF16 R32, R12, R8.reuse, R32 ;  /* 0x000000080c20723c */ /* 0x080ff00000041820 */
[C---:B------:R-:W-:Y:S08]  /*4430*/  HMMA.16816.F32.BF16 R36, R16.reuse, R8, R36 ;  /* 0x000000081024723c */ /* 0x040ff00000041824 */
[-C--:B------:R-:W-:Y:S08]  /*4440*/  HMMA.16816.F32.BF16 R40, R16, R10.reuse, R40 ;  /* 0x0000000a1028723c */ /* 0x080ff00000041828 */
[-C--:B------:R-:W-:Y:S08]  /*4450*/  HMMA.16816.F32.BF16 R44, R12, R10.reuse, R44 ;  /* 0x0000000a0c2c723c */ /* 0x080ff0000004182c */
[C---:B------:R-:W-:Y:S01]  /*4460*/  HMMA.16816.F32.BF16 R48, R4.reuse, R10, R48 ;  /* 0x0000000a0430723c */ /* 0x040fe20000041830 */
[----:B------:R-:W4:Y:S07]  /*4470*/  LDSM.16.MT88.4 R8, [R2+0x11880] ;  /* 0x011880000208783b */ /* 0x000f2e0000004200 */
[-C--:B-1----:R-:W-:Y:S01]  /*4480*/  HMMA.16816.F32.BF16 R52, R4, R20.reuse, R52 ;  /* 0x000000140434723c */ /* 0x082fe20000041834 */
[----:B------:R-:W-:Y:S07]  /*4490*/  BAR.SYNC.DEFER_BLOCKING 0x0 ;  /* 0x0000000000007b1d */ /* 0x000fee0000010000 */
[-C--:B------:R-:W-:Y:S08]  /*44a0*/  HMMA.16816.F32.BF16 R56, R12, R20.reuse, R56 ;  /* 0x000000140c38723c */ /* 0x080ff00000041838 */
[C---:B------:R-:W-:Y:S08]  /*44b0*/  HMMA.16816.F32.BF16 R60, R16.reuse, R20, R60 ;  /* 0x00000014103c723c */ /* 0x040ff0000004183c */
[-C--:B------:R-:W-:Y:S01]  /*44c0*/  HMMA.16816.F32.BF16 R64, R16, R22.reuse, R64 ;  /* 0x000000161040723c */ /* 0x080fe20000041840 */
[----:B------:R1:W1:Y:S07]  /*44d0*/  LDSM.16.M88.4 R136, [R228] ;  /* 0x00000000e488783b */ /* 0x00026e0000000200 */
[-C--:B------:R-:W-:Y:S01]  /*44e0*/  HMMA.16816.F32.BF16 R68, R12, R22.reuse, R68 ;  /* 0x000000160c44723c */ /* 0x080fe20000041844 */
[----:B------:R1:W1:Y:S07]  /*44f0*/  LDSM.16.M88.4 R140, [R228+0x800] ;  /* 0x00080000e48c783b */ /* 0x00026e0000000200 */
[----:B------:R-:W-:Y:S01]  /*4500*/  HMMA.16816.F32.BF16 R72, R4, R22, R72 ;  /* 0x000000160448723c */ /* 0x000fe20000041848 */
[----:B------:R1:W1:Y:S07]  /*4510*/  LDSM.16.MT88.4 R16, [R2+0x80] ;  /* 0x000080000210783b */ /* 0x00026e0000004200 */
[-C--:B--2---:R-:W-:Y:S01]  /*4520*/  HMMA.16816.F32.BF16 R28, R76, R80.reuse, R28 ;  /* 0x000000504c1c723c */ /* 0x084fe2000004181c */
[----:B------:R2:W1:Y:S07]  /*4530*/  LDSM.16.MT88.4 R144, [R2+0x3080] ;  /* 0x003080000290783b */ /* 0x00046e0000004200 */
[-C--:B------:R-:W-:Y:S01]  /*4540*/  HMMA.16816.F32.BF16 R32, R132, R80.reuse, R32 ;  /* 0x000000508420723c */ /* 0x080fe20000041820 */
[----:B------:R2:W1:Y:S07]  /*4550*/  LDSM.16.M88.4 R148, [R3] ;  /* 0x000000000394783b */ /* 0x00046e0000000200 */
[C---:B---3--:R-:W-:Y:S01]  /*4560*/  HMMA.16816.F32.BF16 R36, R24.reuse, R80, R36 ;  /* 0x000000501824723c */ /* 0x048fe20000041824 */
[----:B------:R2:W3:Y:S07]  /*4570*/  LDSM.16.M88.4 R208, [R3+0x800] ;  /* 0x0008000003d0783b */ /* 0x0004ee0000000200 */
[-C--:B------:R-:W-:Y:S01]  /*4580*/  HMMA.16816.F32.BF16 R40, R24, R82.reuse, R40 ;  /* 0x000000521828723c */ /* 0x080fe20000041828 */
[----:B------:R2:W1:Y:S07]  /*4590*/  LDSM.16.MT88.4 R204, [R2+0x880] ;  /* 0x0008800002cc783b */ /* 0x00046e0000004200 */
[-C--:B------:R-:W-:Y:S01]  /*45a0*/  HMMA.16816.F32.BF16 R44, R132, R82.reuse, R44 ;  /* 0x00000052842c723c */ /* 0x080fe2000004182c */
[----:B------:R2:W1:Y:S07]  /*45b0*/  LDSM.16.MT88.4 R212, [R2+0x3880] ;  /* 0x0038800002d4783b */ /* 0x00046e0000004200 */
[C---:B------:R-:W-:Y:S08]  /*45c0*/  HMMA.16816.F32.BF16 R48, R76.reuse, R82, R48 ;  /* 0x000000524c30723c */ /* 0x040ff00000041830 */
[-C--:B----4-:R-:W-:Y:S08]  /*45d0*/  HMMA.16816.F32.BF16 R52, R76, R8.reuse, R52 ;  /* 0x000000084c34723c */ /* 0x090ff00000041834 */
[-C--:B------:R-:W-:Y:S08]  /*45e0*/  HMMA.16816.F32.BF16 R56, R132, R8.reuse, R56 ;  /* 0x000000088438723c */ /* 0x080ff00000041838 */
[C---:B------:R-:W-:Y:S08]  /*45f0*/  HMMA.16816.F32.BF16 R60, R24.reuse, R8, R60 ;  /* 0x00000008183c723c */ /* 0x040ff0000004183c */
[-C--:B------:R-:W-:Y:S08]  /*4600*/  HMMA.16816.F32.BF16 R64, R24, R10.reuse, R64 ;  /* 0x0000000a1840723c */ /* 0x080ff00000041840 */
[-C--:B------:R-:W-:Y:S08]  /*4610*/  HMMA.16816.F32.BF16 R68, R132, R10.reuse, R68 ;  /* 0x0000000a8444723c */ /* 0x080ff00000041844 */
[----:B------:R-:W-:Y:S01]  /*4620*/  HMMA.16816.F32.BF16 R72, R76, R10, R72 ;  /* 0x0000000a4c48723c */ /* 0x000fe20000041848 */
[----:B------:R-:W-:-:S07]  /*4630*/  @P1 BRA `(.L_x_2) ;  /* 0x0000031000001947 */ /* 0x000fce0003800000 */
[----:B-123--:R-:W-:Y:S01]  /*4640*/  LOP3.LUT P3, RZ, R237, 0x1, RZ, 0xc0, !PT ;  /* 0x00000001edff7812 */ /* 0x00efe2000786c0ff */
[----:B------:R-:W1:Y:S01]  /*4650*/  S2R R4, SR_CTAID.Y ;  /* 0x0000000000047919 */ /* 0x000e620000002600 */
[----:B------:R-:W-:Y:S01]  /*4660*/  USHF.R.S32.HI UR19, URZ, 0x1f, UR17 ;  /* 0x0000001f3f137899 */ /* 0x000fe20008011411 */
[----:B------:R-:W-:Y:S01]  /*4670*/  IMAD.MOV.U32 R9, RZ, RZ, c[0x0][0x208] ;  /* 0x00008200ff097624 */ /* 0x000fe200078e00ff */
[----:B------:R-:W-:Y:S01]  /*4680*/  ULDC.64 UR6, c[0x0][0x208] ;  /* 0x0000820000067ab9 */ /* 0x000fe20000000a00 */
[----:B------:R-:W-:Y:S01]  /*4690*/  IMAD.MOV.U32 R8, RZ, RZ, 0x6 ;  /* 0x00000006ff087424 */ /* 0x000fe200078e00ff */
[----:B------:R-:W-:Y:S02]  /*46a0*/  UIMAD UR19, UR19, UR6, URZ ;  /* 0x00000006131372a4 */ /* 0x000fe4000f8e023f */
[----:B------:R-:W-:Y:S02]  /*46b0*/  UIMAD.WIDE.U32 UR22, UR17, UR6, URZ ;  /* 0x00000006111672a5 */ /* 0x000fe4000f8e003f */
[C---:B------:R-:W-:Y:S01]  /*46c0*/  SHF.L.U64.HI R8, R9.reuse, R8, c[0x0][0x20c] ;  /* 0x0000830009087619 */ /* 0x040fe20000010208 */
[----:B------:R-:W-:Y:S01]  /*46d0*/  IMAD.SHL.U32 R9, R9, 0x40, RZ ;  /* 0x0000004009097824 */ /* 0x000fe200078e00ff */
[----:B------:R-:W-:Y:S02]  /*46e0*/  USHF.L.U32 UR6, UR17, 0x6, URZ ;  /* 0x0000000611067899 */ /* 0x000fe4000800063f */
[----:B------:R-:W-:Y:S01]  /*46f0*/  IMAD.U32 R10, RZ, RZ, UR22 ;  /* 0x00000016ff0a7e24 */ /* 0x000fe2000f8e00ff */
[----:B------:R-:W-:Y:S01]  /*4700*/  UIMAD UR19, UR17, UR7, UR19 ;  /* 0x00000007111372a4 */ /* 0x000fe2000f8e0213 */
[----:B------:R-:W-:Y:S03]  /*4710*/  IMAD.U32 R5, RZ, RZ, UR22 ;  /* 0x00000016ff057e24 */ /* 0x000fe6000f8e00ff */
[----:B------:R-:W-:Y:S01]  /*4720*/  LEA R10, P2, R10, R250, 0x7 ;  /* 0x000000fa0a0a7211 */ /* 0x000fe200078438ff */
[----:B------:R-:W-:Y:S01]  /*4730*/  UIADD3 UR19, UR23, UR19, URZ ;  /* 0x0000001317137290 */ /* 0x000fe2000fffe03f */
[----:B-1----:R-:W-:Y:S01]  /*4740*/  SHF.R.S32.HI R6, RZ, 0x1f, R4 ;  /* 0x0000001fff067819 */ /* 0x002fe20000011404 */
[----:B------:R-:W-:Y:S04]  /*4750*/  IMAD.WIDE.U32 R12, R4, c[0x0][0x288], R246 ;  /* 0x0000a200040c7a25 */ /* 0x000fe800078e00f6 */
[----:B------:R-:W-:Y:S01]  /*4760*/  IMAD R6, R6, c[0x0][0x288], RZ ;  /* 0x0000a20006067a24 */ /* 0x000fe200078e02ff */
[----:B------:R-:W-:Y:S03]  /*4770*/  IADD3 R7, P1, R12, UR5, RZ ;  /* 0x000000050c077c10 */ /* 0x000fe6000ff3e0ff */
[----:B------:R-:W-:Y:S02]  /*4780*/  IMAD R6, R4, c[0x0][0x28c], R6 ;  /* 0x0000a30004067a24 */ /* 0x000fe400078e0206 */
[----:B------:R-:W-:Y:S03]  /*4790*/  IMAD.U32 R4, RZ, RZ, UR19 ;  /* 0x00000013ff047e24 */ /* 0x000fe6000f8e00ff */
[----:B------:R-:W-:Y:S02]  /*47a0*/  IADD3.X R6, R13, UR12, R6, P1, !PT ;  /* 0x0000000c0d067c10 */ /* 0x000fe40008ffe406 */
[----:B------:R-:W-:Y:S02]  /*47b0*/  LEA R12, P1, R7, c[0x0][0x280], 0x2 ;  /* 0x0000a000070c7a11 */ /* 0x000fe400078210ff */
[----:B------:R-:W-:Y:S01]  /*47c0*/  LEA.HI.X R11, R5, R251, R4, 0x7, P2 ;  /* 0x000000fb050b7211 */ /* 0x000fe200010f3c04 */
[----:B------:R-:W-:Y:S01]  /*47d0*/  IMAD.U32 R5, RZ, RZ, UR6 ;  /* 0x00000006ff057e24 */ /* 0x000fe2000f8e00ff */
[----:B------:R-:W-:Y:S01]  /*47e0*/  LEA.HI.X R13, R7, c[0x0][0x284], R6, 0x2, P1 ;  /* 0x0000a100070d7a11 */ /* 0x000fe200008f1406 */
[----:B------:R-:W-:Y:S01]  /*47f0*/  IMAD.U32 R4, RZ, RZ, UR6 ;  /* 0x00000006ff047e24 */ /* 0x000fe2000f8e00ff */
[----:B------:R-:W-:Y:S04]  /*4800*/  IADD3 R14, P2, P1, R9, 0x80, R10 ;  /* 0x00000080090e7810 */ /* 0x000fe8000795e00a */
[--C-:B------:R-:W-:Y:S02]  /*4810*/  IADD3.X R15, R8, RZ, R11.reuse, P2, P1 ;  /* 0x000000ff080f7210 */ /* 0x100fe400017e240b */
[----:B------:R-:W-:Y:S02]  /*4820*/  LEA R12, P1, R5, R12, 0x2 ;  /* 0x0000000c050c7211 */ /* 0x000fe400078210ff */
[----:B------:R-:W-:Y:S02]  /*4830*/  IADD3 R6, -R242, c[0x0][0x168], -R4 ;  /* 0x00005a00f2067a10 */ /* 0x000fe40007ffe904 */
[----:B------:R-:W-:Y:S01]  /*4840*/  LEA.HI.X.SX32 R13, R4, R13, 0x2, P1 ;  /* 0x0000000d040d7211 */ /* 0x000fe200008f16ff */
[----:B------:R-:W-:Y:S01]  /*4850*/  @!P4 IMAD.SHL.U32 R4, R238, 0x10, RZ ;  /* 0x00000010ee04c824 */ /* 0x000fe200078e00ff */
[----:B------:R-:W-:Y:S02]  /*4860*/  IADD3 R20, P1, R9, R10, RZ ;  /* 0x0000000a09147210 */ /* 0x000fe40007f3e0ff */
[----:B------:R-:W-:Y:S03]  /*4870*/  ISETP.LT.OR P2, PT, R6, 0x1, !P3 ;  /* 0x000000010600780c */ /* 0x000fe60005f41670 */
[----:B------:R-:W-:Y:S01]  /*4880*/  IMAD.X R21, R8, 0x1, R11, P1 ;  /* 0x0000000108157824 */ /* 0x000fe200008e060b */
[----:B------:R-:W-:Y:S04]  /*4890*/  LOP3.LUT P1, RZ, R237, 0x2, RZ, 0xc0, !PT ;  /* 0x00000002edff7812 */ /* 0x000fe8000782c0ff */
[C---:B------:R-:W-:Y:S02]  /*48a0*/  ISETP.LT.OR P5, PT, R6.reuse, 0x1, !P1 ;  /* 0x000000010600780c */ /* 0x040fe40004fa1670 */
[C---:B------:R-:W-:Y:S03]  /*48b0*/  ISETP.LT.OR P1, PT, R6.reuse, 0x21, !P1 ;  /* 0x000000210600780c */ /* 0x040fe60004f21670 */
[----:B------:R-:W-:Y:S01]  /*48c0*/  @!PT LDS RZ, [RZ] ;  /* 0x00000000fffff984 */ /* 0x000fe20000000800 */
[----:B------:R-:W-:Y:S01]  /*48d0*/  @!PT LDS RZ, [RZ] ;  /* 0x00000000fffff984 */ /* 0x000fe20000000800 */
[----:B------:R-:W-:Y:S01]  /*48e0*/  @!PT LDS RZ, [RZ] ;  /* 0x00000000fffff984 */ /* 0x000fe20000000800 */
[----:B------:R1:W-:Y:S01]  /*48f0*/  LDGSTS.E.BYPASS.LTC128B.128 [R235+0xe080], [R10.64], !P2 ;  /* 0x0e0800000aeb7fae */ /* 0x0003e2000d101d54 */
[----:B------:R-:W-:Y:S07]  /*4900*/  ISETP.LT.OR P2, PT, R6, 0x21, !P3 ;  /* 0x000000210600780c */ /* 0x000fee0005f41670 */
[----:B------:R1:W-:Y:S06]  /*4910*/  LDGSTS.E.BYPASS.LTC128B.128 [R235+0x10080], [R10.64+0x80], !P5 ;  /* 0x100800800aeb7fae */ /* 0x0003ec000e901d54 */
[----:B------:R1:W-:Y:S05]  /*4920*/  LDGSTS.E.BYPASS.LTC128B.128 [R235+0xf080], [R20.64], !P2 ;  /* 0x0f08000014eb7fae */ /* 0x0003ea000d101d54 */
[----:B------:R1:W-:Y:S05]  /*4930*/  LDGSTS.E.BYPASS.LTC128B.128 [R235+0x11080], [R14.64], !P1 ;  /* 0x110800000eeb7fae */ /* 0x0003ea000c901d54 */
[----:B------:R1:W-:Y:S02]  /*4940*/  @!P4 LDGSTS.E.BYPASS.LTC128B.128 [R4+0x12280], [R12.64] ;  /* 0x122800000c04cfae */ /* 0x0003e4000b901d54 */
.L_x_2:
[-C--:B-123--:R-:W-:Y:S01]  /*4950*/  HMMA.16816.F32.BF16 R4, R136, R16.reuse, RZ ;  /* 0x000000108804723c */ /* 0x08efe200000418ff */
[----:B------:R-:W-:Y:S01]  /*4960*/  LDSM.16.M88.4 R132, [R228+0x1000] ;  /* 0x00100000e484783b */ /* 0x000fe20000000200 */
[----:B------:R-:W-:Y:S02]  /*4970*/  USHF.L.U32 UR10, UR10, 0xd, URZ ;  /* 0x0000000d0a0a7899 */ /* 0x000fe4000800063f */
[----:B------:R-:W-:Y:S01]  /*4980*/  UISETP.GE.AND UP0, UPT, UR17, UR15, UPT ;  /* 0x0000000f1100728c */ /* 0x000fe2000bf06270 */
[----:B------:R-:W-:Y:S01]  /*4990*/  LDSM.16.M88.4 R216, [R228+0x1800] ;  /* 0x00180000e4d8783b */ /* 0x000fe20000000200 */
[----:B------:R-:W-:Y:S02]  /*49a0*/  UIADD3 UR7, UR4, 0x1, URZ ;  /* 0x0000000104077890 */ /* 0x000fe4000fffe03f */
[C---:B------:R-:W-:Y:S01]  /*49b0*/  HMMA.16816.F32.BF16 R8, R140.reuse, R16, RZ ;  /* 0x000000108c08723c */ /* 0x040fe200000418ff */
[----:B------:R-:W2:Y:S01]  /*49c0*/  LDL R152, [R1] ;  /* 0x0000000001987983 */ /* 0x000ea20000100800 */
[----:B------:R-:W-:Y:S02]  /*49d0*/  UISETP.GE.AND UP2, UPT, UR4, 0x1, UPT ;  /* 0x000000010400788c */ /* 0x000fe4000bf46270 */
[----:B------:R-:W-:Y:S01]  /*49e0*/  UIADD3 UR6, UR18, 0x1, URZ ;  /* 0x0000000112067890 */ /* 0x000fe2000fffe03f */
[----:B------:R-:W0:Y:S01]  /*49f0*/  LDGDEPBAR ;  /* 0x00000000000079af */ /* 0x000e220000000000 */
[----:B------:R-:W-:Y:S02]  /*4a00*/  UISETP.GE.AND UP1, UPT, UR18, 0x1, UPT ;  /* 0x000000011200788c */ /* 0x000fe4000bf26270 */
[-C--:B------:R-:W-:Y:S02]  /*4a10*/  HMMA.16816.F32.BF16 R12, R140, R18.reuse, RZ ;  /* 0x000000128c0c723c */ /* 0x080fe400000418ff */
[----:B------:R-:W-:Y:S06]  /*4a20*/  USEL UR18, UR6, URZ, !UP1 ;  /* 0x0000003f06127287 */ /* 0x000fec000c800000 */
[C---:B------:R-:W-:Y:S08]  /*4a30*/  HMMA.16816.F32.BF16 R16, R136.reuse, R18, RZ ;  /* 0x000000128810723c */ /* 0x040ff000000418ff */
[-C--:B------:R-:W-:Y:S08]  /*4a40*/  HMMA.16816.F32.BF16 R20, R136, R144.reuse, RZ ;  /* 0x000000908814723c */ /* 0x080ff000000418ff */
[C---:B------:R-:W-:Y:S08]  /*4a50*/  HMMA.16816.F32.BF16 R24, R140.reuse, R144, RZ ;  /* 0x000000908c18723c */ /* 0x040ff000000418ff */
[-C--:B------:R-:W-:Y:S01]  /*4a60*/  HMMA.16816.F32.BF16 R76, R140, R146.reuse, RZ ;  /* 0x000000928c4c723c */ /* 0x080fe200000418ff */
[----:B------:R-:W1:Y:S07]  /*4a70*/  LDSM.16.MT88.4 R140, [R2+0x1080] ;  /* 0x00108000028c783b */ /* 0x000e6e0000004200 */
[----:B------:R-:W-:Y:S01]  /*4a80*/  HMMA.16816.F32.BF16 R80, R136, R146, RZ ;  /* 0x000000928850723c */ /* 0x000fe200000418ff */
[----:B------:R-:W3:Y:S04]  /*4a90*/  LDSM.16.MT88.4 R136, [R2+0x4080] ;  /* 0x004080000288783b */ /* 0x000ee80000004200 */
[----:B------:R-:W-:Y:S03]  /*4aa0*/  LDSM.16.M88.4 R144, [R3+0x1000] ;  /* 0x001000000390783b */ /* 0x000fe60000000200 */
[-C--:B------:R-:W-:Y:S08]  /*4ab0*/  HMMA.16816.F32.BF16 R4, R148, R204.reuse, R4 ;  /* 0x000000cc9404723c */ /* 0x080ff00000041804 */
[C---:B------:R-:W-:Y:S08]  /*4ac0*/  HMMA.16816.F32.BF16 R8, R208.reuse, R204, R8 ;  /* 0x000000ccd008723c */ /* 0x040ff00000041808 */
[-C--:B------:R-:W-:Y:S08]  /*4ad0*/  HMMA.16816.F32.BF16 R12, R208, R206.reuse, R12 ;  /* 0x000000ced00c723c */ /* 0x080ff0000004180c */
[C---:B------:R-:W-:Y:S01]  /*4ae0*/  HMMA.16816.F32.BF16 R16, R148.reuse, R206, R16 ;  /* 0x000000ce9410723c */ /* 0x040fe20000041810 */
[----:B------:R-:W-:Y:S07]  /*4af0*/  LDSM.16.M88.4 R204, [R3+0x1800] ;  /* 0x0018000003cc783b */ /* 0x000fee0000000200 */
[-C--:B------:R-:W-:Y:S08]  /*4b00*/  HMMA.16816.F32.BF16 R20, R148, R212.reuse, R20 ;  /* 0x000000d49414723c */ /* 0x080ff00000041814 */
[C---:B------:R-:W-:Y:S08]  /*4b10*/  HMMA.16816.F32.BF16 R24, R208.reuse, R212, R24 ;  /* 0x000000d4d018723c */ /* 0x040ff00000041818 */
[-C--:B------:R-:W-:Y:S01]  /*4b20*/  HMMA.16816.F32.BF16 R76, R208, R214.reuse, R76 ;  /* 0x000000d6d04c723c */ /* 0x080fe2000004184c */
[----:B------:R-:W-:Y:S07]  /*4b30*/  LDSM.16.MT88.4 R208, [R2+0x4880] ;  /* 0x0048800002d0783b */ /* 0x000fee0000004200 */
[----:B------:R-:W-:Y:S01]  /*4b40*/  HMMA.16816.F32.BF16 R80, R148, R214, R80 ;  /* 0x000000d69450723c */ /* 0x000fe20000041850 */
[----:B------:R-:W4:Y:S04]  /*4b50*/  LDSM.16.MT88.4 R148, [R2+0x1880] ;  /* 0x001880000294783b */ /* 0x000f280000004200 */
[----:B------:R-:W-:Y:S03]  /*4b60*/  LDSM.16.MT88.4 R212, [R2+0x2080] ;  /* 0x0020800002d4783b */ /* 0x000fe60000004200 */
[-C--:B-1----:R-:W-:Y:S08]  /*4b70*/  HMMA.16816.F32.BF16 R4, R132, R140.reuse, R4 ;  /* 0x0000008c8404723c */ /* 0x082ff00000041804 */
[C---:B------:R-:W-:Y:S08]  /*4b80*/  HMMA.16816.F32.BF16 R8, R216.reuse, R140, R8 ;  /* 0x0000008cd808723c */ /* 0x040ff00000041808 */
[-C--:B------:R-:W-:Y:S08]  /*4b90*/  HMMA.16816.F32.BF16 R12, R216, R142.reuse, R12 ;  /* 0x0000008ed80c723c */ /* 0x080ff0000004180c */
[C---:B------:R-:W-:Y:S01]  /*4ba0*/  HMMA.16816.F32.BF16 R16, R132.reuse, R142, R16 ;  /* 0x0000008e8410723c */ /* 0x040fe20000041810 */
[----:B------:R-:W1:Y:S07]  /*4bb0*/  LDSM.16.M88.4 R140, [R228+0x2000] ;  /* 0x00200000e48c783b */ /* 0x000e6e0000000200 */
[-C--:B---3--:R-:W-:Y:S08]  /*4bc0*/  HMMA.16816.F32.BF16 R20, R132, R136.reuse, R20 ;  /* 0x000000888414723c */ /* 0x088ff00000041814 */
[C---:B------:R-:W-:Y:S08]  /*4bd0*/  HMMA.16816.F32.BF16 R24, R216.reuse, R136, R24 ;  /* 0x00000088d818723c */ /* 0x040ff00000041818 */
[-C--:B------:R-:W-:Y:S01]  /*4be0*/  HMMA.16816.F32.BF16 R76, R216, R138.reuse, R76 ;  /* 0x0000008ad84c723c */ /* 0x080fe2000004184c */
[----:B------:R-:W3:Y:S07]  /*4bf0*/  LDSM.16.M88.4 R216, [R228+0x2800] ;  /* 0x00280000e4d8783b */ /* 0x000eee0000000200 */
[----:B------:R-:W-:Y:S01]  /*4c00*/  HMMA.16816.F32.BF16 R80, R132, R138, R80 ;  /* 0x0000008a8450723c */ /* 0x000fe20000041850 */
[----:B------:R-:W5:Y:S04]  /*4c10*/  LDSM.16.MT88.4 R132, [R2+0x5080] ;  /* 0x005080000284783b */ /* 0x000f680000004200 */
[----:B------:R-:W-:Y:S03]  /*4c20*/  LDSM.16.M88.4 R136, [R3+0x2000] ;  /* 0x002000000388783b */ /* 0x000fe60000000200 */
[-C--:B----4-:R-:W-:Y:S08]  /*4c30*/  HMMA.16816.F32.BF16 R4, R144, R148.reuse, R4 ;  /* 0x000000949004723c */ /* 0x090ff00000041804 */
[C---:B------:R-:W-:Y:S08]  /*4c40*/  HMMA.16816.F32.BF16 R8, R204.reuse, R148, R8 ;  /* 0x00000094cc08723c */ /* 0x040ff00000041808 */
[-C--:B------:R-:W-:Y:S08]  /*4c50*/  HMMA.16816.F32.BF16 R12, R204, R150.reuse, R12 ;  /* 0x00000096cc0c723c */ /* 0x080ff0000004180c */
[C---:B------:R-:W-:Y:S01]  /*4c60*/  HMMA.16816.F32.BF16 R16, R144.reuse, R150, R16 ;  /* 0x000000969010723c */ /* 0x040fe20000041810 */
[----:B------:R-:W4:Y:S07]  /*4c70*/  LDSM.16.MT88.4 R148, [R2+0x2880] ;  /* 0x002880000294783b */ /* 0x000f2e0000004200 */
[-C--:B------:R-:W-:Y:S08]  /*4c80*/  HMMA.16816.F32.BF16 R20, R144, R208.reuse, R20 ;  /* 0x000000d09014723c */ /* 0x080ff00000041814 */
[C---:B------:R-:W-:Y:S01]  /*4c90*/  HMMA.16816.F32.BF16 R24, R204.reuse, R208, R24 ;  /* 0x000000d0cc18723c */ /* 0x040fe20000041818 */
[----:B------:R-:W2:Y:S07]  /*4ca0*/  LDL.64 R208, [R1+0x8] ;  /* 0x0000080001d07983 */ /* 0x000eae0000100a00 */
[-C--:B------:R-:W-:Y:S01]  /*4cb0*/  HMMA.16816.F32.BF16 R76, R204, R210.reuse, R76 ;  /* 0x000000d2cc4c723c */ /* 0x080fe2000004184c */
[----:B------:R3:W4:Y:S07]  /*4cc0*/  LDSM.16.M88.4 R204, [R3+0x2800] ;  /* 0x0028000003cc783b */ /* 0x00072e0000000200 */
[----:B------:R-:W-:Y:S01]  /*4cd0*/  HMMA.16816.F32.BF16 R80, R144, R210, R80 ;  /* 0x000000d29050723c */ /* 0x000fe20000041850 */
[----:B------:R-:W4:Y:S07]  /*4ce0*/  LDSM.16.MT88.4 R144, [R2+0x5880] ;  /* 0x005880000290783b */ /* 0x000f2e0000004200 */
[-C--:B-1----:R-:W-:Y:S08]  /*4cf0*/  HMMA.16816.F32.BF16 R4, R140, R212.reuse, R4 ;  /* 0x000000d48c04723c */ /* 0x082ff00000041804 */
[C---:B---3--:R-:W-:Y:S01]  /*4d00*/  HMMA.16816.F32.BF16 R8, R216.reuse, R212, R8 ;  /* 0x000000d4d808723c */ /* 0x048fe20000041808 */
[----:B------:R-:W-:Y:S07]  /*4d10*/  IMAD.U32 R3, RZ, RZ, UR10 ;  /* 0x0000000aff037e24 */ /* 0x000fee000f8e00ff */
[-C--:B------:R-:W-:Y:S08]  /*4d20*/  HMMA.16816.F32.BF16 R12, R216, R214.reuse, R12 ;  /* 0x000000d6d80c723c */ /* 0x080ff0000004180c */
[C---:B------:R-:W-:Y:S08]  /*4d30*/  HMMA.16816.F32.BF16 R16, R140.reuse, R214, R16 ;  /* 0x000000d68c10723c */ /* 0x040ff00000041810 */
[-C--:B-----5:R-:W-:Y:S08]  /*4d40*/  HMMA.16816.F32.BF16 R20, R140, R132.reuse, R20 ;  /* 0x000000848c14723c */ /* 0x0a0ff00000041814 */
[C---:B------:R-:W-:Y:S08]  /*4d50*/  HMMA.16816.F32.BF16 R24, R216.reuse, R132, R24 ;  /* 0x00000084d818723c */ /* 0x040ff00000041818 */
[-C--:B------:R-:W-:Y:S08]  /*4d60*/  HMMA.16816.F32.BF16 R76, R216, R134.reuse, R76 ;  /* 0x00000086d84c723c */ /* 0x080ff0000004184c */
[----:B------:R-:W-:Y:S01]  /*4d70*/  HMMA.16816.F32.BF16 R80, R140, R134, R80 ;  /* 0x000000868c50723c */ /* 0x000fe20000041850 */
[----:B------:R-:W-:Y:S07]  /*4d80*/  LDSM.16.MT88.4 R140, [R229+0x18080] ;  /* 0x01808000e58c783b */ /* 0x000fee0000004200 */
[-C--:B----4-:R-:W-:Y:S08]  /*4d90*/  HMMA.16816.F32.BF16 R4, R136, R148.reuse, R4 ;  /* 0x000000948804723c */ /* 0x090ff00000041804 */
[C---:B------:R-:W-:Y:S08]  /*4da0*/  HMMA.16816.F32.BF16 R8, R204.reuse, R148, R8 ;  /* 0x00000094cc08723c */ /* 0x040ff00000041808 */
[-C--:B------:R-:W-:Y:S08]  /*4db0*/  HMMA.16816.F32.BF16 R12, R204, R150.reuse, R12 ;  /* 0x00000096cc0c723c */ /* 0x080ff0000004180c */
[C---:B------:R-:W-:Y:S08]  /*4dc0*/  HMMA.16816.F32.BF16 R16, R136.reuse, R150, R16 ;  /* 0x000000968810723c */ /* 0x040ff00000041810 */
[-C--:B------:R-:W-:Y:S08]  /*4dd0*/  HMMA.16816.F32.BF16 R20, R136, R144.reuse, R20 ;  /* 0x000000908814723c */ /* 0x080ff00000041814 */
[C---:B------:R-:W-:Y:S08]  /*4de0*/  HMMA.16816.F32.BF16 R24, R204.reuse, R144, R24 ;  /* 0x00000090cc18723c */ /* 0x040ff00000041818 */
[-C--:B------:R-:W-:Y:S08]  /*4df0*/  HMMA.16816.F32.BF16 R76, R204, R146.reuse, R76 ;  /* 0x00000092cc4c723c */ /* 0x080ff0000004184c */
[----:B------:R-:W-:Y:S04]  /*4e00*/  HMMA.16816.F32.BF16 R80, R136, R146, R80 ;  /* 0x000000928850723c */ /* 0x000fe80000041850 */
[----:B--2---:R-:W-:Y:S01]  /*4e10*/  IADD3 R2, P1, R208, UR10, RZ ;  /* 0x0000000ad0027c10 */ /* 0x004fe2000ff3e0ff */
[----:B------:R-:W-:Y:S03]  /*4e20*/  UMOV UR10, UR17 ;  /* 0x00000011000a7c82 */ /* 0x000fe60008000000 */
[----:B------:R-:W-:Y:S04]  /*4e30*/  LEA.HI.X.SX32 R3, R3, R152, 0x1, P1 ;  /* 0x0000009803037211 */ /* 0x000fe800008f0eff */
[C---:B------:R-:W-:Y:S04]  /*4e40*/  LEA R132, P1, R2.reuse, c[0x0][0x220], 0x2 ;  /* 0x0000880002847a11 */ /* 0x040fe800078210ff */
[----:B------:R-:W-:Y:S01]  /*4e50*/  LEA.HI.X R133, R2, c[0x0][0x224], R3, 0x2, P1 ;  /* 0x0000890002857a11 */ /* 0x000fe200008f1403 */
[----:B------:R-:W-:Y:S01]  /*4e60*/  IMAD.U32 R2, RZ, RZ, UR4 ;  /* 0x00000004ff027e24 */ /* 0x000fe2000f8e00ff */
[----:B------:R-:W-:Y:S01]  /*4e70*/  PLOP3.LUT P1, PT, PT, PT, UP0, 0x80, 0x0 ;  /* 0x000000000000781c */ /* 0x000fe20003f2f008 */
[----:B------:R-:W-:Y:S02]  /*4e80*/  USEL UR4, UR7, URZ, !UP2 ;  /* 0x0000003f07047287 */ /* 0x000fe4000d000000 */
[----:B------:R-:W-:Y:S01]  /*4e90*/  RED.E.ADD.F32.FTZ.RN.STRONG.GPU [R132.64], R4 ;  /* 0x000000048400798e */ /* 0x000fe2000c10e794 */
[----:B------:R-:W-:Y:S03]  /*4ea0*/  IMAD R2, R2, 0x2000, R232 ;  /* 0x0000200002027824 */ /* 0x000fe600078e02e8 */
[----:B------:R-:W-:Y:S01]  /*4eb0*/  RED.E.ADD.F32.FTZ.RN.STRONG.GPU [R132.64+0x400], R5 ;  /* 0x000400058400798e */ /* 0x000fe2000c10e794 */
[----:B------:R-:W-:Y:S03]  /*4ec0*/  IMAD.SHL.U32 R2, R2, 0x2, RZ ;  /* 0x0000000202027824 */ /* 0x000fe600078e00ff */
[----:B------:R-:W-:Y:S04]  /*4ed0*/  RED.E.ADD.F32.FTZ.RN.STRONG.GPU [R132.64+0x800], R6 ;  /* 0x000800068400798e */ /* 0x000fe8000c10e794 */
        /* <DEDUP_REMOVED lines=10> */
[----:B------:R-:W-:Y:S04]  /*4f80*/  LDSM.16.MT88.4 R4, [R229+0x15480] ;  /* 0x01548000e504783b */ /* 0x000fe80000004200 */
[----:B------:R-:W1:Y:S04]  /*4f90*/  LDSM.16.MT88.4 R8, [R2+0x6080] ;  /* 0x006080000208783b */ /* 0x000e680000004200 */
[----:B------:R-:W-:Y:S04]  /*4fa0*/  RED.E.ADD.F32.FTZ.RN.STRONG.GPU [R132.64+0x3400], R13 ;  /* 0x0034000d8400798e */ /* 0x000fe8000c10e794 */
[----:B------:R-:W-:Y:S04]  /*4fb0*/  RED.E.ADD.F32.FTZ.RN.STRONG.GPU [R132.64+0x3800], R14 ;  /* 0x0038000e8400798e */ /* 0x000fe8000c10e794 */
[----:B------:R-:W-:Y:S04]  /*4fc0*/  RED.E.ADD.F32.FTZ.RN.STRONG.GPU [R132.64+0x3c00], R15 ;  /* 0x003c000f8400798e */ /* 0x000fe8000c10e794 */
[----:B------:R-:W2:Y:S04]  /*4fd0*/  LDSM.16.MT88.4 R12, [R229+0x16480] ;  /* 0x01648000e50c783b */ /* 0x000ea80000004200 */
[----:B------:R-:W3:Y:S04]  /*4fe0*/  LDSM.16.MT88.4 R16, [R229+0x17480] ;  /* 0x01748000e510783b */ /* 0x000ee80000004200 */
[----:B------:R-:W-:Y:S04]  /*4ff0*/  RED.E.ADD.F32.FTZ.RN.STRONG.GPU [R132.64+0x4000], R20 ;  /* 0x004000148400798e */ /* 0x000fe8000c10e794 */
[----:B------:R-:W-:Y:S04]  /*5000*/  LDSM.16.MT88.4 R136, [R2+0x8880] ;  /* 0x008880000288783b */ /* 0x000fe80000004200 */
[----:B------:R-:W-:Y:S04]  /*5010*/  RED.E.ADD.F32.FTZ.RN.STRONG.GPU [R132.64+0x4400], R21 ;  /* 0x004400158400798e */ /* 0x000fe8000c10e794 */
[----:B------:R-:W-:Y:S01]  /*5020*/  RED.E.ADD.F32.FTZ.RN.STRONG.GPU [R132.64+0x4800], R22 ;  /* 0x004800168400798e */ /* 0x000fe2000c10e794 */
[-C--:B-1----:R-:W-:Y:S03]  /*5030*/  HMMA.16816.F32.BF16 R84, R4, R8.reuse, R84 ;  /* 0x000000080454723c */ /* 0x082fe60000041854 */
[----:B------:R-:W-:Y:S04]  /*5040*/  RED.E.ADD.F32.FTZ.RN.STRONG.GPU [R132.64+0x4c00], R23 ;  /* 0x004c00178400798e */ /* 0x000fe8000c10e794 */
[----:B------:R-:W1:Y:S04]  /*5050*/  LDSM.16.MT88.4 R20, [R2+0x8080] ;  /* 0x008080000214783b */ /* 0x000e680000004200 */
[----:B------:R-:W-:Y:S04]  /*5060*/  RED.E.ADD.F32.FTZ.RN.STRONG.GPU [R132.64+0x5000], R24 ;  /* 0x005000188400798e */ /* 0x000fe8000c10e794 */
[----:B------:R-:W-:Y:S01]  /*5070*/  RED.E.ADD.F32.FTZ.RN.STRONG.GPU [R132.64+0x5400], R25 ;  /* 0x005400198400798e */ /* 0x000fe2000c10e794 */
[-C--:B--2---:R-:W-:Y:S03]  /*5080*/  HMMA.16816.F32.BF16 R88, R12, R8.reuse, R88 ;  /* 0x000000080c58723c */ /* 0x084fe60000041858 */
[----:B------:R-:W-:Y:S04]  /*5090*/  RED.E.ADD.F32.FTZ.RN.STRONG.GPU [R132.64+0x5800], R26 ;  /* 0x0058001a8400798e */ /* 0x000fe8000c10e794 */
[----:B------:R-:W-:Y:S01]  /*50a0*/  RED.E.ADD.F32.FTZ.RN.STRONG.GPU [R132.64+0x5c00], R27 ;  /* 0x005c001b8400798e */ /* 0x000fe2000c10e794 */
[C---:B---3--:R-:W-:Y:S03]  /*50b0*/  HMMA.16816.F32.BF16 R92, R16.reuse, R8, R92 ;  /* 0x00000008105c723c */ /* 0x048fe6000004185c */
[----:B------:R-:W-:Y:S04]  /*50c0*/  LDSM.16.MT88.4 R24, [R229+0x15880] ;  /* 0x01588000e518783b */ /* 0x000fe80000004200 */
[----:B------:R-:W-:Y:S01]  /*50d0*/  RED.E.ADD.F32.FTZ.RN.STRONG.GPU [R132.64+0x6000], R80 ;  /* 0x006000508400798e */ /* 0x000fe2000c10e794 */
[-C--:B------:R-:W-:Y:S03]  /*50e0*/  HMMA.16816.F32.BF16 R96, R16, R10.reuse, R96 ;  /* 0x0000000a1060723c */ /* 0x080fe60000041860 */
[----:B------:R-:W-:Y:S04]  /*50f0*/  RED.E.ADD.F32.FTZ.RN.STRONG.GPU [R132.64+0x6400], R81 ;  /* 0x006400518400798e */ /* 0x000fe8000c10e794 */
[----:B------:R-:W-:Y:S01]  /*5100*/  RED.E.ADD.F32.FTZ.RN.STRONG.GPU [R132.64+0x6800], R82 ;  /* 0x006800528400798e */ /* 0x000fe2000c10e794 */
[-C--:B------:R-:W-:Y:S03]  /*5110*/  HMMA.16816.F32.BF16 R100, R12, R10.reuse, R100 ;  /* 0x0000000a0c64723c */ /* 0x080fe60000041864 */
[----:B------:R-:W-:Y:S04]  /*5120*/  RED.E.ADD.F32.FTZ.RN.STRONG.GPU [R132.64+0x6c00], R83 ;  /* 0x006c00538400798e */ /* 0x000fe8000c10e794 */
[----:B------:R-:W-:Y:S01]  /*5130*/  LDSM.16.MT88.4 R80, [R229+0x16880] ;  /* 0x01688000e550783b */ /* 0x000fe20000004200 */
[C---:B------:R-:W-:Y:S03]  /*5140*/  HMMA.16816.F32.BF16 R104, R4.reuse, R10, R104 ;  /* 0x0000000a0468723c */ /* 0x040fe60000041868 */
[----:B------:R-:W-:Y:S04]  /*5150*/  RED.E.ADD.F32.FTZ.RN.STRONG.GPU [R132.64+0x7000], R76 ;  /* 0x0070004c8400798e */ /* 0x000fe8000c10e794 */
[----:B------:R-:W-:Y:S01]  /*5160*/  LDSM.16.MT88.4 R8, [R2+0x7080] ;  /* 0x007080000208783b */ /* 0x000fe20000004200 */
[-C--:B-1----:R-:W-:Y:S03]  /*5170*/  HMMA.16816.F32.BF16 R108, R4, R20.reuse, R108 ;  /* 0x00000014046c723c */ /* 0x082fe6000004186c */
[----:B------:R-:W-:Y:S04]  /*5180*/  RED.E.ADD.F32.FTZ.RN.STRONG.GPU [R132.64+0x7400], R77 ;  /* 0x0074004d8400798e */ /* 0x000fe8000c10e794 */
[----:B------:R-:W-:Y:S01]  /*5190*/  RED.E.ADD.F32.FTZ.RN.STRONG.GPU [R132.64+0x7800], R78 ;  /* 0x0078004e8400798e */ /* 0x000fe2000c10e794 */
[-C--:B------:R-:W-:Y:S03]  /*51a0*/  HMMA.16816.F32.BF16 R112, R12, R20.reuse, R112 ;  /* 0x000000140c70723c */ /* 0x080fe60000041870 */
[----:B------:R-:W-:Y:S04]  /*51b0*/  RED.E.ADD.F32.FTZ.RN.STRONG.GPU [R132.64+0x7c00], R79 ;  /* 0x007c004f8400798e */ /* 0x000fe8000c10e794 */
[----:B------:R-:W1:Y:S01]  /*51c0*/  LDSM.16.MT88.4 R76, [R2+0x6880] ;  /* 0x00688000024c783b */ /* 0x000e620000004200 */
[C---:B------:R-:W-:Y:S03]  /*51d0*/  HMMA.16816.F32.BF16 R116, R16.reuse, R20, R116 ;  /* 0x000000141074723c */ /* 0x040fe60000041874 */
[----:B------:R-:W2:Y:S05]  /*51e0*/  LDSM.16.MT88.4 R132, [R229+0x17880] ;  /* 0x01788000e584783b */ /* 0x000eaa0000004200 */
[-C--:B------:R-:W-:Y:S01]  /*51f0*/  HMMA.16816.F32.BF16 R120, R16, R22.reuse, R120 ;  /* 0x000000161078723c */ /* 0x080fe20000041878 */
[----:B------:R-:W-:Y:S07]  /*5200*/  LDSM.16.MT88.4 R16, [R229+0x17c80] ;  /* 0x017c8000e510783b */ /* 0x000fee0000004200 */
[-C--:B------:R-:W-:Y:S01]  /*5210*/  HMMA.16816.F32.BF16 R124, R12, R22.reuse, R124 ;  /* 0x000000160c7c723c */ /* 0x080fe2000004187c */
[----:B------:R-:W-:Y:S07]  /*5220*/  LDSM.16.MT88.4 R12, [R229+0x16c80] ;  /* 0x016c8000e50c783b */ /* 0x000fee0000004200 */
[----:B------:R-:W-:Y:S01]  /*5230*/  HMMA.16816.F32.BF16 R128, R4, R22, R128 ;  /* 0x000000160480723c */ /* 0x000fe20000041880 */
[----:B------:R-:W3:Y:S04]  /*5240*/  LDSM.16.MT88.4 R4, [R229+0x15c80] ;  /* 0x015c8000e504783b */ /* 0x000ee80000004200 */
[----:B------:R-:W4:Y:S03]  /*5250*/  LDSM.16.MT88.4 R20, [R2+0x9080] ;  /* 0x009080000214783b */ /* 0x000f260000004200 */
[-C--:B-1----:R-:W-:Y:S08]  /*5260*/  HMMA.16816.F32.BF16 R84, R24, R76.reuse, R84 ;  /* 0x0000004c1854723c */ /* 0x082ff00000041854 */
[-C--:B------:R-:W-:Y:S08]  /*5270*/  HMMA.16816.F32.BF16 R88, R80, R76.reuse, R88 ;  /* 0x0000004c5058723c */ /* 0x080ff00000041858 */
[C---:B--2---:R-:W-:Y:S08]  /*5280*/  HMMA.16816.F32.BF16 R92, R132.reuse, R76, R92 ;  /* 0x0000004c845c723c */ /* 0x044ff0000004185c */
[-C--:B------:R-:W-:Y:S08]  /*5290*/  HMMA.16816.F32.BF16 R96, R132, R78.reuse, R96 ;  /* 0x0000004e8460723c */ /* 0x080ff00000041860 */
[-C--:B------:R-:W-:Y:S08]  /*52a0*/  HMMA.16816.F32.BF16 R100, R80, R78.reuse, R100 ;  /* 0x0000004e5064723c */ /* 0x080ff00000041864 */
[C---:B------:R-:W-:Y:S01]  /*52b0*/  HMMA.16816.F32.BF16 R104, R24.reuse, R78, R104 ;  /* 0x0000004e1868723c */ /* 0x040fe20000041868 */
[----:B------:R-:W-:Y:S07]  /*52c0*/  LDSM.16.MT88.4 R76, [R229+0x16080] ;  /* 0x01608000e54c783b */ /* 0x000fee0000004200 */
[-C--:B------:R-:W-:Y:S08]  /*52d0*/  HMMA.16816.F32.BF16 R108, R24, R136.reuse, R108 ;  /* 0x00000088186c723c */ /* 0x080ff0000004186c */
[-C--:B------:R-:W-:Y:S08]  /*52e0*/  HMMA.16816.F32.BF16 R112, R80, R136.reuse, R112 ;  /* 0x000000885070723c */ /* 0x080ff00000041870 */
[C---:B------:R-:W-:Y:S08]  /*52f0*/  HMMA.16816.F32.BF16 R116, R132.reuse, R136, R116 ;  /* 0x000000888474723c */ /* 0x040ff00000041874 */
[-C--:B------:R-:W-:Y:S01]  /*5300*/  HMMA.16816.F32.BF16 R120, R132, R138.reuse, R120 ;  /* 0x0000008a8478723c */ /* 0x080fe20000041878 */
[----:B------:R-:W-:Y:S07]  /*5310*/  LDSM.16.MT88.4 R132, [R229+0x17080] ;  /* 0x01708000e584783b */ /* 0x000fee0000004200 */
[-C--:B------:R-:W-:Y:S01]  /*5320*/  HMMA.16816.F32.BF16 R124, R80, R138.reuse, R124 ;  /* 0x0000008a507c723c */ /* 0x080fe2000004187c */
[----:B------:R-:W1:Y:S07]  /*5330*/  LDSM.16.MT88.4 R80, [R2+0x7880] ;  /* 0x007880000250783b */ /* 0x000e6e0000004200 */
[----:B------:R-:W-:Y:S01]  /*5340*/  HMMA.16816.F32.BF16 R128, R24, R138, R128 ;  /* 0x0000008a1880723c */ /* 0x000fe20000041880 */
[----:B------:R-:W2:Y:S07]  /*5350*/  LDSM.16.MT88.4 R24, [R2+0x9880] ;  /* 0x009880000218783b */ /* 0x000eae0000004200 */
[-C--:B---3--:R-:W-:Y:S08]  /*5360*/  HMMA.16816.F32.BF16 R84, R4, R8.reuse, R84 ;  /* 0x000000080454723c */ /* 0x088ff00000041854 */
[-C--:B------:R-:W-:Y:S08]  /*5370*/  HMMA.16816.F32.BF16 R88, R12, R8.reuse, R88 ;  /* 0x000000080c58723c */ /* 0x080ff00000041858 */
[C---:B------:R-:W-:Y:S08]  /*5380*/  HMMA.16816.F32.BF16 R92, R16.reuse, R8, R92 ;  /* 0x00000008105c723c */ /* 0x040ff0000004185c */
[-C--:B------:R-:W-:Y:S08]  /*5390*/  HMMA.16816.F32.BF16 R96, R16, R10.reuse, R96 ;  /* 0x0000000a1060723c */ /* 0x080ff00000041860 */
[-C--:B------:R-:W-:Y:S08]  /*53a0*/  HMMA.16816.F32.BF16 R100, R12, R10.reuse, R100 ;  /* 0x0000000a0c64723c */ /* 0x080ff00000041864 */
[C---:B------:R-:W-:Y:S08]  /*53b0*/  HMMA.16816.F32.BF16 R104, R4.reuse, R10, R104 ;  /* 0x0000000a0468723c */ /* 0x040ff00000041868 */
[-C--:B----4-:R-:W-:Y:S08]  /*53c0*/  HMMA.16816.F32.BF16 R108, R4, R20.reuse, R108 ;  /* 0x00000014046c723c */ /* 0x090ff0000004186c */
[-C--:B------:R-:W-:Y:S08]  /*53d0*/  HMMA.16816.F32.BF16 R112, R12, R20.reuse, R112 ;  /* 0x000000140c70723c */ /* 0x080ff00000041870 */
[C---:B------:R-:W-:Y:S08]  /*53e0*/  HMMA.16816.F32.BF16 R116, R16.reuse, R20, R116 ;  /* 0x000000141074723c */ /* 0x040ff00000041874 */
[-C--:B------:R-:W-:Y:S08]  /*53f0*/  HMMA.16816.F32.BF16 R120, R16, R22.reuse, R120 ;  /* 0x000000161078723c */ /* 0x080ff00000041878 */
[-C--:B------:R-:W-:Y:S08]  /*5400*/  HMMA.16816.F32.BF16 R124, R12, R22.reuse, R124 ;  /* 0x000000160c7c723c */ /* 0x080ff0000004187c */
[----:B------:R-:W-:Y:S08]  /*5410*/  HMMA.16816.F32.BF16 R128, R4, R22, R128 ;  /* 0x000000160480723c */ /* 0x000ff00000041880 */
[-C--:B-1----:R-:W-:Y:S08]  /*5420*/  HMMA.16816.F32.BF16 R84, R76, R80.reuse, R84 ;  /* 0x000000504c54723c */ /* 0x082ff00000041854 */
[-C--:B------:R-:W-:Y:S08]  /*5430*/  HMMA.16816.F32.BF16 R88, R132, R80.reuse, R88 ;  /* 0x000000508458723c */ /* 0x080ff00000041858 */
[C---:B------:R-:W-:Y:S08]  /*5440*/  HMMA.16816.F32.BF16 R92, R140.reuse, R80, R92 ;  /* 0x000000508c5c723c */ /* 0x040ff0000004185c */
[-C--:B------:R-:W-:Y:S08]  /*5450*/  HMMA.16816.F32.BF16 R96, R140, R82.reuse, R96 ;  /* 0x000000528c60723c */ /* 0x080ff00000041860 */
[-C--:B------:R-:W-:Y:S08]  /*5460*/  HMMA.16816.F32.BF16 R100, R132, R82.reuse, R100 ;  /* 0x000000528464723c */ /* 0x080ff00000041864 */
[C---:B------:R-:W-:Y:S08]  /*5470*/  HMMA.16816.F32.BF16 R104, R76.reuse, R82, R104 ;  /* 0x000000524c68723c */ /* 0x040ff00000041868 */
[-C--:B--2---:R-:W-:Y:S08]  /*5480*/  HMMA.16816.F32.BF16 R108, R76, R24.reuse, R108 ;  /* 0x000000184c6c723c */ /* 0x084ff0000004186c */
[-C--:B------:R-:W-:Y:S08]  /*5490*/  HMMA.16816.F32.BF16 R112, R132, R24.reuse, R112 ;  /* 0x000000188470723c */ /* 0x080ff00000041870 */
[C---:B------:R-:W-:Y:S08]  /*54a0*/  HMMA.16816.F32.BF16 R116, R140.reuse, R24, R116 ;  /* 0x000000188c74723c */ /* 0x040ff00000041874 */
[-C--:B------:R-:W-:Y:S08]  /*54b0*/  HMMA.16816.F32.BF16 R120, R140, R26.reuse, R120 ;  /* 0x0000001a8c78723c */ /* 0x080ff00000041878 */
[-C--:B------:R-:W-:Y:S08]  /*54c0*/  HMMA.16816.F32.BF16 R124, R132, R26.reuse, R124 ;  /* 0x0000001a847c723c */ /* 0x080ff0000004187c */
[----:B------:R-:W-:Y:S01]  /*54d0*/  HMMA.16816.F32.BF16 R128, R76, R26, R128 ;  /* 0x0000001a4c80723c */ /* 0x000fe20000041880 */
[----:B------:R-:W-:-:S07]  /*54e0*/  @!P1 BRA `(.L_x_3) ;  /* 0xffffcb3000009947 */ /* 0x000fce000383ffff */
.L_x_0:
[----:B-1234-:R-:W1:Y:S01]  /*54f0*/  S2R R0, SR_TID.X ;  /* 0x0000000000007919 */ /* 0x01ee620000002100 */
[--C-:B------:R-:W-:Y:S01]  /*5500*/  SHF.R.S32.HI R2, RZ, 0x1f, R238.reuse ;  /* 0x0000001fff027819 */ /* 0x100fe200000114ee */
[----:B------:R-:W-:Y:S01]  /*5510*/  FMUL.FTZ R84, R84, c[0x0][0x298] ;  /* 0x0000a60054547a20 */ /* 0x000fe20000410000 */
[----:B------:R-:W-:Y:S01]  /*5520*/  SHF.R.S32.HI R5, RZ, 0x1f, R238 ;  /* 0x0000001fff057819 */ /* 0x000fe200000114ee */
[----:B------:R-:W-:Y:S01]  /*5530*/  BAR.SYNC.DEFER_BLOCKING 0x1, 0x100 ;  /* 0x0044000000007b1d */ /* 0x000fe20000010000 */
[-C--:B------:R-:W-:Y:S01]  /*5540*/  LEA.HI R3, R2, R238.reuse, RZ, 0x5 ;  /* 0x000000ee02037211 */ /* 0x080fe200078f28ff */
[----:B------:R-:W-:Y:S01]  /*5550*/  FMUL.FTZ R85, R85, c[0x0][0x298] ;  /* 0x0000a60055557a20 */ /* 0x000fe20000410000 */
[C---:B------:R-:W-:Y:S01]  /*5560*/  LOP3.LUT P0, RZ, R244.reuse, 0x4, RZ, 0xc0, !PT ;  /* 0x00000004f4ff7812 */ /* 0x040fe2000780c0ff */
[----:B------:R-:W-:Y:S01]  /*5570*/  IMAD.SHL.U32 R244, R244, 0x40, RZ ;  /* 0x00000040f4f47824 */ /* 0x000fe200078e00ff */
[----:B------:R-:W-:Y:S01]  /*5580*/  SHF.R.S32.HI R4, RZ, 0x5, R3 ;  /* 0x00000005ff047819 */ /* 0x000fe20000011403 */
[----:B------:R-:W-:Y:S01]  /*5590*/  FMUL.FTZ R86, R86, c[0x0][0x298] ;  /* 0x0000a60056567a20 */ /* 0x000fe20000410000 */
[----:B------:R-:W-:Y:S01]  /*55a0*/  LEA.HI R6, R5, R238, RZ, 0x2 ;  /* 0x000000ee05067211 */ /* 0x000fe200078f10ff */
[----:B------:R-:W-:Y:S01]  /*55b0*/  FMUL.FTZ R87, R87, c[0x0][0x298] ;  /* 0x0000a60057577a20 */ /* 0x000fe20000410000 */
[----:B------:R-:W-:Y:S01]  /*55c0*/  LEA.HI R3, R3, R4, RZ, 0x1 ;  /* 0x0000000403037211 */ /* 0x000fe200078f08ff */
[----:B------:R-:W-:Y:S01]  /*55d0*/  FMUL.FTZ R104, R104, c[0x0][0x298] ;  /* 0x0000a60068687a20 */ /* 0x000fe20000410000 */
[----:B------:R-:W-:Y:S01]  /*55e0*/  LOP3.LUT R244, R244, 0x1c0, RZ, 0xc0, !PT ;  /* 0x000001c0f4f47812 */ /* 0x000fe200078ec0ff */
[----:B------:R-:W-:Y:S01]  /*55f0*/  FMUL.FTZ R105, R105, c[0x0][0x298] ;  /* 0x0000a60069697a20 */ /* 0x000fe20000410000 */
[----:B------:R-:W-:Y:S01]  /*5600*/  LOP3.LUT R3, R3, 0xfffffffe, RZ, 0xc0, !PT ;  /* 0xfffffffe03037812 */ /* 0x000fe200078ec0ff */
[----:B------:R-:W-:Y:S01]  /*5610*/  FMUL.FTZ R106, R106, c[0x0][0x298] ;  /* 0x0000a6006a6a7a20 */ /* 0x000fe20000410000 */
[----:B------:R-:W-:Y:S01]  /*5620*/  LOP3.LUT R6, R6, 0x7ffffffc, RZ, 0xc0, !PT ;  /* 0x7ffffffc06067812 */ /* 0x000fe200078ec0ff */
[----:B------:R-:W-:Y:S01]  /*5630*/  FMUL.FTZ R107, R107, c[0x0][0x298] ;  /* 0x0000a6006b6b7a20 */ /* 0x000fe20000410000 */
[----:B------:R-:W-:Y:S01]  /*5640*/  F2FP.BF16.PACK_AB R28, R29, R28 ;  /* 0x0000001c1d1c723e */ /* 0x000fe200000010ff */
[----:B------:R-:W-:Y:S01]  /*5650*/  IMAD.IADD R3, R4, 0x1, -R3 ;  /* 0x0000000104037824 */ /* 0x000fe200078e0a03 */
[----:B------:R-:W-:Y:S01]  /*5660*/  F2FP.BF16.PACK_AB R30, R31, R30 ;  /* 0x0000001e1f1e723e */ /* 0x000fe200000010ff */
[----:B------:R-:W-:Y:S01]  /*5670*/  IMAD.IADD R6, R238, 0x1, -R6 ;  /* 0x00000001ee067824 */ /* 0x000fe200078e0a06 */
[----:B-1----:R-:W-:Y:S01]  /*5680*/  LEA.HI R0, R2, R0, RZ, 0x4 ;  /* 0x0000000002007211 */ /* 0x002fe200078f20ff */
[----:B------:R-:W-:Y:S01]  /*5690*/  IMAD.SHL.U32 R3, R3, 0x400, RZ ;  /* 0x0000040003037824 */ /* 0x000fe200078e00ff */
[CC--:B------:R-:W-:Y:S01]  /*56a0*/  LEA.HI R2, R5.reuse, R238.reuse, RZ, 0x6 ;  /* 0x000000ee05027211 */ /* 0x0c0fe200078f30ff */
[----:B------:R-:W-:Y:S01]  /*56b0*/  FMUL.FTZ R88, R88, c[0x0][0x298] ;  /* 0x0000a60058587a20 */ /* 0x000fe20000410000 */
[----:B------:R-:W-:Y:S01]  /*56c0*/  LEA.HI R5, R5, R238, RZ, 0x7 ;  /* 0x000000ee05057211 */ /* 0x000fe200078f38ff */
[----:B------:R-:W-:Y:S01]  /*56d0*/  IMAD R6, R6, 0x2, R3 ;  /* 0x0000000206067824 */ /* 0x000fe200078e0203 */
[----:B------:R-:W-:Y:S01]  /*56e0*/  SHF.R.S32.HI R2, RZ, 0x6, R2 ;  /* 0x00000006ff027819 */ /* 0x000fe20000011402 */
[----:B------:R-:W-:Y:S01]  /*56f0*/  FMUL.FTZ R89, R89, c[0x0][0x298] ;  /* 0x0000a60059597a20 */ /* 0x000fe20000410000 */
[----:B------:R-:W-:Y:S01]  /*5700*/  SHF.R.S32.HI R4, RZ, 0x4, R0 ;  /* 0x00000004ff047819 */ /* 0x000fe20000011400 */
[----:B------:R-:W-:Y:S01]  /*5710*/  IMAD.SHL.U32 R5, R5, 0x4, RZ ;  /* 0x0000000405057824 */ /* 0x000fe200078e00ff */
[----:B------:R-:W-:Y:S01]  /*5720*/  SHF.R.S32.HI R0, RZ, 0x1f, R245 ;  /* 0x0000001fff007819 */ /* 0x000fe200000114f5 */
[----:B------:R-:W-:Y:S01]  /*5730*/  IMAD.SHL.U32 R2, R2, 0x8, RZ ;  /* 0x0000000802027824 */ /* 0x000fe200078e00ff */
[----:B------:R-:W-:Y:S01]  /*5740*/  F2FP.BF16.PACK_AB R48, R49, R48 ;  /* 0x000000303130723e */ /* 0x000fe200000010ff */
[----:B------:R-:W-:Y:S01]  /*5750*/  FMUL.FTZ R90, R90, c[0x0][0x298] ;  /* 0x0000a6005a5a7a20 */ /* 0x000fe20000410000 */
[----:B------:R-:W-:Y:S01]  /*5760*/  LEA.HI R0, R0, R245, RZ, 0x3 ;  /* 0x000000f500007211 */ /* 0x000fe200078f18ff */
[----:B------:R-:W-:Y:S01]  /*5770*/  FMUL.FTZ R91, R91, c[0x0][0x298] ;  /* 0x0000a6005b5b7a20 */ /* 0x000fe20000410000 */
[----:B------:R-:W-:Y:S01]  /*5780*/  LOP3.LUT R2, R244, 0x18, R2, 0xf8, !PT ;  /* 0x00000018f4027812 */ /* 0x000fe200078ef802 */
[----:B------:R-:W-:Y:S01]  /*5790*/  FMUL.FTZ R100, R100, c[0x0][0x298] ;  /* 0x0000a60064647a20 */ /* 0x000fe20000410000 */
[----:B------:R-:W-:Y:S01]  /*57a0*/  SHF.R.U32.HI R244, RZ, 0x3, R244 ;  /* 0x00000003fff47819 */ /* 0x000fe200000116f4 */
[----:B------:R-:W-:Y:S01]  /*57b0*/  FMUL.FTZ R101, R101, c[0x0][0x298] ;  /* 0x0000a60065657a20 */ /* 0x000fe20000410000 */
[----:B------:R-:W-:Y:S01]  /*57c0*/  SHF.R.S32.HI R0, RZ, 0x3, R0 ;  /* 0x00000003ff007819 */ /* 0x000fe20000011400 */
[----:B------:R-:W-:Y:S01]  /*57d0*/  FMUL.FTZ R102, R102, c[0x0][0x298] ;  /* 0x0000a60066667a20 */ /* 0x000fe20000410000 */
[----:B------:R-:W-:Y:S01]  /*57e0*/  LOP3.LUT R2, R2, R244, RZ, 0x3c, !PT ;  /* 0x000000f402027212 */ /* 0x000fe200078e3cff */
[----:B------:R-:W-:Y:S01]  /*57f0*/  FMUL.FTZ R103, R103, c[0x0][0x298] ;  /* 0x0000a60067677a20 */ /* 0x000fe20000410000 */
[----:B------:R-:W-:Y:S01]  /*5800*/  LOP3.LUT R5, R5, 0xfffffe00, RZ, 0xc0, !PT ;  /* 0xfffffe0005057812 */ /* 0x000fe200078ec0ff */
[----:B------:R-:W-:Y:S01]  /*5810*/  FMUL.FTZ R92, R92, c[0x0][0x298] ;  /* 0x0000a6005c5c7a20 */ /* 0x000fe20000410000 */
[----:B------:R-:W-:Y:S01]  /*5820*/  F2FP.BF16.PACK_AB R50, R51, R50 ;  /* 0x000000323332723e */ /* 0x000fe200000010ff */
[----:B------:R-:W-:Y:S01]  /*5830*/  IMAD.IADD R2, R2, 0x1, R6 ;  /* 0x0000000102027824 */ /* 0x000fe200078e0206 */
[----:B------:R-:W-:Y:S01]  /*5840*/  F2FP.BF16.PACK_AB R32, R33, R32 ;  /* 0x000000202120723e */ /* 0x000fe200000010ff */
[----:B------:R-:W-:Y:S01]  /*5850*/  IMAD R0, R0, 0x1800, R5 ;  /* 0x0000180000007824 */ /* 0x000fe200078e0205 */
[----:B------:R-:W-:Y:S01]  /*5860*/  F2FP.BF16.PACK_AB R34, R35, R34 ;  /* 0x000000222322723e */ /* 0x000fe200000010ff */
[----:B------:R-:W-:Y:S01]  /*5870*/  IMAD.SHL.U32 R2, R2, 0x2, RZ ;  /* 0x0000000202027824 */ /* 0x000fe200078e00ff */
[----:B------:R-:W-:Y:S01]  /*5880*/  F2FP.BF16.PACK_AB R44, R45, R44 ;  /* 0x0000002c2d2c723e */ /* 0x000fe200000010ff */
[----:B------:R-:W-:Y:S01]  /*5890*/  FMUL.FTZ R93, R93, c[0x0][0x298] ;  /* 0x0000a6005d5d7a20 */ /* 0x000fe20000410000 */
[----:B------:R-:W-:Y:S01]  /*58a0*/  F2FP.BF16.PACK_AB R46, R47, R46 ;  /* 0x0000002e2f2e723e */ /* 0x000fe200000010ff */
[----:B------:R-:W-:Y:S01]  /*58b0*/  FMUL.FTZ R94, R94, c[0x0][0x298] ;  /* 0x0000a6005e5e7a20 */ /* 0x000fe20000410000 */
[C---:B------:R-:W-:Y:S01]  /*58c0*/  IADD3 R5, R2.reuse, 0x40, RZ ;  /* 0x0000004002057810 */ /* 0x040fe20007ffe0ff */
[----:B------:R-:W-:Y:S01]  /*58d0*/  STS [R2+0x6080], R28 ;  /* 0x0060801c02007388 */ /* 0x000fe20000000800 */
[----:B------:R-:W-:Y:S01]  /*58e0*/  @P0 IADD3 R5, R2, -0x40, RZ ;  /* 0xffffffc002050810 */ /* 0x000fe20007ffe0ff */
[----:B------:R-:W-:Y:S01]  /*58f0*/  FMUL.FTZ R95, R95, c[0x0][0x298] ;  /* 0x0000a6005f5f7a20 */ /* 0x000fe20000410000 */
[----:B------:R-:W-:Y:S01]  /*5900*/  F2FP.BF16.PACK_AB R36, R37, R36 ;  /* 0x000000242524723e */ /* 0x000fe200000010ff */
[----:B------:R-:W-:Y:S01]  /*5910*/  STS [R2+0x6480], R30 ;  /* 0x0064801e02007388 */ /* 0x000fe20000000800 */
[----:B------:R-:W-:Y:S01]  /*5920*/  F2FP.BF16.PACK_AB R38, R39, R38 ;  /* 0x000000262726723e */ /* 0x000fe200000010ff */
        /* <DEDUP_REMOVED lines=39> */
[----:B------:R-:W-:Y:S01]  /*5ba0*/  FMUL.FTZ R130, R130, c[0x0][0x298] ;  /* 0x0000a60082827a20 */ /* 0x000fe20000410000 */
[----:B------:R-:W-:Y:S01]  /*5bb0*/  F2FP.BF16.PACK_AB R90, R91, R90 ;  /* 0x0000005a5b5a723e */ /* 0x000fe200000010ff */
[----:B------:R-:W-:Y:S01]  /*5bc0*/  FMUL.FTZ R131, R131, c[0x0][0x298] ;  /* 0x0000a60083837a20 */ /* 0x000fe20000410000 */
        /* <DEDUP_REMOVED lines=16> */
[----:B------:R1:W-:Y:S01]  /*5cd0*/  STS [R2+0xa080], R56 ;  /* 0x00a0803802007388 */ /* 0x0003e20000000800 */
        /* <DEDUP_REMOVED lines=16> */
[----:B------:R-:W-:Y:S01]  /*5de0*/  F2FP.BF16.PACK_AB R128, R129, R128 ;  /* 0x000000808180723e */ /* 0x000fe200000010ff */
[----:B------:R-:W-:Y:S01]  /*5df0*/  IMAD.SHL.U32 R3, R4, 0x40, RZ ;  /* 0x0000004004037824 */ /* 0x000fe200078e00ff */
[----:B------:R-:W-:Y:S01]  /*5e00*/  F2FP.BF16.PACK_AB R130, R131, R130 ;  /* 0x000000828382723e */ /* 0x000fe200000010ff */
[----:B------:R-:W-:Y:S01]  /*5e10*/  STS [R2+0xb480], R62 ;  /* 0x00b4803e02007388 */ /* 0x000fe20000000800 */
[----:B------:R-:W-:Y:S01]  /*5e20*/  F2FP.BF16.PACK_AB R112, R113, R112 ;  /* 0x000000707170723e */ /* 0x000fe200000010ff */
[----:B------:R-:W-:Y:S01]  /*5e30*/  IMAD.SHL.U32 R234, R234, 0x8, RZ ;  /* 0x00000008eaea7824 */ /* 0x000fe200078e00ff */
[----:B------:R-:W-:Y:S01]  /*5e40*/  F2FP.BF16.PACK_AB R114, R115, R114 ;  /* 0x000000727372723e */ /* 0x000fe200000010ff */
[----:B------:R-:W-:Y:S01]  /*5e50*/  STS [R5+0xb080], R64 ;  /* 0x00b0804005007388 */ /* 0x000fe20000000800 */
[----:B------:R-:W-:Y:S01]  /*5e60*/  F2FP.BF16.PACK_AB R124, R125, R124 ;  /* 0x0000007c7d7c723e */ /* 0x000fe200000010ff */
[----:B-1----:R-:W-:Y:S01]  /*5e70*/  IMAD.SHL.U32 R56, R245, 0x8, RZ ;  /* 0x00000008f5387824 */ /* 0x002fe200078e00ff */
[----:B------:R-:W-:Y:S01]  /*5e80*/  F2FP.BF16.PACK_AB R126, R127, R126 ;  /* 0x0000007e7f7e723e */ /* 0x000fe200000010ff */
[----:B------:R-:W-:Y:S01]  /*5e90*/  STS [R5+0xb480], R66 ;  /* 0x00b4804205007388 */ /* 0x000fe20000000800 */
[----:B------:R-:W-:Y:S01]  /*5ea0*/  F2FP.BF16.PACK_AB R116, R117, R116 ;  /* 0x000000747574723e */ /* 0x000fe200000010ff */
[----:B------:R-:W-:Y:S01]  /*5eb0*/  USHF.R.S32.HI UR6, URZ, 0x1f, UR16 ;  /* 0x0000001f3f067899 */ /* 0x000fe20008011410 */
[----:B------:R-:W-:Y:S01]  /*5ec0*/  F2FP.BF16.PACK_AB R118, R119, R118 ;  /* 0x000000767776723e */ /* 0x000fe200000010ff */
[----:B------:R-:W-:Y:S01]  /*5ed0*/  STS [R2+0x80], R84 ;  /* 0x0000805402007388 */ /* 0x000fe20000000800 */
[----:B------:R-:W-:Y:S01]  /*5ee0*/  F2FP.BF16.PACK_AB R120, R121, R120 ;  /* 0x000000787978723e */ /* 0x000fe200000010ff */
[----:B------:R-:W-:Y:S01]  /*5ef0*/  ULDC.64 UR4, c[0x0][0x340] ;  /* 0x0000d00000047ab9 */ /* 0x000fe20000000a00 */
[----:B------:R-:W-:Y:S01]  /*5f00*/  F2FP.BF16.PACK_AB R122, R123, R122 ;  /* 0x0000007a7b7a723e */ /* 0x000fe200000010ff */
[----:B------:R-:W-:Y:S01]  /*5f10*/  STS [R2+0x480], R86 ;  /* 0x0004805602007388 */ /* 0x000fe20000000800 */
[----:B------:R-:W-:Y:S01]  /*5f20*/  LOP3.LUT R3, R3, 0x1c0, RZ, 0xc0, !PT ;  /* 0x000001c003037812 */ /* 0x000fe200078ec0ff */
[----:B------:R-:W-:Y:S01]  /*5f30*/  UIMAD UR4, UR6, UR4, URZ ;  /* 0x00000004060472a4 */ /* 0x000fe2000f8e023f */
[----:B------:R-:W-:Y:S01]  /*5f40*/  SHF.R.S32.HI R57, RZ, 0x1f, R56 ;  /* 0x0000001fff397819 */ /* 0x000fe20000011438 */
[----:B------:R-:W-:Y:S01]  /*5f50*/  STS [R5+0x80], R104 ;  /* 0x0000806805007388 */ /* 0x000fe20000000800 */
[----:B------:R-:W-:Y:S01]  /*5f60*/  LOP3.LUT R234, R3, 0x38, R234, 0xf8, !PT ;  /* 0x0000003803ea7812 */ /* 0x000fe200078ef8ea */
[----:B------:R-:W-:Y:S01]  /*5f70*/  IMAD.U32 R7, RZ, RZ, UR16 ;  /* 0x00000010ff077e24 */ /* 0x000fe2000f8e00ff */
[----:B------:R-:W-:Y:S01]  /*5f80*/  SHF.R.U32.HI R3, RZ, 0x3, R3 ;  /* 0x00000003ff037819 */ /* 0x000fe20000011603 */
[----:B------:R-:W-:Y:S01]  /*5f90*/  STS [R5+0x480], R106 ;  /* 0x0004806a05007388 */ /* 0x000fe20000000800 */
[----:B------:R-:W-:Y:S01]  /*5fa0*/  UIMAD UR4, UR16, UR5, UR4 ;  /* 0x00000005100472a4 */ /* 0x000fe2000f8e0204 */
[----:B------:R-:W-:Y:S01]  /*5fb0*/  BSSY B0, `(.L_x_4) ;  /* 0x000003e000007945 */ /* 0x000fe20003800000 */
[----:B------:R-:W-:Y:S01]  /*5fc0*/  LOP3.LUT R3, R234, R3, RZ, 0x3c, !PT ;  /* 0x00000003ea037212 */ /* 0x000fe200078e3cff */
[----:B------:R-:W-:Y:S04]  /*5fd0*/  STS [R2+0x1080], R88 ;  /* 0x0010805802007388 */ /* 0x000fe80000000800 */
[----:B------:R-:W-:Y:S01]  /*5fe0*/  STS [R2+0x1480], R90 ;  /* 0x0014805a02007388 */ /* 0x000fe20000000800 */
[----:B------:R-:W-:-:S03]  /*5ff0*/  IMAD.IADD R0, R0, 0x1, R3 ;  /* 0x0000000100007824 */ /* 0x000fc600078e0203 */
[----:B------:R-:W-:Y:S01]  /*6000*/  STS [R5+0x1080], R100 ;  /* 0x0010806405007388 */ /* 0x000fe20000000800 */
[----:B------:R-:W-:-:S03]  /*6010*/  IMAD.SHL.U32 R52, R0, 0x2, RZ ;  /* 0x0000000200347824 */ /* 0x000fc600078e00ff */
[----:B------:R-:W-:Y:S04]  /*6020*/  STS [R5+0x1480], R102 ;  /* 0x0014806605007388 */ /* 0x000fe80000000800 */
        /* <DEDUP_REMOVED lines=15> */
[----:B------:R2:W-:Y:S04]  /*6120*/  STS [R5+0x5480], R122 ;  /* 0x0054807a05007388 */ /* 0x0005e80000000800 */
[----:B------:R-:W-:Y:S06]  /*6130*/  BAR.SYNC.DEFER_BLOCKING 0x1, 0x100 ;  /* 0x0044000000007b1d */ /* 0x000fec0000010000 */
[----:B------:R-:W3:Y:S04]  /*6140*/  S2R R6, SR_CTAID.X ;  /* 0x0000000000067919 */ /* 0x000ee80000002500 */
[----:B------:R-:W4:Y:S01]  /*6150*/  S2R R3, SR_CTAID.Y ;  /* 0x0000000000037919 */ /* 0x000f220000002600 */
[----:B-1----:R-:W-:-:S03]  /*6160*/  IMAD.MOV.U32 R2, RZ, RZ, -0x60 ;  /* 0xffffffa0ff027424 */ /* 0x002fc600078e00ff */
[----:B------:R1:W1:Y:S04]  /*6170*/  LDS.128 R48, [R52+0x6880] ;  /* 0x0068800034307984 */ /* 0x0002680000000c00 */
[----:B------:R1:W1:Y:S01]  /*6180*/  LDS.128 R44, [R52+0x7080] ;  /* 0x00708000342c7984 */ /* 0x0002620000000c00 */
[----:B---3--:R-:W-:-:S03]  /*6190*/  IMAD R2, R6, R2, c[0x0][0x2f0] ;  /* 0x0000bc0006027624 */ /* 0x008fc600078e0202 */
[----:B------:R3:W1:Y:S01]  /*61a0*/  LDS.128 R40, [R52+0x7880] ;  /* 0x0078800034287984 */ /* 0x0006620000000c00 */
[----:B----4-:R-:W-:Y:S01]  /*61b0*/  SHF.R.S32.HI R0, RZ, 0x1f, R3 ;  /* 0x0000001fff007819 */ /* 0x010fe20000011403 */
[C---:B------:R-:W-:Y:S02]  /*61c0*/  IMAD.WIDE.U32 R54, R3.reuse, c[0x0][0x338], R56 ;  /* 0x0000ce0003367a25 */ /* 0x040fe400078e0038 */
[----:B------:R3:W4:Y:S01]  /*61d0*/  LDS.128 R36, [R52+0x8080] ;  /* 0x0080800034247984 */ /* 0x0007220000000c00 */
[----:B------:R-:W-:Y:S01]  /*61e0*/  IMNMX R2, R2, 0x60, PT ;  /* 0x0000006002027817 */ /* 0x000fe20003800200 */
[----:B--2---:R-:W-:Y:S02]  /*61f0*/  IMAD R5, R0, c[0x0][0x338], RZ ;  /* 0x0000ce0000057a24 */ /* 0x004fe400078e02ff */
[----:B------:R3:W2:Y:S01]  /*6200*/  LDS.128 R32, [R52+0x8880] ;  /* 0x0088800034207984 */ /* 0x0006a20000000c00 */
[----:B------:R-:W-:Y:S01]  /*6210*/  ISETP.GE.AND P6, PT, R4, R2, PT ;  /* 0x000000020400720c */ /* 0x000fe20003fc6270 */
[----:B------:R-:W-:-:S02]  /*6220*/  IMAD R5, R3, c[0x0][0x33c], R5 ;  /* 0x0000cf0003057a24 */ /* 0x000fc400078e0205 */
[----:B------:R3:W1:Y:S01]  /*6230*/  LDS.128 R28, [R52+0x80] ;  /* 0x00008000341c7984 */ /* 0x0006620000000c00 */
[----:B------:R-:W-:Y:S01]  /*6240*/  ISETP.GE.OR P0, PT, R56, c[0x0][0x324], P6 ;  /* 0x0000c90038007a0c */ /* 0x000fe20003706670 */
[----:B------:R-:W-:Y:S02]  /*6250*/  IMAD.IADD R55, R55, 0x1, R5 ;  /* 0x0000000137377824 */ /* 0x000fe400078e0205 */
[----:B------:R3:W1:Y:S01]  /*6260*/  LDS.128 R24, [R52+0x880] ;  /* 0x0008800034187984 */ /* 0x0006620000000c00 */
[----:B------:R-:W-:Y:S01]  /*6270*/  SHF.R.S32.HI R5, RZ, 0x1f, R4 ;  /* 0x0000001fff057819 */ /* 0x000fe20000011404 */
[----:B------:R-:W-:Y:S02]  /*6280*/  IMAD.WIDE.U32 R58, R7, c[0x0][0x340], R54 ;  /* 0x0000d000073a7a25 */ /* 0x000fe400078e0036 */
[----:B------:R3:W1:Y:S02]  /*6290*/  LDS.128 R20, [R52+0x1080] ;  /* 0x0010800034147984 */ /* 0x0006640000000c00 */
[----:B------:R-:W-:-:S02]  /*62a0*/  IMAD.WIDE R62, R6, 0x60, R4 ;  /* 0x00000060063e7825 */ /* 0x000fc400078e0204 */
[----:B------:R3:W1:Y:S01]  /*62b0*/  LDS.128 R16, [R52+0x1880] ;  /* 0x0018800034107984 */ /* 0x0006620000000c00 */
[----:B------:R-:W-:-:S03]  /*62c0*/  IADD3 R61, R59, UR4, RZ ;  /* 0x000000043b3d7c10 */ /* 0x000fc6000fffe0ff */
[----:B------:R3:W1:Y:S04]  /*62d0*/  LDS.128 R12, [R52+0x2080] ;  /* 0x00208000340c7984 */ /* 0x0006680000000c00 */
[----:B------:R3:W1:Y:S01]  /*62e0*/  LDS.128 R8, [R52+0x2880] ;  /* 0x0028800034087984 */ /* 0x0006620000000c00 */
[----:B------:R-:W-:Y:S05]  /*62f0*/  @P0 BRA `(.L_x_5) ;  /* 0x0000009000000947 */ /* 0x000fea0003800000 */
[----:B-1-3--:R-:W1:Y:S01]  /*6300*/  LDS.128 R52, [R52+0x6080] ;  /* 0x0060800034347984 */ /* 0x00ae620000000c00 */
[----:B------:R-:W-:Y:S01]  /*6310*/  MOV R60, R58 ;  /* 0x0000003a003c7202 */ /* 0x000fe20000000f00 */
[----:B------:R-:W-:-:S04]  /*6320*/  IMAD R6, R63, c[0x0][0x330], RZ ;  /* 0x0000cc003f067a24 */ /* 0x000fc800078e02ff */
[----:B------:R-:W-:-:S04]  /*6330*/  IMAD.WIDE.U32 R64, R62, c[0x0][0x330], R60 ;  /* 0x0000cc003e407a25 */ /* 0x000fc800078e003c */
[----:B------:R-:W-:Y:S01]  /*6340*/  IMAD R6, R62, c[0x0][0x334], R6 ;  /* 0x0000cd003e067a24 */ /* 0x000fe200078e0206 */
[----:B------:R-:W-:-:S04]  /*6350*/  LEA R66, P0, R64, c[0x0][0x318], 0x1 ;  /* 0x0000c60040427a11 */ /* 0x000fc800078008ff */
[----:B------:R-:W-:-:S04]  /*6360*/  IADD3 R6, R65, R6, RZ ;  /* 0x0000000641067210 */ /* 0x000fc80007ffe0ff */
[----:B------:R-:W-:-:S05]  /*6370*/  LEA.HI.X R67, R64, c[0x0][0x31c], R6, 0x1, P0 ;  /* 0x0000c70040437a11 */ /* 0x000fca00000f0c06 */
[----:B-1----:R1:W-:Y:S02]  /*6380*/  STG.E.128 [R66.64], R52 ;  /* 0x0000003442007986 */ /* 0x0023e4000c101d14 */
.L_x_5:
[----:B------:R-:W-:Y:S05]  /*6390*/  BSYNC B0 ;  /* 0x0000000000007941 */ /* 0x000fea0003800000 */
.L_x_4:
[----:B------:R-:W-:Y:S01]  /*63a0*/  IADD3 R6, R4, 0x10, RZ ;  /* 0x0000001004067810 */ /* 0x000fe20007ffe0ff */
[----:B------:R-:W-:Y:S03]  /*63b0*/  BSSY B0, `(.L_x_6) ;  /* 0x000000f000007945 */ /* 0x000fe60003800000 */
[----:B------:R-:W-:-:S04]  /*63c0*/  ISETP.GE.AND P5, PT, R6, R2, PT ;  /* 0x000000020600720c */ /* 0x000fc80003fa6270 */
[----:B------:R-:W-:-:S13]  /*63d0*/  ISETP.GE.OR P0, PT, R56, c[0x0][0x324], P5 ;  /* 0x0000c90038007a0c */ /* 0x000fda0002f06670 */
[----:B------:R-:W-:Y:S05]  /*63e0*/  @P0 BRA `(.L_x_7) ;  /* 0x000000b000000947 */ /* 0x000fea0003800000 */
[----:B------:R-:W-:Y:S01]  /*63f0*/  IADD3 R7, P0, R62, 0x10, RZ ;  /* 0x000000103e077810 */ /* 0x000fe20007f1e0ff */
[----:B-1-3--:R-:W-:Y:S01]  /*6400*/  IMAD.MOV.U32 R52, RZ, RZ, R58 ;  /* 0x000000ffff347224 */ /* 0x00afe200078e003a */
[----:B------:R-:W-:-:S03]  /*6410*/  MOV R53, R61 ;  /* 0x0000003d00357202 */ /* 0x000fc60000000f00 */
[----:B------:R-:W-:Y:S02]  /*6420*/  IMAD.X R6, RZ, RZ, R63, P0 ;  /* 0x000000ffff067224 */ /* 0x000fe400000e063f */
[----:B------:R-:W-:-:S04]  /*6430*/  IMAD.WIDE.U32 R52, R7, c[0x0][0x330], R52 ;  /* 0x0000cc0007347a25 */ /* 0x000fc800078e0034 */
[----:B------:R-:W-:Y:S01]  /*6440*/  IMAD R6, R6, c[0x0][0x330], RZ ;  /* 0x0000cc0006067a24 */ /* 0x000fe200078e02ff */
[----:B------:R-:W-:-:S03]  /*6450*/  LEA R54, P0, R52, c[0x0][0x318], 0x1 ;  /* 0x0000c60034367a11 */ /* 0x000fc600078008ff */
[----:B------:R-:W-:-:S05]  /*6460*/  IMAD R6, R7, c[0x0][0x334], R6 ;  /* 0x0000cd0007067a24 */ /* 0x000fca00078e0206 */
[----:B------:R-:W-:-:S04]  /*6470*/  IADD3 R6, R53, R6, RZ ;  /* 0x0000000635067210 */ /* 0x000fc80007ffe0ff */
[----:B------:R-:W-:-:S05]  /*6480*/  LEA.HI.X R55, R52, c[0x0][0x31c], R6, 0x1, P0 ;  /* 0x0000c70034377a11 */ /* 0x000fca00000f0c06 */
[----:B------:R1:W-:Y:S02]  /*6490*/  STG.E.128 [R54.64], R48 ;  /* 0x0000003036007986 */ /* 0x0003e4000c101d14 */
.L_x_7:
[----:B------:R-:W-:Y:S05]  /*64a0*/  BSYNC B0 ;  /* 0x0000000000007941 */ /* 0x000fea0003800000 */
.L_x_6:
[----:B------:R-:W-:Y:S01]  /*64b0*/  IADD3 R6, R4, 0x20, RZ ;  /* 0x0000002004067810 */ /* 0x000fe20007ffe0ff */
[----:B------:R-:W-:Y:S03]  /*64c0*/  BSSY B0, `(.L_x_8) ;  /* 0x000000f000007945 */ /* 0x000fe60003800000 */
[----:B------:R-:W-:-:S04]  /*64d0*/  ISETP.GE.AND P4, PT, R6, R2, PT ;  /* 0x000000020600720c */ /* 0x000fc80003f86270 */
[----:B------:R-:W-:-:S13]  /*64e0*/  ISETP.GE.OR P0, PT, R56, c[0x0][0x324], P4 ;  /* 0x0000c90038007a0c */ /* 0x000fda0002706670 */
[----:B------:R-:W-:Y:S05]  /*64f0*/  @P0 BRA `(.L_x_9) ;  /* 0x000000b000000947 */ /* 0x000fea0003800000 */
[----:B------:R-:W-:Y:S01]  /*6500*/  IADD3 R7, P0, R62, 0x20, RZ ;  /* 0x000000203e077810 */ /* 0x000fe20007f1e0ff */
[----:B-1----:R-:W-:Y:S01]  /*6510*/  IMAD.MOV.U32 R48, RZ, RZ, R58 ;  /* 0x000000ffff307224 */ /* 0x002fe200078e003a */
        /* <DEDUP_REMOVED lines=9> */
.L_x_9:
[----:B------:R-:W-:Y:S05]  /*65b0*/  BSYNC B0 ;  /* 0x0000000000007941 */ /* 0x000fea0003800000 */
.L_x_8:
        /* <DEDUP_REMOVED lines=16> */
.L_x_11:
[----:B------:R-:W-:Y:S05]  /*66c0*/  BSYNC B0 ;  /* 0x0000000000007941 */ /* 0x000fea0003800000 */
.L_x_10:
        /* <DEDUP_REMOVED lines=15> */
[----:B----4-:R1:W-:Y:S02]  /*67c0*/  STG.E.128 [R42.64], R36 ;  /* 0x000000242a007986 */ /* 0x0103e4000c101d14 */
.L_x_13:
[----:B------:R-:W-:Y:S05]  /*67d0*/  BSYNC B0 ;  /* 0x0000000000007941 */ /* 0x000fea0003800000 */
.L_x_12:
[----:B------:R-:W-:Y:S01]  /*67e0*/  IADD3 R4, R4, 0x50, RZ ;  /* 0x0000005004047810 */ /* 0x000fe20007ffe0ff */
[----:B------:R-:W-:Y:S03]  /*67f0*/  BSSY B0, `(.L_x_14) ;  /* 0x000000f000007945 */ /* 0x000fe60003800000 */
[----:B------:R-:W-:-:S04]  /*6800*/  ISETP.GE.AND P1, PT, R4, R2, PT ;  /* 0x000000020400720c */ /* 0x000fc80003f26270 */
[----:B------:R-:W-:-:S13]  /*6810*/  ISETP.GE.OR P0, PT, R56, c[0x0][0x324], P1 ;  /* 0x0000c90038007a0c */ /* 0x000fda0000f06670 */
[----:B------:R-:W-:Y:S05]  /*6820*/  @P0 BRA `(.L_x_15) ;  /* 0x000000b000000947 */ /* 0x000fea0003800000 */
[----:B------:R-:W-:Y:S01]  /*6830*/  IADD3 R4, P0, R62, 0x50, RZ ;  /* 0x000000503e047810 */ /* 0x000fe20007f1e0ff */
[----:B------:R-:W-:Y:S01]  /*6840*/  IMAD.MOV.U32 R6, RZ, RZ, R58 ;  /* 0x000000ffff067224 */ /* 0x000fe200078e003a */
[----:B------:R-:W-:-:S03]  /*6850*/  MOV R7, R61 ;  /* 0x0000003d00077202 */ /* 0x000fc60000000f00 */
[----:B------:R-:W-:Y:S02]  /*6860*/  IMAD.X R2, RZ, RZ, R63, P0 ;  /* 0x000000ffff027224 */ /* 0x000fe400000e063f */
[----:B------:R-:W-:-:S04]  /*6870*/  IMAD.WIDE.U32 R6, R4, c[0x0][0x330], R6 ;  /* 0x0000cc0004067a25 */ /* 0x000fc800078e0006 */
[----:B------:R-:W-:-:S04]  /*6880*/  IMAD R2, R2, c[0x0][0x330], RZ ;  /* 0x0000cc0002027a24 */ /* 0x000fc800078e02ff */
[----:B------:R-:W-:Y:S01]  /*6890*/  IMAD R2, R4, c[0x0][0x334], R2 ;  /* 0x0000cd0004027a24 */ /* 0x000fe200078e0202 */
[----:B------:R-:W-:-:S04]  /*68a0*/  LEA R4, P0, R6, c[0x0][0x318], 0x1 ;  /* 0x0000c60006047a11 */ /* 0x000fc800078008ff */
[----:B------:R-:W-:-:S04]  /*68b0*/  IADD3 R2, R7, R2, RZ ;  /* 0x0000000207027210 */ /* 0x000fc80007ffe0ff */
[----:B------:R-:W-:-:S05]  /*68c0*/  LEA.HI.X R5, R6, c[0x0][0x31c], R2, 0x1, P0 ;  /* 0x0000c70006057a11 */ /* 0x000fca00000f0c02 */
[----:B--2---:R2:W-:Y:S02]  /*68d0*/  STG.E.128 [R4.64], R32 ;  /* 0x0000002004007986 */ /* 0x0045e4000c101d14 */
.L_x_15:
[----:B------:R-:W-:Y:S05]  /*68e0*/  BSYNC B0 ;  /* 0x0000000000007941 */ /* 0x000fea0003800000 */
.L_x_14:
[----:B------:R-:W-:Y:S01]  /*68f0*/  IMAD R0, R0, c[0x0][0x308], RZ ;  /* 0x0000c20000007a24 */ /* 0x000fe200078e02ff */
[----:B------:R-:W-:Y:S01]  /*6900*/  ULDC.64 UR4, c[0x0][0x310] ;  /* 0x0000c40000047ab9 */ /* 0x000fe20000000a00 */
[C---:B--2---:R-:W-:Y:S01]  /*6910*/  IMAD.WIDE.U32 R4, R3.reuse, c[0x0][0x308], R56 ;  /* 0x0000c20003047a25 */ /* 0x044fe200078e0038 */
[----:B------:R-:W-:Y:S01]  /*6920*/  ISETP.GE.OR P0, PT, R56, c[0x0][0x2f4], P6 ;  /* 0x0000bd0038007a0c */ /* 0x000fe20003706670 */
[----:B------:R-:W-:Y:S01]  /*6930*/  UIMAD UR4, UR6, UR4, URZ ;  /* 0x00000004060472a4 */ /* 0x000fe2000f8e023f */
[----:B------:R-:W-:Y:S01]  /*6940*/  BSSY B0, `(.L_x_16) ;  /* 0x0000010000007945 */ /* 0x000fe20003800000 */
[----:B------:R-:W-:Y:S02]  /*6950*/  IMAD R0, R3, c[0x0][0x30c], R0 ;  /* 0x0000c30003007a24 */ /* 0x000fe400078e0200 */
[----:B------:R-:W-:-:S03]  /*6960*/  UIMAD UR4, UR16, UR5, UR4 ;  /* 0x00000005100472a4 */ /* 0x000fc6000f8e0204 */
[----:B------:R-:W-:Y:S02]  /*6970*/  IADD3 R5, R5, R0, RZ ;  /* 0x0000000005057210 */ /* 0x000fe40007ffe0ff */
[----:B------:R-:W-:-:S05]  /*6980*/  MOV R0, UR16 ;  /* 0x0000001000007c02 */ /* 0x000fca0008000f00 */
[----:B------:R-:W-:-:S05]  /*6990*/  IMAD.WIDE.U32 R6, R0, c[0x0][0x310], R4 ;  /* 0x0000c40000067a25 */ /* 0x000fca00078e0004 */
[----:B------:R-:W-:Y:S01]  /*69a0*/  IADD3 R5, R7, UR4, RZ ;  /* 0x0000000407057c10 */ /* 0x000fe2000fffe0ff */
[----:B------:R-:W-:Y:S05]  /*69b0*/  @P0 BRA `(.L_x_17) ;  /* 0x0000008000000947 */ /* 0x000fea0003800000 */
        /* <DEDUP_REMOVED lines=8> */
.L_x_17:
[----:B------:R-:W-:Y:S05]  /*6a40*/  BSYNC B0 ;  /* 0x0000000000007941 */ /* 0x000fea0003800000 */
.L_x_16:
[----:B------:R-:W-:Y:S01]  /*6a50*/  ISETP.GE.OR P0, PT, R56, c[0x0][0x2f4], P5 ;  /* 0x0000bd0038007a0c */ /* 0x000fe20002f06670 */
[----:B------:R-:W-:-:S12]  /*6a60*/  BSSY B0, `(.L_x_18) ;  /* 0x000000d000007945 */ /* 0x000fd80003800000 */
[----:B------:R-:W-:Y:S05]  /*6a70*/  @P0 BRA `(.L_x_19) ;  /* 0x000000b000000947 */ /* 0x000fea0003800000 */
[----:B------:R-:W-:Y:S01]  /*6a80*/  IADD3 R2, P0, R62, 0x10, RZ ;  /* 0x000000103e027810 */ /* 0x000fe20007f1e0ff */
[----:B-1----:R-:W-:Y:S01]  /*6a90*/  IMAD.MOV.U32 R28, RZ, RZ, R6 ;  /* 0x000000ffff1c7224 */ /* 0x002fe200078e0006 */
        /* <DEDUP_REMOVED lines=8> */
[----:B------:R1:W-:Y:S02]  /*6b20*/  STG.E.128 [R2.64], R24 ;  /* 0x0000001802007986 */ /* 0x0003e4000c101d14 */
.L_x_19:
[----:B------:R-:W-:Y:S05]  /*6b30*/  BSYNC B0 ;  /* 0x0000000000007941 */ /* 0x000fea0003800000 */
.L_x_18:
[----:B------:R-:W-:Y:S01]  /*6b40*/  ISETP.GE.OR P0, PT, R56, c[0x0][0x2f4], P4 ;  /* 0x0000bd0038007a0c */ /* 0x000fe20002706670 */
[----:B------:R-:W-:-:S12]  /*6b50*/  BSSY B0, `(.L_x_20) ;  /* 0x000000d000007945 */ /* 0x000fd80003800000 */
[----:B------:R-:W-:Y:S05]  /*6b60*/  @P0 BRA `(.L_x_21) ;  /* 0x000000b000000947 */ /* 0x000fea0003800000 */
[----:B-1----:R-:W-:Y:S01]  /*6b70*/  IADD3 R2, P0, R62, 0x20, RZ ;  /* 0x000000203e027810 */ /* 0x002fe20007f1e0ff */
        /* <DEDUP_REMOVED lines=10> */
.L_x_21:
[----:B------:R-:W-:Y:S05]  /*6c20*/  BSYNC B0 ;  /* 0x0000000000007941 */ /* 0x000fea0003800000 */
.L_x_20:
        /* <DEDUP_REMOVED lines=14> */
.L_x_23:
[----:B------:R-:W-:Y:S05]  /*6d10*/  BSYNC B0 ;  /* 0x0000000000007941 */ /* 0x000fea0003800000 */
.L_x_22:
        /* <DEDUP_REMOVED lines=14> */
.L_x_25:
[----:B------:R-:W-:Y:S05]  /*6e00*/  BSYNC B0 ;  /* 0x0000000000007941 */ /* 0x000fea0003800000 */
.L_x_24:
[----:B------:R-:W-:-:S13]  /*6e10*/  ISETP.GE.OR P0, PT, R56, c[0x0][0x2f4], P1 ;  /* 0x0000bd0038007a0c */ /* 0x000fda0000f06670 */
[----:B------:R-:W-:Y:S05]  /*6e20*/  @P0 EXIT ;  /* 0x000000000000094d */ /* 0x000fea0003800000 */
        /* <DEDUP_REMOVED lines=10> */
[----:B------:R-:W-:Y:S01]  /*6ed0*/  STG.E.128 [R4.64], R8 ;  /* 0x0000000804007986 */ /* 0x000fe2000c101d14 */
[----:B------:R-:W-:Y:S05]  /*6ee0*/  EXIT ;  /* 0x000000000000794d */ /* 0x000fea0003800000 */
.L_x_26:
[----:B------:R-:W-:-:S00]  /*6ef0*/  BRA `(.L_x_26) ;  /* 0xfffffff000007947 */ /* 0x000fc0000383ffff */
[----:B------:R-:W-:-:S00]  /*6f00*/  NOP ;  /* 0x0000000000007918 */ /* 0x000fc00000000000 */
[----:B------:R-:W-:-:S00]  /*6f10*/  NOP ;  /* 0x0000000000007918 */ /* 0x000fc00000000000 */
[----:B------:R-:W-:-:S00]  /*6f20*/  NOP ;  /* 0x0000000000007918 */ /* 0x000fc00000000000 */
[----:B------:R-:W-:-:S00]  /*6f30*/  NOP ;  /* 0x0000000000007918 */ /* 0x000fc00000000000 */
[----:B------:R-:W-:-:S00]  /*6f40*/  NOP ;  /* 0x0000000000007918 */ /* 0x000fc00000000000 */
[----:B------:R-:W-:-:S00]  /*6f50*/  NOP ;  /* 0x0000000000007918 */ /* 0x000fc00000000000 */
[----:B------:R-:W-:-:S00]  /*6f60*/  NOP ;  /* 0x0000000000007918 */ /* 0x000fc00000000000 */
[----:B------:R-:W-:-:S00]  /*6f70*/  NOP ;  /* 0x0000000000007918 */ /* 0x000fc00000000000 */
.L_x_2285:


//--------------------- .text._ZN7cutlass13device_kernelIN5flash19enable_sm80_to_sm89INS1_16FlashAttnBwdSm80INS1_25CollectiveMainloopBwdSm80ILi2ELi1EN4cute5tupleIJNS5_1CILi64EEENS7_ILi96EEENS7_ILi128EEEEEENS_10bfloat16_tEfNS_4arch4Sm80ELb0ELb0ELb1ELb0ELb1ELb0ELb0ELb0ELi2ELi2ELi2ELi2ELb1EEENS1_21CollectiveEpilogueBwdISB_SC_SE_Li256ELb0ELb0ELi4EEENS1_19SingleTileSchedulerILb0ELb0ELb0ELi96EEEEEEEEEvNT_6ParamsE --------------------------
	.section	.text._ZN7cutlass13device_kernelIN5flash19enable_sm80_to_sm89INS1_16FlashAttnBwdSm80INS1_25CollectiveMainloopBwdSm80ILi2ELi1EN4cute5tupleIJNS5_1CILi64EEENS7_ILi96EEENS7_ILi128EEEEEENS_10bfloat16_tEfNS_4arch4Sm80ELb0ELb0ELb1ELb0ELb1ELb0ELb0ELb0ELi2ELi2ELi2ELi2ELb1EEENS1_21CollectiveEpilogueBwdISB_SC_SE_Li256ELb0ELb0ELi4EEENS1_19SingleTileSchedulerILb0ELb0ELb0ELi96EEEEEEEEEvNT_6ParamsE,"ax",@progbits
	.sectioninfo	@"SHI_REGISTERS=255"
	.align	128
.text._ZN7cutlass13device_kernelIN5flash19enable_sm80_to_sm89INS1_16FlashAttnBwdSm80INS1_25CollectiveMainloopBwdSm80ILi2ELi1EN4cute5tupleIJNS5_1CILi64EEENS7_ILi96EEENS7_ILi128EEEEEENS_10bfloat16_tEfNS_4arch4Sm80ELb0ELb0ELb1ELb0ELb1ELb0ELb0ELb0ELi2ELi2ELi2ELi2ELb1EEENS1_21CollectiveEpilogueBwdISB_SC_SE_Li256ELb0ELb0ELi4EEENS1_19SingleTileSchedulerILb0ELb0ELb0ELi96EEEEEEEEEvNT_6ParamsE:
        .type           _ZN7cutlass13device_kernelIN5flash19enable_sm80_to_sm89INS1_16FlashAttnBwdSm80INS1_25CollectiveMainloopBwdSm80ILi2ELi1EN4cute5tupleIJNS5_1CILi64EEENS7_ILi96EEENS7_ILi128EEEEEENS_10bfloat16_tEfNS_4arch4Sm80ELb0ELb0ELb1ELb0ELb1ELb0ELb0ELb0ELi2ELi2ELi2ELi2ELb1EEENS1_21CollectiveEpilogueBwdISB_SC_SE_Li256ELb0ELb0ELi4EEENS1_19SingleTileSchedulerILb0ELb0ELb0ELi96EEEEEEEEEvNT_6ParamsE,@function
        .size           _ZN7cutlass13device_kernelIN5flash19enable_sm80_to_sm89INS1_16FlashAttnBwdSm80INS1_25CollectiveMainloopBwdSm80ILi2ELi1EN4cute5tupleIJNS5_1CILi64EEENS7_ILi96EEENS7_ILi128EEEEEENS_10bfloat16_tEfNS_4arch4Sm80ELb0ELb0ELb1ELb0ELb1ELb0ELb0ELb0ELi2ELi2ELi2ELi2ELb1EEENS1_21CollectiveEpilogueBwdISB_SC_SE_Li256ELb0ELb0ELi4EEENS1_19SingleTileSchedulerILb0ELb0ELb0ELi96EEEEEEEEEvNT_6ParamsE,(.L_x_2286 - _ZN7cutlass13device_kernelIN5flash19enable_sm80_to_sm89INS1_16FlashAttnBwdSm80INS1_25CollectiveMainloopBwdSm80ILi2ELi1EN4cute5tupleIJNS5_1CILi64EEENS7_ILi96EEENS7_ILi128EEEEEENS_10bfloat16_tEfNS_4arch4Sm80ELb0ELb0ELb1ELb0ELb1ELb0ELb0ELb0ELi2ELi2ELi2ELi2ELb1EEENS1_21CollectiveEpilogueBwdISB_SC_SE_Li256ELb0ELb0ELi4EEENS1_19SingleTileSchedulerILb0ELb0ELb0ELi96EEEEEEEEEvNT_6ParamsE)
        .other          _ZN7cutlass13device_kernelIN5flash19enable_sm80_to_sm89INS1_16FlashAttnBwdSm80INS1_25CollectiveMainloopBwdSm80ILi2ELi1EN4cute5tupleIJNS5_1CILi64EEENS7_ILi96EEENS7_ILi128EEEEEENS_10bfloat16_tEfNS_4arch4Sm80ELb0ELb0ELb1ELb0ELb1ELb0ELb0ELb0ELi2ELi2ELi2ELi2ELb1EEENS1_21CollectiveEpilogueBwdISB_SC_SE_Li256ELb0ELb0ELi4EEENS1_19SingleTileSchedulerILb0ELb0ELb0ELi96EEEEEEEEEvNT_6ParamsE,@"STO_CUDA_ENTRY STV_DEFAULT"
_ZN7cutlass13device_kernelIN5flash19enable_sm80_to_sm89INS1_16FlashAttnBwdSm80INS1_25CollectiveMainloopBwdSm80ILi2ELi1EN4cute5tupleIJNS5_1CILi64EEENS7_ILi96EEENS7_ILi128EEEEEENS_10bfloat16_tEfNS_4arch4Sm80ELb0ELb0ELb1ELb0ELb1ELb0ELb0ELb0ELi2ELi2ELi2ELi2ELb1EEENS1_21CollectiveEpilogueBwdISB_SC_SE_Li256ELb0ELb0ELi4EEENS1_19SingleTileSchedulerILb0ELb0ELb0ELi96EEEEEEEEEvNT_6ParamsE:
        /* <DEDUP_REMOVED lines=514> */
.L_x_30:
        /* <DEDUP_REMOVED lines=231> */
.L_x_28:
        /* <DEDUP_REMOVED lines=428> */
.L_x_29:
        /* <DEDUP_REMOVED lines=186> */
.L_x_27:
        /* <DEDUP_REMOVED lines=234> */
.L_x_32:
[----:B------:R-:W-:Y:S05]  /*6390*/  BSYNC B0 ;  /* 0x0000000000007941 */ /* 0x000fea0003800000 */
.L_x_31:
        /* <DEDUP_REMOVED lines=16> */
.L_x_34:
[----:B------:R-:W-:Y:S05]  /*64a0*/  BSYNC B0 ;  /* 0x0000000000007941 */ /* 0x000fea0003800000 */
.L_x_33:
        /* <DEDUP_REMOVED lines=16> */
.L_x_36:
[----:B------:R-:W-:Y:S05]  /*65b0*/  BSYNC B0 ;  /* 0x0000000000007941 */ /* 0x000fea0003800000 */
.L_x_35:
        /* <DEDUP_REMOVED lines=16> */
.L_x_38:
[----:B------:R-:W-:Y:S05]  /*66c0*/  BSYNC B0 ;  /* 0x0000000000007941 */ /* 0x000fea0003800000 */
.L_x_37:
        /* <DEDUP_REMOVED lines=16> */
.L_x_40:
[----:B------:R-:W-:Y:S05]  /*67d0*/  BSYNC B0 ;  /* 0x0000000000007941 */ /* 0x000fea0003800000 */
.L_x_39:
        /* <DEDUP_REMOVED lines=16> */
.L_x_42:
[----:B------:R-:W-:Y:S05]  /*68e0*/  BSYNC B0 ;  /* 0x0000000000007941 */ /* 0x000fea0003800000 */
.L_x_41:
        /* <DEDUP_REMOVED lines=21> */
.L_x_44:
[----:B------:R-:W-:Y:S05]  /*6a40*/  BSYNC B0 ;  /* 0x0000000000007941 */ /* 0x000fea0003800000 */
.L_x_43:
        /* <DEDUP_REMOVED lines=14> */
.L_x_46:
[----:B------:R-:W-:Y:S05]  /*6b30*/  BSYNC B0 ;  /* 0x0000000000007941 */ /* 0x000fea0003800000 */
.L_x_45:
        /* <DEDUP_REMOVED lines=14> */
.L_x_48:
[----:B------:R-:W-:Y:S05]  /*6c20*/  BSYNC B0 ;  /* 0x0000000000007941 */ /* 0x000fea0003800000 */
.L_x_47:
        /* <DEDUP_REMOVED lines=14> */
.L_x_50:
[----:B------:R-:W-:Y:S05]  /*6d10*/  BSYNC B0 ;  /* 0x0000000000007941 */ /* 0x000fea0003800000 */
.L_x_49:
        /* <DEDUP_REMOVED lines=14> */
.L_x_52:
[----:B------:R-:W-:Y:S05]  /*6e00*/  BSYNC B0 ;  /* 0x0000000000007941 */ /* 0x000fea0003800000 */
.L_x_51:
        /* <DEDUP_REMOVED lines=14> */
.L_x_53:
        /* <DEDUP_REMOVED lines=9> */
.L_x_2286:


//--------------------- .text._ZN7cutlass13device_kernelIN5flash19enable_sm80_to_sm89INS1_16FlashAttnBwdSm80INS1_25CollectiveMainloopBwdSm80ILi2ELi1EN4cute5tupleIJNS5_1CILi64EEENS7_ILi96EEENS7_ILi128EEEEEENS_10bfloat16_tEfNS_4arch4Sm80ELb0ELb0ELb1ELb0ELb0ELb0ELb0ELb0ELi2ELi2ELi2ELi2ELb1EEENS1_24CollectiveEpilogueBwdGQAISB_fSE_Li256ELb0ELb0EEENS1_19SingleTileSchedulerILb0ELb0ELb0ELi96EEEEEEEEEvNT_6ParamsE --------------------------
	.section	.text._ZN7cutlass13device_kernelIN5flash19enable_sm80_to_sm89INS1_16FlashAttnBwdSm80INS1_25CollectiveMainloopBwdSm80ILi2ELi1EN4cute5tupleIJNS5_1CILi64EEENS7_ILi96EEENS7_ILi128EEEEEENS_10bfloat16_tEfNS_4arch4Sm80ELb0ELb0ELb1ELb0ELb0ELb0ELb0ELb0ELi2ELi2ELi2ELi2ELb1EEENS1_24CollectiveEpilogueBwdGQAISB_fSE_Li256ELb0ELb0EEENS1_19SingleTileSchedulerILb0ELb0ELb0ELi96EEEEEEEEEvNT_6ParamsE,"ax",@progbits
	.sectioninfo	@"SHI_REGISTERS=255"
	.align	128
.text._ZN7cutlass13device_kernelIN5flash19enable_sm80_to_sm89INS1_16FlashAttnBwdSm80INS1_25CollectiveMainloopBwdSm80ILi2ELi1EN4cute5tupleIJNS5_1CILi64EEENS7_ILi96EEENS7_ILi128EEEEEENS_10bfloat16_tEfNS_4arch4Sm80ELb0ELb0ELb1ELb0ELb0ELb0ELb0ELb0ELi2ELi2ELi2ELi2ELb1EEENS1_24CollectiveEpilogueBwdGQAISB_fSE_Li256ELb0ELb0EEENS1_19SingleTileSchedulerILb0ELb0ELb0ELi96EEEEEEEEEvNT_6ParamsE:
        .type           _ZN7cutlass13device_kernelIN5flash19enable_sm80_to_sm89INS1_16FlashAttnBwdSm80INS1_25CollectiveMainloopBwdSm80ILi2ELi1EN4cute5tupleIJNS5_1CILi64EEENS7_ILi96EEENS7_ILi128EEEEEENS_10bfloat16_tEfNS_4arch4Sm80ELb0ELb0ELb1ELb0ELb0ELb0ELb0ELb0ELi2ELi2ELi2ELi2ELb1EEENS1_24CollectiveEpilogueBwdGQAISB_fSE_Li256ELb0ELb0EEENS1_19SingleTileSchedulerILb0ELb0ELb0ELi96EEEEEEEEEvNT_6ParamsE,@function
        .size           _ZN7cutlass13device_kernelIN5flash19enable_sm80_to_sm89INS1_16FlashAttnBwdSm80INS1_25CollectiveMainloopBwdSm80ILi2ELi1EN4cute5tupleIJNS5_1CILi64EEENS7_ILi96EEENS7_ILi128EEEEEENS_10bfloat16_tEfNS_4arch4Sm80ELb0ELb0ELb1ELb0ELb0ELb0ELb0ELb0ELi2ELi2ELi2ELi2ELb1EEENS1_24CollectiveEpilogueBwdGQAISB_fSE_Li256ELb0ELb0EEENS1_19SingleTileSchedulerILb0ELb0ELb0ELi96EEEEEEEEEvNT_6ParamsE,(.L_x_2287 - _ZN7cutlass13device_kernelIN5flash19enable_sm80_to_sm89INS1_16FlashAttnBwdSm80INS1_25CollectiveMainloopBwdSm80ILi2ELi1EN4cute5tupleIJNS5_1CILi64EEENS7_ILi96EEENS7_ILi128EEEEEENS_10bfloat16_tEfNS_4arch4Sm80ELb0ELb0ELb1ELb0ELb0ELb0ELb0ELb0ELi2ELi2ELi2ELi2ELb1EEENS1_24CollectiveEpilogueBwdGQAISB_fSE_Li256ELb0ELb0EEENS1_19SingleTileSchedulerILb0ELb0ELb0ELi96EEEEEEEEEvNT_6ParamsE)
        .other          _ZN7cutlass13device_kernelIN5flash19enable_sm80_to_sm89INS1_16FlashAttnBwdSm80INS1_25CollectiveMainloopBwdSm80ILi2ELi1EN4cute5tupleIJNS5_1CILi64EEENS7_ILi96EEENS7_ILi128EEEEEENS_10bfloat16_tEfNS_4arch4Sm80ELb0ELb0ELb1ELb0ELb0ELb0ELb0ELb0ELi2ELi2ELi2ELi2ELb1EEENS1_24CollectiveEpilogueBwdGQAISB_fSE_Li256ELb0ELb0EEENS1_19SingleTileSchedulerILb0ELb0ELb0ELi96EEEEEEEEEvNT_6ParamsE,@"STO_CUDA_ENTRY STV_DEFAULT"
_ZN7cutlass13device_kernelIN5flash19enable_sm80_to_sm89INS1_16FlashAttnBwdSm80INS1_25CollectiveMainloopBwdSm80ILi2ELi1EN4cute5tupleIJNS5_1CILi64EEENS7_ILi96EEENS7_ILi128EEEEEENS_10bfloat16_tEfNS_4arch4Sm80ELb0ELb0ELb1ELb0ELb0ELb0ELb0ELb0ELi2ELi2ELi2ELi2ELb1EEENS1_24CollectiveEpilogueBwdGQAISB_fSE_Li256ELb0ELb0EEENS1_19SingleTileSchedulerILb0ELb0ELb0ELi96EEEEEEEEEvNT_6ParamsE:
        /* <DEDUP_REMOVED lines=13> */
[----:B------:R-:W-:Y:S01]  /*00d0*/  IMAD.U32 R22, RZ, RZ, UR16 ;  /* 0x00000010ff167e24 */ /* 0x000fe2000f8e00ff */
[----:B------:R-:W-:Y:S01]  /*00e0*/  UIMAD.WIDE.U32 UR8, UR16, UR4, URZ ;  /* 0x00000004100872a5 */ /* 0x000fe2000f8e003f */
[----:B------:R-:W-:Y:S01]  /*00f0*/  IMAD.MOV.U32 R220, RZ, RZ, 0x40 ;  /* 0x00000040ffdc7424 */ /* 0x000fe200078e00ff */
        /* <DEDUP_REMOVED lines=8> */
[----:B------:R-:W-:Y:S01]  /*0180*/  ULDC.64 UR4, c[0x0][0x290] ;  /* 0x0000a40000047ab9 */ /* 0x000fe20000000a00 */
[----:B------:R-:W-:Y:S01]  /*0190*/  CS2R R126, SRZ ;  /* 0x00000000007e7805 */ /* 0x000fe2000001ff00 */
[----:B------:R-:W-:Y:S01]  /*01a0*/  UIMAD UR12, UR6, UR4, URZ ;  /* 0x00000004060c72a4 */ /* 0x000fe2000f8e023f */
[----:B------:R-:W-:Y:S01]  /*01b0*/  CS2R R124, SRZ ;  /* 0x00000000007c7805 */ /* 0x000fe2000001ff00 */
[----:B------:R-:W-:Y:S01]  /*01c0*/  UIMAD.WIDE.U32 UR14, UR16, UR4, URZ ;  /* 0x00000004100e72a5 */ /* 0x000fe2000f8e003f */
[----:B-1----:R-:W-:Y:S01]  /*01d0*/  SHF.R.S32.HI R0, RZ, 0x1f, R240 ;  /* 0x0000001fff007819 */ /* 0x002fe200000114f0 */
[----:B------:R-:W-:Y:S01]  /*01e0*/  IMAD.SHL.U32 R246, R240, 0x4, RZ ;  /* 0x00000004f0f67824 */ /* 0x000fe200078e00ff */
[----:B------:R-:W-:Y:S01]  /*01f0*/  UIMAD UR12, UR16, UR5, UR12 ;  /* 0x00000005100c72a4 */ /* 0x000fe2000f8e020c */
[----:B------:R-:W-:Y:S01]  /*0200*/  CS2R R130, SRZ ;  /* 0x0000000000827805 */ /* 0x000fe2000001ff00 */
[-C--:B------:R-:W-:Y:S01]  /*0210*/  LEA.HI R10, R0, R240.reuse, RZ, 0x3 ;  /* 0x000000f0000a7211 */ /* 0x080fe200078f18ff */
[C---:B--2---:R-:W-:Y:S01]  /*0220*/  @P0 IMAD.HI.U32 R3, R7.reuse, c[0x0][0x24c], RZ ;  /* 0x0000930007030a27 */ /* 0x044fe200078e00ff */
[--C-:B------:R-:W-:Y:S01]  /*0230*/  SHF.R.S32.HI R6, RZ, 0x1f, R7.reuse ;  /* 0x0000001fff067819 */ /* 0x100fe20000011407 */
[----:B------:R-:W-:Y:S01]  /*0240*/  ULDC.64 UR4, c[0x0][0x1b8] ;  /* 0x00006e0000047ab9 */ /* 0x000fe20000000a00 */
[----:B------:R-:W-:Y:S01]  /*0250*/  LOP3.LUT R11, R10, 0xfffffff8, RZ, 0xc0, !PT ;  /* 0xfffffff80a0b7812 */ /* 0x000fe200078ec0ff */
[----:B------:R-:W-:Y:S01]  /*0260*/  IMAD.MOV.U32 R2, RZ, RZ, R7 ;  /* 0x000000ffff027224 */ /* 0x000fe200078e0007 */
[----:B------:R-:W-:Y:S01]  /*0270*/  @P0 SHF.R.U32.HI R2, RZ, c[0x0][0x250], R3 ;  /* 0x00009400ff020a19 */ /* 0x000fe20000011603 */
[----:B------:R-:W-:Y:S01]  /*0280*/  IMAD R3, R6, c[0x0][0x270], RZ ;  /* 0x00009c0006037a24 */ /* 0x000fe200078e02ff */
[----:B------:R-:W-:Y:S01]  /*0290*/  SHF.R.S32.HI R247, RZ, 0x1f, R246 ;  /* 0x0000001ffff77819 */ /* 0x000fe200000114f6 */
[----:B------:R-:W-:Y:S01]  /*02a0*/  IMAD.IADD R11, R240, 0x1, -R11 ;  /* 0x00000001f00b7824 */ /* 0x000fe200078e0a0b */
[----:B------:R-:W-:Y:S01]  /*02b0*/  SHF.R.S32.HI R4, RZ, 0x1f, R2 ;  /* 0x0000001fff047819 */ /* 0x000fe20000011402 */
[----:B------:R-:W-:Y:S01]  /*02c0*/  IMAD R3, R7, c[0x0][0x274], R3 ;  /* 0x00009d0007037a24 */ /* 0x000fe200078e0203 */
[----:B------:R-:W-:Y:S01]  /*02d0*/  SHF.R.S32.HI R244, RZ, 0x3, R10 ;  /* 0x00000003fff47819 */ /* 0x000fe2000001140a */
[----:B------:R-:W-:Y:S01]  /*02e0*/  IMAD.SHL.U32 R20, R11, 0x8, RZ ;  /* 0x000000080b147824 */ /* 0x000fe200078e00ff */
[----:B------:R-:W-:Y:S01]  /*02f0*/  UIADD3 UR12, UR15, UR12, URZ ;  /* 0x0000000c0f0c7290 */ /* 0x000fe2000fffe03f */
[C---:B------:R-:W-:Y:S01]  /*0300*/  IMAD R12, R4.reuse, c[0x0][0x1e0], RZ ;  /* 0x00007800040c7a24 */ /* 0x040fe200078e02ff */
[----:B------:R-:W-:Y:S01]  /*0310*/  SHF.R.S32.HI R245, RZ, 0x1f, R244 ;  /* 0x0000001ffff57819 */ /* 0x000fe200000114f4 */
[----:B------:R-:W-:Y:S01]  /*0320*/  IMAD R4, R4, c[0x0][0x1b0], RZ ;  /* 0x00006c0004047a24 */ /* 0x000fe200078e02ff */
[----:B------:R-:W-:Y:S01]  /*0330*/  SHF.R.S32.HI R21, RZ, 0x1f, R20 ;  /* 0x0000001fff157819 */ /* 0x000fe20000011414 */
[C---:B------:R-:W-:Y:S01]  /*0340*/  IMAD R12, R2.reuse, c[0x0][0x1e4], R12 ;  /* 0x00007900020c7a24 */ /* 0x040fe200078e020c */
[----:B------:R-:W-:Y:S01]  /*0350*/  UIMAD UR4, UR6, UR4, URZ ;  /* 0x00000004060472a4 */ /* 0x000fe2000f8e023f */
[----:B------:R-:W-:Y:S01]  /*0360*/  IMAD R4, R2, c[0x0][0x1b4], R4 ;  /* 0x00006d0002047a24 */ /* 0x000fe200078e0204 */
[----:B------:R-:W-:Y:S01]  /*0370*/  ISETP.GE.AND P5, PT, R20, c[0x0][0x1cc], PT ;  /* 0x0000730014007a0c */ /* 0x000fe20003fa6270 */
[C---:B------:R-:W-:Y:S01]  /*0380*/  IMAD.WIDE.U32 R16, R2.reuse, c[0x0][0x1b0], R20 ;  /* 0x00006c0002107a25 */ /* 0x040fe200078e0014 */
[----:B------:R-:W-:Y:S01]  /*0390*/  UIMAD UR4, UR16, UR5, UR4 ;  /* 0x00000005100472a4 */ /* 0x000fe2000f8e0204 */
[----:B------:R-:W-:Y:S01]  /*03a0*/  CS2R R128, SRZ ;  /* 0x0000000000807805 */ /* 0x000fe2000001ff00 */
[----:B------:R-:W-:Y:S01]  /*03b0*/  CS2R R118, SRZ ;  /* 0x0000000000767805 */ /* 0x000fe2000001ff00 */
[----:B------:R-:W-:Y:S01]  /*03c0*/  IMAD.IADD R5, R17, 0x1, R4 ;  /* 0x0000000111057824 */ /* 0x000fe200078e0204 */
[----:B------:R-:W-:Y:S01]  /*03d0*/  CS2R R116, SRZ ;  /* 0x0000000000747805 */ /* 0x000fe2000001ff00 */
[----:B------:R-:W-:Y:S01]  /*03e0*/  IMAD.MOV.U32 R4, RZ, RZ, R16 ;  /* 0x000000ffff047224 */ /* 0x000fe200078e0010 */
[----:B------:R-:W-:Y:S01]  /*03f0*/  CS2R R114, SRZ ;  /* 0x0000000000727805 */ /* 0x000fe2000001ff00 */
[----:B------:R-:W-:Y:S01]  /*0400*/  IMAD.WIDE.U32 R14, R2, c[0x0][0x1e0], R20 ;  /* 0x00007800020e7a25 */ /* 0x000fe200078e0014 */
[----:B------:R-:W-:Y:S01]  /*0410*/  CS2R R112, SRZ ;  /* 0x0000000000707805 */ /* 0x000fe2000001ff00 */
[----:B------:R-:W-:Y:S01]  /*0420*/  CS2R R110, SRZ ;  /* 0x00000000006e7805 */ /* 0x000fe2000001ff00 */
[----:B------:R-:W-:Y:S01]  /*0430*/  CS2R R108, SRZ ;  /* 0x00000000006c7805 */ /* 0x000fe2000001ff00 */
[----:B------:R-:W-:Y:S01]  /*0440*/  IMAD.WIDE.U32 R26, R26, c[0x0][0x1b8], R4 ;  /* 0x00006e001a1a7a25 */ /* 0x000fe200078e0004 */
[----:B------:R-:W-:Y:S01]  /*0450*/  LEA.HI R5, R0, R240, RZ, 0x6 ;  /* 0x000000f000057211 */ /* 0x000fe200078f30ff */
[----:B------:R-:W1:Y:S01]  /*0460*/  S2R R4, SR_CTAID.X ;  /* 0x0000000000047919 */ /* 0x000e620000002500 */
[----:B------:R-:W-:Y:S01]  /*0470*/  CS2R R98, SRZ ;  /* 0x0000000000627805 */ /* 0x000fe2000001ff00 */
[----:B------:R-:W-:Y:S01]  /*0480*/  IMAD.IADD R13, R15, 0x1, R12 ;  /* 0x000000010f0d7824 */ /* 0x000fe200078e020c */
[----:B------:R-:W-:Y:S01]  /*0490*/  SHF.R.S32.HI R5, RZ, 0x6, R5 ;  /* 0x00000006ff057819 */ /* 0x000fe20000011405 */
[----:B------:R-:W-:Y:S01]  /*04a0*/  IMAD.WIDE.U32 R8, R7, c[0x0][0x270], R246 ;  /* 0x00009c0007087a25 */ /* 0x000fe200078e00f6 */
[----:B------:R-:W-:Y:S01]  /*04b0*/  IADD3 R27, R27, UR4, RZ ;  /* 0x000000041b1b7c10 */ /* 0x000fe2000fffe0ff */
[----:B------:R-:W-:Y:S01]  /*04c0*/  ULDC.64 UR4, c[0x0][0x188] ;  /* 0x0000620000047ab9 */ /* 0x000fe20000000a00 */
[----:B------:R-:W-:Y:S01]  /*04d0*/  CS2R R96, SRZ ;  /* 0x0000000000607805 */ /* 0x000fe2000001ff00 */
[----:B------:R-:W-:Y:S01]  /*04e0*/  IMAD.MOV.U32 R12, RZ, RZ, R14 ;  /* 0x000000ffff0c7224 */ /* 0x000fe200078e000e */
[----:B------:R-:W-:Y:S01]  /*04f0*/  IADD3 R8, P0, R8, UR8, RZ ;  /* 0x0000000808087c10 */ /* 0x000fe2000ff1e0ff */
[----:B------:R-:W-:Y:S01]  /*0500*/  IMAD.WIDE.U32 R14, R7, c[0x0][0x288], R246 ;  /* 0x0000a200070e7a25 */ /* 0x000fe200078e00f6 */
[----:B------:R-:W-:Y:S01]  /*0510*/  ULDC.64 UR8, c[0x0][0x1e8] ;  /* 0x00007a0000087ab9 */ /* 0x000fe20000000a00 */
[----:B------:R-:W-:Y:S01]  /*0520*/  CS2R R102, SRZ ;  /* 0x0000000000667805 */ /* 0x000fe2000001ff00 */
[----:B------:R-:W-:Y:S01]  /*0530*/  IADD3.X R3, R9, UR11, R3, P0, !PT ;  /* 0x0000000b09037c10 */ /* 0x000fe200087fe403 */
[----:B------:R-:W-:Y:S01]  /*0540*/  IMAD.WIDE.U32 R22, R22, c[0x0][0x1e8], R12 ;  /* 0x00007a0016167a25 */ /* 0x000fe200078e000c */
[----:B------:R-:W-:Y:S01]  /*0550*/  UIMAD UR8, UR6, UR8, URZ ;  /* 0x00000008060872a4 */ /* 0x000fe2000f8e023f */
[----:B------:R-:W-:Y:S01]  /*0560*/  IADD3 R13, P0, R14, UR14, RZ ;  /* 0x0000000e0e0d7c10 */ /* 0x000fe2000ff1e0ff */
[----:B------:R-:W-:Y:S01]  /*0570*/  UIMAD UR4, UR6, UR4, URZ ;  /* 0x00000004060472a4 */ /* 0x000fe2000f8e023f */
[----:B------:R-:W-:Y:S01]  /*0580*/  IMAD R12, R6, c[0x0][0x288], RZ ;  /* 0x0000a200060c7a24 */ /* 0x000fe200078e02ff */
[----:B------:R-:W-:Y:S01]  /*0590*/  UIMAD UR8, UR16, UR9, UR8 ;  /* 0x00000009100872a4 */ /* 0x000fe2000f8e0208 */
[----:B------:R-:W-:Y:S01]  /*05a0*/  IMAD R24, R245, c[0x0][0x178], RZ ;  /* 0x00005e00f5187a24 */ /* 0x000fe200078e02ff */
[----:B------:R-:W-:Y:S01]  /*05b0*/  UIMAD UR5, UR16, UR5, UR4 ;  /* 0x00000005100572a4 */ /* 0x000fe2000f8e0204 */
[----:B------:R-:W-:Y:S01]  /*05c0*/  IMAD R12, R7, c[0x0][0x28c], R12 ;  /* 0x0000a300070c7a24 */ /* 0x000fe200078e020c */
[----:B------:R-:W-:Y:S01]  /*05d0*/  ULDC.64 UR14, c[0x0][0x178] ;  /* 0x00005e00000e7ab9 */ /* 0x000fe20000000a00 */
[C---:B------:R-:W-:Y:S01]  /*05e0*/  IMAD R24, R244.reuse, c[0x0][0x17c], R24 ;  /* 0x00005f00f4187a24 */ /* 0x040fe200078e0218 */
[----:B------:R-:W-:Y:S01]  /*05f0*/  IADD3 R23, R23, UR8, RZ ;  /* 0x0000000817177c10 */ /* 0x000fe2000fffe0ff */
[C---:B------:R-:W-:Y:S01]  /*0600*/  IMAD.WIDE.U32 R18, R244.reuse, c[0x0][0x178], R20 ;  /* 0x00005e00f4127a25 */ /* 0x040fe200078e0014 */
[----:B------:R-:W-:Y:S01]  /*0610*/  IADD3.X R12, R15, UR12, R12, P0, !PT ;  /* 0x0000000c0f0c7c10 */ /* 0x000fe200087fe40c */
[----:B------:R-:W-:Y:S01]  /*0620*/  ULDC UR9, c[0x0][0x168] ;  /* 0x00005a0000097ab9 */ /* 0x000fe20000000800 */
[----:B------:R-:W-:Y:S01]  /*0630*/  CS2R R100, SRZ ;  /* 0x0000000000647805 */ /* 0x000fe2000001ff00 */
[----:B------:R-:W-:Y:S01]  /*0640*/  IMAD.SHL.U32 R236, R244, 0x40, RZ ;  /* 0x00000040f4ec7824 */ /* 0x000fe200078e00ff */
[----:B------:R-:W-:Y:S01]  /*0650*/  UISETP.GE.AND UP0, UPT, UR9, 0x1, UPT ;  /* 0x000000010900788c */ /* 0x000fe2000bf06270 */
[----:B-1----:R-:W-:Y:S01]  /*0660*/  IMAD.WIDE R14, R4, 0x60, R244 ;  /* 0x00000060040e7825 */ /* 0x002fe200078e02f4 */
[----:B------:R-:W-:Y:S01]  /*0670*/  CS2R R106, SRZ ;  /* 0x00000000006a7805 */ /* 0x000fe2000001ff00 */
[----:B------:R-:W-:Y:S01]  /*0680*/  CS2R R104, SRZ ;  /* 0x0000000000687805 */ /* 0x000fe2000001ff00 */
[----:B------:R-:W-:Y:S01]  /*0690*/  LOP3.LUT R236, R236, 0x1c0, RZ, 0xc0, !PT ;  /* 0x000001c0ecec7812 */ /* 0x000fe200078ec0ff */
[----:B------:R-:W-:Y:S01]  /*06a0*/  IMAD.IADD R25, R19, 0x1, R24 ;  /* 0x0000000113197824 */ /* 0x000fe200078e0218 */
[----:B------:R-:W-:Y:S01]  /*06b0*/  CS2R R94, SRZ ;  /* 0x00000000005e7805 */ /* 0x000fe2000001ff00 */
[----:B------:R-:W-:Y:S01]  /*06c0*/  IMAD.MOV.U32 R24, RZ, RZ, R18 ;  /* 0x000000ffff187224 */ /* 0x000fe200078e0012 */
[----:B------:R-:W-:Y:S01]  /*06d0*/  LOP3.LUT R2, R236, 0x38, R20, 0xf8, !PT ;  /* 0x00000038ec027812 */ /* 0x000fe200078ef814 */
[----:B------:R-:W-:Y:S01]  /*06e0*/  IMAD R18, R6, c[0x0][0x180], RZ ;  /* 0x0000600006127a24 */ /* 0x000fe200078e02ff */
[----:B------:R-:W-:Y:S01]  /*06f0*/  SHF.R.U32.HI R236, RZ, 0x3, R236 ;  /* 0x00000003ffec7819 */ /* 0x000fe200000116ec */
[C---:B------:R-:W-:Y:S01]  /*0700*/  IMAD R9, R15.reuse, c[0x0][0x1d8], RZ ;  /* 0x000076000f097a24 */ /* 0x040fe200078e02ff */
[----:B------:R-:W-:Y:S01]  /*0710*/  CS2R R92, SRZ ;  /* 0x00000000005c7805 */ /* 0x000fe2000001ff00 */
[----:B------:R-:W-:Y:S01]  /*0720*/  IMAD R15, R15, c[0x0][0x1a8], RZ ;  /* 0x00006a000f0f7a24 */ /* 0x000fe200078e02ff */
[----:B------:R-:W-:Y:S01]  /*0730*/  CS2R R90, SRZ ;  /* 0x00000000005a7805 */ /* 0x000fe2000001ff00 */
[----:B------:R-:W-:Y:S01]  /*0740*/  IMAD R18, R7, c[0x0][0x184], R18 ;  /* 0x0000610007127a24 */ /* 0x000fe200078e0212 */
[----:B------:R-:W-:Y:S01]  /*0750*/  CS2R R88, SRZ ;  /* 0x0000000000587805 */ /* 0x000fe2000001ff00 */
[----:B------:R-:W-:Y:S01]  /*0760*/  IMAD.SHL.U32 R16, R5, 0x200, RZ ;  /* 0x0000020005107824 */ /* 0x000fe200078e00ff */
[----:B------:R-:W-:Y:S01]  /*0770*/  CS2R R86, SRZ ;  /* 0x0000000000567805 */ /* 0x000fe2000001ff00 */
[----:B------:R-:W-:Y:S01]  /*0780*/  IMAD.WIDE.U32 R24, R7, c[0x0][0x180], R24 ;  /* 0x0000600007187a25 */ /* 0x000fe200078e0018 */
[----:B------:R-:W-:Y:S01]  /*0790*/  CS2R R84, SRZ ;  /* 0x0000000000547805 */ /* 0x000fe2000001ff00 */
[----:B------:R-:W-:Y:S01]  /*07a0*/  CS2R R66, SRZ ;  /* 0x0000000000427805 */ /* 0x000fe2000001ff00 */
[----:B------:R-:W-:Y:S01]  /*07b0*/  LOP3.LUT R236, R16, R2, R236, 0xf6, !PT ;  /* 0x0000000210ec7212 */ /* 0x000fe200078ef6ec */
[----:B------:R-:W-:Y:S01]  /*07c0*/  IMAD R9, R14, c[0x0][0x1dc], R9 ;  /* 0x000077000e097a24 */ /* 0x000fe200078e0209 */
[----:B------:R-:W-:Y:S01]  /*07d0*/  IADD3 R2, R20, 0x40, RZ ;  /* 0x0000004014027810 */ /* 0x000fe20007ffe0ff */
[C---:B------:R-:W-:Y:S01]  /*07e0*/  IMAD R15, R14.reuse, c[0x0][0x1ac], R15 ;  /* 0x00006b000e0f7a24 */ /* 0x040fe200078e020f */
[----:B------:R-:W-:Y:S01]  /*07f0*/  CS2R R64, SRZ ;  /* 0x0000000000407805 */ /* 0x000fe2000001ff00 */
[----:B------:R-:W-:Y:S01]  /*0800*/  IMAD.WIDE.U32 R22, R14, c[0x0][0x1d8], R22 ;  /* 0x000076000e167a25 */ /* 0x000fe200078e0016 */
[----:B------:R-:W-:Y:S01]  /*0810*/  ISETP.GE.AND P4, PT, R2, c[0x0][0x1cc], PT ;  /* 0x0000730002007a0c */ /* 0x000fe20003f86270 */
[----:B------:R-:W-:Y:S01]  /*0820*/  CS2R R70, SRZ ;  /* 0x0000000000467805 */ /* 0x000fe2000001ff00 */
[----:B------:R-:W-:Y:S01]  /*0830*/  CS2R R68, SRZ ;  /* 0x0000000000447805 */ /* 0x000fe2000001ff00 */
[----:B------:R-:W-:Y:S01]  /*0840*/  IMAD.WIDE.U32 R26, R14, c[0x0][0x1a8], R26 ;  /* 0x00006a000e1a7a25 */ /* 0x000fe200078e001a */
[----:B------:R-:W-:Y:S01]  /*0850*/  IADD3 R14, -R244, c[0x0][0x198], RZ ;  /* 0x00006600f40e7a10 */ /* 0x000fe20007ffe1ff */
[----:B------:R-:W-:Y:S01]  /*0860*/  CS2R R74, SRZ ;  /* 0x00000000004a7805 */ /* 0x000fe2000001ff00 */
[----:B------:R-:W-:Y:S01]  /*0870*/  CS2R R72, SRZ ;  /* 0x0000000000487805 */ /* 0x000fe2000001ff00 */
[----:B------:R-:W-:Y:S01]  /*0880*/  IMAD.IADD R19, R25, 0x1, R18 ;  /* 0x0000000119137824 */ /* 0x000fe200078e0212 */
[----:B------:R-:W-:Y:S01]  /*0890*/  CS2R R62, SRZ ;  /* 0x00000000003e7805 */ /* 0x000fe2000001ff00 */
[----:B------:R-:W-:Y:S01]  /*08a0*/  IMAD.MOV.U32 R18, RZ, RZ, R24 ;  /* 0x000000ffff127224 */ /* 0x000fe200078e0018 */
[----:B------:R-:W-:Y:S01]  /*08b0*/  CS2R R60, SRZ ;  /* 0x00000000003c7805 */ /* 0x000fe2000001ff00 */
[----:B------:R-:W-:Y:S01]  /*08c0*/  IMAD.U32 R24, RZ, RZ, UR16 ;  /* 0x00000010ff187e24 */ /* 0x000fe2000f8e00ff */
[----:B------:R-:W-:Y:S01]  /*08d0*/  CS2R R58, SRZ ;  /* 0x00000000003a7805 */ /* 0x000fe2000001ff00 */
[----:B------:R-:W-:Y:S01]  /*08e0*/  IMAD R14, R4, -0x60, R14 ;  /* 0xffffffa0040e7824 */ /* 0x000fe200078e020e */
[----:B------:R-:W-:Y:S01]  /*08f0*/  CS2R R56, SRZ ;  /* 0x0000000000387805 */ /* 0x000fe2000001ff00 */
[----:B------:R-:W-:Y:S01]  /*0900*/  IMAD.WIDE.U32 R24, R24, c[0x0][0x188], R18 ;  /* 0x0000620018187a25 */ /* 0x000fe200078e0012 */
[----:B------:R-:W-:Y:S01]  /*0910*/  LEA R18, P0, R22, c[0x0][0x1c0], 0x1 ;  /* 0x0000700016127a11 */ /* 0x000fe200078008ff */
[----:B------:R-:W-:Y:S01]  /*0920*/  CS2R R54, SRZ ;  /* 0x0000000000367805 */ /* 0x000fe2000001ff00 */
[C---:B------:R-:W-:Y:S01]  /*0930*/  ISETP.LT.OR P3, PT, R14.reuse, 0x1, P5 ;  /* 0x000000010e00780c */ /* 0x040fe20002f61670 */
[----:B------:R-:W-:Y:S01]  /*0940*/  IMAD.IADD R9, R23, 0x1, R9 ;  /* 0x0000000117097824 */ /* 0x000fe200078e0209 */
[----:B------:R-:W-:Y:S01]  /*0950*/  ISETP.LT.OR P2, PT, R14, 0x1, P4 ;  /* 0x000000010e00780c */ /* 0x000fe20002741670 */
[----:B------:R-:W-:Y:S01]  /*0960*/  IMAD.IADD R15, R27, 0x1, R15 ;  /* 0x000000011b0f7824 */ /* 0x000fe200078e020f */
[----:B------:R-:W-:Y:S01]  /*0970*/  LEA R242, P1, R24, c[0x0][0x160], 0x1 ;  /* 0x0000580018f27a11 */ /* 0x000fe200078208ff */
[----:B------:R-:W-:Y:S01]  /*0980*/  IMAD.SHL.U32 R233, R11, 0x40, RZ ;  /* 0x000000400be97824 */ /* 0x000fe200078e00ff */
[----:B------:R-:W-:Y:S01]  /*0990*/  LEA.HI.X R19, R22, c[0x0][0x1c4], R9, 0x1, P0 ;  /* 0x0000710016137a11 */ /* 0x000fe200000f0c09 */
[----:B------:R-:W-:Y:S01]  /*09a0*/  IMAD.SHL.U32 R236, R236, 0x2, RZ ;  /* 0x00000002ecec7824 */ /* 0x000fe200078e00ff */
[----:B------:R-:W-:Y:S01]  /*09b0*/  IADD3 R9, R25, UR5, RZ ;  /* 0x0000000519097c10 */ /* 0x000fe2000fffe0ff */
[----:B------:R-:W-:Y:S01]  /*09c0*/  ULDC.64 UR4, c[0x0][0x1d8] ;  /* 0x0000760000047ab9 */ /* 0x000fe20000000a00 */
[----:B------:R-:W-:Y:S01]  /*09d0*/  LEA R22, P0, R26, c[0x0][0x190], 0x1 ;  /* 0x000064001a167a11 */ /* 0x000fe200078008ff */
[----:B------:R-:W-:Y:S01]  /*09e0*/  USHF.L.U32 UR8, UR4, 0x6, URZ ;  /* 0x0000000604087899 */ /* 0x000fe2000800063f */
[----:B------:R-:W-:Y:S01]  /*09f0*/  LEA.HI.X R243, R24, c[0x0][0x164], R9, 0x1, P1 ;  /* 0x0000590018f37a11 */ /* 0x000fe200008f0c09 */
[----:B------:R-:W-:Y:S01]  /*0a00*/  USHF.L.U64.HI UR7, UR4, UR13, UR5 ;  /* 0x0000000d04077299 */ /* 0x000fe20008010205 */
[----:B------:R-:W-:Y:S01]  /*0a10*/  LEA.HI.X R23, R26, c[0x0][0x194], R15, 0x1, P0 ;  /* 0x000065001a177a11 */ /* 0x000fe200000f0c0f */
[----:B------:R1:W-:Y:S01]  /*0a20*/  LDGSTS.E.BYPASS.LTC128B.128 [R236+0x6080], [R18.64], !P3 ;  /* 0x0608000012ec7fae */ /* 0x0003e2000d901d52 */
[----:B------:R-:W-:Y:S01]  /*0a30*/  LOP3.LUT R233, R233, 0x1c0, RZ, 0xc0, !PT ;  /* 0x000001c0e9e97812 */ /* 0x000fe200078ec0ff */
[----:B------:R-:W-:Y:S01]  /*0a40*/  IMAD.U32 R9, RZ, RZ, UR8 ;  /* 0x00000008ff097e24 */ /* 0x000fe2000f8e00ff */
[----:B------:R-:W-:Y:S01]  /*0a50*/  IADD3 R24, P0, R18, UR8, RZ ;  /* 0x0000000812187c10 */ /* 0x000fe2000ff1e0ff */
[----:B------:R1:W-:Y:S01]  /*0a60*/  LDGSTS.E.BYPASS.LTC128B.128 [R236+0x9080], [R18.64+0x80], !P2 ;  /* 0x0908008012ec7fae */ /* 0x0003e2000d101d52 */
[C---:B------:R-:W-:Y:S01]  /*0a70*/  ISETP.LT.OR P2, PT, R14.reuse, 0x21, P5 ;  /* 0x000000210e00780c */ /* 0x040fe20002f41670 */
[----:B------:R-:W-:Y:S01]  /*0a80*/  ULDC.64 UR4, c[0x0][0x1a8] ;  /* 0x00006a0000047ab9 */ /* 0x000fe20000000a00 */
[----:B------:R-:W-:Y:S01]  /*0a90*/  LOP3.LUT R15, R233, 0x8, R10, 0xf8, !PT ;  /* 0x00000008e90f7812 */ /* 0x000fe200078ef80a */
[----:B------:R-:W-:Y:S01]  /*0aa0*/  USHF.L.U64.HI UR5, UR4, UR13, UR5 ;  /* 0x0000000d04057299 */ /* 0x000fe20008010205 */
[C---:B------:R-:W-:Y:S01]  /*0ab0*/  ISETP.LT.OR P3, PT, R14.reuse, 0x21, P4 ;  /* 0x000000210e00780c */ /* 0x040fe20002761670 */
[----:B------:R-:W-:Y:S01]  /*0ac0*/  USHF.L.U64.HI UR13, UR14, UR13, UR15 ;  /* 0x0000000d0e0d7299 */ /* 0x000fe2000801020f */
[----:B------:R-:W-:Y:S01]  /*0ad0*/  IADD3.X R25, R19, UR7, RZ, P0, !PT ;  /* 0x0000000713197c10 */ /* 0x000fe200087fe4ff */
[----:B------:R-:W-:Y:S01]  /*0ae0*/  USHF.L.U32 UR14, UR14, 0x6, URZ ;  /* 0x000000060e0e7899 */ /* 0x000fe2000800063f */
[----:B------:R-:W-:Y:S01]  /*0af0*/  SHF.R.U32.HI R233, RZ, 0x3, R233 ;  /* 0x00000003ffe97819 */ /* 0x000fe200000116e9 */
[----:B------:R-:W-:Y:S01]  /*0b00*/  CS2R R52, SRZ ;  /* 0x0000000000347805 */ /* 0x000fe2000001ff00 */
[----:B------:R-:W-:Y:S01]  /*0b10*/  ISETP.LT.OR P5, PT, R14, 0x41, P5 ;  /* 0x000000410e00780c */ /* 0x000fe20002fa1670 */
[----:B------:R-:W-:Y:S01]  /*0b20*/  CS2R R42, SRZ ;  /* 0x00000000002a7805 */ /* 0x000fe2000001ff00 */
[----:B------:R-:W-:Y:S01]  /*0b30*/  LOP3.LUT R233, R16, R15, R233, 0xf6, !PT ;  /* 0x0000000f10e97212 */ /* 0x000fe200078ef6e9 */
[----:B------:R2:W-:Y:S01]  /*0b40*/  LDGSTS.E.BYPASS.LTC128B.128 [R236+0x7080], [R24.64], !P2 ;  /* 0x0708000018ec7fae */ /* 0x0005e2000d101d52 */
[----:B------:R-:W-:Y:S01]  /*0b50*/  ISETP.LT.OR P4, PT, R14, 0x41, P4 ;  /* 0x000000410e00780c */ /* 0x000fe20002781670 */
[----:B------:R-:W-:Y:S01]  /*0b60*/  CS2R R40, SRZ ;  /* 0x0000000000287805 */ /* 0x000fe2000001ff00 */
        /* <DEDUP_REMOVED lines=10> */
[----:B-1----:R-:W-:Y:S01]  /*0c10*/  IADD3 R18, P1, P0, R9, 0x80, R18 ;  /* 0x0000008009127810 */ /* 0x002fe2000783e012 */
[----:B------:R-:W-:-:S03]  /*0c20*/  IMAD R9, R245, c[0x0][0x208], RZ ;  /* 0x00008200f5097a24 */ /* 0x000fc600078e02ff */
[----:B------:R-:W-:Y:S01]  /*0c30*/  IADD3.X R19, RZ, UR7, R19, P1, P0 ;  /* 0x00000007ff137c10 */ /* 0x000fe20008fe0413 */
[----:B------:R-:W-:Y:S01]  /*0c40*/  IMAD R9, R244, c[0x0][0x20c], R9 ;  /* 0x00008300f4097a24 */ /* 0x000fe200078e0209 */
[----:B------:R-:W-:Y:S02]  /*0c50*/  IADD3 R16, P0, R24, UR8, RZ ;  /* 0x0000000818107c10 */ /* 0x000fe4000ff1e0ff */
[----:B------:R-:W-:Y:S01]  /*0c60*/  ISETP.GE.AND P1, PT, R20, c[0x0][0x19c], PT ;  /* 0x0000670014007a0c */ /* 0x000fe20003f26270 */
[----:B------:R1:W-:Y:S01]  /*0c70*/  LDGSTS.E.BYPASS.LTC128B.128 [R236+0xa080], [R18.64], !P3 ;  /* 0x0a08000012ec7fae */ /* 0x0003e2000d901d52 */
[----:B------:R-:W-:Y:S01]  /*0c80*/  IADD3.X R17, R25, UR7, RZ, P0, !PT ;  /* 0x0000000719117c10 */ /* 0x000fe200087fe4ff */
[----:B------:R-:W-:Y:S01]  /*0c90*/  USHF.L.U32 UR7, UR4, 0x6, URZ ;  /* 0x0000000604077899 */ /* 0x000fe2000800063f */
[----:B------:R-:W-:Y:S02]  /*0ca0*/  ISETP.GE.AND P0, PT, R2, c[0x0][0x19c], PT ;  /* 0x0000670002007a0c */ /* 0x000fe40003f06270 */
[C---:B------:R-:W-:Y:S01]  /*0cb0*/  ISETP.LT.OR P3, PT, R14.reuse, 0x1, P1 ;  /* 0x000000010e00780c */ /* 0x040fe20000f61670 */
[----:B------:R3:W-:Y:S01]  /*0cc0*/  LDGSTS.E.BYPASS.LTC128B.128 [R236+0x8080], [R16.64], !P5 ;  /* 0x0808000010ec7fae */ /* 0x0007e2000e901d52 */
[----:B------:R-:W-:Y:S01]  /*0cd0*/  ISETP.LT.OR P2, PT, R14, 0x1, P0 ;  /* 0x000000010e00780c */ /* 0x000fe20000741670 */
[----:B--2---:R-:W-:Y:S01]  /*0ce0*/  IMAD.WIDE.U32 R24, R244, c[0x0][0x208], R20 ;  /* 0x00008200f4187a25 */ /* 0x004fe200078e0014 */
[C---:B------:R-:W-:Y:S01]  /*0cf0*/  ISETP.LT.OR P5, PT, R14.reuse, 0x21, P1 ;  /* 0x000000210e00780c */ /* 0x040fe20000fa1670 */
[----:B------:R3:W-:Y:S01]  /*0d00*/  LDGSTS.E.BYPASS.LTC128B.128 [R236+0xb080], [R16.64+0x80], !P4 ;  /* 0x0b08008010ec7fae */ /* 0x0007e2000e101d52 */
[C---:B------:R-:W-:Y:S01]  /*0d10*/  ISETP.LT.OR P6, PT, R14.reuse, 0x41, P1 ;  /* 0x000000410e00780c */ /* 0x040fe20000fc1670 */
[----:B------:R-:W-:Y:S01]  /*0d20*/  IMAD.IADD R25, R25, 0x1, R9 ;  /* 0x0000000119197824 */ /* 0x000fe200078e0209 */
[----:B------:R-:W-:Y:S01]  /*0d30*/  ISETP.LT.OR P4, PT, R14, 0x41, P0 ;  /* 0x000000410e00780c */ /* 0x000fe20000781670 */
[----:B------:R-:W0:Y:S02]  /*0d40*/  LDGDEPBAR ;  /* 0x00000000000079af */ /* 0x000e240000000000 */
[----:B------:R-:W-:-:S02]  /*0d50*/  IMAD.WIDE.U32 R24, R7, c[0x0][0x210], R24 ;  /* 0x0000840007187a25 */ /* 0x000fc400078e0018 */
[----:B------:R2:W-:Y:S01]  /*0d60*/  LDGSTS.E.BYPASS.LTC128B.128 [R236+0x80], [R22.64], !P3 ;  /* 0x0008000016ec7fae */ /* 0x0005e2000d901d52 */
[----:B------:R-:W-:-:S03]  /*0d70*/  ISETP.LT.OR P3, PT, R14, 0x21, P0 ;  /* 0x000000210e00780c */ /* 0x000fc60000761670 */
[----:B------:R2:W-:Y:S01]  /*0d80*/  LDGSTS.E.BYPASS.LTC128B.128 [R236+0x3080], [R22.64+0x80], !P2 ;  /* 0x0308008016ec7fae */ /* 0x0005e2000d101d52 */
[----:B------:R-:W-:Y:S02]  /*0d90*/  ISETP.GE.AND P2, PT, R20, c[0x0][0x16c], PT ;  /* 0x00005b0014007a0c */ /* 0x000fe40003f46270 */
[----:B-1----:R-:W-:Y:S02]  /*0da0*/  IADD3 R18, P1, R22, UR7, RZ ;  /* 0x0000000716127c10 */ /* 0x002fe4000ff3e0ff */
[----:B------:R-:W-:Y:S02]  /*0db0*/  P2R R238, PR, RZ, 0x4 ;  /* 0x00000004ffee7803 */ /* 0x000fe40000000000 */
[----:B------:R-:W-:Y:S02]  /*0dc0*/  IADD3.X R19, R23, UR5, RZ, P1, !PT ;  /* 0x0000000517137c10 */ /* 0x000fe40008ffe4ff */
[----:B------:R-:W-:-:S03]  /*0dd0*/  ISETP.GE.AND P2, PT, R2, c[0x0][0x16c], PT ;  /* 0x00005b0002007a0c */ /* 0x000fc60003f46270 */
[----:B------:R1:W-:Y:S01]  /*0de0*/  LDGSTS.E.BYPASS.LTC128B.128 [R236+0x1080], [R18.64], !P5 ;  /* 0x0108000012ec7fae */ /* 0x0003e2000e901d52 */
[----:B---3--:R-:W-:Y:S01]  /*0df0*/  IMAD.U32 R16, RZ, RZ, UR7 ;  /* 0x00000007ff107e24 */ /* 0x008fe2000f8e00ff */
[----:B------:R-:W-:Y:S02]  /*0e00*/  P2R R237, PR, RZ, 0x4 ;  /* 0x00000004ffed7803 */ /* 0x000fe40000000000 */
[----:B------:R-:W-:Y:S02]  /*0e10*/  SEL R14, RZ, 0x2, P2 ;  /* 0x00000002ff0e7807 */ /* 0x000fe40001000000 */
[----:B------:R-:W-:Y:S02]  /*0e20*/  IADD3 R16, P1, P0, R16, 0x80, R22 ;  /* 0x0000008010107810 */ /* 0x000fe4000783e016 */
[----:B------:R-:W-:Y:S02]  /*0e30*/  LOP3.LUT P2, RZ, R11, 0x2, RZ, 0xc0, !PT ;  /* 0x000000020bff7812 */ /* 0x000fe4000784c0ff */
[----:B------:R-:W-:-:S02]  /*0e40*/  IADD3.X R17, RZ, UR5, R23, P1, P0 ;  /* 0x00000005ff117c10 */ /* 0x000fc40008fe0417 */
[----:B------:R-:W-:Y:S01]  /*0e50*/  ISETP.NE.AND P0, PT, R238, RZ, PT ;  /* 0x000000ffee00720c */ /* 0x000fe20003f05270 */
[----:B--2---:R-:W-:Y:S01]  /*0e60*/  IMAD R22, R6, c[0x0][0x210], RZ ;  /* 0x0000840006167a24 */ /* 0x004fe200078e02ff */
[----:B------:R-:W-:Y:S01]  /*0e70*/  LOP3.LUT P1, RZ, R11, 0x4, RZ, 0xc0, !PT ;  /* 0x000000040bff7812 */ /* 0x000fe2000782c0ff */
[----:B------:R2:W-:Y:S01]  /*0e80*/  LDGSTS.E.BYPASS.LTC128B.128 [R236+0x4080], [R16.64], !P3 ;  /* 0x0408000010ec7fae */ /* 0x0005e2000d901d52 */
[----:B------:R-:W-:Y:S01]  /*0e90*/  SEL R9, RZ, 0x1, P0 ;  /* 0x00000001ff097807 */ /* 0x000fe20000000000 */
[----:B------:R-:W-:Y:S01]  /*0ea0*/  IMAD R22, R7, c[0x0][0x214], R22 ;  /* 0x0000850007167a24 */ /* 0x000fe200078e0216 */
[----:B------:R-:W-:Y:S01]  /*0eb0*/  SEL R220, R220, 0xffffffc0, !P1 ;  /* 0xffffffc0dcdc7807 */ /* 0x000fe20004800000 */
[----:B------:R-:W-:Y:S01]  /*0ec0*/  IMAD.SHL.U32 R11, R11, 0x20, RZ ;  /* 0x000000200b0b7824 */ /* 0x000fe200078e00ff */
[----:B------:R-:W-:Y:S01]  /*0ed0*/  SEL R206, R206, 0xffffffe0, !P2 ;  /* 0xffffffe0cece7807 */ /* 0x000fe20005000000 */
[----:B------:R-:W-:Y:S02]  /*0ee0*/  IMAD.IADD R9, R14, 0x1, R9 ;  /* 0x000000010e097824 */ /* 0x000fe400078e0209 */
[----:B------:R-:W-:-:S02]  /*0ef0*/  IMAD.IADD R221, R233, 0x1, R220 ;  /* 0x00000001e9dd7824 */ /* 0x000fc400078e02dc */
[----:B------:R-:W-:Y:S01]  /*0f00*/  IMAD.IADD R222, R233, 0x1, R206 ;  /* 0x00000001e9de7824 */ /* 0x000fe200078e02ce */
[----:B------:R-:W-:Y:S01]  /*0f10*/  LOP3.LUT P3, RZ, R9, 0x2, RZ, 0xc0, !PT ;  /* 0x0000000209ff7812 */ /* 0x000fe2000786c0ff */
[----:B------:R-:W-:Y:S01]  /*0f20*/  IMAD.IADD R206, R206, 0x1, R221 ;  /* 0x00000001cece7824 */ /* 0x000fe200078e02dd */
[----:B-1----:R-:W-:Y:S01]  /*0f30*/  IADD3 R18, P0, R18, UR7, RZ ;  /* 0x0000000712127c10 */ /* 0x002fe2000ff1e0ff */
[----:B------:R-:W-:Y:S02]  /*0f40*/  IMAD.IADD R23, R25, 0x1, R22 ;  /* 0x0000000119177824 */ /* 0x000fe400078e0216 */
[----:B------:R-:W-:Y:S01]  /*0f50*/  IMAD.MOV.U32 R22, RZ, RZ, R24 ;  /* 0x000000ffff167224 */ /* 0x000fe200078e0018 */
[----:B------:R-:W-:Y:S01]  /*0f60*/  IADD3.X R19, R19, UR5, RZ, P0, !PT ;  /* 0x0000000513137c10 */ /* 0x000fe200087fe4ff */
[----:B------:R-:W-:Y:S01]  /*0f70*/  ULDC.64 UR4, c[0x0][0x218] ;  /* 0x0000860000047ab9 */ /* 0x000fe20000000a00 */
[----:B------:R-:W-:Y:S01]  /*0f80*/  LOP3.LUT P0, RZ, R9, 0x1, RZ, 0xc0, !PT ;  /* 0x0000000109ff7812 */ /* 0x000fe2000780c0ff */
[----:B------:R-:W-:Y:S01]  /*0f90*/  IMAD.U32 R9, RZ, RZ, UR16 ;  /* 0x00000010ff097e24 */ /* 0x000fe2000f8e00ff */
[----:B------:R-:W-:Y:S01]  /*0fa0*/  UIMAD UR4, UR6, UR4, URZ ;  /* 0x00000004060472a4 */ /* 0x000fe2000f8e023f */
[----:B------:R1:W-:Y:S02]  /*0fb0*/  LDGSTS.E.BYPASS.LTC128B.128 [R236+0x2080], [R18.64], !P6 ;  /* 0x0208000012ec7fae */ /* 0x0003e4000f101d52 */
[----:B------:R-:W-:Y:S01]  /*0fc0*/  IMAD.WIDE.U32 R22, R9, c[0x0][0x218], R22 ;  /* 0x0000860009167a25 */ /* 0x000fe200078e0016 */
[----:B------:R-:W-:Y:S01]  /*0fd0*/  UIMAD UR4, UR16, UR5, UR4 ;  /* 0x00000005100472a4 */ /* 0x000fe2000f8e0204 */
[----:B------:R1:W-:Y:S01]  /*0fe0*/  LDGSTS.E.BYPASS.LTC128B.128 [R236+0x5080], [R18.64+0x80], !P4 ;  /* 0x0508008012ec7fae */ /* 0x0003e2000e101d52 */
[----:B--2---:R-:W-:Y:S01]  /*0ff0*/  IADD3 R16, -R244, c[0x0][0x168], RZ ;  /* 0x00005a00f4107a10 */ /* 0x004fe20007ffe1ff */
[----:B------:R-:W-:Y:S01]  /*1000*/  IMAD.U32 R9, RZ, RZ, UR14 ;  /* 0x0000000eff097e24 */ /* 0x000fe2000f8e00ff */
[----:B------:R-:W-:Y:S01]  /*1010*/  ISETP.GT.AND P4, PT, R240, 0xf, PT ;  /* 0x0000000ff000780c */ /* 0x000fe20003f84270 */
[----:B------:R-:W0:Y:S01]  /*1020*/  LDGDEPBAR ;  /* 0x00000000000079af */ /* 0x000e220000000000 */
[C---:B------:R-:W-:Y:S01]  /*1030*/  ISETP.LT.OR P2, PT, R16.reuse, 0x1, !P0 ;  /* 0x000000011000780c */ /* 0x040fe20004741670 */
[----:B------:R-:W-:Y:S01]  /*1040*/  IMAD.SHL.U32 R17, R5, 0x8, RZ ;  /* 0x0000000805117824 */ /* 0x000fe200078e00ff */
[----:B------:R-:W-:-:S02]  /*1050*/  ISETP.LT.OR P1, PT, R16, 0x1, !P3 ;  /* 0x000000011000780c */ /* 0x000fc40005f21670 */
[C---:B------:R-:W-:Y:S02]  /*1060*/  ISETP.LT.OR P5, PT, R16.reuse, 0x21, !P0 ;  /* 0x000000211000780c */ /* 0x040fe400047a1670 */
[----:B------:R-:W-:Y:S02]  /*1070*/  ISETP.LT.OR P6, PT, R16, 0x21, !P3 ;  /* 0x000000211000780c */ /* 0x000fe40005fc1670 */
[----:B------:R-:W-:Y:S02]  /*1080*/  LEA R28, P3, R22, c[0x0][0x1f0], 0x1 ;  /* 0x00007c00161c7a11 */ /* 0x000fe400078608ff */
[----:B------:R-:W-:Y:S02]  /*1090*/  LOP3.LUT R17, R17, 0x18, RZ, 0xc0, !PT ;  /* 0x0000001811117812 */ /* 0x000fe400078ec0ff */
[----:B-1----:R-:W-:Y:S01]  /*10a0*/  IADD3 R18, P0, R242, UR14, RZ ;  /* 0x0000000ef2127c10 */ /* 0x002fe2000ff1e0ff */
[----:B------:R-:W-:-:S04]  /*10b0*/  DEPBAR.LE SB0, 0x1 ;  /* 0x000080400000791a */ /* 0x000fc80000000000 */
[----:B------:R-:W-:Y:S01]  /*10c0*/  BAR.SYNC.DEFER_BLOCKING 0x0 ;  /* 0x0000000000007b1d */ /* 0x000fe20000010000 */
[----:B------:R-:W-:-:S05]  /*10d0*/  IADD3.X R19, R243, UR13, RZ, P0, !PT ;  /* 0x0000000df3137c10 */ /* 0x000fca00087fe4ff */
[----:B------:R-:W1:Y:S04]  /*10e0*/  LDSM.16.M88.2 R178, [R206+0x6080] ;  /* 0x00608000ceb2783b */ /* 0x000e680000000100 */
[----:B------:R-:W2:Y:S04]  /*10f0*/  LDSM.16.M88.2 R180, [R206+0x7080] ;  /* 0x00708000ceb4783b */ /* 0x000ea80000000100 */
[----:B------:R-:W3:Y:S04]  /*1100*/  LDSM.16.M88.2 R182, [R206+0x8080] ;  /* 0x00808000ceb6783b */ /* 0x000ee80000000100 */
[----:B------:R-:W4:Y:S04]  /*1110*/  LDSM.16.M88.2 R202, [R206+0x9080] ;  /* 0x00908000ceca783b */ /* 0x000f280000000100 */
[----:B------:R-:W1:Y:S04]  /*1120*/  LDSM.16.M88.2 R204, [R206+0xa080] ;  /* 0x00a08000cecc783b */ /* 0x000e680000000100 */
        /* <DEDUP_REMOVED lines=19> */
[----:B------:R-:W-:Y:S06]  /*1260*/  BAR.SYNC.DEFER_BLOCKING 0x0 ;  /* 0x0000000000007b1d */ /* 0x000fec0000010000 */
[----:B------:R-:W-:Y:S01]  /*1270*/  @!PT LDS RZ, [RZ] ;  /* 0x00000000fffff984 */ /* 0x000fe20000000800 */
[----:B------:R-:W-:Y:S01]  /*1280*/  @!PT LDS RZ, [RZ] ;  /* 0x00000000fffff984 */ /* 0x000fe20000000800 */
[----:B------:R-:W-:Y:S01]  /*1290*/  @!PT LDS RZ, [RZ] ;  /* 0x00000000fffff984 */ /* 0x000fe20000000800 */
[----:B------:R1:W-:Y:S01]  /*12a0*/  LDGSTS.E.BYPASS.LTC128B.128 [R236+0x6080], [R242.64], !P2 ;  /* 0x06080000f2ec7fae */ /* 0x0003e2000d101d52 */
[----:B------:R-:W-:-:S03]  /*12b0*/  LEA R14, P2, R8, c[0x0][0x258], 0x2 ;  /* 0x00009600080e7a11 */ /* 0x000fc600078410ff */
[----:B------:R1:W-:Y:S01]  /*12c0*/  LDGSTS.E.BYPASS.LTC128B.128 [R236+0x8080], [R242.64+0x80], !P1 ;  /* 0x08080080f2ec7fae */ /* 0x0003e2000c901d52 */
[----:B------:R-:W-:Y:S02]  /*12d0*/  LEA.HI.X R15, R8, c[0x0][0x25c], R3, 0x2, P2 ;  /* 0x00009700080f7a11 */ /* 0x000fe400010f1403 */
[----:B------:R-:W-:Y:S01]  /*12e0*/  ISETP.GE.AND P2, PT, R2, c[0x0][0x1fc], PT ;  /* 0x00007f0002007a0c */ /* 0x000fe20003f46270 */
[----:B------:R5:W-:Y:S01]  /*12f0*/  LDGSTS.E.BYPASS.LTC128B.128 [R236+0x7080], [R18.64], !P5 ;  /* 0x0708000012ec7fae */ /* 0x000be2000e901d52 */
[----:B------:R-:W-:Y:S02]  /*1300*/  IADD3 R3, R23, UR4, RZ ;  /* 0x0000000417037c10 */ /* 0x000fe4000fffe0ff */
[----:B------:R-:W-:Y:S02]  /*1310*/  SEL R239, RZ, 0xffffffff, P2 ;  /* 0xffffffffffef7807 */ /* 0x000fe40001000000 */
[----:B------:R-:W-:-:S03]  /*1320*/  LEA.HI.X R29, R22, c[0x0][0x1f4], R3, 0x1, P3 ;  /* 0x00007d00161d7a11 */ /* 0x000fc600018f0c03 */
[----:B------:R-:W-:Y:S02]  /*1330*/  IMAD.SHL.U32 R239, R239, 0x2, RZ ;  /* 0x00000002efef7824 */ /* 0x000fe400078e00ff */
[----:B------:R1:W-:Y:S01]  /*1340*/  STL.64 [R1], R28 ;  /* 0x0000001c01007387 */ /* 0x0003e20000100a00 */
[----:B-----5:R-:W-:Y:S02]  /*1350*/  IADD3 R18, P1, P0, R9, 0x80, R242 ;  /* 0x0000008009127810 */ /* 0x020fe4000783e0f2 */
[----:B------:R-:W-:Y:S02]  /*1360*/  LEA.HI R9, R0, R240, RZ, 0x5 ;  /* 0x000000f000097211 */ /* 0x000fe400078f28ff */
[----:B------:R-:W-:Y:S02]  /*1370*/  IADD3.X R19, RZ, UR13, R243, P1, P0 ;  /* 0x0000000dff137c10 */ /* 0x000fe40008fe04f3 */
[----:B------:R-:W-:Y:S01]  /*1380*/  ISETP.GE.AND P0, PT, R2, c[0x0][0x1fc], PT ;  /* 0x00007f0002007a0c */ /* 0x000fe20003f06270 */
[----:B------:R-:W-:Y:S01]  /*1390*/  @!P4 IMAD.SHL.U32 R2, R240, 0x10, RZ ;  /* 0x00000010f002c824 */ /* 0x000fe200078e00ff */
[----:B------:R-:W-:Y:S01]  /*13a0*/  ISETP.GE.AND P1, PT, R20, c[0x0][0x1fc], PT ;  /* 0x00007f0014007a0c */ /* 0x000fe20003f26270 */
[----:B------:R5:W-:Y:S01]  /*13b0*/  LDGSTS.E.BYPASS.LTC128B.128 [R236+0x9080], [R18.64], !P6 ;  /* 0x0908000012ec7fae */ /* 0x000be2000f101d52 */
[----:B------:R-:W-:-:S02]  /*13c0*/  ISETP.LT.OR P2, PT, R16, 0x1, P0 ;  /* 0x000000011000780c */ /* 0x000fc40000741670 */
[C---:B------:R-:W-:Y:S01]  /*13d0*/  ISETP.LT.OR P3, PT, R16.reuse, 0x1, P1 ;  /* 0x000000011000780c */ /* 0x040fe20000f61670 */
[----:B------:R1:W-:Y:S01]  /*13e0*/  @!P4 LDGSTS.E.BYPASS.LTC128B.128 [R2+0x12080], [R14.64] ;  /* 0x120800000e02cfae */ /* 0x0003e2000b901d52 */
[----:B------:R-:W-:-:S03]  /*13f0*/  ISETP.LT.OR P5, PT, R16, 0x21, P1 ;  /* 0x000000211000780c */ /* 0x000fc60000fa1670 */
[----:B------:R-:W0:Y:S08]  /*1400*/  LDGDEPBAR ;  /* 0x00000000000079af */ /* 0x000e300000000000 */
[----:B------:R2:W-:Y:S01]  /*1410*/  LDGSTS.E.BYPASS.LTC128B.128 [R236+0xe080], [R28.64], !P3 ;  /* 0x0e0800001cec7fae */ /* 0x0005e2000d901d52 */
[----:B------:R-:W-:-:S03]  /*1420*/  ISETP.GE.AND P3, PT, R20, c[0x0][0x1fc], PT ;  /* 0x00007f0014007a0c */ /* 0x000fc60003f66270 */
[----:B------:R2:W-:Y:S01]  /*1430*/  LDGSTS.E.BYPASS.LTC128B.128 [R236+0x10080], [R28.64+0x80], !P2 ;  /* 0x100800801cec7fae */ /* 0x0005e2000d101d52 */
[CC--:B-1----:R-:W-:Y:S02]  /*1440*/  LEA.HI R2, R0.reuse, R240.reuse, RZ, 0x4 ;  /* 0x000000f000027211 */ /* 0x0c2fe400078f20ff */
[----:B------:R-:W-:Y:S02]  /*1450*/  LEA.HI R0, R0, R240, RZ, 0x2 ;  /* 0x000000f000007211 */ /* 0x000fe400078f10ff */
[----:B------:R-:W-:Y:S02]  /*1460*/  SHF.R.S32.HI R14, RZ, 0x5, R9 ;  /* 0x00000005ff0e7819 */ /* 0x000fe40000011409 */
[--C-:B-----5:R-:W-:Y:S02]  /*1470*/  SHF.R.S32.HI R18, RZ, 0x2, R0.reuse ;  /* 0x00000002ff127819 */ /* 0x120fe40000011400 */
[----:B------:R-:W-:Y:S02]  /*1480*/  SHF.R.S32.HI R8, RZ, 0x1f, R0 ;  /* 0x0000001fff087819 */ /* 0x000fe40000011400 */
[----:B------:R-:W-:-:S02]  /*1490*/  LEA.HI R3, R9, R14, RZ, 0x1 ;  /* 0x0000000e09037211 */ /* 0x000fc400078f08ff */
[----:B------:R-:W-:Y:S02]  /*14a0*/  LEA.HI R8, R8, R18, RZ, 0x3 ;  /* 0x0000001208087211 */ /* 0x000fe400078f18ff */
[----:B------:R-:W-:Y:S02]  /*14b0*/  SHF.R.S32.HI R15, RZ, 0x4, R2 ;  /* 0x00000004ff0f7819 */ /* 0x000fe40000011402 */
[----:B------:R-:W-:Y:S02]  /*14c0*/  LOP3.LUT R8, R8, 0xfffffff8, RZ, 0xc0, !PT ;  /* 0xfffffff808087812 */ /* 0x000fe400078ec0ff */
[----:B------:R-:W-:Y:S02]  /*14d0*/  LOP3.LUT R3, R3, 0xfffffffe, RZ, 0xc0, !PT ;  /* 0xfffffffe03037812 */ /* 0x000fe400078ec0ff */
[----:B------:R-:W-:Y:S01]  /*14e0*/  LEA.HI R21, R2, R15, RZ, 0x1 ;  /* 0x0000000f02157211 */ /* 0x000fe200078f08ff */
[----:B------:R-:W-:Y:S01]  /*14f0*/  IMAD.IADD R8, R18, 0x1, -R8 ;  /* 0x0000000112087824 */ /* 0x000fe200078e0a08 */
[----:B------:R-:W-:Y:S01]  /*1500*/  LOP3.LUT R0, R0, 0x3ffffffc, RZ, 0xc0, !PT ;  /* 0x3ffffffc00007812 */ /* 0x000fe200078ec0ff */
[----:B------:R-:W-:Y:S01]  /*1510*/  IMAD.IADD R3, R14, 0x1, -R3 ;  /* 0x000000010e037824 */ /* 0x000fe200078e0a03 */
[----:B------:R-:W-:Y:S01]  /*1520*/  LOP3.LUT R21, R21, 0xfffffffe, RZ, 0xc0, !PT ;  /* 0xfffffffe15157812 */ /* 0x000fe200078ec0ff */
[----:B------:R-:W-:Y:S01]  /*1530*/  IMAD.SHL.U32 R251, R8, 0x20, RZ ;  /* 0x0000002008fb7824 */ /* 0x000fe200078e00ff */
[----:B------:R-:W-:Y:S01]  /*1540*/  LEA R14, P2, R13, c[0x0][0x280], 0x2 ;  /* 0x0000a0000d0e7a11 */ /* 0x000fe200078410ff */
[----:B------:R-:W-:-:S02]  /*1550*/  IMAD.SHL.U32 R250, R3, 0x10, RZ ;  /* 0x0000001003fa7824 */ /* 0x000fc400078e00ff */
[----:B------:R-:W-:Y:S01]  /*1560*/  IMAD.IADD R21, R15, 0x1, -R21 ;  /* 0x000000010f157824 */ /* 0x000fe200078e0a15 */
[----:B------:R-:W-:Y:S01]  /*1570*/  LEA.HI.X R15, R13, c[0x0][0x284], R12, 0x2, P2 ;  /* 0x0000a1000d0f7a11 */ /* 0x000fe200010f140c */
[----:B------:R-:W-:Y:S01]  /*1580*/  IMAD.SHL.U32 R12, R8, 0x4, RZ ;  /* 0x00000004080c7824 */ /* 0x000fe200078e00ff */
[----:B------:R-:W-:Y:S01]  /*1590*/  LOP3.LUT R251, R17, 0xe0, R251, 0xf8, !PT ;  /* 0x000000e011fb7812 */ /* 0x000fe200078ef8fb */
[----:B------:R-:W-:Y:S01]  /*15a0*/  IMAD.MOV.U32 R13, RZ, RZ, 0x5 ;  /* 0x00000005ff0d7424 */ /* 0x000fe200078e00ff */
[----:B------:R-:W-:Y:S01]  /*15b0*/  ISETP.LT.OR P2, PT, R16, 0x21, P0 ;  /* 0x000000211000780c */ /* 0x000fe20000741670 */
[----:B------:R-:W-:Y:S01]  /*15c0*/  IMAD.MOV.U32 R16, RZ, RZ, c[0x0][0x208] ;  /* 0x00008200ff107624 */ /* 0x000fe200078e00ff */
[----:B------:R-:W-:Y:S01]  /*15d0*/  LOP3.LUT R251, R251, 0x18, R12, 0x78, !PT ;  /* 0x00000018fbfb7812 */ /* 0x000fe200078e780c */
[C---:B------:R-:W-:Y:S01]  /*15e0*/  IMAD.SHL.U32 R234, R21.reuse, 0x20, RZ ;  /* 0x0000002015ea7824 */ /* 0x040fe200078e00ff */
[----:B------:R-:W-:Y:S01]  /*15f0*/  LOP3.LUT R12, R2, 0xfffffff0, RZ, 0xc0, !PT ;  /* 0xfffffff0020c7812 */ /* 0x000fe200078ec0ff */
[----:B------:R-:W-:Y:S01]  /*1600*/  IMAD.IADD R2, R240, 0x1, -R0 ;  /* 0x00000001f0027824 */ /* 0x000fe200078e0a00 */
[----:B------:R-:W-:Y:S01]  /*1610*/  LOP3.LUT R20, R250, 0x10, RZ, 0xc0, !PT ;  /* 0x00000010fa147812 */ /* 0x000fe200078ec0ff */
[----:B------:R-:W-:Y:S01]  /*1620*/  IMAD.SHL.U32 R235, R21, 0x8, RZ ;  /* 0x0000000815eb7824 */ /* 0x000fe200078e00ff */
[C---:B------:R-:W-:Y:S01]  /*1630*/  SHF.L.U64.HI R13, R16.reuse, R13, c[0x0][0x20c] ;  /* 0x00008300100d7619 */ /* 0x040fe2000001020d */
[----:B------:R-:W-:Y:S01]  /*1640*/  IMAD.SHL.U32 R16, R16, 0x20, RZ ;  /* 0x0000002010107824 */ /* 0x000fe200078e00ff */
[----:B------:R-:W-:Y:S01]  /*1650*/  LOP3.LUT R20, R20, 0xe0, R11, 0xf8, !PT ;  /* 0x000000e014147812 */ /* 0x000fe200078ef80b */
[----:B------:R-:W-:Y:S01]  /*1660*/  IMAD.IADD R12, R240, 0x1, -R12 ;  /* 0x00000001f00c7824 */ /* 0x000fe200078e0a0c */
[----:B------:R-:W-:Y:S01]  /*1670*/  LOP3.LUT R234, R17, 0x20, R234, 0xf8, !PT ;  /* 0x0000002011ea7812 */ /* 0x000fe200078ef8ea */
[----:B------:R-:W-:Y:S01]  /*1680*/  IMAD.SHL.U32 R11, R3, 0x200, RZ ;  /* 0x00000200030b7824 */ /* 0x000fe200078e00ff */
[C---:B------:R-:W-:Y:S01]  /*1690*/  SHF.L.U64.HI R13, R16.reuse, 0x1, R13 ;  /* 0x00000001100d7819 */ /* 0x040fe2000001020d */
[----:B------:R-:W-:Y:S01]  /*16a0*/  IMAD.SHL.U32 R16, R16, 0x2, RZ ;  /* 0x0000000210107824 */ /* 0x000fe200078e00ff */
[----:B------:R-:W-:Y:S01]  /*16b0*/  SHF.R.S32.HI R0, RZ, 0x1f, R12 ;  /* 0x0000001fff007819 */ /* 0x000fe2000001140c */
[----:B------:R-:W-:Y:S01]  /*16c0*/  IMAD R2, R2, 0x2, R11 ;  /* 0x0000000202027824 */ /* 0x000fe200078e020b */
[----:B------:R-:W-:Y:S01]  /*16d0*/  SEL R17, RZ, 0x1, P3 ;  /* 0x00000001ff117807 */ /* 0x000fe20001800000 */
[----:B------:R-:W-:Y:S01]  /*16e0*/  IMAD.SHL.U32 R231, R12, 0x20, RZ ;  /* 0x000000200ce77824 */ /* 0x000fe200078e00ff */
[----:B------:R-:W-:Y:S01]  /*16f0*/  LEA.HI R0, R0, R12, RZ, 0x3 ;  /* 0x0000000c00007211 */ /* 0x000fe200078f18ff */
[----:B------:R-:W-:Y:S01]  /*1700*/  IMAD.IADD R251, R2, 0x1, R251 ;  /* 0x0000000102fb7824 */ /* 0x000fe200078e02fb */
[----:B------:R-:W-:Y:S01]  /*1710*/  IADD3 R18, P0, R16, R28, RZ ;  /* 0x0000001c10127210 */ /* 0x000fe20007f1e0ff */
[----:B------:R-:W-:Y:S01]  /*1720*/  IMAD.SHL.U32 R21, R21, 0x100, RZ ;  /* 0x0000010015157824 */ /* 0x000fe200078e00ff */
[C---:B------:R-:W-:Y:S01]  /*1730*/  LOP3.LUT R2, R0.reuse, 0xfffffff8, RZ, 0xc0, !PT ;  /* 0xfffffff800027812 */ /* 0x040fe200078ec0ff */
[----:B------:R-:W-:Y:S01]  /*1740*/  IMAD.SHL.U32 R0, R0, 0x40, RZ ;  /* 0x0000004000007824 */ /* 0x000fe200078e00ff */
[----:B------:R-:W-:Y:S01]  /*1750*/  LOP3.LUT R239, R239, 0x2, R17, 0xe2, !PT ;  /* 0x00000002efef7812 */ /* 0x000fe200078ee211 */
[----:B------:R-:W-:Y:S01]  /*1760*/  IMAD.X R19, R13, 0x1, R29, P0 ;  /* 0x000000010d137824 */ /* 0x000fe200000e061d */
[----:B------:R-:W-:Y:S01]  /*1770*/  IADD3 R16, P1, P0, R16, 0x80, R28 ;  /* 0x0000008010107810 */ /* 0x000fe2000783e01c */
[----:B------:R-:W-:Y:S01]  /*1780*/  IMAD.IADD R2, R12, 0x1, -R2 ;  /* 0x000000010c027824 */ /* 0x000fe200078e0a02 */
[----:B------:R-:W-:-:S02]  /*1790*/  LOP3.LUT R235, R235, 0x8, RZ, 0xc0, !PT ;  /* 0x00000008ebeb7812 */ /* 0x000fc400078ec0ff */
[----:B------:R-:W-:Y:S01]  /*17a0*/  IADD3.X R17, R13, RZ, R29, P1, P0 ;  /* 0x000000ff0d117210 */ /* 0x000fe20000fe041d */
[----:B------:R-:W-:Y:S01]  /*17b0*/  IMAD.SHL.U32 R13, R2, 0x40, RZ ;  /* 0x00000040020d7824 */ /* 0x000fe200078e00ff */
[C---:B------:R-:W-:Y:S01]  /*17c0*/  LOP3.LUT P1, RZ, R12.reuse, 0x4, RZ, 0xc0, !PT ;  /* 0x000000040cff7812 */ /* 0x040fe2000782c0ff */
[----:B------:R-:W-:Y:S01]  /*17d0*/  IMAD.SHL.U32 R12, R12, 0x4, RZ ;  /* 0x000000040c0c7824 */ /* 0x000fe200078e00ff */
[----:B------:R-:W-:Y:S01]  /*17e0*/  LOP3.LUT R231, R235, 0x1e0, R231, 0xf8, !PT ;  /* 0x000001e0ebe77812 */ /* 0x000fe200078ef8e7 */
[----:B------:R1:W-:Y:S01]  /*17f0*/  LDGSTS.E.BYPASS.LTC128B.128 [R236+0xf080], [R18.64], !P5 ;  /* 0x0f08000012ec7fae */ /* 0x0003e2000e901d52 */
[----:B------:R-:W-:Y:S01]  /*1800*/  LOP3.LUT R13, R13, 0x1c0, RZ, 0xc0, !PT ;  /* 0x000001c00d0d7812 */ /* 0x000fe200078ec0ff */
[----:B--2---:R-:W-:Y:S01]  /*1810*/  CS2R R28, SRZ ;  /* 0x00000000001c7805 */ /* 0x004fe2000001ff00 */
[----:B------:R-:W-:Y:S01]  /*1820*/  LOP3.LUT R231, R231, 0x38, R12, 0x78, !PT ;  /* 0x00000038e7e77812 */ /* 0x000fe200078e780c */
[----:B------:R1:W-:Y:S01]  /*1830*/  LDGSTS.E.BYPASS.LTC128B.128 [R236+0x11080], [R16.64], !P2 ;  /* 0x1108000010ec7fae */ /* 0x0003e2000d101d52 */
[----:B------:R-:W-:-:S02]  /*1840*/  LOP3.LUT R0, R0, 0xfffffe00, RZ, 0xc0, !PT ;  /* 0xfffffe0000007812 */ /* 0x000fc400078ec0ff */
[----:B------:R-:W-:Y:S02]  /*1850*/  SHF.R.U32.HI R12, RZ, 0x3, R13 ;  /* 0x00000003ff0c7819 */ /* 0x000fe4000001160d */
[----:B------:R-:W-:Y:S01]  /*1860*/  PLOP3.LUT P0, PT, PT, PT, UP0, 0x80, 0x0 ;  /* 0x000000000000781c */ /* 0x000fe20003f0f008 */
[----:B------:R-:W-:Y:S01]  /*1870*/  IMAD R3, R3, 0x400, R0 ;  /* 0x0000040003037824 */ /* 0x000fe200078e0200 */
[C---:B------:R-:W-:Y:S02]  /*1880*/  LOP3.LUT R235, R12.reuse, R13, R235, 0x1e, !PT ;  /* 0x0000000d0ceb7212 */ /* 0x040fe400078e1eeb */
[----:B------:R-:W-:Y:S02]  /*1890*/  LOP3.LUT R234, R12, R234, R13, 0x1e, !PT ;  /* 0x000000ea0cea7212 */ /* 0x000fe400078e1e0d */
[----:B------:R-:W-:Y:S01]  /*18a0*/  LOP3.LUT R20, R20, 0x100, R21, 0xf8, !PT ;  /* 0x0000010014147812 */ /* 0x000fe200078ef815 */
[----:B------:R-:W-:Y:S01]  /*18b0*/  IMAD.IADD R235, R3, 0x1, R235 ;  /* 0x0000000103eb7824 */ /* 0x000fe200078e02eb */
[----:B------:R-:W-:-:S02]  /*18c0*/  LOP3.LUT R3, R9, 0xffffffe0, RZ, 0xc0, !PT ;  /* 0xffffffe009037812 */ /* 0x000fc400078ec0ff */
[----:B------:R-:W-:Y:S01]  /*18d0*/  LOP3.LUT R234, R234, R0, RZ, 0xfc, !PT ;  /* 0x00000000eaea7212 */ /* 0x000fe200078efcff */
[----:B------:R-:W-:Y:S01]  /*18e0*/  @!P4 IMAD.SHL.U32 R0, R240, 0x10, RZ ;  /* 0x00000010f000c824 */ /* 0x000fe200078e00ff */
[----:B------:R-:W-:Y:S01]  /*18f0*/  LOP3.LUT R232, R20, 0x1c0, RZ, 0xc0, !PT ;  /* 0x000001c014e87812 */ /* 0x000fe200078ec0ff */
[----:B------:R-:W-:Y:S01]  /*1900*/  IMAD.IADD R3, R240, 0x1, -R3 ;  /* 0x00000001f0037824 */ /* 0x000fe200078e0a03 */
[----:B------:R-:W-:Y:S02]  /*1910*/  LOP3.LUT R10, R20, 0x8, R10, 0xf8, !PT ;  /* 0x00000008140a7812 */ /* 0x000fe400078ef80a */
[----:B------:R2:W-:Y:S01]  /*1920*/  @!P4 LDGSTS.E.BYPASS.LTC128B.128 [R0+0x12280], [R14.64] ;  /* 0x122800000e00cfae */ /* 0x0005e2000b901d52 */
[----:B------:R-:W-:Y:S02]  /*1930*/  SHF.R.U32.HI R232, RZ, 0x3, R232 ;  /* 0x00000003ffe87819 */ /* 0x000fe400000116e8 */
[----:B------:R-:W-:Y:S01]  /*1940*/  LOP3.LUT R231, R231, R11, RZ, 0xfc, !PT ;  /* 0x0000000be7e77212 */ /* 0x000fe200078efcff */
[----:B------:R-:W0:Y:S01]  /*1950*/  LDGDEPBAR ;  /* 0x00000000000079af */ /* 0x000e220000000000 */
[----:B------:R-:W-:-:S02]  /*1960*/  LOP3.LUT R232, R232, R10, RZ, 0x3c, !PT ;  /* 0x0000000ae8e87212 */ /* 0x000fc400078e3cff */
[----:B------:R-:W-:Y:S01]  /*1970*/  SEL R230, R230, 0xfffffff0, !P1 ;  /* 0xfffffff0e6e67807 */ /* 0x000fe20004800000 */
[----:B------:R-:W0:Y:S01]  /*1980*/  LDGDEPBAR ;  /* 0x00000000000079af */ /* 0x000e220000000000 */
[----:B--2---:R-:W-:-:S04]  /*1990*/  SHF.R.S32.HI R0, RZ, 0x1f, R3 ;  /* 0x0000001fff007819 */ /* 0x004fc80000011403 */
[----:B------:R-:W-:-:S04]  /*19a0*/  LEA.HI R0, R0, R3, RZ, 0x2 ;  /* 0x0000000300007211 */ /* 0x000fc800078f10ff */
[----:B------:R-:W-:Y:S01]  /*19b0*/  LEA.HI.SX32 R250, R0, R250, 0x1e ;  /* 0x000000fa00fa7211 */ /* 0x000fe200078ff2ff */
[----:B------:R-:W-:Y:S05]  /*19c0*/  @!P0 BRA `(.L_x_54) ;  /* 0x00003b2000008947 */ /* 0x000fea0003800000 */
[----:B-1-34-:R-:W-:Y:S01]  /*19d0*/  LOP3.LUT R9, R0, 0xfffffffc, RZ, 0xc0, !PT ;  /* 0xfffffffc00097812 */ /* 0x01afe200078ec0ff */
[----:B------:R-:W-:Y:S01]  /*19e0*/  IMAD.SHL.U32 R251, R251, 0x2, RZ ;  /* 0x00000002fbfb7824 */ /* 0x000fe200078e00ff */
[----:B------:R-:W-:Y:S01]  /*19f0*/  SHF.R.S32.HI R0, RZ, 0x1f, R5 ;  /* 0x0000001fff007819 */ /* 0x000fe20000011405 */
[----:B------:R-:W-:Y:S01]  /*1a00*/  IMAD R6, R6, c[0x0][0x238], RZ ;  /* 0x00008e0006067a24 */ /* 0x000fe200078e02ff */
[----:B------:R-:W-:Y:S01]  /*1a10*/  LOP3.LUT P0, RZ, R8, 0x1, RZ, 0xc0, !PT ;  /* 0x0000000108ff7812 */ /* 0x000fe2000780c0ff */
[----:B------:R-:W-:Y:S01]  /*1a20*/  IMAD.IADD R9, R3, 0x1, -R9 ;  /* 0x0000000103097824 */ /* 0x000fe200078e0a09 */
[----:B------:R-:W-:Y:S01]  /*1a30*/  LEA.HI R0, R0, R5, RZ, 0x2 ;  /* 0x0000000500007211 */ /* 0x000fe200078f10ff */
[----:B------:R-:W-:Y:S01]  /*1a40*/  IMAD R6, R7, c[0x0][0x23c], R6 ;  /* 0x00008f0007067a24 */ /* 0x000fe200078e0206 */
[--C-:B------:R-:W-:Y:S01]  /*1a50*/  SHF.R.S32.HI R241, RZ, 0x1f, R240.reuse ;  /* 0x0000001ffff17819 */ /* 0x100fe200000114f0 */
[----:B------:R-:W-:Y:S01]  /*1a60*/  ULDC.64 UR4, c[0x0][0x240] ;  /* 0x0000900000047ab9 */ /* 0x000fe20000000a00 */
[----:B------:R-:W-:Y:S01]  /*1a70*/  LOP3.LUT R0, R0, 0xfffffffc, RZ, 0xc0, !PT ;  /* 0xfffffffc00007812 */ /* 0x000fe200078ec0ff */
[----:B------:R-:W-:Y:S01]  /*1a80*/  UIMAD UR6, UR6, UR4, URZ ;  /* 0x00000004060672a4 */ /* 0x000fe2000f8e023f */
[----:B------:R-:W-:Y:S01]  /*1a90*/  IADD3 R248, R251, 0x126c0, RZ ;  /* 0x000126c0fbf87810 */ /* 0x000fe20007ffe0ff */
[----:B------:R-:W-:Y:S01]  /*1aa0*/  IMAD.WIDE.U32 R10, R7, c[0x0][0x238], R240 ;  /* 0x00008e00070a7a25 */ /* 0x000fe200078e00f0 */
[----:B------:R-:W-:Y:S01]  /*1ab0*/  MOV R3, 0xffffffa0 ;  /* 0xffffffa000037802 */ /* 0x000fe20000000f00 */
[----:B------:R-:W-:Y:S01]  /*1ac0*/  UIADD3 UR9, UR9, 0x3f, URZ ;  /* 0x0000003f09097890 */ /* 0x000fe2000fffe03f */
[----:B------:R-:W-:Y:S01]  /*1ad0*/  LEA R231, R231, 0x15480, 0x1 ;  /* 0x00015480e7e77811 */ /* 0x000fe200078e08ff */
[----:B------:R-:W-:Y:S01]  /*1ae0*/  IMAD.IADD R5, R5, 0x1, -R0 ;  /* 0x0000000105057824 */ /* 0x000fe200078e0a00 */
[----:B------:R-:W-:Y:S01]  /*1af0*/  IADD3 R0, R251, 0x12480, RZ ;  /* 0x00012480fb007810 */ /* 0x000fe20007ffe0ff */
[----:B------:R-:W-:Y:S01]  /*1b00*/  IMAD.IADD R7, R11, 0x1, R6 ;  /* 0x000000010b077824 */ /* 0x000fe200078e0206 */
[----:B------:R-:W-:Y:S01]  /*1b10*/  UIMAD UR6, UR16, UR5, UR6 ;  /* 0x00000005100672a4 */ /* 0x000fe2000f8e0206 */
[----:B------:R-:W-:Y:S01]  /*1b20*/  IMAD.MOV.U32 R6, RZ, RZ, R10 ;  /* 0x000000ffff067224 */ /* 0x000fe200078e000a */
[----:B------:R-:W-:Y:S01]  /*1b30*/  @P0 IADD3 R248, R0, 0x1c0, RZ ;  /* 0x000001c000f80810 */ /* 0x000fe20007ffe0ff */
[----:B------:R-:W-:Y:S01]  /*1b40*/  IMAD R3, R4, R3, c[0x0][0x198] ;  /* 0x0000660004037624 */ /* 0x000fe200078e0203 */
[----:B------:R-:W-:Y:S01]  /*1b50*/  MOV R0, UR16 ;  /* 0x0000001000007c02 */ /* 0x000fe20008000f00 */
[----:B------:R-:W-:Y:S01]  /*1b60*/  USHF.R.S32.HI UR7, URZ, 0x1f, UR9 ;  /* 0x0000001f3f077899 */ /* 0x000fe20008011409 */
[----:B------:R-:W-:Y:S01]  /*1b70*/  IADD3 R220, R220, R222, RZ ;  /* 0x000000dedcdc7210 */ /* 0x000fe20007ffe0ff */
[----:B------:R-:W-:Y:S01]  /*1b80*/  IMAD R3, R5, -0x8, R3 ;  /* 0xfffffff805037824 */ /* 0x000fe200078e0203 */
[----:B------:R-:W-:Y:S01]  /*1b90*/  CS2R R130, SRZ ;  /* 0x0000000000827805 */ /* 0x000fe2000001ff00 */
[----:B------:R-:W-:Y:S01]  /*1ba0*/  IMAD.WIDE.U32 R12, R0, c[0x0][0x240], R6 ;  /* 0x00009000000c7a25 */ /* 0x000fe200078e0006 */
[----:B------:R-:W-:Y:S01]  /*1bb0*/  ULEA.HI UR7, UR7, UR9, URZ, 0x6 ;  /* 0x0000000907077291 */ /* 0x000fe2000f8f303f */
[----:B------:R-:W-:Y:S01]  /*1bc0*/  CS2R R128, SRZ ;  /* 0x0000000000807805 */ /* 0x000fe2000001ff00 */
[----:B------:R-:W-:Y:S01]  /*1bd0*/  CS2R R126, SRZ ;  /* 0x00000000007e7805 */ /* 0x000fe2000001ff00 */
[----:B------:R-:W-:Y:S01]  /*1be0*/  IMAD R249, R9, -0x2, R3 ;  /* 0xfffffffe09f97824 */ /* 0x000fe200078e0203 */
[----:B------:R1:W-:Y:S01]  /*1bf0*/  STL.64 [R1+0x8], R12 ;  /* 0x0000080c01007387 */ /* 0x0003e20000100a00 */
        /* <DEDUP_REMOVED lines=46> */
[----:B------:R-:W-:Y:S01]  /*1ee0*/  LEA R230, R230, R231, 0x1 ;  /* 0x000000e7e6e67211 */ /* 0x000fe200078e08ff */
[----:B------:R-:W-:Y:S01]  /*1ef0*/  ULDC UR8, c[0x0][0x278] ;  /* 0x00009e0000087ab9 */ /* 0x000fe20000000800 */
[----:B------:R-:W-:Y:S01]  /*1f00*/  IADD3 R252, R13, UR6, RZ ;  /* 0x000000060dfc7c10 */ /* 0x000fe2000fffe0ff */
[----:B------:R-:W-:-:S02]  /*1f10*/  ULDC UR5, c[0x0][0x290] ;  /* 0x0000a40000057ab9 */ /* 0x000fc40000000800 */
[----:B------:R-:W-:Y:S02]  /*1f20*/  UMOV UR4, URZ ;  /* 0x0000003f00047c82 */ /* 0x000fe40008000000 */
[----:B------:R-:W-:Y:S02]  /*1f30*/  UMOV UR17, 0x1 ;  /* 0x0000000100117882 */ /* 0x000fe40000000000 */
[----:B------:R-:W-:Y:S02]  /*1f40*/  UMOV UR10, URZ ;  /* 0x0000003f000a7c82 */ /* 0x000fe40008000000 */
[----:B------:R-:W-:Y:S02]  /*1f50*/  UIMAD UR8, UR16, UR8, URZ ;  /* 0x00000008100872a4 */ /* 0x000fe4000f8e023f */
[----:B------:R-:W-:Y:S02]  /*1f60*/  UIMAD UR5, UR16, UR5, URZ ;  /* 0x00000005100572a4 */ /* 0x000fe4000f8e023f */
[----:B------:R-:W-:-:S02]  /*1f70*/  USHF.R.S32.HI UR15, URZ, 0x6, UR7 ;  /* 0x000000063f0f7899 */ /* 0x000fc40008011407 */
[----:B------:R-:W-:Y:S02]  /*1f80*/  ULDC UR9, c[0x0][0x168] ;  /* 0x00005a0000097ab9 */ /* 0x000fe40000000800 */
[----:B-1----:R-:W-:Y:S01]  /*1f90*/  IMAD.MOV.U32 R0, RZ, RZ, 0x20 ;  /* 0x00000020ff007424 */ /* 0x002fe200078e00ff */
[C---:B------:R-:W-:Y:S01]  /*1fa0*/  LOP3.LUT P0, RZ, R2.reuse, 0x4, RZ, 0xc0, !PT ;  /* 0x0000000402ff7812 */ /* 0x040fe2000780c0ff */
[----:B------:R-:W-:Y:S01]  /*1fb0*/  IMAD.MOV.U32 R229, RZ, RZ, 0x10 ;  /* 0x00000010ffe57424 */ /* 0x000fe200078e00ff */
[----:B------:R-:W-:Y:S02]  /*1fc0*/  LOP3.LUT P1, RZ, R2, 0x2, RZ, 0xc0, !PT ;  /* 0x0000000202ff7812 */ /* 0x000fe4000782c0ff */
[C---:B------:R-:W-:Y:S02]  /*1fd0*/  SEL R227, R0.reuse, 0xffffffe0, !P0 ;  /* 0xffffffe000e37807 */ /* 0x040fe40004000000 */
[C---:B------:R-:W-:Y:S02]  /*1fe0*/  SHF.L.U32 R228, R235.reuse, 0x1, RZ ;  /* 0x00000001ebe47819 */ /* 0x040fe400000006ff */
[----:B------:R-:W-:Y:S01]  /*1ff0*/  SEL R0, R0, 0xffffffe0, !P1 ;  /* 0xffffffe000007807 */ /* 0x000fe20004800000 */
[----:B------:R-:W-:Y:S01]  /*2000*/  IMAD.IADD R224, R235, 0x1, R227 ;  /* 0x00000001ebe07824 */ /* 0x000fe200078e02e3 */
[----:B------:R-:W-:-:S03]  /*2010*/  SEL R229, R229, 0xfffffff0, !P1 ;  /* 0xfffffff0e5e57807 */ /* 0x000fc60004800000 */
[----:B------:R-:W-:Y:S01]  /*2020*/  IMAD.IADD R0, R228, 0x1, R0 ;  /* 0x00000001e4007824 */ /* 0x000fe200078e0200 */
[----:B------:R-:W-:Y:S01]  /*2030*/  IADD3 R226, R229, R227, RZ ;  /* 0x000000e3e5e27210 */ /* 0x000fe20007ffe0ff */
[----:B------:R-:W-:Y:S01]  /*2040*/  IMAD.IADD R225, R235, 0x1, R229 ;  /* 0x00000001ebe17824 */ /* 0x000fe200078e02e5 */
[----:B------:R-:W-:Y:S02]  /*2050*/  IADD3 R223, R229, R224, RZ ;  /* 0x000000e0e5df7210 */ /* 0x000fe40007ffe0ff */
.L_x_57:
        /* <DEDUP_REMOVED lines=9> */
[-C--:B------:R-:W-:Y:S02]  /*20f0*/  IADD3 R155, R235, R148.reuse, RZ ;  /* 0x00000094eb9b7210 */ /* 0x080fe40007ffe0ff */
[----:B------:R-:W-:Y:S02]  /*2100*/  MOV R149, UR4 ;  /* 0x0000000400957c02 */ /* 0x000fe40008000f00 */
[----:B------:R-:W-:Y:S02]  /*2110*/  SHF.L.U32 R155, R155, 0x1, RZ ;  /* 0x000000019b9b7819 */ /* 0x000fe400000006ff */
[----:B------:R-:W-:Y:S01]  /*2120*/  IADD3 R148, R235, R148, R227 ;  /* 0x00000094eb947210 */ /* 0x000fe20007ffe0e3 */
[----:B------:R-:W-:Y:S01]  /*2130*/  IMAD R149, R149, 0x2000, R226 ;  /* 0x0000200095957824 */ /* 0x000fe200078e02e2 */
[----:B------:R-:W-:Y:S02]  /*2140*/  MOV R212, UR4 ;  /* 0x0000000400d47c02 */ /* 0x000fe40008000f00 */
[----:B------:R-:W-:Y:S02]  /*2150*/  SHF.L.U32 R148, R148, 0x1, RZ ;  /* 0x0000000194947819 */ /* 0x000fe400000006ff */
[----:B------:R-:W-:Y:S01]  /*2160*/  IADD3 R149, R235, R149, RZ ;  /* 0x00000095eb957210 */ /* 0x000fe20007ffe0ff */
[----:B------:R-:W-:Y:S01]  /*2170*/  LDSM.16.M88.2 R2, [R233+0x80] ;  /* 0x00008000e902783b */ /* 0x000fe20000000100 */
[----:B------:R-:W-:Y:S02]  /*2180*/  LEA R212, R212, R250, 0x6 ;  /* 0x000000fad4d47211 */ /* 0x000fe400078e30ff */
[----:B------:R-:W-:Y:S02]  /*2190*/  SHF.L.U32 R208, R149, 0x1, RZ ;  /* 0x0000000195d07819 */ /* 0x000fe400000006ff */
[----:B------:R-:W1:Y:S01]  /*21a0*/  LDSM.16.M88.4 R20, [R156+0x6080] ;  /* 0x006080009c14783b */ /* 0x000e620000000200 */
[----:B------:R-:W-:Y:S04]  /*21b0*/  PLOP3.LUT P1, PT, PT, PT, UP0, 0x80, 0x0 ;  /* 0x000000000000781c */ /* 0x000fe80003f2f008 */
[----:B------:R-:W2:Y:S05]  /*21c0*/  LDSM.16.M88.4 R24, [R156+0x7080] ;  /* 0x007080009c18783b */ /* 0x000eaa0000000200 */
[----:B------:R-:W3:Y:S05]  /*21d0*/  LDSM.16.M88.2 R16, [R233+0x1080] ;  /* 0x00108000e910783b */ /* 0x000eea0000000100 */
[----:B------:R-:W4:Y:S05]  /*21e0*/  LDSM.16.M88.2 R76, [R233+0x2080] ;  /* 0x00208000e94c783b */ /* 0x000f2a0000000100 */
[----:B------:R-:W-:Y:S05]  /*21f0*/  LDSM.16.M88.2 R78, [R222+0x80] ;  /* 0x00008000de4e783b */ /* 0x000fea0000000100 */
[----:B------:R-:W5:Y:S05]  /*2200*/  LDSM.16.M88.4 R80, [R155+0x6080] ;  /* 0x006080009b50783b */ /* 0x000f6a0000000200 */
[----:B------:R-:W4:Y:S05]  /*2210*/  LDSM.16.M88.4 R132, [R155+0x7080] ;  /* 0x007080009b84783b */ /* 0x000f2a0000000200 */
[----:B------:R-:W5:Y:S01]  /*2220*/  LDSM.16.M88.2 R136, [R222+0x1080] ;  /* 0x00108000de88783b */ /* 0x000f620000000100 */
[-C--:B-1----:R-:W-:Y:S04]  /*2230*/  HMMA.16816.F32.BF16 R4, R20, R2.reuse, RZ ;  /* 0x000000021404723c */ /* 0x082fe800000418ff */
[----:B------:R-:W-:Y:S05]  /*2240*/  LDSM.16.M88.2 R138, [R221+0x80] ;  /* 0x00008000dd8a783b */ /* 0x000fea0000000100 */
[----:B------:R-:W-:Y:S01]  /*2250*/  LDSM.16.M88.2 R144, [R221+0x1080] ;  /* 0x00108000dd90783b */ /* 0x000fe20000000100 */
[C---:B--2---:R-:W-:Y:S04]  /*2260*/  HMMA.16816.F32.BF16 R8, R24.reuse, R2, RZ ;  /* 0x000000021808723c */ /* 0x044fe800000418ff */
[----:B------:R-:W1:Y:S04]  /*2270*/  LDSM.16.M88.2 R2, [R222+0x2080] ;  /* 0x00208000de02783b */ /* 0x000e680000000100 */
[-C--:B---3--:R-:W-:Y:S01]  /*2280*/  HMMA.16816.F32.BF16 R12, R24, R16.reuse, RZ ;  /* 0x00000010180c723c */ /* 0x088fe200000418ff */
[----:B------:R-:W-:Y:S05]  /*2290*/  LDSM.16.M88.2 R146, [R221+0x2080] ;  /* 0x00208000dd92783b */ /* 0x000fea0000000100 */
[----:B------:R-:W-:Y:S02]  /*22a0*/  LDSM.16.M88.2 R152, [R220+0x1080] ;  /* 0x00108000dc98783b */ /* 0x000fe40000000100 */
[C---:B------:R-:W-:Y:S03]  /*22b0*/  HMMA.16816.F32.BF16 R16, R20.reuse, R16, RZ ;  /* 0x000000101410723c */ /* 0x040fe600000418ff */
[----:B------:R-:W-:Y:S05]  /*22c0*/  LDS R215, [R212.X4+0x12080] ;  /* 0x01208000d4d77984 */ /* 0x000fea0000004800 */
[-C--:B----4-:R-:W-:Y:S01]  /*22d0*/  HMMA.16816.F32.BF16 R20, R20, R76.reuse, RZ ;  /* 0x0000004c1414723c */ /* 0x090fe200000418ff */
[----:B------:R-:W-:Y:S05]  /*22e0*/  LDS R214, [R212.X4+0x120a0] ;  /* 0x0120a000d4d67984 */ /* 0x000fea0000004800 */
[----:B------:R-:W-:Y:S02]  /*22f0*/  LDS R213, [R212.X4+0x12100] ;  /* 0x01210000d4d57984 */ /* 0x000fe40000004800 */
[----:B------:R-:W-:Y:S03]  /*2300*/  HMMA.16816.F32.BF16 R24, R24, R76, RZ ;  /* 0x0000004c1818723c */ /* 0x000fe600000418ff */
[----:B------:R-:W-:Y:S04]  /*2310*/  LDS R212, [R212.X4+0x12120] ;  /* 0x01212000d4d47984 */ /* 0x000fe80000004800 */
[----:B------:R-:W-:Y:S01]  /*2320*/  MOV R76, UR4 ;  /* 0x00000004004c7c02 */ /* 0x000fe20008000f00 */
[-C--:B-----5:R-:W-:Y:S05]  /*2330*/  HMMA.16816.F32.BF16 R4, R80, R78.reuse, R4 ;  /* 0x0000004e5004723c */ /* 0x0a0fea0000041804 */
[----:B------:R-:W-:Y:S03]  /*2340*/  LEA R76, R76, R227, 0xd ;  /* 0x000000e34c4c7211 */ /* 0x000fe600078e68ff */
[C---:B------:R-:W-:Y:S04]  /*2350*/  HMMA.16816.F32.BF16 R8, R132.reuse, R78, R8 ;  /* 0x0000004e8408723c */ /* 0x040fe80000041808 */
[----:B------:R-:W-:Y:S04]  /*2360*/  IADD3 R76, R235, R76, RZ ;  /* 0x0000004ceb4c7210 */ /* 0x000fe80007ffe0ff */
[-C--:B------:R-:W-:Y:S04]  /*2370*/  HMMA.16816.F32.BF16 R12, R132, R136.reuse, R12 ;  /* 0x00000088840c723c */ /* 0x080fe8000004180c */
[----:B------:R-:W-:Y:S04]  /*2380*/  SHF.L.U32 R154, R76, 0x1, RZ ;  /* 0x000000014c9a7819 */ /* 0x000fe800000006ff */
[C---:B------:R-:W-:Y:S01]  /*2390*/  HMMA.16816.F32.BF16 R16, R80.reuse, R136, R16 ;  /* 0x000000885010723c */ /* 0x040fe20000041810 */
[----:B------:R-:W2:Y:S05]  /*23a0*/  LDSM.16.M88.4 R76, [R154+0x6080] ;  /* 0x006080009a4c783b */ /* 0x000eaa0000000200 */
[----:B------:R-:W3:Y:S02]  /*23b0*/  LDSM.16.M88.4 R140, [R154+0x7080] ;  /* 0x007080009a8c783b */ /* 0x000ee40000000200 */
[-C--:B-1----:R-:W-:Y:S03]  /*23c0*/  HMMA.16816.F32.BF16 R20, R80, R2.reuse, R20 ;  /* 0x000000025014723c */ /* 0x082fe60000041814 */
[----:B------:R-:W-:Y:S05]  /*23d0*/  LDSM.16.M88.2 R136, [R220+0x80] ;  /* 0x00008000dc88783b */ /* 0x000fea0000000100 */
[----:B------:R-:W-:Y:S01]  /*23e0*/  HMMA.16816.F32.BF16 R24, R132, R2, R24 ;  /* 0x000000028418723c */ /* 0x000fe20000041818 */
[----:B------:R-:W1:Y:S05]  /*23f0*/  LDSM.16.M88.4 R80, [R148+0x6080] ;  /* 0x006080009450783b */ /* 0x000e6a0000000200 */
[----:B------:R-:W4:Y:S05]  /*2400*/  LDSM.16.M88.4 R148, [R208+0x7080] ;  /* 0x00708000d094783b */ /* 0x000f2a0000000200 */
[----:B------:R-:W5:Y:S05]  /*2410*/  LDSM.16.M88.2 R2, [R220+0x2080] ;  /* 0x00208000dc02783b */ /* 0x000f6a0000000100 */
[----:B------:R-:W-:Y:S05]  /*2420*/  LDSM.16.M88.2 R132, [R233+0x3080] ;  /* 0x00308000e984783b */ /* 0x000fea0000000100 */
[----:B------:R-:W-:Y:S01]  /*2430*/  LDSM.16.M88.2 R134, [R233+0x4080] ;  /* 0x00408000e986783b */ /* 0x000fe20000000100 */
[-C--:B--2---:R-:W-:Y:S08]  /*2440*/  HMMA.16816.F32.BF16 R4, R76, R138.reuse, R4 ;  /* 0x0000008a4c04723c */ /* 0x084ff00000041804 */
[C---:B---3--:R-:W-:Y:S08]  /*2450*/  HMMA.16816.F32.BF16 R8, R140.reuse, R138, R8 ;  /* 0x0000008a8c08723c */ /* 0x048ff00000041808 */
[-C--:B------:R-:W-:Y:S08]  /*2460*/  HMMA.16816.F32.BF16 R12, R140, R144.reuse, R12 ;  /* 0x000000908c0c723c */ /* 0x080ff0000004180c */
[C---:B------:R-:W-:Y:S08]  /*2470*/  HMMA.16816.F32.BF16 R16, R76.reuse, R144, R16 ;  /* 0x000000904c10723c */ /* 0x040ff00000041810 */
[-C--:B------:R-:W-:Y:S01]  /*2480*/  HMMA.16816.F32.BF16 R20, R76, R146.reuse, R20 ;  /* 0x000000924c14723c */ /* 0x080fe20000041814 */
[----:B------:R-:W2:Y:S05]  /*2490*/  LDSM.16.M88.4 R76, [R156+0x8080] ;  /* 0x008080009c4c783b */ /* 0x000eaa0000000200 */
[----:B------:R-:W3:Y:S02]  /*24a0*/  LDSM.16.M88.4 R156, [R156+0x9080] ;  /* 0x009080009c9c783b */ /* 0x000ee40000000200 */
[----:B------:R-:W-:Y:S03]  /*24b0*/  HMMA.16816.F32.BF16 R24, R140, R146, R24 ;  /* 0x000000928c18723c */ /* 0x000fe60000041818 */
[----:B------:R-:W-:Y:S05]  /*24c0*/  LDSM.16.M88.4 R140, [R155+0x9080] ;  /* 0x009080009b8c783b */ /* 0x000fea0000000200 */
[-C--:B-1----:R-:W-:Y:S08]  /*24d0*/  HMMA.16816.F32.BF16 R4, R80, R136.reuse, R4 ;  /* 0x000000885004723c */ /* 0x082ff00000041804 */
[C---:B----4-:R-:W-:Y:S07]  /*24e0*/  HMMA.16816.F32.BF16 R8, R148.reuse, R136, R8 ;  /* 0x000000889408723c */ /* 0x050fee0000041808 */
[----:B------:R-:W-:Y:S01]  /*24f0*/  MOV R136, UR4 ;  /* 0x0000000400887c02 */ /* 0x000fe20008000f00 */
[-C--:B------:R-:W-:Y:S04]  /*2500*/  HMMA.16816.F32.BF16 R12, R148, R152.reuse, R12 ;  /* 0x00000098940c723c */ /* 0x080fe8000004180c */
[----:B------:R-:W-:Y:S04]  /*2510*/  LEA R136, R136, R225, 0xd ;  /* 0x000000e188887211 */ /* 0x000fe800078e68ff */
[C---:B------:R-:W-:Y:S04]  /*2520*/  HMMA.16816.F32.BF16 R16, R80.reuse, R152, R16 ;  /* 0x000000985010723c */ /* 0x040fe80000041810 */
[----:B------:R-:W-:Y:S03]  /*2530*/  SHF.L.U32 R136, R136, 0x1, RZ ;  /* 0x0000000188887819 */ /* 0x000fe600000006ff */
[----:B------:R-:W-:Y:S01]  /*2540*/  MOV R152, UR4 ;  /* 0x0000000400987c02 */ /* 0x000fe20008000f00 */
[-C--:B-----5:R-:W-:Y:S01]  /*2550*/  HMMA.16816.F32.BF16 R20, R80, R2.reuse, R20 ;  /* 0x000000025014723c */ /* 0x0a0fe20000041814 */
[----:B------:R-:W1:Y:S03]  /*2560*/  LDSM.16.M88.2 R80, [R233+0x5080] ;  /* 0x00508000e950783b */ /* 0x000e660000000100 */
[----:B------:R-:W-:Y:S02]  /*2570*/  LEA R152, R152, R223, 0xd ;  /* 0x000000df98987211 */ /* 0x000fe400078e68ff */
[----:B------:R-:W-:Y:S01]  /*2580*/  LDSM.16.M88.4 R136, [R136+0x8080] ;  /* 0x008080008888783b */ /* 0x000fe20000000200 */
[----:B------:R-:W-:Y:S01]  /*2590*/  IMAD.U32 R82, RZ, RZ, UR4 ;  /* 0x00000004ff527e24 */ /* 0x000fe2000f8e00ff */
[----:B------:R-:W-:Y:S03]  /*25a0*/  HMMA.16816.F32.BF16 R24, R148, R2, R24 ;  /* 0x000000029418723c */ /* 0x000fe60000041818 */
[----:B------:R-:W4:Y:S01]  /*25b0*/  LDSM.16.M88.2 R2, [R222+0x3080] ;  /* 0x00308000de02783b */ /* 0x000f220000000100 */
[----:B------:R-:W-:Y:S02]  /*25c0*/  LEA R82, R82, R224, 0xd ;  /* 0x000000e052527211 */ /* 0x000fe400078e68ff */
[----:B------:R-:W-:Y:S02]  /*25d0*/  SHF.L.U32 R152, R152, 0x1, RZ ;  /* 0x0000000198987819 */ /* 0x000fe400000006ff */
[-C--:B--2---:R-:W-:Y:S01]  /*25e0*/  HMMA.16816.F32.BF16 R4, R76, R132.reuse, R4 ;  /* 0x000000844c04723c */ /* 0x084fe20000041804 */
[----:B------:R-:W-:Y:S04]  /*25f0*/  LDSM.16.M88.2 R148, [R221+0x5080] ;  /* 0x00508000dd94783b */ /* 0x000fe80000000100 */
[----:B------:R-:W-:Y:S01]  /*2600*/  SHF.L.U32 R144, R82, 0x1, RZ ;  /* 0x0000000152907819 */ /* 0x000fe200000006ff */
[----:B------:R-:W-:Y:S02]  /*2610*/  LDSM.16.M88.2 R150, [R220+0x3080] ;  /* 0x00308000dc96783b */ /* 0x000fe40000000100 */
[C---:B---3--:R-:W-:Y:S03]  /*2620*/  HMMA.16816.F32.BF16 R8, R156.reuse, R132, R8 ;  /* 0x000000849c08723c */ /* 0x048fe60000041808 */
[----:B------:R-:W2:Y:S05]  /*2630*/  LDSM.16.M88.2 R82, [R222+0x4080] ;  /* 0x00408000de52783b */ /* 0x000eaa0000000100 */
[-C--:B------:R-:W-:Y:S01]  /*2640*/  HMMA.16816.F32.BF16 R12, R156, R134.reuse, R12 ;  /* 0x000000869c0c723c */ /* 0x080fe2000004180c */
[----:B------:R-:W3:Y:S05]  /*2650*/  LDSM.16.M88.2 R132, [R222+0x5080] ;  /* 0x00508000de84783b */ /* 0x000eea0000000100 */
[----:B------:R-:W-:Y:S02]  /*2660*/  LDSM.16.M88.4 R144, [R144+0x8080] ;  /* 0x008080009090783b */ /* 0x000fe40000000200 */
[C---:B------:R-:W-:Y:S03]  /*2670*/  HMMA.16816.F32.BF16 R16, R76.reuse, R134, R16 ;  /* 0x000000864c10723c */ /* 0x040fe60000041810 */
[----:B------:R-:W5:Y:S05]  /*2680*/  LDSM.16.M88.2 R134, [R221+0x3080] ;  /* 0x00308000dd86783b */ /* 0x000f6a0000000100 */
[-C--:B-1----:R-:W-:Y:S01]  /*2690*/  HMMA.16816.F32.BF16 R20, R76, R80.reuse, R20 ;  /* 0x000000504c14723c */ /* 0x082fe20000041814 */
[----:B------:R-:W1:Y:S05]  /*26a0*/  LDSM.16.M88.4 R76, [R154+0x9080] ;  /* 0x009080009a4c783b */ /* 0x000e6a0000000200 */
[----:B------:R-:W-:Y:S02]  /*26b0*/  LDSM.16.M88.4 R152, [R152+0x8080] ;  /* 0x008080009898783b */ /* 0x000fe40000000200 */
[----:B------:R-:W-:Y:S03]  /*26c0*/  HMMA.16816.F32.BF16 R24, R156, R80, R24 ;  /* 0x000000509c18723c */ /* 0x000fe60000041818 */
[----:B------:R-:W1:Y:S05]  /*26d0*/  LDSM.16.M88.2 R80, [R221+0x4080] ;  /* 0x00408000dd50783b */ /* 0x000e6a0000000100 */
[-C--:B----4-:R-:W-:Y:S08]  /*26e0*/  HMMA.16816.F32.BF16 R4, R136, R2.reuse, R4 ;  /* 0x000000028804723c */ /* 0x090ff00000041804 */
[C---:B------:R-:W-:Y:S01]  /*26f0*/  HMMA.16816.F32.BF16 R8, R140.reuse, R2, R8 ;  /* 0x000000028c08723c */ /* 0x040fe20000041808 */
[----:B------:R-:W-:Y:S07]  /*2700*/  LDSM.16.M88.2 R2, [R220+0x4080] ;  /* 0x00408000dc02783b */ /* 0x000fee0000000100 */
[-C--:B--2---:R-:W-:Y:S08]  /*2710*/  HMMA.16816.F32.BF16 R12, R140, R82.reuse, R12 ;  /* 0x000000528c0c723c */ /* 0x084ff0000004180c */
[C---:B------:R-:W-:Y:S08]  /*2720*/  HMMA.16816.F32.BF16 R16, R136.reuse, R82, R16 ;  /* 0x000000528810723c */ /* 0x040ff00000041810 */
[-C--:B---3--:R-:W-:Y:S01]  /*2730*/  HMMA.16816.F32.BF16 R20, R136, R132.reuse, R20 ;  /* 0x000000848814723c */ /* 0x088fe20000041814 */
[----:B------:R-:W2:Y:S07]  /*2740*/  LDSM.16.M88.4 R136, [R208+0x9080] ;  /* 0x00908000d088783b */ /* 0x000eae0000000200 */
[----:B------:R-:W-:Y:S08]  /*2750*/  HMMA.16816.F32.BF16 R24, R140, R132, R24 ;  /* 0x000000848c18723c */ /* 0x000ff00000041818 */
[-C--:B-----5:R-:W-:Y:S08]  /*2760*/  HMMA.16816.F32.BF16 R4, R144, R134.reuse, R4 ;  /* 0x000000869004723c */ /* 0x0a0ff00000041804 */
[C---:B-1----:R-:W-:Y:S08]  /*2770*/  HMMA.16816.F32.BF16 R8, R76.reuse, R134, R8 ;  /* 0x000000864c08723c */ /* 0x042ff00000041808 */
[-C--:B------:R-:W-:Y:S08]  /*2780*/  HMMA.16816.F32.BF16 R12, R76, R80.reuse, R12 ;  /* 0x000000504c0c723c */ /* 0x080ff0000004180c */
[C---:B------:R-:W-:Y:S08]  /*2790*/  HMMA.16816.F32.BF16 R16, R144.reuse, R80, R16 ;  /* 0x000000509010723c */ /* 0x040ff00000041810 */
[-C--:B------:R-:W-:Y:S08]  /*27a0*/  HMMA.16816.F32.BF16 R20, R144, R148.reuse, R20 ;  /* 0x000000949014723c */ /* 0x080ff00000041814 */
[----:B------:R-:W-:Y:S08]  /*27b0*/  HMMA.16816.F32.BF16 R24, R76, R148, R24 ;  /* 0x000000944c18723c */ /* 0x000ff00000041818 */
[-C--:B------:R-:W-:Y:S08]  /*27c0*/  HMMA.16816.F32.BF16 R4, R152, R150.reuse, R4 ;  /* 0x000000969804723c */ /* 0x080ff00000041804 */
[C---:B--2---:R-:W-:Y:S08]  /*27d0*/  HMMA.16816.F32.BF16 R8, R136.reuse, R150, R8 ;  /* 0x000000968808723c */ /* 0x044ff00000041808 */
[-C--:B------:R-:W-:Y:S08]  /*27e0*/  HMMA.16816.F32.BF16 R12, R136, R2.reuse, R12 ;  /* 0x00000002880c723c */ /* 0x080ff0000004180c */
[----:B------:R-:W-:Y:S01]  /*27f0*/  FMUL.FTZ R4, R4, c[0x0][0x2b4] ;  /* 0x0000ad0004047a20 */ /* 0x000fe20000410000 */
[C---:B------:R-:W-:Y:S03]  /*2800*/  HMMA.16816.F32.BF16 R16, R152.reuse, R2, R16 ;  /* 0x000000029810723c */ /* 0x040fe60000041810 */
[----:B------:R-:W1:Y:S01]  /*2810*/  MUFU.TANH R141, R4 ;  /* 0x00000004008d7308 */ /* 0x000e620000002400 */
[----:B------:R-:W-:Y:S02]  /*2820*/  FMUL.FTZ R5, R5, c[0x0][0x2b4] ;  /* 0x0000ad0005057a20 */ /* 0x000fe40000410000 */
[----:B------:R-:W-:Y:S02]  /*2830*/  FMUL.FTZ R6, R6, c[0x0][0x2b4] ;  /* 0x0000ad0006067a20 */ /* 0x000fe40000410000 */
[----:B------:R-:W-:Y:S04]  /*2840*/  FMUL.FTZ R7, R7, c[0x0][0x2b4] ;  /* 0x0000ad0007077a20 */ /* 0x000fe80000410000 */
[----:B------:R-:W-:Y:S01]  /*2850*/  FMUL.FTZ R8, R8, c[0x0][0x2b4] ;  /* 0x0000ad0008087a20 */ /* 0x000fe20000410000 */
        /* <DEDUP_REMOVED lines=23> */
[-C--:B--2---:R-:W-:Y:S04]  /*29d0*/  HMMA.16816.F32.BF16 R20, R152, R4.reuse, R20 ;  /* 0x000000049814723c */ /* 0x084fe80000041814 */
[----:B------:R2:W1:Y:S04]  /*29e0*/  LDSM.16.M88.4 R132, [R0+0xf080] ;  /* 0x00f080000084783b */ /* 0x0004680000000200 */
[----:B------:R-:W1:Y:S01]  /*29f0*/  MUFU.TANH R148, R12 ;  /* 0x0000000c00947308 */ /* 0x000e620000002400 */
[----:B------:R-:W-:Y:S09]  /*2a00*/  HMMA.16816.F32.BF16 R24, R136, R4, R24 ;  /* 0x000000048818723c */ /* 0x000ff20000041818 */
        /* <DEDUP_REMOVED lines=25> */
[----:B---34-:R-:W-:Y:S01]  /*2ba0*/  ISETP.NE.AND P3, PT, R238, RZ, PT ;  /* 0x000000ffee00720c */ /* 0x018fe20003f65270 */
[----:B------:R-:W3:Y:S01]  /*2bb0*/  @!P4 S2R R2, SR_CTAID.Y ;  /* 0x000000000002c919 */ /* 0x000ee20000002600 */
[----:B------:R-:W-:Y:S01]  /*2bc0*/  ISETP.NE.AND P6, PT, R237, RZ, PT ;  /* 0x000000ffed00720c */ /* 0x000fe20003fc5270 */
        /* <DEDUP_REMOVED lines=11> */
[----:B---3--:R-:W-:Y:S01]  /*2c80*/  @!P4 SHF.R.S32.HI R5, RZ, 0x1f, R2 ;  /* 0x0000001fff05c819 */ /* 0x008fe20000011402 */
[----:B------:R-:W-:Y:S03]  /*2c90*/  @!P4 IMAD.WIDE.U32 R6, R2, c[0x0][0x270], R246 ;  /* 0x00009c000206ca25 */ /* 0x000fe600078e00f6 */
[----:B------:R-:W-:Y:S02]  /*2ca0*/  LEA.HI.X R9, R4, R243, R3, 0x7, P2 ;  /* 0x000000f304097211 */ /* 0x000fe400010f3c03 */
[----:B------:R-:W-:Y:S01]  /*2cb0*/  IADD3 R3, R236, 0x6080, RZ ;  /* 0x00006080ec037810 */ /* 0x000fe20007ffe0ff */
[----:B------:R-:W-:Y:S01]  /*2cc0*/  @!P4 IMAD R5, R5, c[0x0][0x270], RZ ;  /* 0x00009c000505ca24 */ /* 0x000fe200078e02ff */
[----:B------:R-:W-:Y:S01]  /*2cd0*/  @!P4 IADD3 R6, P1, R6, UR8, RZ ;  /* 0x000000080606cc10 */ /* 0x000fe2000ff3e0ff */
[----:B------:R-:W-:Y:S02]  /*2ce0*/  IMAD.U32 R4, RZ, RZ, UR17 ;  /* 0x00000011ff047e24 */ /* 0x000fe4000f8e00ff */
[----:B------:R-:W-:Y:S02]  /*2cf0*/  @!P4 IMAD R5, R2, c[0x0][0x274], R5 ;  /* 0x00009d000205ca24 */ /* 0x000fe400078e0205 */
[----:B------:R-:W-:Y:S02]  /*2d00*/  IMAD.U32 R2, RZ, RZ, UR14 ;  /* 0x0000000eff027e24 */ /* 0x000fe4000f8e00ff */
[----:B------:R-:W-:Y:S01]  /*2d10*/  @!P4 IMAD R4, R4, 0x40, R246 ;  /* 0x000000400404c824 */ /* 0x000fe200078e02f6 */
[----:B------:R-:W-:Y:S02]  /*2d20*/  @!P4 IADD3.X R5, R7, UR11, R5, P1, !PT ;  /* 0x0000000b0705cc10 */ /* 0x000fe40008ffe405 */
[----:B------:R-:W-:Y:S01]  /*2d30*/  IADD3 R7, -R244, UR21, RZ ;  /* 0x00000015f4077c10 */ /* 0x000fe2000fffe1ff */
[----:B------:R-:W-:Y:S01]  /*2d40*/  @!P4 IMAD.SHL.U32 R4, R4, 0x4, RZ ;  /* 0x000000040404c824 */ /* 0x000fe200078e00ff */
[----:B------:R-:W-:Y:S01]  /*2d50*/  IADD3 R12, P2, P1, R2, 0x80, R8 ;  /* 0x00000080020c7810 */ /* 0x000fe2000795e008 */
[----:B------:R-:W-:Y:S01]  /*2d60*/  IMAD.U32 R2, RZ, RZ, UR17 ;  /* 0x00000011ff027e24 */ /* 0x000fe2000f8e00ff */
[C---:B------:R-:W-:Y:S02]  /*2d70*/  ISETP.LT.OR P5, PT, R7.reuse, 0x1, P3 ;  /* 0x000000010700780c */ /* 0x040fe40001fa1670 */
[----:B------:R-:W-:Y:S01]  /*2d80*/  IADD3.X R13, RZ, UR13, R9, P2, P1 ;  /* 0x0000000dff0d7c10 */ /* 0x000fe200097e2409 */
[----:B------:R-:W-:Y:S01]  /*2d90*/  IMAD R2, R2, 0x4000, R3 ;  /* 0x0000400002027824 */ /* 0x000fe200078e0203 */
[----:B------:R-:W-:Y:S01]  /*2da0*/  @!P4 LEA R10, P1, R6, c[0x0][0x258], 0x2 ;  /* 0x00009600060aca11 */ /* 0x000fe200078210ff */
[----:B------:R-:W-:Y:S01]  /*2db0*/  IMAD.U32 R3, RZ, RZ, UR10 ;  /* 0x0000000aff037e24 */ /* 0x000fe2000f8e00ff */
[----:B------:R-:W-:Y:S02]  /*2dc0*/  ISETP.LT.OR P3, PT, R7, 0x1, P6 ;  /* 0x000000010700780c */ /* 0x000fe40003761670 */
[----:B------:R-:W-:Y:S02]  /*2dd0*/  IADD3 R14, P2, R8, UR14, RZ ;  /* 0x0000000e080e7c10 */ /* 0x000fe4000ff5e0ff */
[----:B------:R-:W-:Y:S02]  /*2de0*/  @!P4 LEA.HI.X R11, R6, c[0x0][0x25c], R5, 0x2, P1 ;  /* 0x00009700060bca11 */ /* 0x000fe400008f1405 */
[----:B------:R-:W-:Y:S01]  /*2df0*/  ISETP.NE.AND P1, PT, R238, RZ, PT ;  /* 0x000000ffee00720c */ /* 0x000fe20003f25270 */
[----:B------:R-:W-:Y:S01]  /*2e00*/  @!PT LDS RZ, [RZ] ;  /* 0x00000000fffff984 */ /* 0x000fe20000000800 */
[----:B------:R-:W-:Y:S01]  /*2e10*/  @!PT LDS RZ, [RZ] ;  /* 0x00000000fffff984 */ /* 0x000fe20000000800 */
[----:B------:R-:W-:Y:S01]  /*2e20*/  @!PT LDS RZ, [RZ] ;  /* 0x00000000fffff984 */ /* 0x000fe20000000800 */
[----:B------:R3:W-:Y:S01]  /*2e30*/  LDGSTS.E.BYPASS.LTC128B.128 [R2], [R8.64], !P5 ;  /* 0x0000000008027fae */ /* 0x0007e2000e901d52 */
[----:B------:R-:W-:Y:S02]  /*2e40*/  IADD3.X R15, R9, UR13, RZ, P2, !PT ;  /* 0x0000000d090f7c10 */ /* 0x000fe400097fe4ff */
[C---:B------:R-:W-:Y:S02]  /*2e50*/  ISETP.LT.OR P2, PT, R7.reuse, 0x21, P1 ;  /* 0x000000210700780c */ /* 0x040fe40000f41670 */
[----:B------:R-:W-:Y:S01]  /*2e60*/  ISETP.LT.OR P1, PT, R7, 0x21, P6 ;  /* 0x000000210700780c */ /* 0x000fe20003721670 */
[----:B------:R3:W-:Y:S01]  /*2e70*/  LDGSTS.E.BYPASS.LTC128B.128 [R2+0x2000], [R8.64+0x80], !P3 ;  /* 0x0200008008027fae */ /* 0x0007e2000d901d52 */
[----:B------:R-:W-:Y:S05]  /*2e80*/  @!P4 LEA R3, R3, 0x40, 0x6 ;  /* 0x000000400303c811 */ /* 0x000fea00078e30ff */
[----:B------:R-:W-:Y:S04]  /*2e90*/  @!P4 IMAD.WIDE R10, R3, 0x4, R10 ;  /* 0x00000004030ac825 */ /* 0x000fe800078e020a */
[----:B------:R3:W-:Y:S06]  /*2ea0*/  LDGSTS.E.BYPASS.LTC128B.128 [R2+0x1000], [R14.64], !P2 ;  /* 0x010000000e027fae */ /* 0x0007ec000d101d52 */
[----:B------:R3:W-:Y:S06]  /*2eb0*/  LDGSTS.E.BYPASS.LTC128B.128 [R2+0x3000], [R12.64], !P1 ;  /* 0x030000000c027fae */ /* 0x0007ec000c901d52 */
[----:B------:R3:W-:Y:S02]  /*2ec0*/  @!P4 LDGSTS.E.BYPASS.LTC128B.128 [R4+0x12080], [R10.64] ;  /* 0x120800000a04cfae */ /* 0x0007e4000b901d52 */
.L_x_55:
[-C--:B-1-34-:R-:W-:Y:S01]  /*2ed0*/  HMMA.16816.F32.BF16 R4, R20, R160.reuse, RZ ;  /* 0x000000a01404723c */ /* 0x09afe200000418ff */
[----:B------:R-:W0:Y:S01]  /*2ee0*/  LDGDEPBAR ;  /* 0x00000000000079af */ /* 0x000e220000000000 */
[----:B------:R-:W-:Y:S01]  /*2ef0*/  UIADD3 UR20, UR10, 0x1, URZ ;  /* 0x000000010a147890 */ /* 0x000fe2000fffe03f */
[C---:B------:R-:W-:Y:S02]  /*2f00*/  ISETP.GT.AND P5, PT, R249.reuse, 0x20, PT ;  /* 0x00000020f900780c */ /* 0x040fe40003fa4270 */
[C---:B------:R-:W-:Y:S02]  /*2f10*/  ISETP.GT.AND P1, PT, R249.reuse, 0x41, PT ;  /* 0x00000041f900780c */ /* 0x040fe40003f24270 */
[----:B------:R-:W-:Y:S01]  /*2f20*/  MOV R2, 0x40 ;  /* 0x0000004000027802 */ /* 0x000fe20000000f00 */
[C---:B------:R-:W-:Y:S01]  /*2f30*/  HMMA.16816.F32.BF16 R8, R76.reuse, R160, RZ ;  /* 0x000000a04c08723c */ /* 0x040fe200000418ff */
[----:B------:R-:W-:Y:S02]  /*2f40*/  P2R R216, PR, RZ, 0x10 ;  /* 0x00000010ffd87803 */ /* 0x000fe40000000000 */
[C---:B------:R-:W-:Y:S02]  /*2f50*/  ISETP.GT.AND P6, PT, R249.reuse, 0x1, PT ;  /* 0x00000001f900780c */ /* 0x040fe40003fc4270 */
[----:B------:R-:W-:Y:S02]  /*2f60*/  SEL R2, R2, 0xffffffc0, !P0 ;  /* 0xffffffc002027807 */ /* 0x000fe40004000000 */
[----:B------:R-:W-:Y:S01]  /*2f70*/  FSEL R218, R208, -INF , P1 ;  /* 0xff800000d0da7808 */ /* 0x000fe20000800000 */
[-C--:B------:R-:W-:Y:S01]  /*2f80*/  HMMA.16816.F32.BF16 R12, R76, R162.reuse, RZ ;  /* 0x000000a24c0c723c */ /* 0x080fe200000418ff */
[----:B------:R-:W-:Y:S02]  /*2f90*/  IADD3 R3, R228, R2, RZ ;  /* 0x00000002e4037210 */ /* 0x000fe40007ffe0ff */
[C---:B------:R-:W-:Y:S01]  /*2fa0*/  ISETP.GT.AND P4, PT, R249.reuse, RZ, PT ;  /* 0x000000fff900720c */ /* 0x040fe20003f84270 */
[----:B------:R-:W-:Y:S01]  /*2fb0*/  FFMA.FTZ R208, -R208, R208, 1 ;  /* 0x3f800000d0d07423 */ /* 0x000fe200000101d0 */
[----:B------:R-:W-:Y:S01]  /*2fc0*/  IADD3 R2, R2, R0, RZ ;  /* 0x0000000002027210 */ /* 0x000fe20007ffe0ff */
[----:B------:R-:W1:Y:S01]  /*2fd0*/  LDSM.16.M88.4 R136, [R3+0xe080] ;  /* 0x00e080000388783b */ /* 0x000e620000000200 */
[C---:B------:R-:W-:Y:S01]  /*2fe0*/  FSEL R217, R140.reuse, -INF , P4 ;  /* 0xff8000008cd97808 */ /* 0x040fe20002000000 */
[C---:B--2---:R-:W-:Y:S02]  /*2ff0*/  HMMA.16816.F32.BF16 R16, R20.reuse, R162, RZ ;  /* 0x000000a21410723c */ /* 0x044fe400000418ff */
[----:B------:R-:W-:Y:S02]  /*3000*/  ISETP.GT.AND P3, PT, R249, 0x21, PT ;  /* 0x00000021f900780c */ /* 0x000fe40003f64270 */
[----:B------:R-:W-:Y:S01]  /*3010*/  FFMA.FTZ R140, -R140, R140, 1 ;  /* 0x3f8000008c8c7423 */ /* 0x000fe2000001018c */
[C---:B------:R-:W-:Y:S01]  /*3020*/  FSEL R219, R147.reuse, -INF , P6 ;  /* 0xff80000093db7808 */ /* 0x040fe20003000000 */
[----:B------:R-:W-:Y:S01]  /*3030*/  FFMA.FTZ R147, -R147, R147, 1 ;  /* 0x3f80000093937423 */ /* 0x000fe20000010193 */
[----:B------:R-:W-:Y:S01]  /*3040*/  ISETP.GT.AND P2, PT, R249, 0x40, PT ;  /* 0x00000040f900780c */ /* 0x000fe20003f44270 */
[-C--:B------:R-:W-:Y:S01]  /*3050*/  HMMA.16816.F32.BF16 R20, R20, R164.reuse, RZ ;  /* 0x000000a41414723c */ /* 0x080fe200000418ff */
[----:B------:R-:W-:Y:S03]  /*3060*/  FFMA.FTZ R217, R217, c[0x0][0x29c], -R213 ;  /* 0x0000a700d9d97a23 */ /* 0x000fe600000108d5 */
[----:B------:R-:W-:Y:S03]  /*3070*/  FFMA.FTZ R219, R219, c[0x0][0x29c], -R212 ;  /* 0x0000a700dbdb7a23 */ /* 0x000fe600000108d4 */
[----:B------:R-:W-:Y:S01]  /*3080*/  MUFU.EX2 R217, R217 ;  /* 0x000000d900d97308 */ /* 0x000fe20000000800 */
[----:B------:R-:W-:Y:S01]  /*3090*/  HMMA.16816.F32.BF16 R24, R76, R164, RZ ;  /* 0x000000a44c18723c */ /* 0x000fe200000418ff */
[----:B------:R-:W2:Y:S07]  /*30a0*/  LDSM.16.M88.4 R76, [R3+0xf080] ;  /* 0x00f08000034c783b */ /* 0x000eae0000000200 */
[-C--:B------:R-:W-:Y:S01]  /*30b0*/  HMMA.16816.F32.BF16 R4, R80, R166.reuse, R4 ;  /* 0x000000a65004723c */ /* 0x080fe20000041804 */
[----:B------:R-:W-:Y:S07]  /*30c0*/  MUFU.EX2 R219, R219 ;  /* 0x000000db00db7308 */ /* 0x000fee0000000800 */
[C---:B------:R-:W-:Y:S08]  /*30d0*/  HMMA.16816.F32.BF16 R8, R132.reuse, R166, R8 ;  /* 0x000000a68408723c */ /* 0x040ff00000041808 */
[-C--:B------:R-:W-:Y:S08]  /*30e0*/  HMMA.16816.F32.BF16 R12, R132, R168.reuse, R12 ;  /* 0x000000a8840c723c */ /* 0x080ff0000004180c */
[C---:B------:R-:W-:Y:S08]  /*30f0*/  HMMA.16816.F32.BF16 R16, R80.reuse, R168, R16 ;  /* 0x000000a85010723c */ /* 0x040ff00000041810 */
[-C--:B------:R-:W-:Y:S01]  /*3100*/  HMMA.16816.F32.BF16 R20, R80, R170.reuse, R20 ;  /* 0x000000aa5014723c */ /* 0x080fe20000041814 */
[----:B------:R-:W3:Y:S07]  /*3110*/  LDSM.16.M88.4 R80, [R2+0xe080] ;  /* 0x00e080000250783b */ /* 0x000eee0000000200 */
[----:B------:R-:W-:Y:S01]  /*3120*/  HMMA.16816.F32.BF16 R24, R132, R170, R24 ;  /* 0x000000aa8418723c */ /* 0x000fe20000041818 */
[----:B------:R-:W4:Y:S07]  /*3130*/  LDSM.16.M88.4 R132, [R2+0xf080] ;  /* 0x00f080000284783b */ /* 0x000f2e0000000200 */
        /* <DEDUP_REMOVED lines=9> */
[C---:B----4-:R-:W-:Y:S08]  /*31d0*/  HMMA.16816.F32.BF16 R8, R132.reuse, R178, R8 ;  /* 0x000000b28408723c */ /* 0x050ff00000041808 */
        /* <DEDUP_REMOVED lines=13> */
[----:B------:R2:W5:Y:S07]  /*32b0*/  LDSM.16.M88.4 R76, [R3+0x11080] ;  /* 0x01108000034c783b */ /* 0x00056e0000000200 */
[-C--:B---3--:R-:W-:Y:S08]  /*32c0*/  HMMA.16816.F32.BF16 R4, R80, R190.reuse, R4 ;  /* 0x000000be5004723c */ /* 0x088ff00000041804 */
[C---:B----4-:R-:W-:Y:S08]  /*32d0*/  HMMA.16816.F32.BF16 R8, R132.reuse, R190, R8 ;  /* 0x000000be8408723c */ /* 0x050ff00000041808 */
[-C--:B------:R-:W-:Y:S04]  /*32e0*/  HMMA.16816.F32.BF16 R12, R132, R192.reuse, R12 ;  /* 0x000000c0840c723c */ /* 0x080fe8000004180c */
[C---:B--2---:R-:W-:Y:S01]  /*32f0*/  FSEL R3, R141.reuse, -INF , P4 ;  /* 0xff8000008d037808 */ /* 0x044fe20002000000 */
[----:B------:R-:W-:Y:S03]  /*3300*/  FFMA.FTZ R141, -R141, R141, 1 ;  /* 0x3f8000008d8d7423 */ /* 0x000fe6000001018d */
[C---:B------:R-:W-:Y:S04]  /*3310*/  HMMA.16816.F32.BF16 R16, R80.reuse, R192, R16 ;  /* 0x000000c05010723c */ /* 0x040fe80000041810 */
[--C-:B------:R-:W-:Y:S04]  /*3320*/  FFMA.FTZ R3, R3, c[0x0][0x29c], -R215.reuse ;  /* 0x0000a70003037a23 */ /* 0x100fe800000108d7 */
[-C--:B------:R-:W-:Y:S01]  /*3330*/  HMMA.16816.F32.BF16 R20, R80, R194.reuse, R20 ;  /* 0x000000c25014723c */ /* 0x080fe20000041814 */
[----:B------:R-:W2:Y:S01]  /*3340*/  LDSM.16.M88.4 R80, [R2+0x10080] ;  /* 0x010080000250783b */ /* 0x000ea20000000200 */
[----:B------:R-:W-:Y:S06]  /*3350*/  MUFU.EX2 R3, R3 ;  /* 0x0000000300037308 */ /* 0x000fec0000000800 */
[----:B------:R-:W-:Y:S01]  /*3360*/  HMMA.16816.F32.BF16 R24, R132, R194, R24 ;  /* 0x000000c28418723c */ /* 0x000fe20000041818 */
[----:B------:R-:W3:Y:S07]  /*3370*/  LDSM.16.M88.4 R132, [R2+0x11080] ;  /* 0x011080000284783b */ /* 0x000eee0000000200 */
[-C--:B-1----:R-:W-:Y:S01]  /*3380*/  HMMA.16816.F32.BF16 R4, R136, R196.reuse, R4 ;  /* 0x000000c48804723c */ /* 0x082fe20000041804 */
[----:B------:R-:W1:Y:S07]  /*3390*/  LDS R2, [R250.X4+0x12280] ;  /* 0x01228000fa027984 */ /* 0x000e6e0000004800 */
[C---:B-----5:R-:W-:Y:S08]  /*33a0*/  HMMA.16816.F32.BF16 R8, R76.reuse, R196, R8 ;  /* 0x000000c44c08723c */ /* 0x060ff00000041808 */
[-C--:B------:R-:W-:Y:S08]  /*33b0*/  HMMA.16816.F32.BF16 R12, R76, R198.reuse, R12 ;  /* 0x000000c64c0c723c */ /* 0x080ff0000004180c */
[C---:B------:R-:W-:Y:S08]  /*33c0*/  HMMA.16816.F32.BF16 R16, R136.reuse, R198, R16 ;  /* 0x000000c68810723c */ /* 0x040ff00000041810 */
[-C--:B------:R-:W-:Y:S07]  /*33d0*/  HMMA.16816.F32.BF16 R20, R136, R200.reuse, R20 ;  /* 0x000000c88814723c */ /* 0x080fee0000041814 */
[C---:B------:R-:W-:Y:S01]  /*33e0*/  FSEL R136, R209.reuse, -INF , P1 ;  /* 0xff800000d1887808 */ /* 0x040fe20000800000 */
[----:B------:R-:W-:Y:S04]  /*33f0*/  HMMA.16816.F32.BF16 R24, R76, R200, R24 ;  /* 0x000000c84c18723c */ /* 0x000fe80000041818 */
[----:B------:R-:W-:Y:S01]  /*3400*/  FFMA.FTZ R209, -R209, R209, 1 ;  /* 0x3f800000d1d17423 */ /* 0x000fe200000101d1 */
[C---:B------:R-:W-:Y:S01]  /*3410*/  FSEL R137, R158.reuse, -INF , P1 ;  /* 0xff8000009e897808 */ /* 0x040fe20000800000 */
[----:B------:R-:W-:Y:S01]  /*3420*/  FFMA.FTZ R158, -R158, R158, 1 ;  /* 0x3f8000009e9e7423 */ /* 0x000fe2000001019e */
[----:B------:R-:W-:Y:S01]  /*3430*/  FSEL R78, R154, -INF , P5 ;  /* 0xff8000009a4e7808 */ /* 0x000fe20002800000 */
[-C--:B--2---:R-:W-:Y:S05]  /*3440*/  HMMA.16816.F32.BF16 R4, R80, R202.reuse, R4 ;  /* 0x000000ca5004723c */ /* 0x084fea0000041804 */
[----:B------:R-:W-:Y:S01]  /*3450*/  FFMA.FTZ R78, R78, c[0x0][0x29c], -R215 ;  /* 0x0000a7004e4e7a23 */ /* 0x000fe200000108d7 */
[C---:B------:R-:W-:Y:S01]  /*3460*/  FSEL R77, R155.reuse, -INF , P3 ;  /* 0xff8000009b4d7808 */ /* 0x040fe20001800000 */
[----:B------:R-:W-:Y:S01]  /*3470*/  FFMA.FTZ R155, -R155, R155, 1 ;  /* 0x3f8000009b9b7423 */ /* 0x000fe2000001019b */
[C---:B---3--:R-:W-:Y:S03]  /*3480*/  HMMA.16816.F32.BF16 R8, R132.reuse, R202, R8 ;  /* 0x000000ca8408723c */ /* 0x048fe60000041808 */
[----:B------:R-:W2:Y:S01]  /*3490*/  MUFU.EX2 R78, R78 ;  /* 0x0000004e004e7308 */ /* 0x000ea20000000800 */
[C---:B------:R-:W-:Y:S01]  /*34a0*/  FSEL R139, R148.reuse, -INF , P5 ;  /* 0xff800000948b7808 */ /* 0x040fe20002800000 */
[----:B------:R-:W-:Y:S01]  /*34b0*/  FFMA.FTZ R148, -R148, R148, 1 ;  /* 0x3f80000094947423 */ /* 0x000fe20000010194 */
[C---:B------:R-:W-:Y:S01]  /*34c0*/  FSEL R138, R149.reuse, -INF , P3 ;  /* 0xff800000958a7808 */ /* 0x040fe20001800000 */
[----:B------:R-:W-:Y:S01]  /*34d0*/  FFMA.FTZ R149, -R149, R149, 1 ;  /* 0x3f80000095957423 */ /* 0x000fe20000010195 */
[-C--:B------:R-:W-:Y:S04]  /*34e0*/  HMMA.16816.F32.BF16 R12, R132, R204.reuse, R12 ;  /* 0x000000cc840c723c */ /* 0x080fe8000004180c */
[----:B------:R-:W-:Y:S01]  /*34f0*/  FFMA.FTZ R138, R138, c[0x0][0x29c], -R213 ;  /* 0x0000a7008a8a7a23 */ /* 0x000fe200000108d5 */
[C---:B------:R-:W-:Y:S01]  /*3500*/  FSEL R79, R142.reuse, -INF , P6 ;  /* 0xff8000008e4f7808 */ /* 0x040fe20003000000 */
[----:B------:R-:W-:Y:S01]  /*3510*/  FFMA.FTZ R142, -R142, R142, 1 ;  /* 0x3f8000008e8e7423 */ /* 0x000fe2000001018e */
[----:B------:R-:W-:Y:S01]  /*3520*/  FSEL R76, R156, -INF , P2 ;  /* 0xff8000009c4c7808 */ /* 0x000fe20001000000 */
[C---:B------:R-:W-:Y:S02]  /*3530*/  HMMA.16816.F32.BF16 R16, R80.reuse, R204, R16 ;  /* 0x000000cc5010723c */ /* 0x040fe40000041810 */
[----:B------:R-:W-:Y:S02]  /*3540*/  MUFU.EX2 R138, R138 ;  /* 0x0000008a008a7308 */ /* 0x000fe40000000800 */
[--C-:B-1----:R-:W-:Y:S02]  /*3550*/  FADD.FTZ R4, R4, -R2.reuse ;  /* 0x8000000204047221 */ /* 0x102fe40000010000 */
[----:B------:R-:W-:Y:S02]  /*3560*/  FADD.FTZ R5, R5, -R2 ;  /* 0x8000000205057221 */ /* 0x000fe40000010000 */
[-C--:B------:R-:W-:Y:S04]  /*3570*/  HMMA.16816.F32.BF16 R20, R80, R206.reuse, R20 ;  /* 0x000000ce5014723c */ /* 0x080fe80000041814 */
[--C-:B------:R-:W-:Y:S02]  /*3580*/  FFMA.FTZ R79, R79, c[0x0][0x29c], -R215.reuse ;  /* 0x0000a7004f4f7a23 */ /* 0x100fe400000108d7 */
[--C-:B------:R-:W-:Y:S01]  /*3590*/  FFMA.FTZ R77, R77, c[0x0][0x29c], -R215.reuse ;  /* 0x0000a7004d4d7a23 */ /* 0x100fe200000108d7 */
[----:B------:R-:W-:Y:S01]  /*35a0*/  FSEL R83, R144, -INF , P6 ;  /* 0xff80000090537808 */ /* 0x000fe20003000000 */
[----:B------:R-:W-:Y:S02]  /*35b0*/  HMMA.16816.F32.BF16 R24, R132, R206, R24 ;  /* 0x000000ce8418723c */ /* 0x000fe40000041818 */
[----:B------:R-:W1:Y:S02]  /*35c0*/  MUFU.EX2 R79, R79 ;  /* 0x0000004f004f7308 */ /* 0x000e640000000800 */
[----:B------:R-:W-:Y:S01]  /*35d0*/  FFMA.FTZ R83, R83, c[0x0][0x29c], -R214 ;  /* 0x0000a70053537a23 */ /* 0x000fe200000108d6 */
[----:B------:R-:W-:Y:S01]  /*35e0*/  FSEL R82, R152, -INF , P5 ;  /* 0xff80000098527808 */ /* 0x000fe20002800000 */
[----:B------:R-:W-:Y:S01]  /*35f0*/  FFMA.FTZ R144, -R144, R144, 1 ;  /* 0x3f80000090907423 */ /* 0x000fe20000010190 */
[----:B------:R-:W-:Y:S01]  /*3600*/  FSEL R81, R153, -INF , P3 ;  /* 0xff80000099517808 */ /* 0x000fe20001800000 */
[--C-:B------:R-:W-:Y:S01]  /*3610*/  FADD.FTZ R16, R16, -R2.reuse ;  /* 0x8000000210107221 */ /* 0x100fe20000010000 */
[----:B------:R-:W-:Y:S03]  /*3620*/  FSEL R80, R157, -INF , P2 ;  /* 0xff8000009d507808 */ /* 0x000fe60001000000 */
[----:B--2---:R-:W-:Y:S01]  /*3630*/  FMUL.FTZ R16, R78, R16 ;  /* 0x000000104e107220 */ /* 0x004fe20000410000 */
[----:B------:R-:W-:Y:S01]  /*3640*/  MUFU.EX2 R83, R83 ;  /* 0x0000005300537308 */ /* 0x000fe20000000800 */
[--C-:B------:R-:W-:Y:S02]  /*3650*/  FADD.FTZ R17, R17, -R2.reuse ;  /* 0x8000000211117221 */ /* 0x100fe40000010000 */
[--C-:B------:R-:W-:Y:S02]  /*3660*/  FADD.FTZ R20, R20, -R2.reuse ;  /* 0x8000000214147221 */ /* 0x100fe40000010000 */
[----:B------:R-:W-:Y:S02]  /*3670*/  FADD.FTZ R21, R21, -R2 ;  /* 0x8000000215157221 */ /* 0x000fe40000010000 */
[----:B------:R-:W-:Y:S02]  /*3680*/  FFMA.FTZ R2, -R154, R154, 1 ;  /* 0x3f8000009a027423 */ /* 0x000fe4000001019a */
[--C-:B------:R-:W-:Y:S01]  /*3690*/  FFMA.FTZ R76, R76, c[0x0][0x29c], -R215.reuse ;  /* 0x0000a7004c4c7a23 */ /* 0x100fe200000108d7 */
[----:B------:R-:W2:Y:S01]  /*36a0*/  MUFU.EX2 R77, R77 ;  /* 0x0000004d004d7308 */ /* 0x000ea20000000800 */
[----:B------:R-:W-:Y:S02]  /*36b0*/  FMUL.FTZ R2, R16, R2 ;  /* 0x0000000210027220 */ /* 0x000fe40000410000 */
[----:B------:R-:W3:Y:S01]  /*36c0*/  LDS R16, [R250.X4+0x122a0] ;  /* 0x0122a000fa107984 */ /* 0x000ee20000004800 */
[----:B------:R-:W-:Y:S01]  /*36d0*/  FFMA.FTZ R215, R136, c[0x0][0x29c], -R215 ;  /* 0x0000a70088d77a23 */ /* 0x000fe200000108d7 */
[----:B------:R-:W-:Y:S01]  /*36e0*/  FSEL R136, R143, -INF , P4 ;  /* 0xff8000008f887808 */ /* 0x000fe20002000000 */
[----:B------:R-:W-:Y:S01]  /*36f0*/  FMUL.FTZ R4, R3, R4 ;  /* 0x0000000403047220 */ /* 0x000fe20000410000 */
[----:B-1----:R-:W-:Y:S01]  /*3700*/  F2FP.BF16.PACK_AB R3, R79, R3 ;  /* 0x000000034f03723e */ /* 0x002fe200000010ff */
[--C-:B------:R-:W-:Y:S02]  /*3710*/  FFMA.FTZ R81, R81, c[0x0][0x29c], -R214.reuse ;  /* 0x0000a70051517a23 */ /* 0x100fe400000108d6 */
[--C-:B------:R-:W-:Y:S01]  /*3720*/  FFMA.FTZ R136, R136, c[0x0][0x29c], -R214.reuse ;  /* 0x0000a70088887a23 */ /* 0x100fe200000108d6 */
[----:B------:R-:W-:Y:S01]  /*3730*/  MUFU.EX2 R76, R76 ;  /* 0x0000004c004c7308 */ /* 0x000fe20000000800 */
[----:B------:R-:W-:Y:S01]  /*3740*/  FMUL.FTZ R4, R4, R141 ;  /* 0x0000008d04047220 */ /* 0x000fe20000410000 */
[----:B------:R-:W-:Y:S01]  /*3750*/  FSEL R141, R145, -INF , P6 ;  /* 0xff800000918d7808 */ /* 0x000fe20003000000 */
[--C-:B------:R-:W-:Y:S02]  /*3760*/  FFMA.FTZ R82, R82, c[0x0][0x29c], -R214.reuse ;  /* 0x0000a70052527a23 */ /* 0x100fe400000108d6 */
[--C-:B------:R-:W-:Y:S02]  /*3770*/  FFMA.FTZ R80, R80, c[0x0][0x29c], -R214.reuse ;  /* 0x0000a70050507a23 */ /* 0x100fe400000108d6 */
[----:B------:R-:W-:Y:S01]  /*3780*/  FFMA.FTZ R214, R137, c[0x0][0x29c], -R214 ;  /* 0x0000a70089d67a23 */ /* 0x000fe200000108d6 */
[----:B------:R-:W-:Y:S01]  /*3790*/  FSEL R137, R159, -INF , P2 ;  /* 0xff8000009f897808 */ /* 0x000fe20001000000 */
[--C-:B------:R-:W-:Y:S01]  /*37a0*/  FFMA.FTZ R141, R141, c[0x0][0x29c], -R213.reuse ;  /* 0x0000a7008d8d7a23 */ /* 0x100fe200000108d5 */
[----:B------:R-:W1:Y:S01]  /*37b0*/  MUFU.EX2 R136, R136 ;  /* 0x0000008800887308 */ /* 0x000e620000000800 */
[--C-:B------:R-:W-:Y:S02]  /*37c0*/  FFMA.FTZ R139, R139, c[0x0][0x29c], -R213.reuse ;  /* 0x0000a7008b8b7a23 */ /* 0x100fe400000108d5 */
[--C-:B------:R-:W-:Y:S02]  /*37d0*/  FFMA.FTZ R137, R137, c[0x0][0x29c], -R213.reuse ;  /* 0x0000a70089897a23 */ /* 0x100fe400000108d5 */
[----:B------:R-:W-:Y:S01]  /*37e0*/  FFMA.FTZ R213, R218, c[0x0][0x29c], -R213 ;  /* 0x0000a700dad57a23 */ /* 0x000fe200000108d5 */
[----:B------:R-:W-:Y:S01]  /*37f0*/  FSEL R218, R146, -INF , P4 ;  /* 0xff80000092da7808 */ /* 0x000fe20002000000 */
[----:B------:R-:W-:Y:S01]  /*3800*/  FMUL.FTZ R5, R79, R5 ;  /* 0x000000054f057220 */ /* 0x000fe20000410000 */
[----:B------:R-:W-:Y:S01]  /*3810*/  ISETP.NE.AND P4, PT, R216, RZ, PT ;  /* 0x000000ffd800720c */ /* 0x000fe20003f85270 */
[----:B--2---:R-:W-:Y:S01]  /*3820*/  FMUL.FTZ R17, R77, R17 ;  /* 0x000000114d117220 */ /* 0x004fe20000410000 */
[----:B------:R-:W-:Y:S01]  /*3830*/  MUFU.EX2 R141, R141 ;  /* 0x0000008d008d7308 */ /* 0x000fe20000000800 */
[--C-:B------:R-:W-:Y:S01]  /*3840*/  FFMA.FTZ R218, R218, c[0x0][0x29c], -R212.reuse ;  /* 0x0000a700dada7a23 */ /* 0x100fe200000108d4 */
[----:B------:R-:W-:Y:S01]  /*3850*/  FSEL R216, R150, -INF , P5 ;  /* 0xff80000096d87808 */ /* 0x000fe20002800000 */
[----:B------:R-:W-:Y:S01]  /*3860*/  FMUL.FTZ R5, R5, R142 ;  /* 0x0000008e05057220 */ /* 0x000fe20000410000 */
[----:B------:R-:W-:Y:S01]  /*3870*/  FSEL R142, R151, -INF , P3 ;  /* 0xff800000978e7808 */ /* 0x000fe20001800000 */
[----:B------:R-:W-:Y:S01]  /*3880*/  FFMA.FTZ R156, -R156, R156, 1 ;  /* 0x3f8000009c9c7423 */ /* 0x000fe2000001019c */
[----:B------:R-:W-:Y:S01]  /*3890*/  F2FP.BF16.PACK_AB R77, R77, R78 ;  /* 0x0000004e4d4d723e */ /* 0x000fe200000010ff */
[--C-:B------:R-:W-:Y:S01]  /*38a0*/  FFMA.FTZ R216, R216, c[0x0][0x29c], -R212.reuse ;  /* 0x0000a700d8d87a23 */ /* 0x100fe200000108d4 */
[----:B------:R-:W-:Y:S01]  /*38b0*/  F2FP.BF16.PACK_AB R4, R5, R4 ;  /* 0x000000040504723e */ /* 0x000fe200000010ff */
[----:B------:R-:W-:Y:S01]  /*38c0*/  FFMA.FTZ R142, R142, c[0x0][0x29c], -R212 ;  /* 0x0000a7008e8e7a23 */ /* 0x000fe200000108d4 */
[----:B------:R-:W-:Y:S01]  /*38d0*/  MUFU.EX2 R218, R218 ;  /* 0x000000da00da7308 */ /* 0x000fe20000000800 */
[----:B------:R-:W2:Y:S01]  /*38e0*/  LDS R5, [R250.X4+0x12320] ;  /* 0x01232000fa057984 */ /* 0x000ea20000004800 */
[--C-:B---3--:R-:W-:Y:S02]  /*38f0*/  FADD.FTZ R7, R7, -R16.reuse ;  /* 0x8000001007077221 */ /* 0x108fe40000010000 */
[--C-:B------:R-:W-:Y:S02]  /*3900*/  FADD.FTZ R6, R6, -R16.reuse ;  /* 0x8000001006067221 */ /* 0x100fe40000010000 */
[C---:B------:R-:W-:Y:S01]  /*3910*/  FMUL.FTZ R7, R83.reuse, R7 ;  /* 0x0000000753077220 */ /* 0x040fe20000410000 */
[----:B-1----:R-:W-:Y:S01]  /*3920*/  F2FP.BF16.PACK_AB R83, R83, R136 ;  /* 0x000000885353723e */ /* 0x002fe200000010ff */
[--C-:B------:R-:W-:Y:S02]  /*3930*/  FADD.FTZ R18, R18, -R16.reuse ;  /* 0x8000001012127221 */ /* 0x100fe40000010000 */
[----:B------:R-:W-:Y:S01]  /*3940*/  FMUL.FTZ R144, R7, R144 ;  /* 0x0000009007907220 */ /* 0x000fe20000410000 */
[----:B------:R-:W1:Y:S01]  /*3950*/  MUFU.EX2 R81, R81 ;  /* 0x0000005100517308 */ /* 0x000e620000000800 */
[----:B------:R-:W3:Y:S01]  /*3960*/  LDS R7, [R250.X4+0x12300] ;  /* 0x01230000fa077984 */ /* 0x000ee20000004800 */
[----:B------:R-:W-:Y:S02]  /*3970*/  FMUL.FTZ R6, R136, R6 ;  /* 0x0000000688067220 */ /* 0x000fe40000410000 */
[----:B------:R-:W-:Y:S01]  /*3980*/  FFMA.FTZ R143, -R143, R143, 1 ;  /* 0x3f8000008f8f7423 */ /* 0x000fe2000001018f */
[----:B------:R4:W-:Y:S01]  /*3990*/  STS [R251+0x12480], R3 ;  /* 0x01248003fb007388 */ /* 0x0009e20000000800 */
[----:B------:R-:W-:Y:S02]  /*39a0*/  FMUL.FTZ R20, R76, R20 ;  /* 0x000000144c147220 */ /* 0x000fe40000410000 */
[----:B------:R-:W-:Y:S01]  /*39b0*/  FMUL.FTZ R6, R6, R143 ;  /* 0x0000008f06067220 */ /* 0x000fe20000410000 */
[----:B------:R-:W-:Y:S01]  /*39c0*/  STS [R248], R83 ;  /* 0x00000053f8007388 */ /* 0x000fe20000000800 */
[----:B------:R-:W5:Y:S01]  /*39d0*/  MUFU.EX2 R82, R82 ;  /* 0x0000005200527308 */ /* 0x000f620000000800 */
[----:B------:R-:W-:Y:S01]  /*39e0*/  FMUL.FTZ R156, R20, R156 ;  /* 0x0000009c149c7220 */ /* 0x000fe20000410000 */
[----:B------:R-:W-:Y:S01]  /*39f0*/  FSEL R143, R211, -INF , P1 ;  /* 0xff800000d38f7808 */ /* 0x000fe20000800000 */
[----:B------:R-:W-:Y:S01]  /*3a00*/  FADD.FTZ R22, R22, -R16 ;  /* 0x8000001016167221 */ /* 0x000fe20000010000 */
[----:B------:R-:W-:Y:S01]  /*3a10*/  FSEL R20, R210, -INF , P2 ;  /* 0xff800000d2147808 */ /* 0x000fe20001000000 */
[----:B------:R-:W-:Y:S01]  /*3a20*/  FFMA.FTZ R145, -R145, R145, 1 ;  /* 0x3f80000091917423 */ /* 0x000fe20000010191 */
[----:B------:R-:W-:Y:S01]  /*3a30*/  F2FP.BF16.PACK_AB R6, R144, R6 ;  /* 0x000000069006723e */ /* 0x000fe200000010ff */
[----:B------:R-:W-:Y:S01]  /*3a40*/  FFMA.FTZ R146, -R146, R146, 1 ;  /* 0x3f80000092927423 */ /* 0x000fe20000010192 */
[----:B------:R-:W-:Y:S01]  /*3a50*/  PLOP3.LUT P1, PT, PT, PT, UP0, 0x80, 0x0 ;  /* 0x000000000000781c */ /* 0x000fe20003f2f008 */
[--C-:B------:R-:W-:Y:S01]  /*3a60*/  FFMA.FTZ R20, R20, c[0x0][0x29c], -R212.reuse ;  /* 0x0000a70014147a23 */ /* 0x100fe200000108d4 */
[----:B------:R-:W4:Y:S01]  /*3a70*/  MUFU.EX2 R139, R139 ;  /* 0x0000008b008b7308 */ /* 0x000f220000000800 */
[----:B------:R-:W-:Y:S02]  /*3a80*/  FFMA.FTZ R212, R143, c[0x0][0x29c], -R212 ;  /* 0x0000a7008fd47a23 */ /* 0x000fe400000108d4 */
[--C-:B------:R-:W-:Y:S02]  /*3a90*/  FADD.FTZ R19, R19, -R16.reuse ;  /* 0x8000001013137221 */ /* 0x100fe40000010000 */
[----:B------:R-:W-:Y:S02]  /*3aa0*/  FMUL.FTZ R17, R17, R155 ;  /* 0x0000009b11117220 */ /* 0x000fe40000410000 */
[----:B-1----:R-:W-:Y:S02]  /*3ab0*/  FMUL.FTZ R19, R81, R19 ;  /* 0x0000001351137220 */ /* 0x002fe40000410000 */
[----:B------:R-:W-:Y:S01]  /*3ac0*/  FFMA.FTZ R152, -R152, R152, 1 ;  /* 0x3f80000098987423 */ /* 0x000fe20000010198 */
[----:B------:R-:W-:Y:S01]  /*3ad0*/  MUFU.EX2 R142, R142 ;  /* 0x0000008e008e7308 */ /* 0x000fe20000000800 */
[--C-:B--2---:R-:W-:Y:S01]  /*3ae0*/  FADD.FTZ R10, R10, -R5.reuse ;  /* 0x800000050a0a7221 */ /* 0x104fe20000010000 */
[----:B------:R-:W-:Y:S01]  /*3af0*/  F2FP.BF16.PACK_AB R2, R17, R2 ;  /* 0x000000021102723e */ /* 0x000fe200000010ff */
[----:B------:R-:W-:Y:S02]  /*3b00*/  FADD.FTZ R11, R11, -R5 ;  /* 0x800000050b0b7221 */ /* 0x000fe40000010000 */
[----:B-----5:R-:W-:Y:S01]  /*3b10*/  FMUL.FTZ R18, R82, R18 ;  /* 0x0000001252127220 */ /* 0x020fe20000410000 */
[----:B------:R-:W-:Y:S01]  /*3b20*/  F2FP.BF16.PACK_AB R82, R81, R82 ;  /* 0x000000525152723e */ /* 0x000fe200000010ff */
[----:B------:R-:W-:Y:S02]  /*3b30*/  FMUL.FTZ R10, R218, R10 ;  /* 0x0000000ada0a7220 */ /* 0x000fe40000410000 */
[----:B------:R-:W-:Y:S01]  /*3b40*/  FMUL.FTZ R11, R219, R11 ;  /* 0x0000000bdb0b7220 */ /* 0x000fe20000410000 */
[----:B------:R-:W1:Y:S01]  /*3b50*/  MUFU.EX2 R216, R216 ;  /* 0x000000d800d87308 */ /* 0x000e620000000800 */
[--C-:B---3--:R-:W-:Y:S02]  /*3b60*/  FADD.FTZ R8, R8, -R7.reuse ;  /* 0x8000000708087221 */ /* 0x108fe40000010000 */
[--C-:B------:R-:W-:Y:S02]  /*3b70*/  FADD.FTZ R9, R9, -R7.reuse ;  /* 0x8000000709097221 */ /* 0x100fe40000010000 */
[----:B------:R-:W-:Y:S01]  /*3b80*/  FMUL.FTZ R8, R217, R8 ;  /* 0x00000008d9087220 */ /* 0x000fe20000410000 */
[----:B------:R-:W-:Y:S01]  /*3b90*/  F2FP.BF16.PACK_AB R217, R141, R217 ;  /* 0x000000d98dd9723e */ /* 0x000fe200000010ff */
[--C-:B------:R-:W-:Y:S02]  /*3ba0*/  FADD.FTZ R12, R12, -R7.reuse ;  /* 0x800000070c0c7221 */ /* 0x100fe40000010000 */
[--C-:B------:R-:W-:Y:S01]  /*3bb0*/  FADD.FTZ R13, R13, -R7.reuse ;  /* 0x800000070d0d7221 */ /* 0x100fe20000010000 */
[----:B------:R-:W2:Y:S01]  /*3bc0*/  MUFU.EX2 R215, R215 ;  /* 0x000000d700d77308 */ /* 0x000ea20000000800 */
[--C-:B------:R-:W-:Y:S01]  /*3bd0*/  FADD.FTZ R24, R24, -R7.reuse ;  /* 0x8000000718187221 */ /* 0x100fe20000010000 */
[----:B------:R-:W-:Y:S01]  /*3be0*/  STS [R251+0x12c80], R217 ;  /* 0x012c80d9fb007388 */ /* 0x000fe20000000800 */
[----:B------:R-:W-:Y:S01]  /*3bf0*/  FADD.FTZ R25, R25, -R7 ;  /* 0x8000000719197221 */ /* 0x000fe20000010000 */
[----:B------:R-:W-:Y:S01]  /*3c00*/  F2FP.BF16.PACK_AB R7, R219, R218 ;  /* 0x000000dadb07723e */ /* 0x000fe200000010ff */
[----:B----4-:R-:W-:Y:S01]  /*3c10*/  FMUL.FTZ R12, R139, R12 ;  /* 0x0000000c8b0c7220 */ /* 0x010fe20000410000 */
[----:B------:R-:W-:Y:S01]  /*3c20*/  F2FP.BF16.PACK_AB R139, R138, R139 ;  /* 0x0000008b8a8b723e */ /* 0x000fe200000010ff */
[----:B------:R-:W-:Y:S02]  /*3c30*/  FMUL.FTZ R9, R141, R9 ;  /* 0x000000098d097220 */ /* 0x000fe40000410000 */
[----:B------:R-:W-:Y:S01]  /*3c40*/  STS [R248+0x800], R7 ;  /* 0x00080007f8007388 */ /* 0x000fe20000000800 */
[----:B------:R-:W-:Y:S01]  /*3c50*/  MUFU.EX2 R214, R214 ;  /* 0x000000d600d67308 */ /* 0x000fe20000000800 */
[----:B------:R-:W-:Y:S02]  /*3c60*/  FMUL.FTZ R8, R8, R140 ;  /* 0x0000008c08087220 */ /* 0x000fe40000410000 */
[----:B------:R-:W-:Y:S01]  /*3c70*/  STS [R251+0x13480], R77 ;  /* 0x0134804dfb007388 */ /* 0x000fe20000000800 */
[----:B-1----:R-:W-:Y:S01]  /*3c80*/  F2FP.BF16.PACK_AB R3, R142, R216 ;  /* 0x000000d88e03723e */ /* 0x002fe200000010ff */
[----:B------:R-:W-:Y:S02]  /*3c90*/  FMUL.FTZ R9, R9, R145 ;  /* 0x0000009109097220 */ /* 0x000fe40000410000 */
[----:B------:R-:W-:Y:S01]  /*3ca0*/  STS [R248+0x1000], R82 ;  /* 0x00100052f8007388 */ /* 0x000fe20000000800 */
[----:B------:R-:W-:Y:S02]  /*3cb0*/  FMUL.FTZ R10, R10, R146 ;  /* 0x000000920a0a7220 */ /* 0x000fe40000410000 */
[----:B------:R-:W1:Y:S01]  /*3cc0*/  MUFU.EX2 R80, R80 ;  /* 0x0000005000507308 */ /* 0x000e620000000800 */
[----:B------:R-:W-:Y:S01]  /*3cd0*/  STS [R251+0x13c80], R139 ;  /* 0x013c808bfb007388 */ /* 0x000fe20000000800 */
[----:B------:R-:W-:Y:S01]  /*3ce0*/  FMUL.FTZ R11, R11, R147 ;  /* 0x000000930b0b7220 */ /* 0x000fe20000410000 */
[----:B------:R-:W-:Y:S01]  /*3cf0*/  F2FP.BF16.PACK_AB R8, R9, R8 ;  /* 0x000000080908723e */ /* 0x000fe200000010ff */
[----:B------:R-:W-:Y:S01]  /*3d00*/  FFMA.FTZ R153, -R153, R153, 1 ;  /* 0x3f80000099997423 */ /* 0x000fe20000010199 */
[----:B------:R3:W-:Y:S01]  /*3d10*/  STS [R248+0x1800], R3 ;  /* 0x00180003f8007388 */ /* 0x0007e20000000800 */
[----:B--2---:R-:W-:Y:S01]  /*3d20*/  F2FP.BF16.PACK_AB R76, R215, R76 ;  /* 0x0000004cd74c723e */ /* 0x004fe200000010ff */
[----:B------:R-:W-:Y:S01]  /*3d30*/  FMUL.FTZ R18, R18, R152 ;  /* 0x0000009812127220 */ /* 0x000fe20000410000 */
[----:B------:R-:W-:Y:S01]  /*3d40*/  F2FP.BF16.PACK_AB R10, R11, R10 ;  /* 0x0000000a0b0a723e */ /* 0x000fe200000010ff */
[----:B------:R-:W-:Y:S01]  /*3d50*/  FMUL.FTZ R19, R19, R153 ;  /* 0x0000009913137220 */ /* 0x000fe20000410000 */
[----:B------:R-:W-:Y:S01]  /*3d60*/  MUFU.EX2 R213, R213 ;  /* 0x000000d500d57308 */ /* 0x000fe20000000800 */
[----:B------:R-:W-:Y:S01]  /*3d70*/  STS [R251+0x14480], R76 ;  /* 0x0144804cfb007388 */ /* 0x000fe20000000800 */
[----:B------:R-:W-:Y:S02]  /*3d80*/  FMUL.FTZ R13, R138, R13 ;  /* 0x0000000d8a0d7220 */ /* 0x000fe40000410000 */
[--C-:B------:R-:W-:Y:S01]  /*3d90*/  FADD.FTZ R14, R14, -R5.reuse ;  /* 0x800000050e0e7221 */ /* 0x100fe20000010000 */
[----:B------:R-:W-:Y:S01]  /*3da0*/  F2FP.BF16.PACK_AB R18, R19, R18 ;  /* 0x000000121312723e */ /* 0x000fe200000010ff */
[--C-:B------:R-:W-:Y:S02]  /*3db0*/  FADD.FTZ R15, R15, -R5.reuse ;  /* 0x800000050f0f7221 */ /* 0x100fe40000010000 */
[----:B------:R-:W-:Y:S02]  /*3dc0*/  FMUL.FTZ R12, R12, R148 ;  /* 0x000000940c0c7220 */ /* 0x000fe40000410000 */
[----:B------:R-:W2:Y:S01]  /*3dd0*/  MUFU.EX2 R137, R137 ;  /* 0x0000008900897308 */ /* 0x000ea20000000800 */
[----:B------:R-:W-:Y:S02]  /*3de0*/  FMUL.FTZ R13, R13, R149 ;  /* 0x000000950d0d7220 */ /* 0x000fe40000410000 */
[----:B------:R-:W-:Y:S02]  /*3df0*/  FMUL.FTZ R15, R142, R15 ;  /* 0x0000000f8e0f7220 */ /* 0x000fe40000410000 */
[----:B-1----:R-:W-:Y:S01]  /*3e00*/  FMUL.FTZ R22, R80, R22 ;  /* 0x0000001650167220 */ /* 0x002fe20000410000 */
[----:B------:R-:W-:Y:S01]  /*3e10*/  F2FP.BF16.PACK_AB R80, R214, R80 ;  /* 0x00000050d650723e */ /* 0x000fe200000010ff */
[----:B------:R-:W-:Y:S01]  /*3e20*/  FFMA.FTZ R150, -R150, R150, 1 ;  /* 0x3f80000096967423 */ /* 0x000fe20000010196 */
[----:B------:R-:W-:Y:S01]  /*3e30*/  F2FP.BF16.PACK_AB R12, R13, R12 ;  /* 0x0000000c0d0c723e */ /* 0x000fe200000010ff */
[----:B------:R-:W-:Y:S01]  /*3e40*/  FFMA.FTZ R151, -R151, R151, 1 ;  /* 0x3f80000097977423 */ /* 0x000fe20000010197 */
[----:B------:R-:W-:Y:S01]  /*3e50*/  MUFU.EX2 R20, R20 ;  /* 0x0000001400147308 */ /* 0x000fe20000000800 */
[----:B------:R-:W-:Y:S01]  /*3e60*/  STS [R248+0x2000], R80 ;  /* 0x00200050f8007388 */ /* 0x000fe20000000800 */
[----:B------:R-:W-:Y:S02]  /*3e70*/  FMUL.FTZ R14, R216, R14 ;  /* 0x0000000ed80e7220 */ /* 0x000fe40000410000 */
[----:B------:R-:W-:Y:S02]  /*3e80*/  FMUL.FTZ R21, R215, R21 ;  /* 0x00000015d7157220 */ /* 0x000fe40000410000 */
[----:B------:R-:W-:Y:S02]  /*3e90*/  FADD.FTZ R23, R23, -R16 ;  /* 0x8000001017177221 */ /* 0x000fe40000010000 */
[----:B------:R-:W-:Y:S02]  /*3ea0*/  FMUL.FTZ R14, R14, R150 ;  /* 0x000000960e0e7220 */ /* 0x000fe40000410000 */
[----:B------:R-:W3:Y:S01]  /*3eb0*/  MUFU.EX2 R212, R212 ;  /* 0x000000d400d47308 */ /* 0x000ee20000000800 */
[----:B------:R-:W-:Y:S02]  /*3ec0*/  FMUL.FTZ R15, R15, R151 ;  /* 0x000000970f0f7220 */ /* 0x000fe40000410000 */
[----:B------:R-:W-:Y:S02]  /*3ed0*/  FMUL.FTZ R21, R21, R209 ;  /* 0x000000d115157220 */ /* 0x000fe40000410000 */
[----:B--2---:R-:W-:Y:S01]  /*3ee0*/  FMUL.FTZ R24, R137, R24 ;  /* 0x0000001889187220 */ /* 0x004fe20000410000 */
[----:B------:R-:W-:Y:S01]  /*3ef0*/  F2FP.BF16.PACK_AB R137, R213, R137 ;  /* 0x00000089d589723e */ /* 0x000fe200000010ff */
[----:B------:R-:W-:Y:S01]  /*3f00*/  FMUL.FTZ R23, R214, R23 ;  /* 0x00000017d6177220 */ /* 0x000fe20000410000 */
[----:B------:R-:W-:Y:S01]  /*3f10*/  F2FP.BF16.PACK_AB R14, R15, R14 ;  /* 0x0000000e0f0e723e */ /* 0x000fe200000010ff */
[----:B------:R-:W-:Y:S01]  /*3f20*/  FFMA.FTZ R157, -R157, R157, 1 ;  /* 0x3f8000009d9d7423 */ /* 0x000fe2000001019d */
[----:B------:R-:W-:Y:S01]  /*3f30*/  F2FP.BF16.PACK_AB R21, R21, R156 ;  /* 0x0000009c1515723e */ /* 0x000fe200000010ff */
[----:B------:R-:W-:Y:S01]  /*3f40*/  STS [R251+0x14c80], R137 ;  /* 0x014c8089fb007388 */ /* 0x000fe20000000800 */
[----:B------:R-:W-:Y:S02]  /*3f50*/  FMUL.FTZ R23, R23, R158 ;  /* 0x0000009e17177220 */ /* 0x000fe40000410000 */
[----:B------:R-:W-:Y:S02]  /*3f60*/  FMUL.FTZ R22, R22, R157 ;  /* 0x0000009d16167220 */ /* 0x000fe40000410000 */
[----:B------:R-:W-:Y:S02]  /*3f70*/  FMUL.FTZ R25, R213, R25 ;  /* 0x00000019d5197220 */ /* 0x000fe40000410000 */
[----:B------:R-:W-:Y:S01]  /*3f80*/  FFMA.FTZ R159, -R159, R159, 1 ;  /* 0x3f8000009f9f7423 */ /* 0x000fe2000001019f */
[----:B------:R-:W-:Y:S01]  /*3f90*/  F2FP.BF16.PACK_AB R22, R23, R22 ;  /* 0x000000161716723e */ /* 0x000fe200000010ff */
[--C-:B------:R-:W-:Y:S02]  /*3fa0*/  FADD.FTZ R26, R26, -R5.reuse ;  /* 0x800000051a1a7221 */ /* 0x100fe40000010000 */
[----:B------:R-:W-:Y:S01]  /*3fb0*/  FADD.FTZ R27, R27, -R5 ;  /* 0x800000051b1b7221 */ /* 0x000fe20000010000 */
[----:B---3--:R-:W-:Y:S01]  /*3fc0*/  F2FP.BF16.PACK_AB R3, R212, R20 ;  /* 0x00000014d403723e */ /* 0x008fe200000010ff */
[----:B------:R-:W-:Y:S02]  /*3fd0*/  FMUL.FTZ R24, R24, R159 ;  /* 0x0000009f18187220 */ /* 0x000fe40000410000 */
[----:B------:R-:W-:Y:S02]  /*3fe0*/  FMUL.FTZ R25, R25, R208 ;  /* 0x000000d019197220 */ /* 0x000fe40000410000 */
[----:B------:R-:W-:Y:S01]  /*3ff0*/  STS [R248+0x2800], R3 ;  /* 0x00280003f8007388 */ /* 0x000fe20000000800 */
[----:B------:R-:W-:Y:S02]  /*4000*/  FMUL.FTZ R26, R20, R26 ;  /* 0x0000001a141a7220 */ /* 0x000fe40000410000 */
[----:B------:R-:W-:Y:S01]  /*4010*/  FMUL.FTZ R27, R212, R27 ;  /* 0x0000001bd41b7220 */ /* 0x000fe20000410000 */
[----:B------:R-:W-:Y:S01]  /*4020*/  BAR.SYNC.DEFER_BLOCKING 0x0 ;  /* 0x0000000000007b1d */ /* 0x000fe20000010000 */
[----:B------:R-:W-:Y:S01]  /*4030*/  FFMA.FTZ R210, -R210, R210, 1 ;  /* 0x3f800000d2d27423 */ /* 0x000fe200000101d2 */
        /* <DEDUP_REMOVED lines=15> */
[----:B------:R-:W-:Y:S01]  /*4130*/  STS [R251+0x17c80], R24 ;  /* 0x017c8018fb007388 */ /* 0x000fe20000000800 */
[----:B-1----:R-:W-:Y:S03]  /*4140*/  SHF.L.U32 R2, R234, 0x1, RZ ;  /* 0x00000001ea027819 */ /* 0x002fe600000006ff */
[----:B------:R-:W-:Y:S04]  /*4150*/  STS [R248+0x5800], R26 ;  /* 0x0058001af8007388 */ /* 0x000fe80000000800 */
[----:B------:R-:W-:Y:S08]  /*4160*/  LDSM.16.MT88.4 R4, [R232+0x12480] ;  /* 0x01248000e804783b */ /* 0x000ff00000004200 */
        /* <DEDUP_REMOVED lines=13> */
[-C--:B------:R-:W-:Y:S07]  /*4240*/  HMMA.16816.F32.BF16 R44, R12, R10.reuse, R44 ;  /* 0x0000000a0c2c723c */ /* 0x080fee000004182c */
[----:B------:R-:W-:Y:S01]  /*4250*/  LDSM.16.MT88.4 R140, [R2+0xf880] ;  /* 0x00f88000028c783b */ /* 0x000fe20000004200 */
[C---:B------:R-:W-:Y:S07]  /*4260*/  HMMA.16816.F32.BF16 R48, R4.reuse, R10, R48 ;  /* 0x0000000a0430723c */ /* 0x040fee0000041830 */
[----:B------:R-:W-:Y:S01]  /*4270*/  LDSM.16.MT88.4 R8, [R2+0xf080] ;  /* 0x00f080000208783b */ /* 0x000fe20000004200 */
[-C--:B----4-:R-:W-:Y:S07]  /*4280*/  HMMA.16816.F32.BF16 R52, R4, R20.reuse, R52 ;  /* 0x000000140434723c */ /* 0x090fee0000041834 */
[----:B------:R-:W-:Y:S01]  /*4290*/  LDSM.16.MT88.4 R144, [R232+0x14080] ;  /* 0x01408000e890783b */ /* 0x000fe20000004200 */
[-C--:B------:R-:W-:Y:S07]  /*42a0*/  HMMA.16816.F32.BF16 R56, R12, R20.reuse, R56 ;  /* 0x000000140c38723c */ /* 0x080fee0000041838 */
[----:B------:R-:W-:Y:S01]  /*42b0*/  LDSM.16.MT88.4 R148, [R232+0x15080] ;  /* 0x01508000e894783b */ /* 0x000fe20000004200 */
        /* <DEDUP_REMOVED lines=14> */
[----:B------:R-:W2:Y:S07]  /*43a0*/  LDSM.16.MT88.4 R76, [R232+0x13080] ;  /* 0x01308000e84c783b */ /* 0x000eae0000004200 */
[-C--:B-----5:R-:W-:Y:S08]  /*43b0*/  HMMA.16816.F32.BF16 R52, R24, R136.reuse, R52 ;  /* 0x000000881834723c */ /* 0x0a0ff00000041834 */
[-C--:B------:R-:W-:Y:S08]  /*43c0*/  HMMA.16816.F32.BF16 R56, R80, R136.reuse, R56 ;  /* 0x000000885038723c */ /* 0x080ff00000041838 */
[C---:B------:R-:W-:Y:S08]  /*43d0*/  HMMA.16816.F32.BF16 R60, R132.reuse, R136, R60 ;  /* 0x00000088843c723c */ /* 0x040ff0000004183c */
[-C--:B------:R-:W-:Y:S08]  /*43e0*/  HMMA.16816.F32.BF16 R64, R132, R138.reuse, R64 ;  /* 0x0000008a8440723c */ /* 0x080ff00000041840 */
[-C--:B------:R-:W-:Y:S08]  /*43f0*/  HMMA.16816.F32.BF16 R68, R80, R138.reuse, R68 ;  /* 0x0000008a5044723c */ /* 0x080ff00000041844 */
[----:B------:R-:W-:Y:S01]  /*4400*/  HMMA.16816.F32.BF16 R72, R24, R138, R72 ;  /* 0x0000008a1848723c */ /* 0x000fe20000041848 */
[----:B------:R-:W3:Y:S07]  /*4410*/  LDSM.16.MT88.4 R24, [R2+0x11880] ;  /* 0x011880000218783b */ /* 0x000eee0000004200 */
[-C--:B----4-:R-:W-:Y:S01]  /*4420*/  HMMA.16816.F32.BF16 R28, R4, R8.reuse, R28 ;  /* 0x00000008041c723c */ /* 0x090fe2000004181c */
[----:B------:R-:W-:Y:S07]  /*4430*/  BAR.SYNC.DEFER_BLOCKING 0x0 ;  /* 0x0000000000007b1d */ /* 0x000fee0000010000 */
[-C--:B------:R-:W-:Y:S08]  /*4440*/  HMMA.16816.F32.BF16 R32, R12, R8.reuse, R32 ;  /* 0x000000080c20723c */ /* 0x080ff00000041820 */
[C---:B------:R-:W-:Y:S08]  /*4450*/  HMMA.16816.F32.BF16 R36, R16.reuse, R8, R36 ;  /* 0x000000081024723c */ /* 0x040ff00000041824 */
[-C--:B------:R-:W-:Y:S08]  /*4460*/  HMMA.16816.F32.BF16 R40, R16, R10.reuse, R40 ;  /* 0x0000000a1028723c */ /* 0x080ff00000041828 */
[-C--:B------:R-:W-:Y:S08]  /*4470*/  HMMA.16816.F32.BF16 R44, R12, R10.reuse, R44 ;  /* 0x0000000a0c2c723c */ /* 0x080ff0000004182c */
[C---:B------:R-:W-:Y:S08]  /*4480*/  HMMA.16816.F32.BF16 R48, R4.reuse, R10, R48 ;  /* 0x0000000a0430723c */ /* 0x040ff00000041830 */
[-C--:B-1----:R-:W-:Y:S08]  /*4490*/  HMMA.16816.F32.BF16 R52, R4, R20.reuse, R52 ;  /* 0x000000140434723c */ /* 0x082ff00000041834 */
[-C--:B------:R-:W-:Y:S01]  /*44a0*/  HMMA.16816.F32.BF16 R56, R12, R20.reuse, R56 ;  /* 0x000000140c38723c */ /* 0x080fe20000041838 */
[----:B------:R1:W4:Y:S07]  /*44b0*/  LDSM.16.M88.4 R80, [R231] ;  /* 0x00000000e750783b */ /* 0x00032e0000000200 */
[C---:B------:R-:W-:Y:S01]  /*44c0*/  HMMA.16816.F32.BF16 R60, R16.reuse, R20, R60 ;  /* 0x00000014103c723c */ /* 0x040fe2000004183c */
[----:B------:R1:W1:Y:S07]  /*44d0*/  LDSM.16.M88.4 R132, [R231+0x800] ;  /* 0x00080000e784783b */ /* 0x00026e0000000200 */
[-C--:B------:R-:W-:Y:S01]  /*44e0*/  HMMA.16816.F32.BF16 R64, R16, R22.reuse, R64 ;  /* 0x000000161040723c */ /* 0x080fe20000041840 */
[----:B------:R1:W1:Y:S07]  /*44f0*/  LDSM.16.MT88.4 R16, [R2+0x80] ;  /* 0x000080000210783b */ /* 0x00026e0000004200 */
[-C--:B------:R-:W-:Y:S01]  /*4500*/  HMMA.16816.F32.BF16 R68, R12, R22.reuse, R68 ;  /* 0x000000160c44723c */ /* 0x080fe20000041844 */
[----:B------:R1:W1:Y:S07]  /*4510*/  LDSM.16.MT88.4 R136, [R2+0x3080] ;  /* 0x003080000288783b */ /* 0x00026e0000004200 */
[----:B------:R-:W-:Y:S01]  /*4520*/  HMMA.16816.F32.BF16 R72, R4, R22, R72 ;  /* 0x000000160448723c */ /* 0x000fe20000041848 */
[----:B------:R1:W1:Y:S07]  /*4530*/  LDSM.16.M88.4 R152, [R230] ;  /* 0x00000000e698783b */ /* 0x00026e0000000200 */
[-C--:B--2---:R-:W-:Y:S01]  /*4540*/  HMMA.16816.F32.BF16 R28, R76, R140.reuse, R28 ;  /* 0x0000008c4c1c723c */ /* 0x084fe2000004181c */
[----:B------:R2:W1:Y:S07]  /*4550*/  LDSM.16.M88.4 R208, [R230+0x800] ;  /* 0x00080000e6d0783b */ /* 0x00046e0000000200 */
[-C--:B------:R-:W-:Y:S01]  /*4560*/  HMMA.16816.F32.BF16 R32, R144, R140.reuse, R32 ;  /* 0x0000008c9020723c */ /* 0x080fe20000041820 */
[----:B------:R2:W1:Y:S07]  /*4570*/  LDSM.16.MT88.4 R156, [R2+0x880] ;  /* 0x00088000029c783b */ /* 0x00046e0000004200 */
[C---:B------:R-:W-:Y:S01]  /*4580*/  HMMA.16816.F32.BF16 R36, R148.reuse, R140, R36 ;  /* 0x0000008c9424723c */ /* 0x040fe20000041824 */
[----:B------:R2:W1:Y:S07]  /*4590*/  LDSM.16.MT88.4 R212, [R2+0x3880] ;  /* 0x0038800002d4783b */ /* 0x00046e0000004200 */
[-C--:B------:R-:W-:Y:S08]  /*45a0*/  HMMA.16816.F32.BF16 R40, R148, R142.reuse, R40 ;  /* 0x0000008e9428723c */ /* 0x080ff00000041828 */
[-C--:B------:R-:W-:Y:S08]  /*45b0*/  HMMA.16816.F32.BF16 R44, R144, R142.reuse, R44 ;  /* 0x0000008e902c723c */ /* 0x080ff0000004182c */
[C---:B------:R-:W-:Y:S08]  /*45c0*/  HMMA.16816.F32.BF16 R48, R76.reuse, R142, R48 ;  /* 0x0000008e4c30723c */ /* 0x040ff00000041830 */
[-C--:B---3--:R-:W-:Y:S08]  /*45d0*/  HMMA.16816.F32.BF16 R52, R76, R24.reuse, R52 ;  /* 0x000000184c34723c */ /* 0x088ff00000041834 */
[-C--:B------:R-:W-:Y:S08]  /*45e0*/  HMMA.16816.F32.BF16 R56, R144, R24.reuse, R56 ;  /* 0x000000189038723c */ /* 0x080ff00000041838 */
[C---:B------:R-:W-:Y:S08]  /*45f0*/  HMMA.16816.F32.BF16 R60, R148.reuse, R24, R60 ;  /* 0x00000018943c723c */ /* 0x040ff0000004183c */
[-C--:B------:R-:W-:Y:S08]  /*4600*/  HMMA.16816.F32.BF16 R64, R148, R26.reuse, R64 ;  /* 0x0000001a9440723c */ /* 0x080ff00000041840 */
[-C--:B------:R-:W-:Y:S08]  /*4610*/  HMMA.16816.F32.BF16 R68, R144, R26.reuse, R68 ;  /* 0x0000001a9044723c */ /* 0x080ff00000041844 */
[----:B------:R-:W-:Y:S01]  /*4620*/  HMMA.16816.F32.BF16 R72, R76, R26, R72 ;  /* 0x0000001a4c48723c */ /* 0x000fe20000041848 */
[----:B------:R-:W-:-:S07]  /*4630*/  @P1 BRA `(.L_x_56) ;  /* 0x0000032000001947 */ /* 0x000fce0003800000 */
[----:B-12-4-:R-:W-:Y:S01]  /*4640*/  LOP3.LUT P3, RZ, R239, 0x1, RZ, 0xc0, !PT ;  /* 0x00000001efff7812 */ /* 0x016fe2000786c0ff */
[----:B------:R-:W2:Y:S01]  /*4650*/  LDL.64 R218, [R1] ;  /* 0x0000000001da7983 */ /* 0x000ea20000100a00 */
[----:B------:R-:W-:Y:S01]  /*4660*/  USHF.R.S32.HI UR21, URZ, 0x1f, UR20 ;  /* 0x0000001f3f157899 */ /* 0x000fe20008011414 */
[----:B------:R-:W-:Y:S01]  /*4670*/  IMAD.MOV.U32 R7, RZ, RZ, 0x6 ;  /* 0x00000006ff077424 */ /* 0x000fe200078e00ff */
[----:B------:R-:W-:Y:S02]  /*4680*/  ULDC.64 UR6, c[0x0][0x208] ;  /* 0x0000820000067ab9 */ /* 0x000fe40000000a00 */
[----:B------:R-:W1:Y:S01]  /*4690*/  S2R R3, SR_CTAID.Y ;  /* 0x0000000000037919 */ /* 0x000e620000002600 */
[----:B------:R-:W-:Y:S02]  /*46a0*/  UIMAD UR21, UR21, UR6, URZ ;  /* 0x00000006151572a4 */ /* 0x000fe4000f8e023f */
[----:B------:R-:W-:Y:S02]  /*46b0*/  UIMAD.WIDE.U32 UR22, UR20, UR6, URZ ;  /* 0x00000006141672a5 */ /* 0x000fe4000f8e003f */
[----:B------:R-:W-:Y:S02]  /*46c0*/  USHF.L.U32 UR6, UR20, 0x6, URZ ;  /* 0x0000000614067899 */ /* 0x000fe4000800063f */
[----:B------:R-:W-:Y:S02]  /*46d0*/  UIMAD UR21, UR20, UR7, UR21 ;  /* 0x00000007141572a4 */ /* 0x000fe4000f8e0215 */
[----:B------:R-:W-:Y:S02]  /*46e0*/  IMAD.U32 R10, RZ, RZ, UR22 ;  /* 0x00000016ff0a7e24 */ /* 0x000fe4000f8e00ff */
[----:B------:R-:W-:Y:S01]  /*46f0*/  IMAD.U32 R4, RZ, RZ, UR22 ;  /* 0x00000016ff047e24 */ /* 0x000fe2000f8e00ff */
[----:B------:R-:W-:Y:S01]  /*4700*/  UIADD3 UR21, UR23, UR21, URZ ;  /* 0x0000001517157290 */ /* 0x000fe2000fffe03f */
[----:B-1----:R-:W-:Y:S01]  /*4710*/  SHF.R.S32.HI R5, RZ, 0x1f, R3 ;  /* 0x0000001fff057819 */ /* 0x002fe20000011403 */
[----:B------:R-:W-:Y:S04]  /*4720*/  IMAD.WIDE.U32 R8, R3, c[0x0][0x288], R246 ;  /* 0x0000a20003087a25 */ /* 0x000fe800078e00f6 */
[----:B------:R-:W-:Y:S01]  /*4730*/  IMAD R5, R5, c[0x0][0x288], RZ ;  /* 0x0000a20005057a24 */ /* 0x000fe200078e02ff */
[----:B------:R-:W-:Y:S01]  /*4740*/  IADD3 R6, P1, R8, UR5, RZ ;  /* 0x0000000508067c10 */ /* 0x000fe2000ff3e0ff */
[----:B------:R-:W-:Y:S02]  /*4750*/  IMAD.MOV.U32 R8, RZ, RZ, c[0x0][0x208] ;  /* 0x00008200ff087624 */ /* 0x000fe400078e00ff */
[----:B------:R-:W-:Y:S02]  /*4760*/  IMAD R5, R3, c[0x0][0x28c], R5 ;  /* 0x0000a30003057a24 */ /* 0x000fe400078e0205 */
[----:B------:R-:W-:Y:S01]  /*4770*/  IMAD.U32 R3, RZ, RZ, UR21 ;  /* 0x00000015ff037e24 */ /* 0x000fe2000f8e00ff */
[C---:B------:R-:W-:Y:S01]  /*4780*/  SHF.L.U64.HI R7, R8.reuse, R7, c[0x0][0x20c] ;  /* 0x0000830008077619 */ /* 0x040fe20000010207 */
[----:B------:R-:W-:Y:S01]  /*4790*/  IMAD.SHL.U32 R8, R8, 0x40, RZ ;  /* 0x0000004008087824 */ /* 0x000fe200078e00ff */
[----:B------:R-:W-:Y:S02]  /*47a0*/  IADD3.X R5, R9, UR12, R5, P1, !PT ;  /* 0x0000000c09057c10 */ /* 0x000fe40008ffe405 */
[C---:B------:R-:W-:Y:S04]  /*47b0*/  LEA R12, P1, R6.reuse, c[0x0][0x280], 0x2 ;  /* 0x0000a000060c7a11 */ /* 0x040fe800078210ff */
[----:B------:R-:W-:Y:S02]  /*47c0*/  LEA.HI.X R13, R6, c[0x0][0x284], R5, 0x2, P1 ;  /* 0x0000a100060d7a11 */ /* 0x000fe400008f1405 */
[----:B--2---:R-:W-:Y:S04]  /*47d0*/  LEA R10, P2, R10, R218, 0x7 ;  /* 0x000000da0a0a7211 */ /* 0x004fe800078438ff */
[----:B------:R-:W-:Y:S01]  /*47e0*/  LEA.HI.X R11, R4, R219, R3, 0x7, P2 ;  /* 0x000000db040b7211 */ /* 0x000fe200010f3c03 */
[----:B------:R-:W-:Y:S01]  /*47f0*/  IMAD.U32 R4, RZ, RZ, UR6 ;  /* 0x00000006ff047e24 */ /* 0x000fe2000f8e00ff */
[----:B------:R-:W-:Y:S01]  /*4800*/  IADD3 R14, P2, P1, R8, 0x80, R10 ;  /* 0x00000080080e7810 */ /* 0x000fe2000795e00a */
[----:B------:R-:W-:Y:S03]  /*4810*/  IMAD.U32 R3, RZ, RZ, UR6 ;  /* 0x00000006ff037e24 */ /* 0x000fe6000f8e00ff */
[----:B------:R-:W-:Y:S02]  /*4820*/  IADD3.X R15, R7, RZ, R11, P2, P1 ;  /* 0x000000ff070f7210 */ /* 0x000fe400017e240b */
        /* <DEDUP_REMOVED lines=19> */
.L_x_56:
[-C--:B-12-4-:R-:W-:Y:S01]  /*4960*/  HMMA.16816.F32.BF16 R4, R80, R16.reuse, RZ ;  /* 0x000000105004723c */ /* 0x096fe200000418ff */
[----:B------:R-:W-:Y:S01]  /*4970*/  LDSM.16.MT88.4 R140, [R2+0x1080] ;  /* 0x00108000028c783b */ /* 0x000fe20000004200 */
[----:B------:R-:W-:Y:S02]  /*4980*/  USHF.L.U32 UR10, UR10, 0xd, URZ ;  /* 0x0000000d0a0a7899 */ /* 0x000fe4000800063f */
[----:B------:R-:W-:Y:S01]  /*4990*/  UISETP.GE.AND UP0, UPT, UR20, UR15, UPT ;  /* 0x0000000f1400728c */ /* 0x000fe2000bf06270 */
[----:B------:R-:W-:Y:S01]  /*49a0*/  LDSM.16.M88.4 R144, [R231+0x1800] ;  /* 0x00180000e790783b */ /* 0x000fe20000000200 */
[----:B------:R-:W-:Y:S02]  /*49b0*/  UIADD3 UR7, UR4, 0x1, URZ ;  /* 0x0000000104077890 */ /* 0x000fe4000fffe03f */
[C---:B------:R-:W-:Y:S01]  /*49c0*/  HMMA.16816.F32.BF16 R8, R132.reuse, R16, RZ ;  /* 0x000000108408723c */ /* 0x040fe200000418ff */
[----:B------:R-:W-:Y:S01]  /*49d0*/  LDSM.16.M88.4 R148, [R230+0x1000] ;  /* 0x00100000e694783b */ /* 0x000fe20000000200 */
[----:B------:R-:W-:Y:S02]  /*49e0*/  UISETP.GE.AND UP2, UPT, UR4, 0x1, UPT ;  /* 0x000000010400788c */ /* 0x000fe4000bf46270 */
[----:B------:R-:W-:Y:S01]  /*49f0*/  IMAD.U32 R3, RZ, RZ, UR10 ;  /* 0x0000000aff037e24 */ /* 0x000fe2000f8e00ff */
[----:B------:R-:W-:Y:S01]  /*4a00*/  LDSM.16.M88.4 R216, [R231+0x2800] ;  /* 0x00280000e7d8783b */ /* 0x000fe20000000200 */
[----:B------:R-:W-:Y:S02]  /*4a10*/  UIADD3 UR6, UR17, 0x1, URZ ;  /* 0x0000000111067890 */ /* 0x000fe4000fffe03f */
[-C--:B------:R-:W-:Y:S01]  /*4a20*/  HMMA.16816.F32.BF16 R12, R132, R18.reuse, RZ ;  /* 0x00000012840c723c */ /* 0x080fe200000418ff */
[----:B------:R-:W0:Y:S01]  /*4a30*/  LDGDEPBAR ;  /* 0x00000000000079af */ /* 0x000e220000000000 */
[----:B------:R-:W-:Y:S04]  /*4a40*/  UISETP.GE.AND UP1, UPT, UR17, 0x1, UPT ;  /* 0x000000011100788c */ /* 0x000fe8000bf26270 */
[----:B------:R-:W-:Y:S02]  /*4a50*/  USEL UR17, UR6, URZ, !UP1 ;  /* 0x0000003f06117287 */ /* 0x000fe4000c800000 */
[C---:B------:R-:W-:Y:S08]  /*4a60*/  HMMA.16816.F32.BF16 R16, R80.reuse, R18, RZ ;  /* 0x000000125010723c */ /* 0x040ff000000418ff */
[-C--:B------:R-:W-:Y:S08]  /*4a70*/  HMMA.16816.F32.BF16 R20, R80, R136.reuse, RZ ;  /* 0x000000885014723c */ /* 0x080ff000000418ff */
[C---:B------:R-:W-:Y:S08]  /*4a80*/  HMMA.16816.F32.BF16 R24, R132.reuse, R136, RZ ;  /* 0x000000888418723c */ /* 0x040ff000000418ff */
[-C--:B------:R-:W-:Y:S01]  /*4a90*/  HMMA.16816.F32.BF16 R76, R132, R138.reuse, RZ ;  /* 0x0000008a844c723c */ /* 0x080fe200000418ff */
[----:B------:R-:W1:Y:S07]  /*4aa0*/  LDSM.16.M88.4 R132, [R231+0x1000] ;  /* 0x00100000e784783b */ /* 0x000e6e0000000200 */
[----:B------:R-:W-:Y:S01]  /*4ab0*/  HMMA.16816.F32.BF16 R80, R80, R138, RZ ;  /* 0x0000008a5050723c */ /* 0x000fe200000418ff */
[----:B------:R-:W2:Y:S07]  /*4ac0*/  LDSM.16.MT88.4 R136, [R2+0x4080] ;  /* 0x004080000288783b */ /* 0x000eae0000004200 */
        /* <DEDUP_REMOVED lines=10> */
[----:B------:R-:W3:Y:S04]  /*4b70*/  LDSM.16.MT88.4 R152, [R2+0x1880] ;  /* 0x001880000298783b */ /* 0x000ee80000004200 */
[----:B------:R-:W-:Y:S03]  /*4b80*/  LDSM.16.MT88.4 R212, [R2+0x2080] ;  /* 0x0020800002d4783b */ /* 0x000fe60000004200 */
[-C--:B-1----:R-:W-:Y:S08]  /*4b90*/  HMMA.16816.F32.BF16 R4, R132, R140.reuse, R4 ;  /* 0x0000008c8404723c */ /* 0x082ff00000041804 */
[C---:B------:R-:W-:Y:S08]  /*4ba0*/  HMMA.16816.F32.BF16 R8, R144.reuse, R140, R8 ;  /* 0x0000008c9008723c */ /* 0x040ff00000041808 */
[-C--:B------:R-:W-:Y:S08]  /*4bb0*/  HMMA.16816.F32.BF16 R12, R144, R142.reuse, R12 ;  /* 0x0000008e900c723c */ /* 0x080ff0000004180c */
[C---:B------:R-:W-:Y:S01]  /*4bc0*/  HMMA.16816.F32.BF16 R16, R132.reuse, R142, R16 ;  /* 0x0000008e8410723c */ /* 0x040fe20000041810 */
[----:B------:R-:W1:Y:S07]  /*4bd0*/  LDSM.16.M88.4 R140, [R231+0x2000] ;  /* 0x00200000e78c783b */ /* 0x000e6e0000000200 */
[-C--:B--2---:R-:W-:Y:S08]  /*4be0*/  HMMA.16816.F32.BF16 R20, R132, R136.reuse, R20 ;  /* 0x000000888414723c */ /* 0x084ff00000041814 */
[C---:B------:R-:W-:Y:S08]  /*4bf0*/  HMMA.16816.F32.BF16 R24, R144.reuse, R136, R24 ;  /* 0x000000889018723c */ /* 0x040ff00000041818 */
[-C--:B------:R-:W-:Y:S01]  /*4c00*/  HMMA.16816.F32.BF16 R76, R144, R138.reuse, R76 ;  /* 0x0000008a904c723c */ /* 0x080fe2000004184c */
[----:B------:R-:W-:Y:S07]  /*4c10*/  LDSM.16.MT88.4 R144, [R2+0x2880] ;  /* 0x002880000290783b */ /* 0x000fee0000004200 */
[----:B------:R-:W-:Y:S01]  /*4c20*/  HMMA.16816.F32.BF16 R80, R132, R138, R80 ;  /* 0x0000008a8450723c */ /* 0x000fe20000041850 */
[----:B------:R-:W2:Y:S04]  /*4c30*/  LDSM.16.MT88.4 R132, [R2+0x5080] ;  /* 0x005080000284783b */ /* 0x000ea80000004200 */
[----:B------:R-:W4:Y:S03]  /*4c40*/  LDSM.16.M88.4 R136, [R230+0x2000] ;  /* 0x00200000e688783b */ /* 0x000f260000000200 */
[-C--:B---3--:R-:W-:Y:S08]  /*4c50*/  HMMA.16816.F32.BF16 R4, R148, R152.reuse, R4 ;  /* 0x000000989404723c */ /* 0x088ff00000041804 */
[C---:B------:R-:W-:Y:S08]  /*4c60*/  HMMA.16816.F32.BF16 R8, R156.reuse, R152, R8 ;  /* 0x000000989c08723c */ /* 0x040ff00000041808 */
[-C--:B------:R-:W-:Y:S08]  /*4c70*/  HMMA.16816.F32.BF16 R12, R156, R154.reuse, R12 ;  /* 0x0000009a9c0c723c */ /* 0x080ff0000004180c */
[C---:B------:R-:W-:Y:S01]  /*4c80*/  HMMA.16816.F32.BF16 R16, R148.reuse, R154, R16 ;  /* 0x0000009a9410723c */ /* 0x040fe20000041810 */
[----:B------:R-:W3:Y:S07]  /*4c90*/  LDSM.16.M88.4 R152, [R230+0x2800] ;  /* 0x00280000e698783b */ /* 0x000eee0000000200 */
[-C--:B------:R-:W-:Y:S08]  /*4ca0*/  HMMA.16816.F32.BF16 R20, R148, R208.reuse, R20 ;  /* 0x000000d09414723c */ /* 0x080ff00000041814 */
[C---:B------:R-:W-:Y:S01]  /*4cb0*/  HMMA.16816.F32.BF16 R24, R156.reuse, R208, R24 ;  /* 0x000000d09c18723c */ /* 0x040fe20000041818 */
[----:B------:R-:W5:Y:S07]  /*4cc0*/  LDL.64 R208, [R1+0x8] ;  /* 0x0000080001d07983 */ /* 0x000f6e0000100a00 */
[-C--:B------:R-:W-:Y:S08]  /*4cd0*/  HMMA.16816.F32.BF16 R76, R156, R210.reuse, R76 ;  /* 0x000000d29c4c723c */ /* 0x080ff0000004184c */
[----:B------:R-:W-:Y:S01]  /*4ce0*/  HMMA.16816.F32.BF16 R80, R148, R210, R80 ;  /* 0x000000d29450723c */ /* 0x000fe20000041850 */
[----:B------:R-:W3:Y:S07]  /*4cf0*/  LDSM.16.MT88.4 R148, [R2+0x5880] ;  /* 0x005880000294783b */ /* 0x000eee0000004200 */
[-C--:B-1----:R-:W-:Y:S08]  /*4d00*/  HMMA.16816.F32.BF16 R4, R140, R212.reuse, R4 ;  /* 0x000000d48c04723c */ /* 0x082ff00000041804 */
[C---:B------:R-:W-:Y:S08]  /*4d10*/  HMMA.16816.F32.BF16 R8, R216.reuse, R212, R8 ;  /* 0x000000d4d808723c */ /* 0x040ff00000041808 */
[-C--:B------:R-:W-:Y:S08]  /*4d20*/  HMMA.16816.F32.BF16 R12, R216, R214.reuse, R12 ;  /* 0x000000d6d80c723c */ /* 0x080ff0000004180c */
[C---:B------:R-:W-:Y:S08]  /*4d30*/  HMMA.16816.F32.BF16 R16, R140.reuse, R214, R16 ;  /* 0x000000d68c10723c */ /* 0x040ff00000041810 */
[-C--:B--2---:R-:W-:Y:S08]  /*4d40*/  HMMA.16816.F32.BF16 R20, R140, R132.reuse, R20 ;  /* 0x000000848c14723c */ /* 0x084ff00000041814 */
[C---:B------:R-:W-:Y:S08]  /*4d50*/  HMMA.16816.F32.BF16 R24, R216.reuse, R132, R24 ;  /* 0x00000084d818723c */ /* 0x040ff00000041818 */
[-C--:B------:R-:W-:Y:S08]  /*4d60*/  HMMA.16816.F32.BF16 R76, R216, R134.reuse, R76 ;  /* 0x00000086d84c723c */ /* 0x080ff0000004184c */
[----:B------:R-:W-:Y:S01]  /*4d70*/  HMMA.16816.F32.BF16 R80, R140, R134, R80 ;  /* 0x000000868c50723c */ /* 0x000fe20000041850 */
[----:B------:R-:W-:Y:S07]  /*4d80*/  LDSM.16.MT88.4 R140, [R232+0x18080] ;  /* 0x01808000e88c783b */ /* 0x000fee0000004200 */
[-C--:B----4-:R-:W-:Y:S08]  /*4d90*/  HMMA.16816.F32.BF16 R4, R136, R144.reuse, R4 ;  /* 0x000000908804723c */ /* 0x090ff00000041804 */
[C---:B---3--:R-:W-:Y:S08]  /*4da0*/  HMMA.16816.F32.BF16 R8, R152.reuse, R144, R8 ;  /* 0x000000909808723c */ /* 0x048ff00000041808 */
[-C--:B------:R-:W-:Y:S08]  /*4db0*/  HMMA.16816.F32.BF16 R12, R152, R146.reuse, R12 ;  /* 0x00000092980c723c */ /* 0x080ff0000004180c */
[C---:B------:R-:W-:Y:S08]  /*4dc0*/  HMMA.16816.F32.BF16 R16, R136.reuse, R146, R16 ;  /* 0x000000928810723c */ /* 0x040ff00000041810 */
[-C--:B------:R-:W-:Y:S08]  /*4dd0*/  HMMA.16816.F32.BF16 R20, R136, R148.reuse, R20 ;  /* 0x000000948814723c */ /* 0x080ff00000041814 */
[C---:B------:R-:W-:Y:S08]  /*4de0*/  HMMA.16816.F32.BF16 R24, R152.reuse, R148, R24 ;  /* 0x000000949818723c */ /* 0x040ff00000041818 */
[-C--:B------:R-:W-:Y:S08]  /*4df0*/  HMMA.16816.F32.BF16 R76, R152, R150.reuse, R76 ;  /* 0x00000096984c723c */ /* 0x080ff0000004184c */
[----:B------:R-:W-:Y:S04]  /*4e00*/  HMMA.16816.F32.BF16 R80, R136, R150, R80 ;  /* 0x000000968850723c */ /* 0x000fe80000041850 */
[----:B-----5:R-:W-:Y:S01]  /*4e10*/  IADD3 R2, P1, R208, UR10, RZ ;  /* 0x0000000ad0027c10 */ /* 0x020fe2000ff3e0ff */
        /* <DEDUP_REMOVED lines=109> */
.L_x_54:
[----:B-1-34-:R-:W1:Y:S01]  /*54f0*/  S2R R0, SR_CTAID.Y ;  /* 0x0000000000007919 */ /* 0x01ae620000002600 */
[----:B------:R-:W2:Y:S01]  /*5500*/  S2UR UR6, SR_CTAID.X ;  /* 0x00000000000679c3 */ /* 0x000ea20000002500 */
[----:B------:R-:W-:Y:S01]  /*5510*/  MOV R2, c[0x0][0x338] ;  /* 0x0000ce0000027a02 */ /* 0x000fe20000000f00 */
[----:B------:R-:W-:Y:S01]  /*5520*/  USHF.R.S32.HI UR4, URZ, 0x1f, UR16 ;  /* 0x0000001f3f047899 */ /* 0x000fe20008011410 */
[----:B------:R-:W-:Y:S01]  /*5530*/  BAR.SYNC.DEFER_BLOCKING 0x1, 0x100 ;  /* 0x0044000000007b1d */ /* 0x000fe20000010000 */
[----:B------:R-:W-:Y:S01]  /*5540*/  FMUL.FTZ R84, R84, c[0x0][0x298] ;  /* 0x0000a60054547a20 */ /* 0x000fe20000410000 */
[----:B------:R-:W-:-:S13]  /*5550*/  ISETP.NE.AND P0, PT, R2, 0x1, PT ;  /* 0x000000010200780c */ /* 0x000fda0003f05270 */
[----:B-1----:R-:W-:Y:S01]  /*5560*/  @P0 IMAD.HI.U32 R3, R0, c[0x0][0x33c], RZ ;  /* 0x0000cf0000030a27 */ /* 0x002fe200078e00ff */
[----:B--2---:R-:W-:Y:S01]  /*5570*/  UIMAD UR6, UR6, 0x3000, URZ ;  /* 0x00003000060678a4 */ /* 0x004fe2000f8e023f */
[----:B------:R-:W-:Y:S02]  /*5580*/  SHF.R.S32.HI R7, RZ, 0x1f, R0 ;  /* 0x0000001fff077819 */ /* 0x000fe40000011400 */
[----:B------:R-:W-:Y:S01]  /*5590*/  MOV R6, R0 ;  /* 0x0000000000067202 */ /* 0x000fe20000000f00 */
[----:B------:R-:W-:Y:S01]  /*55a0*/  USHF.R.S32.HI UR10, URZ, 0x1f, UR6 ;  /* 0x0000001f3f0a7899 */ /* 0x000fe20008011406 */
[----:B------:R-:W-:Y:S02]  /*55b0*/  @P0 SHF.R.U32.HI R3, RZ, c[0x0][0x340], R3 ;  /* 0x0000d000ff030a19 */ /* 0x000fe40000011603 */
[C---:B------:R-:W-:Y:S01]  /*55c0*/  IADD3 R4, P1, R240.reuse, UR6, RZ ;  /* 0x00000006f0047c10 */ /* 0x040fe2000ff3e0ff */
[----:B------:R-:W-:Y:S01]  /*55d0*/  ULDC.64 UR6, c[0x0][0x330] ;  /* 0x0000cc0000067ab9 */ /* 0x000fe20000000a00 */
[----:B------:R-:W-:Y:S01]  /*55e0*/  @P0 SHF.R.S32.HI R2, RZ, 0x1f, R3 ;  /* 0x0000001fff020819 */ /* 0x000fe20000011403 */
[----:B------:R-:W-:Y:S01]  /*55f0*/  UIMAD UR6, UR4, UR6, URZ ;  /* 0x00000006040672a4 */ /* 0x000fe2000f8e023f */
[----:B------:R-:W-:-:S02]  /*5600*/  LEA.HI.X.SX32 R5, R240, UR10, 0x1, P1 ;  /* 0x0000000af0057c11 */ /* 0x000fc400088f0eff */
[----:B------:R-:W-:Y:S01]  /*5610*/  @P0 MOV R7, R2 ;  /* 0x0000000200070202 */ /* 0x000fe20000000f00 */
[----:B------:R-:W-:Y:S01]  /*5620*/  UIMAD UR10, UR16, UR7, UR6 ;  /* 0x00000007100a72a4 */ /* 0x000fe2000f8e0206 */
[----:B------:R-:W-:Y:S02]  /*5630*/  @P0 MOV R6, R3 ;  /* 0x0000000300060202 */ /* 0x000fe40000000f00 */
[----:B------:R-:W-:Y:S01]  /*5640*/  MOV R3, UR16 ;  /* 0x0000001000037c02 */ /* 0x000fe20008000f00 */
[C---:B------:R-:W-:Y:S01]  /*5650*/  IMAD R2, R7.reuse, c[0x0][0x328], RZ ;  /* 0x0000ca0007027a24 */ /* 0x040fe200078e02ff */
[----:B------:R-:W-:Y:S01]  /*5660*/  ULDC.64 UR6, c[0x0][0x308] ;  /* 0x0000c20000067ab9 */ /* 0x000fe20000000a00 */
[----:B------:R-:W-:Y:S01]  /*5670*/  IMAD R0, R7, c[0x0][0x300], RZ ;  /* 0x0000c00007007a24 */ /* 0x000fe200078e02ff */
[----:B------:R-:W-:Y:S01]  /*5680*/  UIMAD UR6, UR4, UR6, URZ ;  /* 0x00000006040672a4 */ /* 0x000fe2000f8e023f */
[----:B------:R-:W-:-:S03]  /*5690*/  IMAD.WIDE.U32 R8, R6, c[0x0][0x328], R4 ;  /* 0x0000ca0006087a25 */ /* 0x000fc600078e0004 */
[----:B------:R-:W-:Y:S01]  /*56a0*/  UIMAD UR6, UR16, UR7, UR6 ;  /* 0x00000007100672a4 */ /* 0x000fe2000f8e0206 */
[C---:B------:R-:W-:Y:S02]  /*56b0*/  IMAD R2, R6.reuse, c[0x0][0x32c], R2 ;  /* 0x0000cb0006027a24 */ /* 0x040fe400078e0202 */
[----:B------:R-:W-:-:S03]  /*56c0*/  IMAD.WIDE.U32 R4, R6, c[0x0][0x300], R4 ;  /* 0x0000c00006047a25 */ /* 0x000fc600078e0004 */
[----:B------:R-:W-:Y:S01]  /*56d0*/  IADD3 R7, R9, R2, RZ ;  /* 0x0000000209077210 */ /* 0x000fe20007ffe0ff */
[----:B------:R-:W-:Y:S01]  /*56e0*/  IMAD R0, R6, c[0x0][0x304], R0 ;  /* 0x0000c10006007a24 */ /* 0x000fe200078e0200 */
[----:B------:R-:W-:Y:S02]  /*56f0*/  MOV R6, R8 ;  /* 0x0000000800067202 */ /* 0x000fe40000000f00 */
[----:B------:R-:W-:Y:S02]  /*5700*/  MOV R2, UR16 ;  /* 0x0000001000027c02 */ /* 0x000fe40008000f00 */
[----:B------:R-:W-:Y:S01]  /*5710*/  IADD3 R5, R5, R0, RZ ;  /* 0x0000000005057210 */ /* 0x000fe20007ffe0ff */
[----:B------:R-:W-:-:S04]  /*5720*/  IMAD.WIDE.U32 R6, R3, c[0x0][0x330], R6 ;  /* 0x0000cc0003067a25 */ /* 0x000fc800078e0006 */
[----:B------:R-:W-:Y:S01]  /*5730*/  IMAD.WIDE.U32 R4, R2, c[0x0][0x308], R4 ;  /* 0x0000c20002047a25 */ /* 0x000fe200078e0004 */
[----:B------:R-:W-:Y:S02]  /*5740*/  IADD3 R0, R7, UR10, RZ ;  /* 0x0000000a07007c10 */ /* 0x000fe4000fffe0ff */
[----:B------:R-:W-:Y:S02]  /*5750*/  LEA R10, P1, R6, c[0x0][0x310], 0x2 ;  /* 0x0000c400060a7a11 */ /* 0x000fe400078210ff */
[----:B------:R-:W-:Y:S02]  /*5760*/  LEA R8, P0, R4, c[0x0][0x2e8], 0x2 ;  /* 0x0000ba0004087a11 */ /* 0x000fe400078010ff */
[----:B------:R-:W-:Y:S02]  /*5770*/  LEA.HI.X R11, R6, c[0x0][0x314], R0, 0x2, P1 ;  /* 0x0000c500060b7a11 */ /* 0x000fe400008f1400 */
[----:B------:R-:W-:-:S03]  /*5780*/  IADD3 R2, R5, UR6, RZ ;  /* 0x0000000605027c10 */ /* 0x000fc6000fffe0ff */
[----:B------:R-:W-:Y:S01]  /*5790*/  RED.E.ADD.F32.FTZ.RN.STRONG.GPU [R10.64], R28 ;  /* 0x0000001c0a00798e */ /* 0x000fe2000c10e792 */
[----:B------:R-:W-:-:S03]  /*57a0*/  LEA.HI.X R9, R4, c[0x0][0x2ec], R2, 0x2, P0 ;  /* 0x0000bb0004097a11 */ /* 0x000fc600000f1402 */
        /* <DEDUP_REMOVED lines=39> */
[----:B------:R-:W-:Y:S01]  /*5a20*/  RED.E.ADD.F32.FTZ.RN.STRONG.GPU [R10.64+0xa000], R68 ;  /* 0x00a000440a00798e */ /* 0x000fe2000c10e792 */
[----:B------:R-:W-:-:S03]  /*5a30*/  FMUL.FTZ R85, R85, c[0x0][0x298] ;  /* 0x0000a60055557a20 */ /* 0x000fc60000410000 */
        /* <DEDUP_REMOVED lines=14> */
[----:B------:R-:W-:Y:S01]  /*5b20*/  RED.E.ADD.F32.FTZ.RN.STRONG.GPU [R8.64], R84 ;  /* 0x000000540800798e */ /* 0x000fe2000c10e792 */
        /* <DEDUP_REMOVED lines=86> */
[----:B------:R-:W-:Y:S05]  /*6090*/  EXIT ;  /* 0x000000000000794d */ /* 0x000fea0003800000 */
.L_x_58:
        /* <DEDUP_REMOVED lines=14> */
.L_x_2287:


//--------------------- .text._ZN7cutlass13device_kernelIN5flash19enable_sm80_to_sm89INS1_16FlashAttnBwdSm80INS1_25CollectiveMainloopBwdSm80ILi2ELi1EN4cute5tupleIJNS5_1CILi64EEENS7_ILi96EEENS7_ILi128EEEEEENS_10bfloat16_tEfNS_4arch4Sm80ELb0ELb0ELb1ELb0ELb1ELb0ELb0ELb0ELi2ELi2ELi2ELi2ELb1EEENS1_24CollectiveEpilogueBwdGQAISB_fSE_Li256ELb0ELb1EEENS1_19SingleTileSchedulerILb0ELb0ELb0ELi96EEEEEEEEEvNT_6ParamsE --------------------------
	.section	.text._ZN7cutlass13device_kernelIN5flash19enable_sm80_to_sm89INS1_16FlashAttnBwdSm80INS1_25CollectiveMainloopBwdSm80ILi2ELi1EN4cute5tupleIJNS5_1CILi64EEENS7_ILi96EEENS7_ILi128EEEEEENS_10bfloat16_tEfNS_4arch4Sm80ELb0ELb0ELb1ELb0ELb1ELb0ELb0ELb0ELi2ELi2ELi2ELi2ELb1EEENS1_24CollectiveEpilogueBwdGQAISB_fSE_Li256ELb0ELb1EEENS1_19SingleTileSchedulerILb0ELb0ELb0ELi96EEEEEEEEEvNT_6ParamsE,"ax",@progbits
	.sectioninfo	@"SHI_REGISTERS=255"
	.align	128
.text._ZN7cutlass13device_kernelIN5flash19enable_sm80_to_sm89INS1_16FlashAttnBwdSm80INS1_25CollectiveMainloopBwdSm80ILi2ELi1EN4cute5tupleIJNS5_1CILi64EEENS7_ILi96EEENS7_ILi128EEEEEENS_10bfloat16_tEfNS_4arch4Sm80ELb0ELb0ELb1ELb0ELb1ELb0ELb0ELb0ELi2ELi2ELi2ELi2ELb1EEENS1_24CollectiveEpilogueBwdGQAISB_fSE_Li256ELb0ELb1EEENS1_19SingleTileSchedulerILb0ELb0ELb0ELi96EEEEEEEEEvNT_6ParamsE:
        .type           _ZN7cutlass13device_kernelIN5flash19enable_sm80_to_sm89INS1_16FlashAttnBwdSm80INS1_25CollectiveMainloopBwdSm80ILi2ELi1EN4cute5tupleIJNS5_1CILi64EEENS7_ILi96EEENS7_ILi128EEEEEENS_10bfloat16_tEfNS_4arch4Sm80ELb0ELb0ELb1ELb0ELb1ELb0ELb0ELb0ELi2ELi2ELi2ELi2ELb1EEENS1_24CollectiveEpilogueBwdGQAISB_fSE_Li256ELb0ELb1EEENS1_19SingleTileSchedulerILb0ELb0ELb0ELi96EEEEEEEEEvNT_6ParamsE,@function
        .size           _ZN7cutlass13device_kernelIN5flash19enable_sm80_to_sm89INS1_16FlashAttnBwdSm80INS1_25CollectiveMainloopBwdSm80ILi2ELi1EN4cute5tupleIJNS5_1CILi64EEENS7_ILi96EEENS7_ILi128EEEEEENS_10bfloat16_tEfNS_4arch4Sm80ELb0ELb0ELb1ELb0ELb1ELb0ELb0ELb0ELi2ELi2ELi2ELi2ELb1EEENS1_24CollectiveEpilogueBwdGQAISB_fSE_Li256ELb0ELb1EEENS1_19SingleTileSchedulerILb0ELb0ELb0ELi96EEEEEEEEEvNT_6ParamsE,(.L_x_2288 - _ZN7cutlass13device_kernelIN5flash19enable_sm80_to_sm89INS1_16FlashAttnBwdSm80INS1_25CollectiveMainloopBwdSm80ILi2ELi1EN4cute5tupleIJNS5_1CILi64EEENS7_ILi96EEENS7_ILi128EEEEEENS_10bfloat16_tEfNS_4arch4Sm80ELb0ELb0ELb1ELb0ELb1ELb0ELb0ELb0ELi2ELi2ELi2ELi2ELb1EEENS1_24CollectiveEpilogueBwdGQAISB_fSE_Li256ELb0ELb1EEENS1_19SingleTileSchedulerILb0ELb0ELb0ELi96EEEEEEEEEvNT_6ParamsE)
        .other          _ZN7cutlass13device_kernelIN5flash19enable_sm80_to_sm89INS1_16FlashAttnBwdSm80INS1_25CollectiveMainloopBwdSm80ILi2ELi1EN4cute5tupleIJNS5_1CILi64EEENS7_ILi96EEENS7_ILi128EEEEEENS_10bfloat16_tEfNS_4arch4Sm80ELb0ELb0ELb1ELb0ELb1ELb0ELb0ELb0ELi2ELi2ELi2ELi2ELb1EEENS1_24CollectiveEpilogueBwdGQAISB_fSE_Li256ELb0ELb1EEENS1_19SingleTileSchedulerILb0ELb0ELb0ELi96EEEEEEEEEvNT_6ParamsE,@"STO_CUDA_ENTRY STV_DEFAULT"
_ZN7cutlass13device_kernelIN5flash19enable_sm80_to_sm89INS1_16FlashAttnBwdSm80INS1_25CollectiveMainloopBwdSm80ILi2ELi1EN4cute5tupleIJNS5_1CILi64EEENS7_ILi96EEENS7_ILi128EEEEEENS_10bfloat16_tEfNS_4arch4Sm80ELb0ELb0ELb1ELb0ELb1ELb0ELb0ELb0ELi2ELi2ELi2ELi2ELb1EEENS1_24CollectiveEpilogueBwdGQAISB_fSE_Li256ELb0ELb1EEENS1_19SingleTileSchedulerILb0ELb0ELb0ELi96EEEEEEEEEvNT_6ParamsE:
        /* <DEDUP_REMOVED lines=22> */
[----:B------:R-:W-:Y:S01]  /*0160*/  ULDC UR18, c[0x0][0x168] ;  /* 0x00005a0000127ab9 */ /* 0x000fe20000000800 */
        /* <DEDUP_REMOVED lines=36> */
[----:B------:R-:W-:Y:S01]  /*03b0*/  UISETP.GE.AND UP0, UPT, UR18, 0x1, UPT ;  /* 0x000000011200788c */ /* 0x000fe2000bf06270 */
        /* <DEDUP_REMOVED lines=38> */
[----:B------:R-:W-:Y:S01]  /*0620*/  CS2R R102, SRZ ;  /* 0x0000000000667805 */ /* 0x000fe2000001ff00 */
[----:B------:R-:W-:Y:S01]  /*0630*/  CS2R R100, SRZ ;  /* 0x0000000000647805 */ /* 0x000fe2000001ff00 */
[----:B------:R-:W-:Y:S01]  /*0640*/  IMAD.SHL.U32 R236, R244, 0x40, RZ ;  /* 0x00000040f4ec7824 */ /* 0x000fe200078e00ff */
[----:B------:R-:W-:Y:S01]  /*0650*/  CS2R R106, SRZ ;  /* 0x00000000006a7805 */ /* 0x000fe2000001ff00 */
        /* <DEDUP_REMOVED lines=70> */
[----:B------:R-:W-:Y:S01]  /*0ac0*/  CS2R R42, SRZ ;  /* 0x00000000002a7805 */ /* 0x000fe2000001ff00 */
[----:B------:R-:W-:Y:S01]  /*0ad0*/  IADD3.X R25, R19, UR7, RZ, P0, !PT ;  /* 0x0000000713197c10 */ /* 0x000fe200087fe4ff */
[----:B------:R-:W-:Y:S01]  /*0ae0*/  CS2R R40, SRZ ;  /* 0x0000000000287805 */ /* 0x000fe2000001ff00 */
        /* <DEDUP_REMOVED lines=71> */
[----:B------:R-:W-:Y:S01]  /*0f60*/  USHF.L.U32 UR17, UR4, 0x6, URZ ;  /* 0x0000000604117899 */ /* 0x000fe2000800063f */
[----:B------:R-:W-:Y:S01]  /*0f70*/  IMAD.U32 R9, RZ, RZ, UR8 ;  /* 0x00000008ff097e24 */ /* 0x000fe2000f8e00ff */
[----:B------:R1:W-:Y:S01]  /*0f80*/  LDGSTS.E.BYPASS.LTC128B.128 [R236+0x2080], [R18.64], !P6 ;  /* 0x0208000012ec7fae */ /* 0x0003e2000f101d4c */
[----:B------:R-:W-:-:S02]  /*0f90*/  USHF.L.U64.HI UR16, UR4, UR16, UR5 ;  /* 0x0000001004107299 */ /* 0x000fc40008010205 */
[----:B------:R-:W-:Y:S01]  /*0fa0*/  IMAD.WIDE.U32 R22, R9, c[0x0][0x218], R22 ;  /* 0x0000860009167a25 */ /* 0x000fe200078e0016 */
[----:B------:R1:W-:Y:S01]  /*0fb0*/  LDGSTS.E.BYPASS.LTC128B.128 [R236+0x5080], [R18.64+0x80], !P4 ;  /* 0x0508008012ec7fae */ /* 0x0003e2000e101d4c */
[----:B--2---:R-:W-:Y:S01]  /*0fc0*/  IADD3 R16, -R244, c[0x0][0x168], RZ ;  /* 0x00005a00f4107a10 */ /* 0x004fe20007ffe1ff */
[----:B------:R-:W-:Y:S01]  /*0fd0*/  ULDC.64 UR4, c[0x0][0x218] ;  /* 0x0000860000047ab9 */ /* 0x000fe20000000a00 */
[----:B------:R-:W-:Y:S01]  /*0fe0*/  ISETP.GT.AND P4, PT, R240, 0xf, PT ;  /* 0x0000000ff000780c */ /* 0x000fe20003f84270 */
[----:B------:R-:W0:Y:S01]  /*0ff0*/  LDGDEPBAR ;  /* 0x00000000000079af */ /* 0x000e220000000000 */
[C---:B------:R-:W-:Y:S01]  /*1000*/  ISETP.LT.OR P2, PT, R16.reuse, 0x1, !P0 ;  /* 0x000000011000780c */ /* 0x040fe20004741670 */
[----:B------:R-:W-:Y:S01]  /*1010*/  IMAD.U32 R9, RZ, RZ, UR17 ;  /* 0x00000011ff097e24 */ /* 0x000fe2000f8e00ff */
[C---:B------:R-:W-:Y:S01]  /*1020*/  ISETP.LT.OR P1, PT, R16.reuse, 0x1, !P3 ;  /* 0x000000011000780c */ /* 0x040fe20005f21670 */
[----:B------:R-:W-:Y:S01]  /*1030*/  UIMAD UR4, UR6, UR4, URZ ;  /* 0x00000004060472a4 */ /* 0x000fe2000f8e023f */
[C---:B------:R-:W-:Y:S01]  /*1040*/  ISETP.LT.OR P5, PT, R16.reuse, 0x21, !P0 ;  /* 0x000000211000780c */ /* 0x040fe200047a1670 */
[----:B------:R-:W-:Y:S01]  /*1050*/  IMAD.SHL.U32 R17, R5, 0x8, RZ ;  /* 0x0000000805117824 */ /* 0x000fe200078e00ff */
[----:B------:R-:W-:Y:S01]  /*1060*/  ISETP.LT.OR P6, PT, R16, 0x21, !P3 ;  /* 0x000000211000780c */ /* 0x000fe20005fc1670 */
[----:B------:R-:W-:Y:S01]  /*1070*/  UIMAD UR4, UR8, UR5, UR4 ;  /* 0x00000005080472a4 */ /* 0x000fe2000f8e0204 */
[----:B------:R-:W-:-:S02]  /*1080*/  LEA R28, P3, R22, c[0x0][0x1f0], 0x1 ;  /* 0x00007c00161c7a11 */ /* 0x000fc400078608ff */
        /* <DEDUP_REMOVED lines=149> */
[----:B------:R-:W-:Y:S01]  /*19e0*/  IMAD R6, R6, c[0x0][0x238], RZ ;  /* 0x00008e0006067a24 */ /* 0x000fe200078e02ff */
[----:B------:R-:W-:Y:S01]  /*19f0*/  SHF.R.S32.HI R0, RZ, 0x1f, R5 ;  /* 0x0000001fff007819 */ /* 0x000fe20000011405 */
[----:B------:R-:W-:Y:S01]  /*1a00*/  IMAD.SHL.U32 R251, R251, 0x2, RZ ;  /* 0x00000002fbfb7824 */ /* 0x000fe200078e00ff */
[----:B------:R-:W-:Y:S01]  /*1a10*/  LOP3.LUT P0, RZ, R8, 0x1, RZ, 0xc0, !PT ;  /* 0x0000000108ff7812 */ /* 0x000fe2000780c0ff */
[----:B------:R-:W-:Y:S01]  /*1a20*/  IMAD R6, R7, c[0x0][0x23c], R6 ;  /* 0x00008f0007067a24 */ /* 0x000fe200078e0206 */
[----:B------:R-:W-:Y:S01]  /*1a30*/  LEA.HI R0, R0, R5, RZ, 0x2 ;  /* 0x0000000500007211 */ /* 0x000fe200078f10ff */
[----:B------:R-:W-:Y:S01]  /*1a40*/  IMAD.IADD R9, R3, 0x1, -R9 ;  /* 0x0000000103097824 */ /* 0x000fe200078e0a09 */
[--C-:B------:R-:W-:Y:S01]  /*1a50*/  SHF.R.S32.HI R241, RZ, 0x1f, R240.reuse ;  /* 0x0000001ffff17819 */ /* 0x100fe200000114f0 */
[----:B------:R-:W-:Y:S01]  /*1a60*/  IMAD.MOV.U32 R3, RZ, RZ, -0x60 ;  /* 0xffffffa0ff037424 */ /* 0x000fe200078e00ff */
[----:B------:R-:W-:Y:S01]  /*1a70*/  LOP3.LUT R0, R0, 0xfffffffc, RZ, 0xc0, !PT ;  /* 0xfffffffc00007812 */ /* 0x000fe200078ec0ff */
[----:B------:R-:W-:Y:S01]  /*1a80*/  ULDC.64 UR4, c[0x0][0x240] ;  /* 0x0000900000047ab9 */ /* 0x000fe20000000a00 */
[----:B------:R-:W-:Y:S01]  /*1a90*/  IADD3 R248, R251, 0x126c0, RZ ;  /* 0x000126c0fbf87810 */ /* 0x000fe20007ffe0ff */
[----:B------:R-:W-:Y:S01]  /*1aa0*/  IMAD.WIDE.U32 R10, R7, c[0x0][0x238], R240 ;  /* 0x00008e00070a7a25 */ /* 0x000fe200078e00f0 */
[----:B------:R-:W-:Y:S01]  /*1ab0*/  IADD3 R5, R5, -R0, RZ ;  /* 0x8000000005057210 */ /* 0x000fe20007ffe0ff */
[----:B------:R-:W-:Y:S01]  /*1ac0*/  UIMAD UR4, UR6, UR4, URZ ;  /* 0x00000004060472a4 */ /* 0x000fe2000f8e023f */
[----:B------:R-:W-:Y:S01]  /*1ad0*/  IADD3 R0, R251, 0x12480, RZ ;  /* 0x00012480fb007810 */ /* 0x000fe20007ffe0ff */
[----:B------:R-:W-:Y:S01]  /*1ae0*/  IMAD.IADD R7, R11, 0x1, R6 ;  /* 0x000000010b077824 */ /* 0x000fe200078e0206 */
[----:B------:R-:W-:Y:S01]  /*1af0*/  MOV R6, R10 ;  /* 0x0000000a00067202 */ /* 0x000fe20000000f00 */
[----:B------:R-:W-:Y:S01]  /*1b00*/  IMAD.MOV.U32 R229, RZ, RZ, 0x10 ;  /* 0x00000010ffe57424 */ /* 0x000fe200078e00ff */
[----:B------:R-:W-:Y:S01]  /*1b10*/  @P0 IADD3 R248, R0, 0x1c0, RZ ;  /* 0x000001c000f80810 */ /* 0x000fe20007ffe0ff */
[----:B------:R-:W-:Y:S01]  /*1b20*/  IMAD.U32 R0, RZ, RZ, UR8 ;  /* 0x00000008ff007e24 */ /* 0x000fe2000f8e00ff */
[C---:B------:R-:W-:Y:S01]  /*1b30*/  LOP3.LUT P0, RZ, R2.reuse, 0x4, RZ, 0xc0, !PT ;  /* 0x0000000402ff7812 */ /* 0x040fe2000780c0ff */
[----:B------:R-:W-:Y:S01]  /*1b40*/  UIADD3 UR18, UR18, 0x3f, URZ ;  /* 0x0000003f12127890 */ /* 0x000fe2000fffe03f */
[----:B------:R-:W-:Y:S01]  /*1b50*/  LOP3.LUT P1, RZ, R2, 0x2, RZ, 0xc0, !PT ;  /* 0x0000000202ff7812 */ /* 0x000fe2000782c0ff */
[----:B------:R-:W-:Y:S01]  /*1b60*/  IMAD.WIDE.U32 R12, R0, c[0x0][0x240], R6 ;  /* 0x00009000000c7a25 */ /* 0x000fe200078e0006 */
[----:B------:R-:W-:Y:S01]  /*1b70*/  UIMAD UR9, UR8, UR5, UR4 ;  /* 0x00000005080972a4 */ /* 0x000fe2000f8e0204 */
[----:B------:R-:W-:Y:S01]  /*1b80*/  SHF.L.U32 R228, R235, 0x1, RZ ;  /* 0x00000001ebe47819 */ /* 0x000fe200000006ff */
[----:B------:R-:W-:Y:S01]  /*1b90*/  USHF.R.S32.HI UR10, URZ, 0x1f, UR18 ;  /* 0x0000001f3f0a7899 */ /* 0x000fe20008011412 */
[----:B------:R-:W-:Y:S01]  /*1ba0*/  IMAD.MOV.U32 R0, RZ, RZ, 0x20 ;  /* 0x00000020ff007424 */ /* 0x000fe200078e00ff */
[----:B------:R1:W-:Y:S01]  /*1bb0*/  STL.64 [R1+0x8], R12 ;  /* 0x0000080c01007387 */ /* 0x0003e20000100a00 */
[----:B------:R-:W-:Y:S01]  /*1bc0*/  IMAD R3, R4, R3, c[0x0][0x198] ;  /* 0x0000660004037624 */ /* 0x000fe200078e0203 */
[----:B------:R-:W-:Y:S01]  /*1bd0*/  SEL R229, R229, 0xfffffff0, !P1 ;  /* 0xfffffff0e5e57807 */ /* 0x000fe20004800000 */
[----:B------:R-:W-:Y:S01]  /*1be0*/  ULEA.HI UR18, UR10, UR18, URZ, 0x6 ;  /* 0x000000120a127291 */ /* 0x000fe2000f8f303f */
[C---:B------:R-:W-:Y:S01]  /*1bf0*/  SEL R227, R0.reuse, 0xffffffe0, !P0 ;  /* 0xffffffe000e37807 */ /* 0x040fe20004000000 */
[----:B------:R-:W-:Y:S01]  /*1c00*/  IMAD R3, R5, -0x8, R3 ;  /* 0xfffffff805037824 */ /* 0x000fe200078e0203 */
[----:B------:R-:W-:Y:S01]  /*1c10*/  SEL R0, R0, 0xffffffe0, !P1 ;  /* 0xffffffe000007807 */ /* 0x000fe20004800000 */
[----:B------:R-:W-:Y:S01]  /*1c20*/  IMAD.IADD R220, R220, 0x1, R222 ;  /* 0x00000001dcdc7824 */ /* 0x000fe200078e02de */
[----:B------:R-:W-:Y:S01]  /*1c30*/  LEA R231, R231, 0x15480, 0x1 ;  /* 0x00015480e7e77811 */ /* 0x000fe200078e08ff */
[----:B------:R-:W-:Y:S01]  /*1c40*/  IMAD.IADD R224, R235, 0x1, R227 ;  /* 0x00000001ebe07824 */ /* 0x000fe200078e02e3 */
[----:B------:R-:W-:Y:S01]  /*1c50*/  CS2R R130, SRZ ;  /* 0x0000000000827805 */ /* 0x000fe2000001ff00 */
[----:B------:R-:W-:Y:S01]  /*1c60*/  IMAD R249, R9, -0x2, R3 ;  /* 0xfffffffe09f97824 */ /* 0x000fe200078e0203 */
        /* <DEDUP_REMOVED lines=49> */
[----:B------:R-:W-:Y:S01]  /*1f80*/  IMAD.IADD R0, R228, 0x1, R0 ;  /* 0x00000001e4007824 */ /* 0x000fe200078e0200 */
[----:B------:R-:W-:Y:S01]  /*1f90*/  IADD3 R252, R13, UR9, RZ ;  /* 0x000000090dfc7c10 */ /* 0x000fe2000fffe0ff */
[----:B------:R-:W-:Y:S01]  /*1fa0*/  IMAD.IADD R225, R235, 0x1, R229 ;  /* 0x00000001ebe17824 */ /* 0x000fe200078e02e5 */
[C---:B------:R-:W-:Y:S01]  /*1fb0*/  IADD3 R226, R229.reuse, R227, RZ ;  /* 0x000000e3e5e27210 */ /* 0x040fe20007ffe0ff */
[----:B------:R-:W-:Y:S01]  /*1fc0*/  ULDC UR7, c[0x0][0x278] ;  /* 0x00009e0000077ab9 */ /* 0x000fe20000000800 */
[----:B------:R-:W-:Y:S01]  /*1fd0*/  IADD3 R223, R229, R224, RZ ;  /* 0x000000e0e5df7210 */ /* 0x000fe20007ffe0ff */
[----:B------:R-:W-:-:S02]  /*1fe0*/  ULDC UR5, c[0x0][0x290] ;  /* 0x0000a40000057ab9 */ /* 0x000fc40000000800 */
[----:B------:R-:W-:Y:S02]  /*1ff0*/  UMOV UR4, URZ ;  /* 0x0000003f00047c82 */ /* 0x000fe40008000000 */
[----:B------:R-:W-:Y:S02]  /*2000*/  UMOV UR19, 0x1 ;  /* 0x0000000100137882 */ /* 0x000fe40000000000 */
[----:B------:R-:W-:Y:S02]  /*2010*/  UMOV UR11, URZ ;  /* 0x0000003f000b7c82 */ /* 0x000fe40008000000 */
[----:B------:R-:W-:Y:S02]  /*2020*/  UIMAD UR7, UR8, UR7, URZ ;  /* 0x00000007080772a4 */ /* 0x000fe4000f8e023f */
[----:B------:R-:W-:Y:S02]  /*2030*/  UIMAD UR5, UR8, UR5, URZ ;  /* 0x00000005080572a4 */ /* 0x000fe4000f8e023f */
[----:B------:R-:W-:-:S02]  /*2040*/  USHF.R.S32.HI UR18, URZ, 0x6, UR18 ;  /* 0x000000063f127899 */ /* 0x000fc40008011412 */
[----:B-1----:R-:W-:Y:S02]  /*2050*/  ULDC UR10, c[0x0][0x168] ;  /* 0x00005a00000a7ab9 */ /* 0x002fe40000000800 */
.L_x_62:
        /* <DEDUP_REMOVED lines=231> */
.L_x_60:
        /* <DEDUP_REMOVED lines=425> */
.L_x_61:
        /* <DEDUP_REMOVED lines=185> */
.L_x_59:
[----:B-1-34-:R-:W1:Y:S01]  /*54f0*/  S2UR UR11, SR_CTAID.Y ;  /* 0x00000000000b79c3 */ /* 0x01ae620000002600 */
[----:B------:R-:W-:Y:S01]  /*5500*/  ULDC.64 UR16, c[0x0][0x338] ;  /* 0x0000ce0000107ab9 */ /* 0x000fe20000000a00 */
[----:B------:R-:W-:Y:S01]  /*5510*/  ISETP.NE.AND P1, PT, R240, RZ, PT ;  /* 0x000000fff000720c */ /* 0x000fe20003f25270 */
[----:B------:R-:W-:Y:S01]  /*5520*/  UISETP.NE.AND UP0, UPT, UR16, 0x1, UPT ;  /* 0x000000011000788c */ /* 0x000fe2000bf05270 */
[----:B------:R-:W-:Y:S01]  /*5530*/  BSSY B0, `(.L_x_63) ;  /* 0x0000055000007945 */ /* 0x000fe20003800000 */
[----:B------:R-:W-:Y:S01]  /*5540*/  ULDC UR9, c[0x0][0x340] ;  /* 0x0000d00000097ab9 */ /* 0x000fe20000000800 */
[----:B------:R-:W-:Y:S01]  /*5550*/  FMUL.FTZ R84, R84, c[0x0][0x298] ;  /* 0x0000a60054547a20 */ /* 0x000fe20000410000 */
[----:B------:R-:W-:Y:S01]  /*5560*/  ULDC UR4, c[0x0][0x358] ;  /* 0x0000d60000047ab9 */ /* 0x000fe20000000800 */
[----:B------:R-:W2:Y:S01]  /*5570*/  S2UR UR8, SR_CTAID.X ;  /* 0x00000000000879c3 */ /* 0x000ea20000002500 */
[----:B------:R-:W-:Y:S01]  /*5580*/  ULDC UR5, c[0x0][0x2f4] ;  /* 0x0000bd0000057ab9 */ /* 0x000fe20000000800 */
[----:B------:R-:W-:-:S02]  /*5590*/  FMUL.FTZ R85, R85, c[0x0][0x298] ;  /* 0x0000a60055557a20 */ /* 0x000fc40000410000 */
[----:B------:R-:W-:Y:S02]  /*55a0*/  FMUL.FTZ R86, R86, c[0x0][0x298] ;  /* 0x0000a60056567a20 */ /* 0x000fe40000410000 */
[----:B------:R-:W-:Y:S02]  /*55b0*/  FMUL.FTZ R87, R87, c[0x0][0x298] ;  /* 0x0000a60057577a20 */ /* 0x000fe40000410000 */
[----:B------:R-:W3:Y:S01]  /*55c0*/  S2UR UR7, SR_CTAID.Z ;  /* 0x00000000000779c3 */ /* 0x000ee20000002700 */
[----:B------:R-:W-:Y:S02]  /*55d0*/  FMUL.FTZ R88, R88, c[0x0][0x298] ;  /* 0x0000a60058587a20 */ /* 0x000fe40000410000 */
[----:B------:R-:W-:Y:S02]  /*55e0*/  FMUL.FTZ R89, R89, c[0x0][0x298] ;  /* 0x0000a60059597a20 */ /* 0x000fe40000410000 */
[----:B------:R-:W-:Y:S02]  /*55f0*/  FMUL.FTZ R90, R90, c[0x0][0x298] ;  /* 0x0000a6005a5a7a20 */ /* 0x000fe40000410000 */
[----:B------:R-:W-:Y:S01]  /*5600*/  FMUL.FTZ R91, R91, c[0x0][0x298] ;  /* 0x0000a6005b5b7a20 */ /* 0x000fe20000410000 */
[----:B-1----:R-:W-:Y:S01]  /*5610*/  UIMAD.WIDE.U32 UR18, UR11, UR17, URZ ;  /* 0x000000110b1272a5 */ /* 0x002fe2000f8e003f */
[----:B------:R-:W-:Y:S01]  /*5620*/  FMUL.FTZ R92, R92, c[0x0][0x298] ;  /* 0x0000a6005c5c7a20 */ /* 0x000fe20000410000 */
[----:B------:R-:W-:Y:S01]  /*5630*/  USHF.R.S32.HI UR15, URZ, 0x1f, UR11 ;  /* 0x0000001f3f0f7899 */ /* 0x000fe2000801140b */
[----:B------:R-:W-:Y:S01]  /*5640*/  FMUL.FTZ R93, R93, c[0x0][0x298] ;  /* 0x0000a6005d5d7a20 */ /* 0x000fe20000410000 */
[----:B------:R-:W-:Y:S01]  /*5650*/  UMOV UR17, UR11 ;  /* 0x0000000b00117c82 */ /* 0x000fe20008000000 */
[----:B------:R-:W-:Y:S01]  /*5660*/  FMUL.FTZ R94, R94, c[0x0][0x298] ;  /* 0x0000a6005e5e7a20 */ /* 0x000fe20000410000 */
[----:B------:R-:W-:Y:S01]  /*5670*/  @UP0 USHF.R.U32.HI UR17, URZ, UR9, UR19 ;  /* 0x000000093f110299 */ /* 0x000fe20008011613 */
[----:B------:R-:W-:Y:S01]  /*5680*/  FMUL.FTZ R95, R95, c[0x0][0x298] ;  /* 0x0000a6005f5f7a20 */ /* 0x000fe20000410000 */
[----:B--2---:R-:W-:Y:S01]  /*5690*/  UIMAD UR9, UR8, UR4, URZ ;  /* 0x00000004080972a4 */ /* 0x004fe2000f8e023f */
[----:B------:R-:W-:Y:S01]  /*56a0*/  FMUL.FTZ R104, R104, c[0x0][0x298] ;  /* 0x0000a60068687a20 */ /* 0x000fe20000410000 */
[----:B------:R-:W-:Y:S01]  /*56b0*/  @UP0 USHF.R.S32.HI UR4, URZ, 0x1f, UR17 ;  /* 0x0000001f3f040899 */ /* 0x000fe20008011411 */
[----:B------:R-:W-:Y:S01]  /*56c0*/  FMUL.FTZ R105, R105, c[0x0][0x298] ;  /* 0x0000a60069697a20 */ /* 0x000fe20000410000 */
[----:B------:R-:W-:Y:S01]  /*56d0*/  UMOV UR14, UR11 ;  /* 0x0000000b000e7c82 */ /* 0x000fe20008000000 */
[----:B------:R-:W-:Y:S01]  /*56e0*/  FMUL.FTZ R106, R106, c[0x0][0x298] ;  /* 0x0000a6006a6a7a20 */ /* 0x000fe20000410000 */
[----:B------:R-:W-:Y:S01]  /*56f0*/  @UP0 UMOV UR14, UR17 ;  /* 0x00000011000e0c82 */ /* 0x000fe20008000000 */
[----:B------:R-:W-:Y:S01]  /*5700*/  FMUL.FTZ R107, R107, c[0x0][0x298] ;  /* 0x0000a6006b6b7a20 */ /* 0x000fe20000410000 */
[----:B---3--:R-:W-:Y:S01]  /*5710*/  UIMAD UR10, UR7, UR5, URZ ;  /* 0x00000005070a72a4 */ /* 0x008fe2000f8e023f */
[----:B------:R-:W-:Y:S01]  /*5720*/  FMUL.FTZ R100, R100, c[0x0][0x298] ;  /* 0x0000a60064647a20 */ /* 0x000fe20000410000 */
[----:B------:R-:W-:Y:S01]  /*5730*/  UIMAD UR5, UR9, UR5, URZ ;  /* 0x00000005090572a4 */ /* 0x000fe2000f8e023f */
[----:B------:R-:W-:Y:S01]  /*5740*/  FMUL.FTZ R101, R101, c[0x0][0x298] ;  /* 0x0000a60065657a20 */ /* 0x000fe20000410000 */
[----:B------:R-:W-:Y:S01]  /*5750*/  USHF.R.S32.HI UR18, URZ, 0x1f, UR10 ;  /* 0x0000001f3f127899 */ /* 0x000fe2000801140a */
[----:B------:R-:W-:Y:S01]  /*5760*/  FMUL.FTZ R102, R102, c[0x0][0x298] ;  /* 0x0000a60066667a20 */ /* 0x000fe20000410000 */
[----:B------:R-:W-:Y:S01]  /*5770*/  @UP0 UMOV UR15, UR4 ;  /* 0x00000004000f0c82 */ /* 0x000fe20008000000 */
[----:B------:R-:W-:Y:S01]  /*5780*/  FMUL.FTZ R103, R103, c[0x0][0x298] ;  /* 0x0000a60067677a20 */ /* 0x000fe20000410000 */
[----:B------:R-:W-:Y:S01]  /*5790*/  USHF.R.S32.HI UR9, URZ, 0x1f, UR5 ;  /* 0x0000001f3f097899 */ /* 0x000fe20008011405 */
[----:B------:R-:W-:Y:S01]  /*57a0*/  FMUL.FTZ R96, R96, c[0x0][0x298] ;  /* 0x0000a60060607a20 */ /* 0x000fe20000410000 */
[----:B------:R-:W-:Y:S01]  /*57b0*/  UIADD3 UR10, UP1, UP0, UR5, UR14, UR10 ;  /* 0x0000000e050a7290 */ /* 0x000fe2000f83e00a */
[----:B------:R-:W-:Y:S01]  /*57c0*/  FMUL.FTZ R97, R97, c[0x0][0x298] ;  /* 0x0000a60061617a20 */ /* 0x000fe20000410000 */
[----:B------:R-:W-:Y:S01]  /*57d0*/  UIADD3 UR17, -UR17, URZ, URZ ;  /* 0x0000003f11117290 */ /* 0x000fe2000fffe13f */
[----:B------:R-:W-:Y:S01]  /*57e0*/  FMUL.FTZ R98, R98, c[0x0][0x298] ;  /* 0x0000a60062627a20 */ /* 0x000fe20000410000 */
[----:B------:R-:W-:Y:S01]  /*57f0*/  UIADD3.X UR18, UR9, UR15, UR18, UP1, UP0 ;  /* 0x0000000f09127290 */ /* 0x000fe20008fe0412 */
[----:B------:R-:W-:Y:S01]  /*5800*/  FMUL.FTZ R99, R99, c[0x0][0x298] ;  /* 0x0000a60063637a20 */ /* 0x000fe20000410000 */
[----:B------:R-:W-:Y:S01]  /*5810*/  USHF.L.U32 UR9, UR10, 0x2, URZ ;  /* 0x000000020a097899 */ /* 0x000fe2000800063f */
[----:B------:R-:W-:Y:S01]  /*5820*/  FMUL.FTZ R108, R108, c[0x0][0x298] ;  /* 0x0000a6006c6c7a20 */ /* 0x000fe20000410000 */
[----:B------:R-:W-:Y:S01]  /*5830*/  ULDC.64 UR4, c[0x0][0x350] ;  /* 0x0000d40000047ab9 */ /* 0x000fe20000000a00 */
[----:B------:R-:W-:Y:S01]  /*5840*/  FMUL.FTZ R109, R109, c[0x0][0x298] ;  /* 0x0000a6006d6d7a20 */ /* 0x000fe20000410000 */
[----:B------:R-:W-:Y:S01]  /*5850*/  USHF.L.U64.HI UR10, UR10, 0x2, UR18 ;  /* 0x000000020a0a7899 */ /* 0x000fe20008010212 */
[----:B------:R-:W-:Y:S01]  /*5860*/  FMUL.FTZ R110, R110, c[0x0][0x298] ;  /* 0x0000a6006e6e7a20 */ /* 0x000fe20000410000 */
[----:B------:R-:W-:Y:S01]  /*5870*/  UIADD3 UR4, UP0, UR9, UR4, URZ ;  /* 0x0000000409047290 */ /* 0x000fe2000ff1e03f */
[----:B------:R-:W-:Y:S01]  /*5880*/  FMUL.FTZ R111, R111, c[0x0][0x298] ;  /* 0x0000a6006f6f7a20 */ /* 0x000fe20000410000 */
[----:B------:R-:W-:Y:S01]  /*5890*/  UIMAD UR11, UR17, UR16, UR11 ;  /* 0x00000010110b72a4 */ /* 0x000fe2000f8e020b */
[----:B------:R-:W-:Y:S01]  /*58a0*/  FMUL.FTZ R112, R112, c[0x0][0x298] ;  /* 0x0000a60070707a20 */ /* 0x000fe20000410000 */
[----:B------:R-:W-:Y:S01]  /*58b0*/  UIADD3.X UR5, UR10, UR5, URZ, UP0, !UPT ;  /* 0x000000050a057290 */ /* 0x000fe200087fe43f */
[----:B------:R-:W-:Y:S01]  /*58c0*/  FMUL.FTZ R113, R113, c[0x0][0x298] ;  /* 0x0000a60071717a20 */ /* 0x000fe20000410000 */
[----:B------:R-:W-:Y:S01]  /*58d0*/  MOV R2, UR4 ;  /* 0x0000000400027c02 */ /* 0x000fe20008000f00 */
[----:B------:R-:W-:-:S02]  /*58e0*/  FMUL.FTZ R114, R114, c[0x0][0x298] ;  /* 0x0000a60072727a20 */ /* 0x000fc40000410000 */
[----:B------:R-:W-:Y:S01]  /*58f0*/  FMUL.FTZ R115, R115, c[0x0][0x298] ;  /* 0x0000a60073737a20 */ /* 0x000fe20000410000 */
[----:B------:R-:W-:Y:S01]  /*5900*/  MOV R3, UR5 ;  /* 0x0000000500037c02 */ /* 0x000fe20008000f00 */
[----:B------:R-:W-:Y:S02]  /*5910*/  FMUL.FTZ R116, R116, c[0x0][0x298] ;  /* 0x0000a60074747a20 */ /* 0x000fe40000410000 */
[----:B------:R-:W-:Y:S02]  /*5920*/  FMUL.FTZ R117, R117, c[0x0][0x298] ;  /* 0x0000a60075757a20 */ /* 0x000fe40000410000 */
[----:B------:R-:W-:Y:S02]  /*5930*/  FMUL.FTZ R118, R118, c[0x0][0x298] ;  /* 0x0000a60076767a20 */ /* 0x000fe40000410000 */
[----:B------:R-:W-:Y:S02]  /*5940*/  FMUL.FTZ R119, R119, c[0x0][0x298] ;  /* 0x0000a60077777a20 */ /* 0x000fe40000410000 */
[----:B------:R-:W-:-:S02]  /*5950*/  FMUL.FTZ R128, R128, c[0x0][0x298] ;  /* 0x0000a60080807a20 */ /* 0x000fc40000410000 */
[----:B------:R-:W-:Y:S02]  /*5960*/  FMUL.FTZ R129, R129, c[0x0][0x298] ;  /* 0x0000a60081817a20 */ /* 0x000fe40000410000 */
        /* <DEDUP_REMOVED lines=9> */
[----:B------:R-:W-:Y:S01]  /*5a00*/  FMUL.FTZ R123, R123, c[0x0][0x298] ;  /* 0x0000a6007b7b7a20 */ /* 0x000fe20000410000 */
[----:B------:R-:W-:Y:S06]  /*5a10*/  BAR.SYNC.DEFER_BLOCKING 0x1, 0x100 ;  /* 0x0044000000007b1d */ /* 0x000fec0000010000 */
[----:B------:R-:W-:Y:S05]  /*5a20*/  @P1 BRA `(.L_x_64) ;  /* 0x0000005000001947 */ /* 0x000fea0003800000 */
.L_x_65:
[----:B------:R-:W2:Y:S01]  /*5a30*/  LDG.E.STRONG.GPU R0, [R2.64] ;  /* 0x0000000c02007981 */ /* 0x000ea2000c1ef900 */
[----:B------:R-:W-:Y:S01]  /*5a40*/  YIELD ;  /* 0x0000000000007946 */ /* 0x000fe20003800000 */
[----:B--2---:R-:W-:Y:S01]  /*5a50*/  ISETP.NE.AND P0, PT, R0, UR11, PT ;  /* 0x0000000b00007c0c */ /* 0x004fe2000bf05270 */
[----:B------:R-:W-:-:S12]  /*5a60*/  CCTL.IVALL ;  /* 0x00000000ff00798f */ /* 0x000fd80002000000 */
[----:B------:R-:W-:Y:S05]  /*5a70*/  @P0 BRA `(.L_x_65) ;  /* 0xffffffb000000947 */ /* 0x000fea000383ffff */
.L_x_64:
[----:B------:R-:W-:Y:S05]  /*5a80*/  BSYNC B0 ;  /* 0x0000000000007941 */ /* 0x000fea0003800000 */
.L_x_63:
[----:B------:R-:W-:Y:S01]  /*5a90*/  MOV R5, 0xffffffff ;  /* 0xffffffff00057802 */ /* 0x000fe20000000f00 */
[----:B------:R-:W-:Y:S05]  /*5aa0*/  BRA.CONV ~URZ, `(.L_x_66) ;  /* 0x000000237f007947 */ /* 0x000fea000b800000 */
[----:B------:R-:W-:Y:S02]  /*5ab0*/  MOV R4, 0x5ad0 ;  /* 0x00005ad000047802 */ /* 0x000fe40000000f00 */
[----:B------:R-:W-:Y:S05]  /*5ac0*/  CALL.REL.NOINC `($__internal_0_$__cuda_sm70_warpsync) ;  /* 0x00000b2000007944 */ /* 0x000fea0003c00000 */
.L_x_66:
[----:B------:R-:W-:Y:S01]  /*5ad0*/  UIMAD UR4, UR8, 0x3000, URZ ;  /* 0x00003000080478a4 */ /* 0x000fe2000f8e023f */
[----:B------:R-:W1:Y:S01]  /*5ae0*/  S2R R0, SR_CTAID.Z ;  /* 0x0000000000007919 */ /* 0x000e620000002700 */
[----:B------:R-:W-:Y:S01]  /*5af0*/  IMAD.U32 R8, RZ, RZ, UR14 ;  /* 0x0000000eff087e24 */ /* 0x000fe2000f8e00ff */
[----:B------:R-:W-:-:S06]  /*5b00*/  NOP ;  /* 0x0000000000007918 */ /* 0x000fcc0000000000 */
[----:B------:R-:W-:Y:S01]  /*5b10*/  USHF.R.S32.HI UR16, URZ, 0x1f, UR4 ;  /* 0x0000001f3f107899 */ /* 0x000fe20008011404 */
[C---:B------:R-:W-:Y:S01]  /*5b20*/  IADD3 R6, P0, R240.reuse, UR4, RZ ;  /* 0x00000004f0067c10 */ /* 0x040fe2000ff1e0ff */
[----:B------:R-:W-:Y:S01]  /*5b30*/  IMAD.U32 R9, RZ, RZ, UR15 ;  /* 0x0000000fff097e24 */ /* 0x000fe2000f8e00ff */
[----:B------:R-:W-:Y:S02]  /*5b40*/  ULDC.64 UR4, c[0x0][0x328] ;  /* 0x0000ca0000047ab9 */ /* 0x000fe40000000a00 */
[----:B------:R-:W-:Y:S01]  /*5b50*/  UIMAD UR4, UR15, UR4, URZ ;  /* 0x000000040f0472a4 */ /* 0x000fe2000f8e023f */
[----:B------:R-:W-:-:S03]  /*5b60*/  LEA.HI.X.SX32 R7, R240, UR16, 0x1, P0 ;  /* 0x00000010f0077c11 */ /* 0x000fc600080f0eff */
[----:B------:R-:W-:Y:S02]  /*5b70*/  UIMAD UR16, UR14, UR5, UR4 ;  /* 0x000000050e1072a4 */ /* 0x000fe4000f8e0204 */
[----:B------:R-:W-:Y:S01]  /*5b80*/  IMAD.WIDE.U32 R8, R8, c[0x0][0x328], R6 ;  /* 0x0000ca0008087a25 */ /* 0x000fe200078e0006 */
[----:B------:R-:W-:Y:S02]  /*5b90*/  ULDC.64 UR4, c[0x0][0x330] ;  /* 0x0000cc0000047ab9 */ /* 0x000fe40000000a00 */
[----:B------:R-:W-:Y:S02]  /*5ba0*/  UIMAD UR4, UR6, UR4, URZ ;  /* 0x00000004060472a4 */ /* 0x000fe4000f8e023f */
[----:B------:R-:W-:Y:S02]  /*5bb0*/  IADD3 R9, R9, UR16, RZ ;  /* 0x0000001009097c10 */ /* 0x000fe4000fffe0ff */
[----:B------:R-:W-:-:S03]  /*5bc0*/  UIMAD UR4, UR7, UR5, UR4 ;  /* 0x00000005070472a4 */ /* 0x000fc6000f8e0204 */
[----:B-1----:R-:W-:-:S05]  /*5bd0*/  IMAD.WIDE.U32 R8, R0, c[0x0][0x330], R8 ;  /* 0x0000cc0000087a25 */ /* 0x002fca00078e0008 */
[----:B------:R-:W-:Y:S02]  /*5be0*/  IADD3 R4, R9, UR4, RZ ;  /* 0x0000000409047c10 */ /* 0x000fe4000fffe0ff */
[----:B------:R-:W-:-:S04]  /*5bf0*/  LEA R10, P0, R8, c[0x0][0x310], 0x2 ;  /* 0x0000c400080a7a11 */ /* 0x000fc800078010ff */
[----:B------:R-:W-:-:S05]  /*5c00*/  LEA.HI.X R11, R8, c[0x0][0x314], R4, 0x2, P0 ;  /* 0x0000c500080b7a11 */ /* 0x000fca00000f1404 */
[----:B------:R1:W-:Y:S04]  /*5c10*/  RED.E.ADD.F32.FTZ.RN.STRONG.GPU [R10.64], R28 ;  /* 0x0000001c0a00798e */ /* 0x0003e8000c10e78c */
[----:B------:R1:W-:Y:S04]  /*5c20*/  RED.E.ADD.F32.FTZ.RN.STRONG.GPU [R10.64+0x400], R29 ;  /* 0x0004001d0a00798e */ /* 0x0003e8000c10e78c */
        /* <DEDUP_REMOVED lines=45> */
[----:B------:R1:W-:Y:S01]  /*5f00*/  RED.E.ADD.F32.FTZ.RN.STRONG.GPU [R10.64+0xbc00], R67 ;  /* 0x00bc00430a00798e */ /* 0x0003e2000c10e78c */
[----:B------:R-:W-:Y:S05]  /*5f10*/  BRA.CONV ~URZ, `(.L_x_67) ;  /* 0x000000237f007947 */ /* 0x000fea000b800000 */
[----:B------:R-:W-:Y:S02]  /*5f20*/  MOV R4, 0x5f40 ;  /* 0x00005f4000047802 */ /* 0x000fe40000000f00 */
[----:B-1----:R-:W-:Y:S05]  /*5f30*/  CALL.REL.NOINC `($__internal_0_$__cuda_sm70_warpsync) ;  /* 0x000006b000007944 */ /* 0x002fea0003c00000 */
.L_x_67:
[----:B------:R-:W-:-:S06]  /*5f40*/  NOP ;  /* 0x0000000000007918 */ /* 0x000fcc0000000000 */
[----:B------:R-:W-:Y:S01]  /*5f50*/  BSSY B0, `(.L_x_68) ;  /* 0x000000b000007945 */ /* 0x000fe20003800000 */
[----:B------:R-:W-:Y:S05]  /*5f60*/  @P1 BRA `(.L_x_69) ;  /* 0x0000009000001947 */ /* 0x000fea0003800000 */
[----:B------:R-:W-:Y:S01]  /*5f70*/  @!PT LDS RZ, [RZ] ;  /* 0x00000000fffff984 */ /* 0x000fe20000000800 */
[----:B------:R-:W-:Y:S01]  /*5f80*/  @!PT LDS RZ, [RZ] ;  /* 0x00000000fffff984 */ /* 0x000fe20000000800 */
[----:B------:R-:W-:Y:S01]  /*5f90*/  @!PT LDS RZ, [RZ] ;  /* 0x00000000fffff984 */ /* 0x000fe20000000800 */
[----:B------:R-:W-:Y:S01]  /*5fa0*/  @!PT LDS RZ, [RZ] ;  /* 0x00000000fffff984 */ /* 0x000fe20000000800 */
[----:B------:R-:W-:Y:S06]  /*5fb0*/  MEMBAR.ALL.GPU ;  /* 0x0000000000007992 */ /* 0x000fec000000a000 */
[----:B------:R-:W-:Y:S01]  /*5fc0*/  MOV R4, 0x1 ;  /* 0x0000000100047802 */ /* 0x000fe20000000f00 */
[----:B------:R-:W-:-:S00]  /*5fd0*/  ERRBAR ;  /* 0x00000000000079ab */ /* 0x000fc00000000000 */
[----:B012345:R-:W-:-:S05]  /*5fe0*/  CCTL.IVALL ;  /* 0x00000000ff00798f */ /* 0x03ffca0002000000 */
[----:B------:R2:W-:Y:S02]  /*5ff0*/  RED.E.ADD.S32.STRONG.GPU [R2.64], R4 ;  /* 0x000000040200798e */ /* 0x0005e4000c10e38c */
.L_x_69:
[----:B------:R-:W-:Y:S05]  /*6000*/  BSYNC B0 ;  /* 0x0000000000007941 */ /* 0x000fea0003800000 */
.L_x_68:
[----:B------:R-:W-:Y:S01]  /*6010*/  ULDC.64 UR4, c[0x0][0x348] ;  /* 0x0000d20000047ab9 */ /* 0x000fe20000000a00 */
[----:B------:R-:W-:Y:S01]  /*6020*/  BSSY B0, `(.L_x_70) ;  /* 0x000000b000007945 */ /* 0x000fe20003800000 */
[----:B------:R-:W-:-:S04]  /*6030*/  UIADD3 UR4, UP0, UR9, UR4, URZ ;  /* 0x0000000409047290 */ /* 0x000fc8000ff1e03f */
[----:B------:R-:W-:Y:S02]  /*6040*/  UIADD3.X UR5, UR10, UR5, URZ, UP0, !UPT ;  /* 0x000000050a057290 */ /* 0x000fe400087fe43f */
[----:B--2---:R-:W-:-:S04]  /*6050*/  MOV R2, UR4 ;  /* 0x0000000400027c02 */ /* 0x004fc80008000f00 */
[----:B------:R-:W-:Y:S01]  /*6060*/  MOV R3, UR5 ;  /* 0x0000000500037c02 */ /* 0x000fe20008000f00 */
[----:B------:R-:W-:Y:S05]  /*6070*/  @P1 BRA `(.L_x_71) ;  /* 0x0000005000001947 */ /* 0x000fea0003800000 */
.L_x_72:
[----:B------:R-:W2:Y:S01]  /*6080*/  LDG.E.STRONG.GPU R4, [R2.64] ;  /* 0x0000000c02047981 */ /* 0x000ea2000c1ef900 */
[----:B------:R-:W-:Y:S01]  /*6090*/  YIELD ;  /* 0x0000000000007946 */ /* 0x000fe20003800000 */
[----:B--2---:R-:W-:Y:S01]  /*60a0*/  ISETP.NE.AND P0, PT, R4, UR11, PT ;  /* 0x0000000b04007c0c */ /* 0x004fe2000bf05270 */
[----:B------:R-:W-:-:S12]  /*60b0*/  CCTL.IVALL ;  /* 0x00000000ff00798f */ /* 0x000fd80002000000 */
[----:B------:R-:W-:Y:S05]  /*60c0*/  @P0 BRA `(.L_x_72) ;  /* 0xffffffb000000947 */ /* 0x000fea000383ffff */
.L_x_71:
[----:B------:R-:W-:Y:S05]  /*60d0*/  BSYNC B0 ;  /* 0x0000000000007941 */ /* 0x000fea0003800000 */
.L_x_70:
[----:B------:R-:W-:Y:S05]  /*60e0*/  BRA.CONV ~URZ, `(.L_x_73) ;  /* 0x000000237f007947 */ /* 0x000fea000b800000 */
[----:B------:R-:W-:Y:S02]  /*60f0*/  MOV R4, 0x6110 ;  /* 0x0000611000047802 */ /* 0x000fe40000000f00 */
[----:B-1----:R-:W-:Y:S05]  /*6100*/  CALL.REL.NOINC `($__internal_0_$__cuda_sm70_warpsync) ;  /* 0x000004e000007944 */ /* 0x002fea0003c00000 */
.L_x_73:
[----:B------:R-:W-:Y:S01]  /*6110*/  ULDC.64 UR4, c[0x0][0x300] ;  /* 0x0000c00000047ab9 */ /* 0x000fe20000000a00 */
[----:B------:R-:W-:Y:S01]  /*6120*/  IMAD.U32 R8, RZ, RZ, UR14 ;  /* 0x0000000eff087e24 */ /* 0x000fe2000f8e00ff */
[----:B------:R-:W-:Y:S01]  /*6130*/  UIMAD UR4, UR15, UR4, URZ ;  /* 0x000000040f0472a4 */ /* 0x000fe2000f8e023f */
[----:B------:R-:W-:Y:S02]  /*6140*/  IMAD.U32 R9, RZ, RZ, UR15 ;  /* 0x0000000fff097e24 */ /* 0x000fe4000f8e00ff */
[----:B------:R-:W-:Y:S01]  /*6150*/  IMAD.WIDE.U32 R6, R8, c[0x0][0x300], R6 ;  /* 0x0000c00008067a25 */ /* 0x000fe200078e0006 */
[----:B------:R-:W-:-:S03]  /*6160*/  UIMAD UR16, UR14, UR5, UR4 ;  /* 0x000000050e1072a4 */ /* 0x000fc6000f8e0204 */
[----:B------:R-:W-:Y:S02]  /*6170*/  ULDC.64 UR4, c[0x0][0x308] ;  /* 0x0000c20000047ab9 */ /* 0x000fe40000000a00 */
[----:B------:R-:W-:Y:S01]  /*6180*/  UIMAD UR4, UR6, UR4, URZ ;  /* 0x00000004060472a4 */ /* 0x000fe2000f8e023f */
[----:B------:R-:W-:-:S03]  /*6190*/  IADD3 R7, R7, UR16, RZ ;  /* 0x0000001007077c10 */ /* 0x000fc6000fffe0ff */
[----:B------:R-:W-:Y:S02]  /*61a0*/  UIMAD UR4, UR7, UR5, UR4 ;  /* 0x00000005070472a4 */ /* 0x000fe4000f8e0204 */
[----:B------:R-:W-:-:S05]  /*61b0*/  IMAD.WIDE.U32 R6, R0, c[0x0][0x308], R6 ;  /* 0x0000c20000067a25 */ /* 0x000fca00078e0006 */
[----:B------:R-:W-:Y:S02]  /*61c0*/  IADD3 R0, R7, UR4, RZ ;  /* 0x0000000407007c10 */ /* 0x000fe4000fffe0ff */
[----:B------:R-:W-:-:S04]  /*61d0*/  LEA R8, P0, R6, c[0x0][0x2e8], 0x2 ;  /* 0x0000ba0006087a11 */ /* 0x000fc800078010ff */
[----:B------:R-:W-:Y:S01]  /*61e0*/  LEA.HI.X R9, R6, c[0x0][0x2ec], R0, 0x2, P0 ;  /* 0x0000bb0006097a11 */ /* 0x000fe200000f1400 */
[----:B------:R-:W-:-:S06]  /*61f0*/  NOP ;  /* 0x0000000000007918 */ /* 0x000fcc0000000000 */
        /* <DEDUP_REMOVED lines=50> */
[----:B-12---:R-:W-:Y:S05]  /*6520*/  CALL.REL.NOINC `($__internal_0_$__cuda_sm70_warpsync) ;  /* 0x000000c000007944 */ /* 0x006fea0003c00000 */
.L_x_74:
[----:B------:R-:W-:-:S06]  /*6530*/  NOP ;  /* 0x0000000000007918 */ /* 0x000fcc0000000000 */
[----:B------:R-:W-:Y:S05]  /*6540*/  @P1 EXIT ;  /* 0x000000000000194d */ /* 0x000fea0003800000 */
        /* <DEDUP_REMOVED lines=8> */
[----:B------:R-:W-:Y:S01]  /*65d0*/  RED.E.ADD.S32.STRONG.GPU [R2.64], R0 ;  /* 0x000000000200798e */ /* 0x000fe2000c10e38c */
[----:B------:R-:W-:Y:S05]  /*65e0*/  EXIT ;  /* 0x000000000000794d */ /* 0x000fea0003800000 */
        .weak           $__internal_0_$__cuda_sm70_warpsync
        .type           $__internal_0_$__cuda_sm70_warpsync,@function
        .size           $__internal_0_$__cuda_sm70_warpsync,(.L_x_2288 - $__internal_0_$__cuda_sm70_warpsync)
$__internal_0_$__cuda_sm70_warpsync:
[----:B------:R-:W-:Y:S01]  /*65f0*/  MOV R8, R4 ;  /* 0x0000000400087202 */ /* 0x000fe20000000f00 */
[----:B------:R-:W-:Y:S04]  /*6600*/  WARPSYNC R5 ;  /* 0x0000000500007348 */ /* 0x000fe80003800000 */
[----:B------:R-:W-:-:S04]  /*6610*/  MOV R9, 0x0 ;  /* 0x0000000000097802 */ /* 0x000fc80000000f00 */
[----:B------:R-:W-:Y:S05]  /*6620*/  RET.REL.NODEC R8 `(_ZN7cutlass13device_kernelIN5flash19enable_sm80_to_sm89INS1_16FlashAttnBwdSm80INS1_25CollectiveMainloopBwdSm80ILi2ELi1EN4cute5tupleIJNS5_1CILi64EEENS7_ILi96EEENS7_ILi128EEEEEENS_10bfloat16_tEfNS_4arch4Sm80ELb0ELb0ELb1ELb0ELb1ELb0ELb0ELb0ELi2ELi2ELi2ELi2ELb1EEENS1_24CollectiveEpilogueBwdGQAISB_fSE_Li256ELb0ELb1EEENS1_19SingleTileSchedulerILb0ELb0ELb0ELi96EEEEEEEEEvNT_6ParamsE) ;  /* 0xffff99d008007950 */ /* 0x000fea0003c3ffff */
.L_x_75:
        /* <DEDUP_REMOVED lines=13> */
.L_x_2288:


//--------------------- .text._ZN7cutlass13device_kernelIN5flash19enable_sm80_to_sm89INS1_16FlashAttnBwdSm80INS1_25CollectiveMainloopBwdSm80ILi2ELi1EN4cute5tupleIJNS5_1CILi64EEENS7_ILi96EEENS7_ILi128EEEEEENS_10bfloat16_tEfNS_4arch4Sm80ELb0ELb0ELb1ELb1ELb0ELb0ELb0ELb0ELi2ELi2ELi2ELi2ELb1EEENS1_21CollectiveEpilogueBwdISB_SC_SE_Li256ELb1ELb0ELi4EEENS1_19SingleTileSchedulerILb1ELb0ELb0ELi96EEEEEEEEEvNT_6ParamsE --------------------------
	.section	.text._ZN7cutlass13device_kernelIN5flash19enable_sm80_to_sm89INS1_16FlashAttnBwdSm80INS1_25CollectiveMainloopBwdSm80ILi2ELi1EN4cute5tupleIJNS5_1CILi64EEENS7_ILi96EEENS7_ILi128EEEEEENS_10bfloat16_tEfNS_4arch4Sm80ELb0ELb0ELb1ELb1ELb0ELb0ELb0ELb0ELi2ELi2ELi2ELi2ELb1EEENS1_21CollectiveEpilogueBwdISB_SC_SE_Li256ELb1ELb0ELi4EEENS1_19SingleTileSchedulerILb1ELb0ELb0ELi96EEEEEEEEEvNT_6ParamsE,"ax",@progbits
	.sectioninfo	@"SHI_REGISTERS=254"
	.align	128
.text._ZN7cutlass13device_kernelIN5flash19enable_sm80_to_sm89INS1_16FlashAttnBwdSm80INS1_25CollectiveMainloopBwdSm80ILi2ELi1EN4cute5tupleIJNS5_1CILi64EEENS7_ILi96EEENS7_ILi128EEEEEENS_10bfloat16_tEfNS_4arch4Sm80ELb0ELb0ELb1ELb1ELb0ELb0ELb0ELb0ELi2ELi2ELi2ELi2ELb1EEENS1_21CollectiveEpilogueBwdISB_SC_SE_Li256ELb1ELb0ELi4EEENS1_19SingleTileSchedulerILb1ELb0ELb0ELi96EEEEEEEEEvNT_6ParamsE:
        .type           _ZN7cutlass13device_kernelIN5flash19enable_sm80_to_sm89INS1_16FlashAttnBwdSm80INS1_25CollectiveMainloopBwdSm80ILi2ELi1EN4cute5tupleIJNS5_1CILi64EEENS7_ILi96EEENS7_ILi128EEEEEENS_10bfloat16_tEfNS_4arch4Sm80ELb0ELb0ELb1ELb1ELb0ELb0ELb0ELb0ELi2ELi2ELi2ELi2ELb1EEENS1_21CollectiveEpilogueBwdISB_SC_SE_Li256ELb1ELb0ELi4EEENS1_19SingleTileSchedulerILb1ELb0ELb0ELi96EEEEEEEEEvNT_6ParamsE,@function
        .size           _ZN7cutlass13device_kernelIN5flash19enable_sm80_to_sm89INS1_16FlashAttnBwdSm80INS1_25CollectiveMainloopBwdSm80ILi2ELi1EN4cute5tupleIJNS5_1CILi64EEENS7_ILi96EEENS7_ILi128EEEEEENS_10bfloat16_tEfNS_4arch4Sm80ELb0ELb0ELb1ELb1ELb0ELb0ELb0ELb0ELi2ELi2ELi2ELi2ELb1EEENS1_21CollectiveEpilogueBwdISB_SC_SE_Li256ELb1ELb0ELi4EEENS1_19SingleTileSchedulerILb1ELb0ELb0ELi96EEEEEEEEEvNT_6ParamsE,(.L_x_2290 - _ZN7cutlass13device_kernelIN5flash19enable_sm80_to_sm89INS1_16FlashAttnBwdSm80INS1_25CollectiveMainloopBwdSm80ILi2ELi1EN4cute5tupleIJNS5_1CILi64EEENS7_ILi96EEENS7_ILi128EEEEEENS_10bfloat16_tEfNS_4arch4Sm80ELb0ELb0ELb1ELb1ELb0ELb0ELb0ELb0ELi2ELi2ELi2ELi2ELb1EEENS1_21CollectiveEpilogueBwdISB_SC_SE_Li256ELb1ELb0ELi4EEENS1_19SingleTileSchedulerILb1ELb0ELb0ELi96EEEEEEEEEvNT_6ParamsE)
        .other          _ZN7cutlass13device_kernelIN5flash19enable_sm80_to_sm89INS1_16FlashAttnBwdSm80INS1_25CollectiveMainloopBwdSm80ILi2ELi1EN4cute5tupleIJNS5_1CILi64EEENS7_ILi96EEENS7_ILi128EEEEEENS_10bfloat16_tEfNS_4arch4Sm80ELb0ELb0ELb1ELb1ELb0ELb0ELb0ELb0ELi2ELi2ELi2ELi2ELb1EEENS1_21CollectiveEpilogueBwdISB_SC_SE_Li256ELb1ELb0ELi4EEENS1_19SingleTileSchedulerILb1ELb0ELb0ELi96EEEEEEEEEvNT_6ParamsE,@"STO_CUDA_ENTRY STV_DEFAULT"
_ZN7cutlass13device_kernelIN5flash19enable_sm80_to_sm89INS1_16FlashAttnBwdSm80INS1_25CollectiveMainloopBwdSm80ILi2ELi1EN4cute5tupleIJNS5_1CILi64EEENS7_ILi96EEENS7_ILi128EEEEEENS_10bfloat16_tEfNS_4arch4Sm80ELb0ELb0ELb1ELb1ELb0ELb0ELb0ELb0ELi2ELi2ELi2ELi2ELb1EEENS1_21CollectiveEpilogueBwdISB_SC_SE_Li256ELb1ELb0ELi4EEENS1_19SingleTileSchedulerILb1ELb0ELb0ELi96EEEEEEEEEvNT_6ParamsE:
[----:B------:R-:W-:Y:S02]  /*0000*/  MOV R1, c[0x0][0x28] ;  /* 0x00000a0000017a02 */ /* 0x000fe40000000f00 */
[----:B------:R-:W1:Y:S01]  /*0010*/  S2R R232, SR_TID.X ;  /* 0x0000000000e87919 */ /* 0x000e620000002100 */
[----:B------:R-:W-:Y:S01]  /*0020*/  IMAD.MOV.U32 R9, RZ, RZ, 0x4 ;  /* 0x00000004ff097424 */ /* 0x000fe200078e00ff */
[----:B------:R-:W-:Y:S01]  /*0030*/  ULDC.64 UR14, c[0x0][0x118] ;  /* 0x00004600000e7ab9 */ /* 0x000fe20000000a00 */
[----:B------:R-:W-:Y:S01]  /*0040*/  IADD3 R1, R1, -0x8, RZ ;  /* 0xfffffff801017810 */ /* 0x000fe20007ffe0ff */
[----:B------:R-:W2:Y:S04]  /*0050*/  S2R R235, SR_CTAID.Z ;  /* 0x0000000000eb7919 */ /* 0x000ea80000002700 */
[----:B------:R-:W3:Y:S04]  /*0060*/  S2R R2, SR_CTAID.X ;  /* 0x0000000000027919 */ /* 0x000ee80000002500 */
[----:B------:R-:W4:Y:S01]  /*0070*/  S2R R0, SR_CTAID.Y ;  /* 0x0000000000007919 */ /* 0x000f220000002600 */
[----:B-1----:R-:W-:Y:S01]  /*0080*/  SHF.R.U32.HI R3, RZ, 0x5, R232 ;  /* 0x00000005ff037819 */ /* 0x002fe200000116e8 */
[----:B--2---:R-:W-:-:S05]  /*0090*/  IMAD.WIDE R4, R235, R9, c[0x0][0x3c0] ;  /* 0x0000f000eb047625 */ /* 0x004fca00078e0209 */
[----:B------:R-:W1:Y:S02]  /*00a0*/  SHFL.IDX PT, R3, R3, RZ, 0x1f ;  /* 0x00001fff03037589 */ /* 0x000e6400000e0000 */
[----:B-1----:R-:W-:-:S13]  /*00b0*/  ISETP.NE.AND P0, PT, R3, RZ, PT ;  /* 0x000000ff0300720c */ /* 0x002fda0003f05270 */
[----:B------:R-:W-:Y:S05]  /*00c0*/  @!P0 BRA `(.L_x_76) ;  /* 0x0000012000008947 */ /* 0x000fea0003800000 */
[----:B---34-:R-:W-:-:S04]  /*00d0*/  ISETP.NE.U32.AND P0, PT, RZ, c[0x0][0x3c0], PT ;  /* 0x0000f000ff007a0c */ /* 0x018fc80003f05070 */
[----:B------:R-:W-:-:S13]  /*00e0*/  ISETP.NE.AND.EX P0, PT, RZ, c[0x0][0x3c4], PT, P0 ;  /* 0x0000f100ff007a0c */ /* 0x000fda0003f05300 */
[----:B------:R-:W-:Y:S05]  /*00f0*/  @!P0 BRA `(.L_x_77) ;  /* 0x0000002000008947 */ /* 0x000fea0003800000 */
[----:B------:R1:W5:Y:S01]  /*0100*/  LDG.E R4, [R4.64] ;  /* 0x0000000e04047981 */ /* 0x000362000c1e1900 */
[----:B------:R-:W-:Y:S05]  /*0110*/  BRA `(.L_x_78) ;  /* 0x0000009000007947 */ /* 0x000fea0003800000 */
.L_x_77:
[----:B------:R-:W-:-:S04]  /*0120*/  ISETP.NE.U32.AND P0, PT, RZ, c[0x0][0x3b8], PT ;  /* 0x0000ee00ff007a0c */ /* 0x000fc80003f05070 */
[----:B------:R-:W-:-:S13]  /*0130*/  ISETP.NE.AND.EX P0, PT, RZ, c[0x0][0x3bc], PT, P0 ;  /* 0x0000ef00ff007a0c */ /* 0x000fda0003f05300 */
[----:B------:R-:W-:Y:S05]  /*0140*/  @!P0 BRA `(.L_x_79) ;  /* 0x0000005000008947 */ /* 0x000fea0003800000 */
[----:B------:R-:W-:-:S05]  /*0150*/  IMAD.WIDE R6, R235, R9, c[0x0][0x3b8] ;  /* 0x0000ee00eb067625 */ /* 0x000fca00078e0209 */
[----:B------:R-:W2:Y:S04]  /*0160*/  LDG.E R4, [R6.64] ;  /* 0x0000000e06047981 */ /* 0x000ea8000c1e1900 */
[----:B------:R-:W2:Y:S02]  /*0170*/  LDG.E R3, [R6.64+0x4] ;  /* 0x0000040e06037981 */ /* 0x000ea4000c1e1900 */
[----:B--2---:R-:W-:Y:S01]  /*0180*/  IADD3 R4, -R4, R3, RZ ;  /* 0x0000000304047210 */ /* 0x004fe20007ffe1ff */
[----:B------:R-:W-:Y:S05]  /*0190*/  BRA `(.L_x_78) ;  /* 0x0000001000007947 */ /* 0x000fea0003800000 */
.L_x_79:
[----:B------:R-:W-:Y:S02]  /*01a0*/  MOV R4, c[0x0][0x3a4] ;  /* 0x0000e90000047a02 */ /* 0x000fe40000000f00 */
.L_x_78:
[----:B------:R-:W-:-:S05]  /*01b0*/  IMAD R3, R2, 0x60, RZ ;  /* 0x0000006002037824 */ /* 0x000fca00078e02ff */
[----:B-----5:R-:W-:-:S04]  /*01c0*/  ISETP.GE.AND P0, PT, R3, R4, PT ;  /* 0x000000040300720c */ /* 0x020fc80003f06270 */
[----:B------:R-:W-:Y:S01]  /*01d0*/  SEL R235, R235, 0xffffffff, !P0 ;  /* 0xffffffffebeb7807 */ /* 0x000fe20004000000 */
[----:B------:R-:W-:Y:S05]  /*01e0*/  BRA `(.L_x_80) ;  /* 0x0000011000007947 */ /* 0x000fea0003800000 */
.L_x_76:
[----:B---34-:R-:W-:-:S04]  /*01f0*/  ISETP.NE.U32.AND P0, PT, RZ, c[0x0][0x3c0], PT ;  /* 0x0000f000ff007a0c */ /* 0x018fc80003f05070 */
[----:B------:R-:W-:-:S13]  /*0200*/  ISETP.NE.AND.EX P0, PT, RZ, c[0x0][0x3c4], PT, P0 ;  /* 0x0000f100ff007a0c */ /* 0x000fda0003f05300 */
[----:B------:R-:W-:Y:S05]  /*0210*/  @!P0 BRA `(.L_x_81) ;  /* 0x0000002000008947 */ /* 0x000fea0003800000 */
[----:B------:R1:W5:Y:S01]  /*0220*/  LDG.E R4, [R4.64] ;  /* 0x0000000e04047981 */ /* 0x000362000c1e1900 */
[----:B------:R-:W-:Y:S05]  /*0230*/  BRA `(.L_x_82) ;  /* 0x0000009000007947 */ /* 0x000fea0003800000 */
.L_x_81:
        /* <DEDUP_REMOVED lines=8> */
.L_x_83:
[----:B------:R-:W-:Y:S02]  /*02c0*/  MOV R4, c[0x0][0x3a4] ;  /* 0x0000e90000047a02 */ /* 0x000fe40000000f00 */
.L_x_82:
[----:B------:R-:W-:-:S05]  /*02d0*/  IMAD R3, R2, 0x60, RZ ;  /* 0x0000006002037824 */ /* 0x000fca00078e02ff */
[----:B-----5:R-:W-:-:S04]  /*02e0*/  ISETP.GE.AND P0, PT, R3, R4, PT ;  /* 0x000000040300720c */ /* 0x020fc80003f06270 */
[----:B------:R-:W-:-:S04]  /*02f0*/  SEL R235, R235, 0xffffffff, !P0 ;  /* 0xffffffffebeb7807 */ /* 0x000fc80004000000 */
.L_x_80:
[----:B------:R-:W-:-:S13]  /*0300*/  ISETP.GE.AND P0, PT, R235, RZ, PT ;  /* 0x000000ffeb00720c */ /* 0x000fda0003f06270 */
[----:B------:R-:W-:Y:S05]  /*0310*/  @!P0 EXIT ;  /* 0x000000000000894d */ /* 0x000fea0003800000 */
[----:B------:R-:W-:Y:S01]  /*0320*/  ISETP.NE.U32.AND P0, PT, RZ, c[0x0][0x2d8], PT ;  /* 0x0000b600ff007a0c */ /* 0x000fe20003f05070 */
[----:B------:R-:W-:Y:S01]  /*0330*/  IMAD.WIDE R12, R235, R9, c[0x0][0x2c8] ;  /* 0x0000b200eb0c7625 */ /* 0x000fe200078e0209 */
[----:B------:R-:W-:Y:S02]  /*0340*/  ISETP.NE.U32.AND P2, PT, RZ, c[0x0][0x2c8], PT ;  /* 0x0000b200ff007a0c */ /* 0x000fe40003f45070 */
[----:B------:R-:W-:Y:S02]  /*0350*/  ISETP.NE.AND.EX P0, PT, RZ, c[0x0][0x2dc], PT, P0 ;  /* 0x0000b700ff007a0c */ /* 0x000fe40003f05300 */
[----:B------:R-:W-:Y:S02]  /*0360*/  ISETP.NE.AND.EX P2, PT, RZ, c[0x0][0x2cc], PT, P2 ;  /* 0x0000b300ff007a0c */ /* 0x000fe40003f45320 */
[----:B------:R-:W-:-:S09]  /*0370*/  ISETP.NE.U32.AND P3, PT, RZ, c[0x0][0x2d0], PT ;  /* 0x0000b400ff007a0c */ /* 0x000fd20003f65070 */
[----:B------:R-:W-:Y:S02]  /*0380*/  @P0 IMAD.WIDE R6, R235, R9, c[0x0][0x2d8] ;  /* 0x0000b600eb060625 */ /* 0x000fe400078e0209 */
[----:B-1----:R-:W2:Y:S04]  /*0390*/  @P2 LDG.E R5, [R12.64] ;  /* 0x0000000e0c052981 */ /* 0x002ea8000c1e1900 */
[----:B------:R-:W3:Y:S01]  /*03a0*/  @P0 LDG.E R6, [R6.64] ;  /* 0x0000000e06060981 */ /* 0x000ee2000c1e1900 */
[----:B------:R-:W-:Y:S01]  /*03b0*/  ISETP.NE.AND.EX P3, PT, RZ, c[0x0][0x2d4], PT, P3 ;  /* 0x0000b500ff007a0c */ /* 0x000fe20003f65330 */
[----:B------:R-:W-:Y:S02]  /*03c0*/  IMAD.MOV.U32 R3, RZ, RZ, RZ ;  /* 0x000000ffff037224 */ /* 0x000fe400078e00ff */
[----:B------:R-:W-:-:S02]  /*03d0*/  IMAD.MOV.U32 R4, RZ, RZ, RZ ;  /* 0x000000ffff047224 */ /* 0x000fc400078e00ff */
[----:B------:R-:W-:Y:S02]  /*03e0*/  IMAD.WIDE R10, R235, R9, c[0x0][0x2d0] ;  /* 0x0000b400eb0a7625 */ /* 0x000fe400078e0209 */
[----:B------:R1:W5:Y:S06]  /*03f0*/  @P2 LDG.E R3, [R12.64] ;  /* 0x0000000e0c032981 */ /* 0x00036c000c1e1900 */
[----:B------:R1:W5:Y:S01]  /*0400*/  @P3 LDG.E R4, [R10.64] ;  /* 0x0000000e0a043981 */ /* 0x000362000c1e1900 */
[----:B------:R-:W-:-:S04]  /*0410*/  ULDC UR12, c[0x0][0x168] ;  /* 0x00005a00000c7ab9 */ /* 0x000fc80000000800 */
[----:B---3--:R2:W3:Y:S02]  /*0420*/  @P0 R2UR UR12, R6 ;  /* 0x00000000060c03c2 */ /* 0x0084e400000e0000 */
[----:B--2---:R-:W-:-:S05]  /*0430*/  @P2 IMAD R6, R235, 0x40, R5 ;  /* 0x00000040eb062824 */ /* 0x004fca00078e0205 */
[----:B------:R-:W-:-:S04]  /*0440*/  @P2 SHF.R.S32.HI R5, RZ, 0x1f, R6 ;  /* 0x0000001fff052819 */ /* 0x000fc80000011406 */
[----:B------:R-:W-:Y:S01]  /*0450*/  @P2 LEA.HI R5, R5, R6, RZ, 0x6 ;  /* 0x0000000605052211 */ /* 0x000fe200078f30ff */
[----:B------:R-:W-:-:S03]  /*0460*/  IMAD.MOV.U32 R6, RZ, RZ, RZ ;  /* 0x000000ffff067224 */ /* 0x000fc600078e00ff */
[----:B------:R-:W-:Y:S01]  /*0470*/  @P2 LOP3.LUT R6, R5, 0xffffffc0, RZ, 0xc0, !PT ;  /* 0xffffffc005062812 */ /* 0x000fe200078ec0ff */
[----:B------:R-:W-:Y:S01]  /*0480*/  IMAD.MOV.U32 R5, RZ, RZ, c[0x0][0x198] ;  /* 0x00006600ff057624 */ /* 0x000fe200078e00ff */
[----:B---3--:R-:W-:Y:S05]  /*0490*/  @P0 BRA `(.L_x_84) ;  /* 0x0000006000000947 */ /* 0x008fea0003800000 */
[----:B-1----:R-:W-:Y:S05]  /*04a0*/  @!P2 BRA `(.L_x_84) ;  /* 0x000000500000a947 */ /* 0x002fea0003800000 */
[----:B------:R-:W2:Y:S04]  /*04b0*/  LDG.E R8, [R12.64] ;  /* 0x0000000e0c087981 */ /* 0x000ea8000c1e1900 */
[----:B------:R-:W3:Y:S01]  /*04c0*/  LDG.E R7, [R12.64+0x4] ;  /* 0x0000040e0c077981 */ /* 0x000ee2000c1e1900 */
[----:B--2---:R-:W1:Y:S08]  /*04d0*/  R2UR UR12, R8 ;  /* 0x00000000080c73c2 */ /* 0x004e7000000e0000 */
[----:B---3--:R-:W1:Y:S02]  /*04e0*/  R2UR UR4, R7 ;  /* 0x00000000070473c2 */ /* 0x008e6400000e0000 */
[----:B-1----:R-:W-:-:S06]  /*04f0*/  UIADD3 UR12, -UR12, UR4, URZ ;  /* 0x000000040c0c7290 */ /* 0x002fcc000fffe13f */
.L_x_84:
[----:B-1----:R-:W-:-:S04]  /*0500*/  ISETP.NE.U32.AND P0, PT, RZ, c[0x0][0x2e0], PT ;  /* 0x0000b800ff007a0c */ /* 0x002fc80003f05070 */
[----:B------:R-:W-:-:S13]  /*0510*/  ISETP.NE.AND.EX P0, PT, RZ, c[0x0][0x2e4], PT, P0 ;  /* 0x0000b900ff007a0c */ /* 0x000fda0003f05300 */
[----:B------:R-:W-:Y:S05]  /*0520*/  @!P0 BRA `(.L_x_85) ;  /* 0x0000003000008947 */ /* 0x000fea0003800000 */
[----:B------:R-:W-:-:S05]  /*0530*/  IMAD.WIDE R8, R235, R9, c[0x0][0x2e0] ;  /* 0x0000b800eb087625 */ /* 0x000fca00078e0209 */
[----:B------:R1:W5:Y:S01]  /*0540*/  LDG.E R5, [R8.64] ;  /* 0x0000000e08057981 */ /* 0x000362000c1e1900 */
[----:B------:R-:W-:Y:S05]  /*0550*/  BRA `(.L_x_86) ;  /* 0x0000004000007947 */ /* 0x000fea0003800000 */
.L_x_85:
[----:B------:R-:W-:Y:S05]  /*0560*/  @!P3 BRA `(.L_x_86) ;  /* 0x000000300000b947 */ /* 0x000fea0003800000 */
[----:B------:R1:W2:Y:S04]  /*0570*/  LDG.E R5, [R10.64] ;  /* 0x0000000e0a057981 */ /* 0x0002a8000c1e1900 */
[----:B-1----:R-:W2:Y:S02]  /*0580*/  LDG.E R10, [R10.64+0x4] ;  /* 0x0000040e0a0a7981 */ /* 0x002ea4000c1e1900 */
[----:B--2---:R-:W-:Y:S02]  /*0590*/  IADD3 R5, -R5, R10, RZ ;  /* 0x0000000a05057210 */ /* 0x004fe40007ffe1ff */
.L_x_86:
[----:B------:R-:W-:Y:S01]  /*05a0*/  UISETP.GE.AND UP0, UPT, UR12, 0x1, UPT ;  /* 0x000000010c00788c */ /* 0x000fe2000bf06270 */
[----:B------:R-:W-:Y:S01]  /*05b0*/  PLOP3.LUT P0, PT, PT, PT, PT, 0x80, 0x0 ;  /* 0x000000000000781c */ /* 0x000fe20003f0f070 */
[----:B------:R-:W-:Y:S01]  /*05c0*/  CS2R R122, SRZ ;  /* 0x00000000007a7805 */ /* 0x000fe2000001ff00 */
[----:B------:R-:W-:Y:S01]  /*05d0*/  CS2R R120, SRZ ;  /* 0x0000000000787805 */ /* 0x000fe2000001ff00 */
[----:B------:R-:W-:Y:S01]  /*05e0*/  CS2R R126, SRZ ;  /* 0x00000000007e7805 */ /* 0x000fe2000001ff00 */
[----:B------:R-:W-:Y:S01]  /*05f0*/  CS2R R124, SRZ ;  /* 0x00000000007c7805 */ /* 0x000fe2000001ff00 */
[----:B------:R-:W-:Y:S01]  /*0600*/  PLOP3.LUT P1, PT, PT, PT, UP0, 0x80, 0x0 ;  /* 0x000000000000781c */ /* 0x000fe20003f2f008 */
        /* <DEDUP_REMOVED lines=44> */
[----:B------:R-:W-:Y:S05]  /*08d0*/  @!P1 BRA `(.L_x_87) ;  /* 0x0000532000009947 */ /* 0x000fea0003800000 */
[----:B------:R-:W-:Y:S01]  /*08e0*/  IMAD.MOV.U32 R7, RZ, RZ, c[0x0][0x248] ;  /* 0x00009200ff077624 */ /* 0x000fe200078e00ff */
[----:B------:R-:W-:Y:S01]  /*08f0*/  SHF.R.S32.HI R11, RZ, 0x1f, R232 ;  /* 0x0000001fff0b7819 */ /* 0x000fe200000114e8 */
[----:B-1----:R-:W-:Y:S01]  /*0900*/  IMAD.SHL.U32 R8, R232, 0x4, RZ ;  /* 0x00000004e8087824 */ /* 0x002fe200078e00ff */
[----:B------:R-:W-:Y:S01]  /*0910*/  SEL R17, R235, RZ, !P3 ;  /* 0x000000ffeb117207 */ /* 0x000fe20005800000 */
[----:B------:R-:W-:Y:S01]  /*0920*/  IMAD.SHL.U32 R9, R6, 0x80, RZ ;  /* 0x0000008006097824 */ /* 0x000fe200078e00ff */
[----:B------:R-:W-:Y:S01]  /*0930*/  ISETP.NE.AND P1, PT, R7, 0x1, PT ;  /* 0x000000010700780c */ /* 0x000fe20003f25270 */
[----:B------:R-:W-:Y:S01]  /*0940*/  IMAD.MOV.U32 R12, RZ, RZ, R0 ;  /* 0x000000ffff0c7224 */ /* 0x000fe200078e0000 */
[----:B------:R-:W-:Y:S01]  /*0950*/  SHF.R.S32.HI R7, RZ, 0x1f, R6 ;  /* 0x0000001fff077819 */ /* 0x000fe20000011406 */
[----:B-----5:R-:W-:Y:S01]  /*0960*/  IMAD R237, R2, -0x60, R5 ;  /* 0xffffffa002ed7824 */ /* 0x020fe200078e0205 */
[C---:B------:R-:W-:Y:S01]  /*0970*/  IADD3 R14, P0, R8.reuse, R6, RZ ;  /* 0x00000006080e7210 */ /* 0x040fe20007f1e0ff */
[----:B------:R-:W-:Y:S01]  /*0980*/  ULDC.64 UR4, c[0x0][0x1d8] ;  /* 0x0000760000047ab9 */ /* 0x000fe20000000a00 */
[----:B------:R-:W-:Y:S01]  /*0990*/  SHF.R.S32.HI R6, RZ, 0x1f, R232 ;  /* 0x0000001fff067819 */ /* 0x000fe200000114e8 */
[----:B------:R-:W-:Y:S01]  /*09a0*/  USHF.L.U32 UR7, UR4, 0x6, URZ ;  /* 0x0000000604077899 */ /* 0x000fe2000800063f */
[----:B------:R-:W-:Y:S01]  /*09b0*/  LEA.HI.X.SX32 R15, R8, R7, 0x1, P0 ;  /* 0x00000007080f7211 */ /* 0x000fe200000f0eff */
[----:B------:R-:W-:Y:S01]  /*09c0*/  UMOV UR6, 0x6 ;  /* 0x0000000600067882 */ /* 0x000fe20000000000 */
[C---:B------:R-:W-:Y:S01]  /*09d0*/  IADD3 R20, P0, R9.reuse, R232, RZ ;  /* 0x000000e809147210 */ /* 0x040fe20007f1e0ff */
[----:B------:R-:W-:Y:S01]  /*09e0*/  USHF.L.U64.HI UR5, UR4, UR6, UR5 ;  /* 0x0000000604057299 */ /* 0x000fe20008010205 */
[----:B------:R-:W-:Y:S01]  /*09f0*/  SHF.R.S32.HI R8, RZ, 0x1f, R0 ;  /* 0x0000001fff087819 */ /* 0x000fe20000011400 */
[----:B------:R-:W-:Y:S01]  /*0a00*/  @P1 IMAD.HI.U32 R7, R0, c[0x0][0x24c], RZ ;  /* 0x0000930000071a27 */ /* 0x000fe200078e00ff */
[----:B------:R-:W-:Y:S01]  /*0a10*/  LEA.HI.X.SX32 R21, R9, R6, 0x1, P0 ;  /* 0x0000000609157211 */ /* 0x000fe200000f0eff */
[----:B------:R-:W-:Y:S01]  /*0a20*/  ULDC.64 UR8, c[0x0][0x178] ;  /* 0x00005e0000087ab9 */ /* 0x000fe20000000a00 */
[----:B------:R-:W-:Y:S01]  /*0a30*/  LEA.HI R6, R11, R232, RZ, 0x3 ;  /* 0x000000e80b067211 */ /* 0x000fe200078f18ff */
[----:B------:R-:W-:Y:S01]  /*0a40*/  IMAD R36, R8, c[0x0][0x288], RZ ;  /* 0x0000a20008247a24 */ /* 0x000fe200078e02ff */
[----:B------:R-:W-:Y:S01]  /*0a50*/  @P1 SHF.R.U32.HI R12, RZ, c[0x0][0x250], R7 ;  /* 0x00009400ff0c1a19 */ /* 0x000fe20000011607 */
[----:B------:R-:W-:Y:S01]  /*0a60*/  IMAD.WIDE.U32 R22, R0, c[0x0][0x270], R14 ;  /* 0x00009c0000167a25 */ /* 0x000fe200078e000e */
[----:B------:R-:W-:Y:S01]  /*0a70*/  LOP3.LUT R7, R6, 0xfffffff8, RZ, 0xc0, !PT ;  /* 0xfffffff806077812 */ /* 0x000fe200078ec0ff */
[----:B------:R-:W-:Y:S01]  /*0a80*/  USHF.L.U32 UR10, UR8, 0x6, URZ ;  /* 0x00000006080a7899 */ /* 0x000fe2000800063f */
[----:B------:R-:W-:Y:S01]  /*0a90*/  SHF.R.S32.HI R234, RZ, 0x3, R6 ;  /* 0x00000003ffea7819 */ /* 0x000fe20000011406 */
[----:B------:R-:W-:Y:S01]  /*0aa0*/  IMAD R40, R8, c[0x0][0x270], RZ ;  /* 0x00009c0008287a24 */ /* 0x000fe200078e02ff */
[----:B------:R-:W-:Y:S01]  /*0ab0*/  SHF.R.S32.HI R16, RZ, 0x1f, R12 ;  /* 0x0000001fff107819 */ /* 0x000fe2000001140c */
[----:B------:R-:W-:Y:S01]  /*0ac0*/  IMAD.IADD R7, R232, 0x1, -R7 ;  /* 0x00000001e8077824 */ /* 0x000fe200078e0a07 */
[----:B------:R-:W-:Y:S01]  /*0ad0*/  SHF.R.S32.HI R9, RZ, 0x1f, R234 ;  /* 0x0000001fff097819 */ /* 0x000fe200000114ea */
[----:B------:R-:W-:Y:S01]  /*0ae0*/  IMAD R36, R0, c[0x0][0x28c], R36 ;  /* 0x0000a30000247a24 */ /* 0x000fe200078e0224 */
[----:B------:R-:W-:Y:S01]  /*0af0*/  IADD3 R10, P1, R234, R3, RZ ;  /* 0x00000003ea0a7210 */ /* 0x000fe20007f3e0ff */
[----:B------:R-:W-:Y:S01]  /*0b00*/  IMAD.WIDE.U32 R14, R0, c[0x0][0x288], R14 ;  /* 0x0000a200000e7a25 */ /* 0x000fe200078e000e */
[----:B------:R-:W-:Y:S01]  /*0b10*/  IADD3 R30, P0, R234, R4, RZ ;  /* 0x00000004ea1e7210 */ /* 0x000fe20007f1e0ff */
[----:B------:R-:W-:Y:S01]  /*0b20*/  USHF.L.U64.HI UR9, UR8, UR6, UR9 ;  /* 0x0000000608097299 */ /* 0x000fe20008010209 */
[-C--:B------:R-:W-:Y:S01]  /*0b30*/  LEA.HI.X.SX32 R24, R3, R9.reuse, 0x1, P1 ;  /* 0x0000000903187211 */ /* 0x080fe200008f0eff */
[----:B------:R-:W-:Y:S01]  /*0b40*/  IMAD.SHL.U32 R18, R7, 0x8, RZ ;  /* 0x0000000807127824 */ /* 0x000fe200078e00ff */
[----:B------:R-:W-:Y:S01]  /*0b50*/  LEA.HI.X.SX32 R31, R4, R9, 0x1, P0 ;  /* 0x00000009041f7211 */ /* 0x000fe200000f0eff */
[----:B------:R-:W-:Y:S01]  /*0b60*/  IMAD.SHL.U32 R233, R234, 0x40, RZ ;  /* 0x00000040eae97824 */ /* 0x000fe200078e00ff */
[----:B------:R-:W-:Y:S01]  /*0b70*/  LEA.HI R9, R11, R232, RZ, 0x6 ;  /* 0x000000e80b097211 */ /* 0x000fe200078f30ff */
[----:B------:R-:W-:Y:S01]  /*0b80*/  IMAD R40, R0, c[0x0][0x274], R40 ;  /* 0x00009d0000287a24 */ /* 0x000fe200078e0228 */
[----:B------:R-:W-:Y:S01]  /*0b90*/  SHF.R.S32.HI R19, RZ, 0x1f, R18 ;  /* 0x0000001fff137819 */ /* 0x000fe20000011412 */
[----:B------:R-:W-:Y:S01]  /*0ba0*/  IMAD.IADD R37, R15, 0x1, R36 ;  /* 0x000000010f257824 */ /* 0x000fe200078e0224 */
[----:B------:R-:W-:Y:S01]  /*0bb0*/  SHF.R.S32.HI R9, RZ, 0x6, R9 ;  /* 0x00000006ff097819 */ /* 0x000fe20000011409 */
[----:B------:R-:W-:Y:S01]  /*0bc0*/  IMAD.MOV.U32 R36, RZ, RZ, R14 ;  /* 0x000000ffff247224 */ /* 0x000fe200078e000e */
[----:B------:R-:W-:Y:S01]  /*0bd0*/  SHF.R.S32.HI R14, RZ, 0x1f, R235 ;  /* 0x0000001fff0e7819 */ /* 0x000fe200000114eb */
[----:B------:R-:W-:Y:S01]  /*0be0*/  IMAD R26, R16, c[0x0][0x1e0], RZ ;  /* 0x00007800101a7a24 */ /* 0x000fe200078e02ff */
[----:B------:R-:W-:Y:S01]  /*0bf0*/  LOP3.LUT R233, R233, 0x1c0, RZ, 0xc0, !PT ;  /* 0x000001c0e9e97812 */ /* 0x000fe200078ec0ff */
[----:B------:R-:W-:Y:S01]  /*0c00*/  IMAD.IADD R3, R5, 0x1, -R234 ;  /* 0x0000000105037824 */ /* 0x000fe200078e0aea */
[----:B------:R-:W-:Y:S01]  /*0c10*/  SEL R15, R14, RZ, !P3 ;  /* 0x000000ff0e0f7207 */ /* 0x000fe20005800000 */
[----:B------:R-:W-:Y:S01]  /*0c20*/  IMAD.IADD R41, R23, 0x1, R40 ;  /* 0x0000000117297824 */ /* 0x000fe200078e0228 */
[----:B------:R-:W-:Y:S01]  /*0c30*/  ISETP.GE.AND P4, PT, R18, c[0x0][0x1cc], PT ;  /* 0x0000730012007a0c */ /* 0x000fe20003f86270 */
[----:B------:R-:W-:Y:S01]  /*0c40*/  IMAD.SHL.U32 R229, R7, 0x40, RZ ;  /* 0x0000004007e57824 */ /* 0x000fe200078e00ff */
[----:B------:R-:W-:Y:S01]  /*0c50*/  SEL R14, R14, RZ, !P2 ;  /* 0x000000ff0e0e7207 */ /* 0x000fe20005000000 */
[----:B------:R-:W-:Y:S01]  /*0c60*/  IMAD.MOV.U32 R40, RZ, RZ, R22 ;  /* 0x000000ffff287224 */ /* 0x000fe200078e0016 */
[----:B------:R-:W-:Y:S01]  /*0c70*/  SEL R13, R235, RZ, !P2 ;  /* 0x000000ffeb0d7207 */ /* 0x000fe20005000000 */
[C---:B------:R-:W-:Y:S01]  /*0c80*/  IMAD R26, R12.reuse, c[0x0][0x1e4], R26 ;  /* 0x000079000c1a7a24 */ /* 0x040fe200078e021a */
[----:B------:R-:W-:Y:S01]  /*0c90*/  LOP3.LUT R229, R229, 0x1c0, RZ, 0xc0, !PT ;  /* 0x000001c0e5e57812 */ /* 0x000fe200078ec0ff */
[----:B------:R-:W-:Y:S01]  /*0ca0*/  IMAD.WIDE.U32 R22, R12, c[0x0][0x1e0], R18 ;  /* 0x000078000c167a25 */ /* 0x000fe200078e0012 */
[----:B------:R-:W-:Y:S01]  /*0cb0*/  LOP3.LUT R236, R236, 0xfffffffe, RZ, 0xc0, !PT ;  /* 0xfffffffeecec7812 */ /* 0x000fe200078ec0ff */
[----:B------:R-:W-:Y:S01]  /*0cc0*/  CS2R R130, SRZ ;  /* 0x0000000000827805 */ /* 0x000fe2000001ff00 */
[----:B------:R-:W-:Y:S01]  /*0cd0*/  CS2R R128, SRZ ;  /* 0x0000000000807805 */ /* 0x000fe2000001ff00 */
[C---:B------:R-:W-:Y:S01]  /*0ce0*/  IMAD R3, R2.reuse, -0x60, R3 ;  /* 0xffffffa002037824 */ /* 0x040fe200078e0203 */
[----:B------:R-:W-:Y:S01]  /*0cf0*/  CS2R R126, SRZ ;  /* 0x00000000007e7805 */ /* 0x000fe2000001ff00 */
[----:B------:R-:W-:Y:S01]  /*0d00*/  IMAD.WIDE R30, R2, 0x60, R30 ;  /* 0x00000060021e7825 */ /* 0x000fe200078e021e */
[----:B------:R-:W-:Y:S01]  /*0d10*/  LOP3.LUT R2, R233, 0x38, R18, 0xf8, !PT ;  /* 0x00000038e9027812 */ /* 0x000fe200078ef812 */
[----:B------:R-:W-:Y:S01]  /*0d20*/  CS2R R124, SRZ ;  /* 0x00000000007c7805 */ /* 0x000fe2000001ff00 */
[----:B------:R-:W-:Y:S01]  /*0d30*/  SHF.R.U32.HI R233, RZ, 0x3, R233 ;  /* 0x00000003ffe97819 */ /* 0x000fe200000116e9 */
[----:B------:R-:W-:Y:S01]  /*0d40*/  IMAD.SHL.U32 R4, R9, 0x200, RZ ;  /* 0x0000020009047824 */ /* 0x000fe200078e00ff */
[----:B------:R-:W-:Y:S01]  /*0d50*/  ISETP.LT.OR P3, PT, R3, 0x1, P4 ;  /* 0x000000010300780c */ /* 0x000fe20002761670 */
[----:B------:R-:W-:Y:S01]  /*0d60*/  IMAD.IADD R27, R23, 0x1, R26 ;  /* 0x00000001171b7824 */ /* 0x000fe200078e021a */
[----:B------:R-:W-:Y:S01]  /*0d70*/  CS2R R122, SRZ ;  /* 0x00000000007a7805 */ /* 0x000fe2000001ff00 */
[----:B------:R-:W-:Y:S01]  /*0d80*/  IMAD.MOV.U32 R26, RZ, RZ, R22 ;  /* 0x000000ffff1a7224 */ /* 0x000fe200078e0016 */
[C---:B------:R-:W-:Y:S01]  /*0d90*/  LOP3.LUT R233, R4.reuse, R2, R233, 0xf6, !PT ;  /* 0x0000000204e97212 */ /* 0x040fe200078ef6e9 */
[----:B------:R-:W-:Y:S01]  /*0da0*/  IMAD R38, R15, c[0x0][0x1e8], RZ ;  /* 0x00007a000f267a24 */ /* 0x000fe200078e02ff */
[----:B------:R-:W-:Y:S01]  /*0db0*/  LOP3.LUT R2, R229, 0x8, R6, 0xf8, !PT ;  /* 0x00000008e5027812 */ /* 0x000fe200078ef806 */
[C---:B------:R-:W-:Y:S01]  /*0dc0*/  IMAD.WIDE.U32 R26, R17.reuse, c[0x0][0x1e8], R26 ;  /* 0x00007a00111a7a25 */ /* 0x040fe200078e001a */
[----:B------:R-:W-:Y:S01]  /*0dd0*/  SHF.R.U32.HI R229, RZ, 0x3, R229 ;  /* 0x00000003ffe57819 */ /* 0x000fe200000116e5 */
[----:B------:R-:W-:Y:S01]  /*0de0*/  CS2R R120, SRZ ;  /* 0x0000000000787805 */ /* 0x000fe2000001ff00 */
[----:B------:R-:W-:Y:S01]  /*0df0*/  CS2R R118, SRZ ;  /* 0x0000000000767805 */ /* 0x000fe2000001ff00 */
[----:B------:R-:W-:Y:S01]  /*0e00*/  IMAD R38, R17, c[0x0][0x1ec], R38 ;  /* 0x00007b0011267a24 */ /* 0x000fe200078e0226 */
[----:B------:R-:W-:Y:S01]  /*0e10*/  LOP3.LUT R229, R4, R2, R229, 0xf6, !PT ;  /* 0x0000000204e57212 */ /* 0x000fe200078ef6e5 */
[C---:B------:R-:W-:Y:S01]  /*0e20*/  IMAD R5, R24.reuse, c[0x0][0x178], RZ ;  /* 0x00005e0018057a24 */ /* 0x040fe200078e02ff */
[----:B------:R-:W-:Y:S01]  /*0e30*/  CS2R R116, SRZ ;  /* 0x0000000000747805 */ /* 0x000fe2000001ff00 */
[----:B------:R-:W-:Y:S01]  /*0e40*/  IMAD.IADD R39, R27, 0x1, R38 ;  /* 0x000000011b277824 */ /* 0x000fe200078e0226 */
[----:B------:R-:W-:Y:S01]  /*0e50*/  CS2R R114, SRZ ;  /* 0x0000000000727805 */ /* 0x000fe2000001ff00 */
[----:B------:R-:W-:Y:S01]  /*0e60*/  IMAD R4, R24, c[0x0][0x208], RZ ;  /* 0x0000820018047a24 */ /* 0x000fe200078e02ff */
[----:B------:R-:W-:Y:S01]  /*0e70*/  CS2R R112, SRZ ;  /* 0x0000000000707805 */ /* 0x000fe2000001ff00 */
[----:B------:R-:W-:Y:S01]  /*0e80*/  IMAD.MOV.U32 R38, RZ, RZ, R26 ;  /* 0x000000ffff267224 */ /* 0x000fe200078e001a */
[----:B------:R-:W-:Y:S01]  /*0e90*/  CS2R R110, SRZ ;  /* 0x00000000006e7805 */ /* 0x000fe2000001ff00 */
[----:B------:R-:W-:Y:S01]  /*0ea0*/  IMAD R2, R16, c[0x0][0x1b0], RZ ;  /* 0x00006c0010027a24 */ /* 0x000fe200078e02ff */
[----:B------:R-:W-:Y:S01]  /*0eb0*/  IADD3 R16, R18, 0x40, RZ ;  /* 0x0000004012107810 */ /* 0x000fe20007ffe0ff */
[----:B------:R-:W-:Y:S01]  /*0ec0*/  IMAD R24, R31, c[0x0][0x1d8], RZ ;  /* 0x000076001f187a24 */ /* 0x000fe200078e02ff */
[----:B------:R-:W-:Y:S01]  /*0ed0*/  CS2R R108, SRZ ;  /* 0x00000000006c7805 */ /* 0x000fe2000001ff00 */
[----:B------:R-:W-:Y:S01]  /*0ee0*/  IMAD.WIDE.U32 R38, R30, c[0x0][0x1d8], R38 ;  /* 0x000076001e267a25 */ /* 0x000fe200078e0026 */
[----:B------:R-:W-:Y:S01]  /*0ef0*/  ISETP.GE.AND P5, PT, R16, c[0x0][0x1cc], PT ;  /* 0x0000730010007a0c */ /* 0x000fe20003fa6270 */
[----:B------:R-:W-:Y:S01]  /*0f00*/  CS2R R106, SRZ ;  /* 0x00000000006a7805 */ /* 0x000fe2000001ff00 */
[----:B------:R-:W-:Y:S01]  /*0f10*/  CS2R R104, SRZ ;  /* 0x0000000000687805 */ /* 0x000fe2000001ff00 */
[----:B------:R-:W-:Y:S01]  /*0f20*/  IMAD R24, R30, c[0x0][0x1dc], R24 ;  /* 0x000077001e187a24 */ /* 0x000fe200078e0218 */
[----:B------:R-:W-:Y:S01]  /*0f30*/  ISETP.LT.OR P2, PT, R3, 0x1, P5 ;  /* 0x000000010300780c */ /* 0x000fe20002f41670 */
[----:B------:R-:W-:Y:S01]  /*0f40*/  IMAD R22, R14, c[0x0][0x290], RZ ;  /* 0x0000a4000e167a24 */ /* 0x000fe200078e02ff */
[----:B------:R-:W-:Y:S01]  /*0f50*/  LEA R26, P0, R38, c[0x0][0x1c0], 0x1 ;  /* 0x00007000261a7a11 */ /* 0x000fe200078008ff */
[----:B------:R-:W-:Y:S01]  /*0f60*/  IMAD.IADD R24, R39, 0x1, R24 ;  /* 0x0000000127187824 */ /* 0x000fe200078e0218 */
[----:B------:R-:W-:Y:S01]  /*0f70*/  ISETP.LT.OR P6, PT, R3, 0x21, P5 ;  /* 0x000000210300780c */ /* 0x000fe20002fc1670 */
[----:B------:R-:W-:Y:S01]  /*0f80*/  IMAD R23, R14, c[0x0][0x278], RZ ;  /* 0x00009e000e177a24 */ /* 0x000fe200078e02ff */
[----:B------:R-:W-:Y:S01]  /*0f90*/  CS2R R102, SRZ ;  /* 0x0000000000667805 */ /* 0x000fe2000001ff00 */
[C---:B------:R-:W-:Y:S01]  /*0fa0*/  IMAD R22, R13.reuse, c[0x0][0x294], R22 ;  /* 0x0000a5000d167a24 */ /* 0x040fe200078e0216 */
[----:B------:R-:W-:Y:S01]  /*0fb0*/  LEA.HI.X R27, R38, c[0x0][0x1c4], R24, 0x1, P0 ;  /* 0x00007100261b7a11 */ /* 0x000fe200000f0c18 */
[----:B------:R-:W-:Y:S01]  /*0fc0*/  IMAD.WIDE.U32 R36, R13, c[0x0][0x290], R36 ;  /* 0x0000a4000d247a25 */ /* 0x000fe200078e0024 */
[----:B------:R-:W-:Y:S01]  /*0fd0*/  CS2R R100, SRZ ;  /* 0x0000000000647805 */ /* 0x000fe2000001ff00 */
[----:B------:R-:W-:Y:S01]  /*0fe0*/  CS2R R98, SRZ ;  /* 0x0000000000627805 */ /* 0x000fe2000001ff00 */
[----:B------:R-:W-:Y:S01]  /*0ff0*/  CS2R R96, SRZ ;  /* 0x0000000000607805 */ /* 0x000fe2000001ff00 */
[----:B------:R-:W-:Y:S01]  /*1000*/  IMAD.SHL.U32 R233, R233, 0x2, RZ ;  /* 0x00000002e9e97824 */ /* 0x000fe200078e00ff */
[----:B------:R-:W-:Y:S01]  /*1010*/  LEA R238, P0, R36, c[0x0][0x280], 0x2 ;  /* 0x0000a00024ee7a11 */ /* 0x000fe200078010ff */
[C---:B------:R-:W-:Y:S01]  /*1020*/  IMAD R23, R13.reuse, c[0x0][0x27c], R23 ;  /* 0x00009f000d177a24 */ /* 0x040fe200078e0217 */
[----:B------:R-:W-:Y:S01]  /*1030*/  CS2R R94, SRZ ;  /* 0x00000000005e7805 */ /* 0x000fe2000001ff00 */
[----:B------:R-:W-:Y:S01]  /*1040*/  IMAD.WIDE.U32 R40, R13, c[0x0][0x278], R40 ;  /* 0x00009e000d287a25 */ /* 0x000fe200078e0028 */
[----:B------:R-:W-:Y:S01]  /*1050*/  @!PT LDS RZ, [RZ] ;  /* 0x00000000fffff984 */ /* 0x000fe20000000800 */
[----:B------:R-:W-:Y:S01]  /*1060*/  @!PT LDS RZ, [RZ] ;  /* 0x00000000fffff984 */ /* 0x000fe20000000800 */
[----:B------:R-:W-:Y:S01]  /*1070*/  @!PT LDS RZ, [RZ] ;  /* 0x00000000fffff984 */ /* 0x000fe20000000800 */
[----:B------:R1:W-:Y:S01]  /*1080*/  LDGSTS.E.BYPASS.LTC128B.128 [R233+0x6080], [R26.64], !P3 ;  /* 0x060800001ae97fae */ /* 0x0003e2000d901d4e */
[----:B------:R-:W-:Y:S01]  /*1090*/  ISETP.LT.OR P3, PT, R3, 0x21, P4 ;  /* 0x000000210300780c */ /* 0x000fe20002761670 */
[----:B------:R-:W-:Y:S01]  /*10a0*/  CS2R R92, SRZ ;  /* 0x00000000005c7805 */ /* 0x000fe2000001ff00 */
[----:B------:R-:W-:Y:S01]  /*10b0*/  IMAD.IADD R22, R37, 0x1, R22 ;  /* 0x0000000125167824 */ /* 0x000fe200078e0216 */
[----:B------:R-:W-:Y:S01]  /*10c0*/  LEA R240, P1, R40, c[0x0][0x258], 0x2 ;  /* 0x0000960028f07a11 */ /* 0x000fe200078210ff */
[----:B------:R-:W-:Y:S01]  /*10d0*/  IMAD.IADD R23, R41, 0x1, R23 ;  /* 0x0000000129177824 */ /* 0x000fe200078e0217 */
[----:B------:R1:W-:Y:S01]  /*10e0*/  LDGSTS.E.BYPASS.LTC128B.128 [R233+0x9080], [R26.64+0x80], !P2 ;  /* 0x090800801ae97fae */ /* 0x0003e2000d101d4e */
[----:B------:R-:W-:Y:S01]  /*10f0*/  IMAD R5, R10, c[0x0][0x17c], R5 ;  /* 0x00005f000a057a24 */ /* 0x000fe200078e0205 */
[----:B------:R-:W-:Y:S01]  /*1100*/  LEA.HI.X R239, R36, c[0x0][0x284], R22, 0x2, P0 ;  /* 0x0000a10024ef7a11 */ /* 0x000fe200000f1416 */
[----:B------:R-:W-:Y:S01]  /*1110*/  IMAD R4, R10, c[0x0][0x20c], R4 ;  /* 0x000083000a047a24 */ /* 0x000fe200078e0204 */
[----:B------:R-:W-:Y:S01]  /*1120*/  IADD3 R22, P2, R26, UR7, RZ ;  /* 0x000000071a167c10 */ /* 0x000fe2000ff5e0ff */
[----:B------:R-:W-:Y:S01]  /*1130*/  IMAD.WIDE.U32 R28, R10, c[0x0][0x178], R18 ;  /* 0x00005e000a1c7a25 */ /* 0x000fe200078e0012 */
[----:B------:R-:W-:Y:S01]  /*1140*/  LEA.HI.X R241, R40, c[0x0][0x25c], R23, 0x2, P1 ;  /* 0x0000970028f17a11 */ /* 0x000fe200008f1417 */
[----:B------:R-:W-:Y:S01]  /*1150*/  CS2R R90, SRZ ;  /* 0x00000000005a7805 */ /* 0x000fe2000001ff00 */
[----:B------:R-:W-:Y:S01]  /*1160*/  IADD3.X R23, R27, UR5, RZ, P2, !PT ;  /* 0x000000051b177c10 */ /* 0x000fe200097fe4ff */
[----:B------:R-:W-:Y:S01]  /*1170*/  IMAD.WIDE.U32 R32, R10, c[0x0][0x208], R18 ;  /* 0x000082000a207a25 */ /* 0x000fe200078e0012 */
[----:B------:R-:W-:Y:S01]  /*1180*/  CS2R R88, SRZ ;  /* 0x0000000000587805 */ /* 0x000fe2000001ff00 */
[----:B------:R-:W-:Y:S01]  /*1190*/  CS2R R86, SRZ ;  /* 0x0000000000567805 */ /* 0x000fe2000001ff00 */
[----:B------:R-:W-:Y:S01]  /*11a0*/  CS2R R84, SRZ ;  /* 0x0000000000547805 */ /* 0x000fe2000001ff00 */
[----:B------:R-:W-:Y:S01]  /*11b0*/  IMAD.U32 R10, RZ, RZ, UR7 ;  /* 0x00000007ff0a7e24 */ /* 0x000fe2000f8e00ff */
[----:B------:R2:W-:Y:S01]  /*11c0*/  LDGSTS.E.BYPASS.LTC128B.128 [R233+0x7080], [R22.64], !P3 ;  /* 0x0708000016e97fae */ /* 0x0005e2000d901d4e */
[----:B------:R-:W-:Y:S01]  /*11d0*/  ISETP.LT.OR P3, PT, R3, 0x41, P4 ;  /* 0x000000410300780c */ /* 0x000fe20002761670 */
[C---:B------:R-:W-:Y:S01]  /*11e0*/  IMAD R2, R12.reuse, c[0x0][0x1b4], R2 ;  /* 0x00006d000c027a24 */ /* 0x040fe200078e0202 */
[----:B------:R-:W-:Y:S01]  /*11f0*/  CS2R R74, SRZ ;  /* 0x00000000004a7805 */ /* 0x000fe2000001ff00 */
[----:B------:R-:W-:Y:S01]  /*1200*/  IMAD.WIDE.U32 R34, R12, c[0x0][0x1b0], R18 ;  /* 0x00006c000c227a25 */ /* 0x000fe200078e0012 */
[----:B------:R-:W-:Y:S01]  /*1210*/  CS2R R72, SRZ ;  /* 0x0000000000487805 */ /* 0x000fe2000001ff00 */
[----:B------:R-:W-:Y:S01]  /*1220*/  CS2R R70, SRZ ;  /* 0x0000000000467805 */ /* 0x000fe2000001ff00 */
[----:B------:R-:W-:Y:S01]  /*1230*/  CS2R R68, SRZ ;  /* 0x0000000000447805 */ /* 0x000fe2000001ff00 */
[----:B------:R-:W-:Y:S01]  /*1240*/  IMAD.IADD R25, R35, 0x1, R2 ;  /* 0x0000000123197824 */ /* 0x000fe200078e0202 */
[----:B------:R-:W-:Y:S01]  /*1250*/  CS2R R66, SRZ ;  /* 0x0000000000427805 */ /* 0x000fe2000001ff00 */
[----:B------:R-:W-:Y:S01]  /*1260*/  IMAD R15, R15, c[0x0][0x1b8], RZ ;  /* 0x00006e000f0f7a24 */ /* 0x000fe200078e02ff */
[----:B------:R-:W-:Y:S01]  /*1270*/  CS2R R64, SRZ ;  /* 0x0000000000407805 */ /* 0x000fe2000001ff00 */
[----:B------:R-:W-:Y:S01]  /*1280*/  IMAD.MOV.U32 R24, RZ, RZ, R34 ;  /* 0x000000ffff187224 */ /* 0x000fe200078e0022 */
[----:B-1----:R-:W-:Y:S01]  /*1290*/  IADD3 R26, P1, P0, R10, 0x80, R26 ;  /* 0x000000800a1a7810 */ /* 0x002fe2000783e01a */
[C---:B------:R-:W-:Y:S01]  /*12a0*/  IMAD R15, R17.reuse, c[0x0][0x1bc], R15 ;  /* 0x00006f00110f7a24 */ /* 0x040fe200078e020f */
[----:B------:R-:W-:Y:S01]  /*12b0*/  CS2R R62, SRZ ;  /* 0x00000000003e7805 */ /* 0x000fe2000001ff00 */
[----:B------:R-:W-:Y:S01]  /*12c0*/  IMAD.WIDE.U32 R24, R17, c[0x0][0x1b8], R24 ;  /* 0x00006e0011187a25 */ /* 0x000fe200078e0018 */
[----:B------:R-:W-:Y:S01]  /*12d0*/  IADD3.X R27, RZ, UR5, R27, P1, P0 ;  /* 0x00000005ff1b7c10 */ /* 0x000fe20008fe041b */
[----:B------:R-:W-:Y:S01]  /*12e0*/  CS2R R60, SRZ ;  /* 0x00000000003c7805 */ /* 0x000fe2000001ff00 */
[----:B------:R-:W-:Y:S01]  /*12f0*/  ISETP.GE.AND P0, PT, R18, c[0x0][0x19c], PT ;  /* 0x0000670012007a0c */ /* 0x000fe20003f06270 */
[----:B------:R-:W-:Y:S01]  /*1300*/  IMAD.IADD R25, R25, 0x1, R15 ;  /* 0x0000000119197824 */ /* 0x000fe200078e020f */
[----:B------:R-:W-:Y:S01]  /*1310*/  ISETP.GE.AND P1, PT, R16, c[0x0][0x19c], PT ;  /* 0x0000670010007a0c */ /* 0x000fe20003f26270 */
[----:B------:R1:W-:Y:S01]  /*1320*/  LDGSTS.E.BYPASS.LTC128B.128 [R233+0xa080], [R26.64], !P6 ;  /* 0x0a0800001ae97fae */ /* 0x0003e2000f101d4e */
[----:B------:R-:W-:Y:S01]  /*1330*/  ISETP.LT.OR P6, PT, R3, 0x21, P0 ;  /* 0x000000210300780c */ /* 0x000fe200007c1670 */
[----:B------:R-:W-:Y:S01]  /*1340*/  IMAD.IADD R29, R29, 0x1, R5 ;  /* 0x000000011d1d7824 */ /* 0x000fe200078e0205 */
[----:B------:R-:W-:Y:S01]  /*1350*/  ISETP.LT.OR P4, PT, R3, 0x1, P0 ;  /* 0x000000010300780c */ /* 0x000fe20000781670 */
[----:B------:R-:W-:Y:S01]  /*1360*/  IMAD.IADD R33, R33, 0x1, R4 ;  /* 0x0000000121217824 */ /* 0x000fe200078e0204 */
[----:B--2---:R-:W-:Y:S01]  /*1370*/  IADD3 R22, P2, R22, UR7, RZ ;  /* 0x0000000716167c10 */ /* 0x004fe2000ff5e0ff */
[C---:B------:R-:W-:Y:S01]  /*1380*/  IMAD R5, R8.reuse, c[0x0][0x180], RZ ;  /* 0x0000600008057a24 */ /* 0x040fe200078e02ff */
[----:B------:R-:W-:Y:S01]  /*1390*/  P2R R10, PR, RZ, 0x40 ;  /* 0x00000040ff0a7803 */ /* 0x000fe20000000000 */
[C---:B------:R-:W-:Y:S01]  /*13a0*/  IMAD R4, R8.reuse, c[0x0][0x210], RZ ;  /* 0x0000840008047a24 */ /* 0x040fe200078e02ff */
[----:B------:R-:W-:Y:S01]  /*13b0*/  IADD3.X R23, R23, UR5, RZ, P2, !PT ;  /* 0x0000000517177c10 */ /* 0x000fe200097fe4ff */
[----:B------:R-:W-:Y:S01]  /*13c0*/  ULDC.64 UR4, c[0x0][0x1a8] ;  /* 0x00006a0000047ab9 */ /* 0x000fe20000000a00 */
[C---:B------:R-:W-:Y:S01]  /*13d0*/  ISETP.LT.OR P6, PT, R3.reuse, 0x41, P0 ;  /* 0x000000410300780c */ /* 0x040fe200007c1670 */
[----:B------:R-:W-:Y:S01]  /*13e0*/  USHF.L.U32 UR7, UR4, 0x6, URZ ;  /* 0x0000000604077899 */ /* 0x000fe2000800063f */
[C---:B------:R-:W-:Y:S01]  /*13f0*/  ISETP.LT.OR P0, PT, R3.reuse, 0x41, P5 ;  /* 0x000000410300780c */ /* 0x040fe20002f01670 */
[----:B------:R2:W-:Y:S01]  /*1400*/  LDGSTS.E.BYPASS.LTC128B.128 [R233+0x8080], [R22.64], !P3 ;  /* 0x0808000016e97fae */ /* 0x0005e2000d901d4e */
[C---:B------:R-:W-:Y:S01]  /*1410*/  ISETP.LT.OR P2, PT, R3.reuse, 0x1, P1 ;  /* 0x000000010300780c */ /* 0x040fe20000f41670 */
[----:B------:R-:W-:Y:S01]  /*1420*/  IMAD R8, R8, c[0x0][0x238], RZ ;  /* 0x00008e0008087a24 */ /* 0x000fe200078e02ff */
[C---:B------:R-:W-:Y:S01]  /*1430*/  ISETP.LT.OR P3, PT, R3.reuse, 0x21, P1 ;  /* 0x000000210300780c */ /* 0x040fe20000f61670 */
[C---:B------:R-:W-:Y:S01]  /*1440*/  IMAD R12, R0.reuse, c[0x0][0x214], R4 ;  /* 0x00008500000c7a24 */ /* 0x040fe200078e0204 */
[----:B------:R-:W-:Y:S01]  /*1450*/  ISETP.LT.OR P5, PT, R3, 0x41, P1 ;  /* 0x000000410300780c */ /* 0x000fe20000fa1670 */
[----:B------:R-:W-:Y:S01]  /*1460*/  IMAD R3, R31, c[0x0][0x1a8], RZ ;  /* 0x00006a001f037a24 */ /* 0x000fe200078e02ff */
[----:B------:R-:W-:Y:S01]  /*1470*/  P2R R2, PR, RZ, 0x40 ;  /* 0x00000040ff027803 */ /* 0x000fe20000000000 */
[----:B------:R-:W-:Y:S01]  /*1480*/  IMAD R5, R0, c[0x0][0x184], R5 ;  /* 0x0000610000057a24 */ /* 0x000fe200078e0205 */
[----:B------:R-:W-:Y:S01]  /*1490*/  ISETP.GE.AND P6, PT, R18, c[0x0][0x16c], PT ;  /* 0x00005b0012007a0c */ /* 0x000fe20003fc6270 */
[C---:B------:R-:W-:Y:S01]  /*14a0*/  IMAD R3, R30.reuse, c[0x0][0x1ac], R3 ;  /* 0x00006b001e037a24 */ /* 0x040fe200078e0203 */
[----:B------:R-:W-:Y:S01]  /*14b0*/  USHF.L.U64.HI UR5, UR4, UR6, UR5 ;  /* 0x0000000604057299 */ /* 0x000fe20008010205 */
[----:B------:R-:W-:Y:S01]  /*14c0*/  IMAD.WIDE.U32 R30, R30, c[0x0][0x1a8], R24 ;  /* 0x00006a001e1e7a25 */ /* 0x000fe200078e0018 */
[----:B------:R2:W-:Y:S01]  /*14d0*/  LDGSTS.E.BYPASS.LTC128B.128 [R233+0xb080], [R22.64+0x80], !P0 ;  /* 0x0b08008016e97fae */ /* 0x0005e2000c101d4e */
[----:B------:R-:W-:Y:S01]  /*14e0*/  UIADD3 UR6, UR12, 0x3f, URZ ;  /* 0x0000003f0c067890 */ /* 0x000fe2000fffe03f */
[----:B------:R-:W-:Y:S01]  /*14f0*/  CS2R R58, SRZ ;  /* 0x00000000003a7805 */ /* 0x000fe2000001ff00 */
[----:B------:R-:W-:Y:S01]  /*1500*/  IMAD.IADD R3, R31, 0x1, R3 ;  /* 0x000000011f037824 */ /* 0x000fe200078e0203 */
[----:B------:R-:W0:Y:S01]  /*1510*/  LDGDEPBAR ;  /* 0x00000000000079af */ /* 0x000e220000000000 */
[C---:B------:R-:W-:Y:S01]  /*1520*/  IMAD.WIDE.U32 R28, R0.reuse, c[0x0][0x180], R28 ;  /* 0x00006000001c7a25 */ /* 0x040fe200078e001c */
[----:B------:R-:W-:Y:S01]  /*1530*/  CS2R R56, SRZ ;  /* 0x0000000000387805 */ /* 0x000fe2000001ff00 */
[----:B------:R-:W-:Y:S01]  /*1540*/  CS2R R54, SRZ ;  /* 0x0000000000367805 */ /* 0x000fe2000001ff00 */
[----:B------:R-:W-:Y:S01]  /*1550*/  CS2R R52, SRZ ;  /* 0x0000000000347805 */ /* 0x000fe2000001ff00 */
[----:B------:R-:W-:Y:S01]  /*1560*/  IMAD R4, R0, c[0x0][0x23c], R8 ;  /* 0x00008f0000047a24 */ /* 0x000fe200078e0208 */
[----:B------:R-:W-:Y:S01]  /*1570*/  @P6 LOP3.LUT R236, R236, 0x1, RZ, 0xfc, !PT ;  /* 0x00000001ecec6812 */ /* 0x000fe200078efcff */
[----:B------:R-:W-:Y:S01]  /*1580*/  IMAD.WIDE.U32 R20, R0, c[0x0][0x238], R20 ;  /* 0x00008e0000147a25 */ /* 0x000fe200078e0014 */
[----:B------:R-:W-:Y:S01]  /*1590*/  IADD3 R8, -R234, UR12, RZ ;  /* 0x0000000cea087c10 */ /* 0x000fe2000fffe1ff */
[----:B------:R-:W-:Y:S01]  /*15a0*/  CS2R R50, SRZ ;  /* 0x0000000000327805 */ /* 0x000fe2000001ff00 */
[----:B------:R-:W-:Y:S01]  /*15b0*/  LOP3.LUT R236, R236, 0xfffffffd, RZ, 0xc0, !PT ;  /* 0xfffffffdecec7812 */ /* 0x000fe200078ec0ff */
[----:B------:R-:W-:Y:S01]  /*15c0*/  IMAD.WIDE.U32 R32, R0, c[0x0][0x210], R32 ;  /* 0x0000840000207a25 */ /* 0x000fe200078e0020 */
[----:B------:R-:W-:Y:S01]  /*15d0*/  CS2R R48, SRZ ;  /* 0x0000000000307805 */ /* 0x000fe2000001ff00 */
[----:B------:R-:W-:Y:S01]  /*15e0*/  CS2R R46, SRZ ;  /* 0x00000000002e7805 */ /* 0x000fe2000001ff00 */
[----:B------:R-:W-:Y:S01]  /*15f0*/  CS2R R44, SRZ ;  /* 0x00000000002c7805 */ /* 0x000fe2000001ff00 */
[----:B------:R-:W-:Y:S01]  /*1600*/  IMAD.U32 R0, RZ, RZ, UR7 ;  /* 0x00000007ff007e24 */ /* 0x000fe2000f8e00ff */
[----:B------:R-:W-:Y:S01]  /*1610*/  CS2R R42, SRZ ;  /* 0x00000000002a7805 */ /* 0x000fe2000001ff00 */
[----:B------:R-:W-:Y:S01]  /*1620*/  IMAD.IADD R29, R29, 0x1, R5 ;  /* 0x000000011d1d7824 */ /* 0x000fe200078e0205 */
[----:B------:R-:W-:Y:S01]  /*1630*/  CS2R R40, SRZ ;  /* 0x0000000000287805 */ /* 0x000fe2000001ff00 */
[----:B------:R-:W-:Y:S01]  /*1640*/  IMAD.IADD R33, R33, 0x1, R12 ;  /* 0x0000000121217824 */ /* 0x000fe200078e020c */
[----:B------:R-:W-:Y:S01]  /*1650*/  CS2R R38, SRZ ;  /* 0x0000000000267805 */ /* 0x000fe2000001ff00 */
[C---:B------:R-:W-:Y:S01]  /*1660*/  IMAD.WIDE.U32 R28, R13.reuse, c[0x0][0x188], R28 ;  /* 0x000062000d1c7a25 */ /* 0x040fe200078e001c */
[----:B------:R-:W-:Y:S01]  /*1670*/  CS2R R36, SRZ ;  /* 0x0000000000247805 */ /* 0x000fe2000001ff00 */
[----:B--2---:R-:W-:Y:S01]  /*1680*/  LEA R22, P0, R30, c[0x0][0x190], 0x1 ;  /* 0x000064001e167a11 */ /* 0x004fe200078008ff */
[----:B------:R-:W-:Y:S01]  /*1690*/  CS2R R34, SRZ ;  /* 0x0000000000227805 */ /* 0x000fe2000001ff00 */
[----:B------:R-:W-:Y:S01]  /*16a0*/  IMAD R5, R14, c[0x0][0x218], RZ ;  /* 0x000086000e057a24 */ /* 0x000fe200078e02ff */
[----:B------:R-:W-:Y:S01]  /*16b0*/  UMOV UR4, URZ ;  /* 0x0000003f00047c82 */ /* 0x000fe20008000000 */
[----:B------:R-:W-:Y:S01]  /*16c0*/  LEA.HI.X R23, R30, c[0x0][0x194], R3, 0x1, P0 ;  /* 0x000065001e177a11 */ /* 0x000fe200000f0c03 */
[----:B------:R-:W-:Y:S01]  /*16d0*/  IMAD R3, R14, c[0x0][0x188], RZ ;  /* 0x000062000e037a24 */ /* 0x000fe200078e02ff */
[----:B------:R-:W-:Y:S01]  /*16e0*/  IADD3 R24, P1, P0, R0, 0x80, R22 ;  /* 0x0000008000187810 */ /* 0x000fe2000783e016 */
[C---:B------:R-:W-:Y:S01]  /*16f0*/  IMAD R5, R13.reuse, c[0x0][0x21c], R5 ;  /* 0x000087000d057a24 */ /* 0x040fe200078e0205 */
[----:B------:R-:W-:Y:S01]  /*1700*/  SEL R0, RZ, 0x1, P6 ;  /* 0x00000001ff007807 */ /* 0x000fe20003000000 */
[----:B------:R2:W-:Y:S01]  /*1710*/  LDGSTS.E.BYPASS.LTC128B.128 [R233+0x80], [R22.64], !P4 ;  /* 0x0008000016e97fae */ /* 0x0005e2000e101d4e */
[----:B------:R-:W-:Y:S01]  /*1720*/  IADD3.X R25, RZ, UR5, R23, P1, P0 ;  /* 0x00000005ff197c10 */ /* 0x000fe20008fe0417 */
[----:B------:R-:W-:Y:S01]  /*1730*/  IMAD R3, R13, c[0x0][0x18c], R3 ;  /* 0x000063000d037a24 */ /* 0x000fe200078e0203 */
[----:B------:R-:W-:Y:S01]  /*1740*/  ISETP.GE.AND P4, PT, R16, c[0x0][0x16c], PT ;  /* 0x00005b0010007a0c */ /* 0x000fe20003f86270 */
[----:B------:R2:W-:Y:S01]  /*1750*/  LDGSTS.E.BYPASS.LTC128B.128 [R233+0x3080], [R22.64+0x80], !P2 ;  /* 0x0308008016e97fae */ /* 0x0005e2000d101d4e */
[----:B------:R-:W-:Y:S01]  /*1760*/  ISETP.NE.AND P2, PT, R2, RZ, PT ;  /* 0x000000ff0200720c */ /* 0x000fe20003f45270 */
[----:B------:R-:W-:Y:S01]  /*1770*/  IMAD.IADD R3, R29, 0x1, R3 ;  /* 0x000000011d037824 */ /* 0x000fe200078e0203 */
[----:B------:R-:W-:Y:S01]  /*1780*/  ISETP.NE.AND P6, PT, R10, RZ, PT ;  /* 0x000000ff0a00720c */ /* 0x000fe20003fc5270 */
[----:B------:R-:W-:Y:S01]  /*1790*/  IMAD.WIDE.U32 R32, R13, c[0x0][0x218], R32 ;  /* 0x000086000d207a25 */ /* 0x000fe200078e0020 */
[----:B------:R-:W-:Y:S01]  /*17a0*/  SEL R2, RZ, 0x2, P4 ;  /* 0x00000002ff027807 */ /* 0x000fe20002000000 */
[----:B------:R-:W-:Y:S01]  /*17b0*/  CS2R R30, SRZ ;  /* 0x00000000001e7805 */ /* 0x000fe2000001ff00 */
[----:B------:R-:W-:Y:S01]  /*17c0*/  UMOV UR11, 0x1 ;  /* 0x00000001000b7882 */ /* 0x000fe20000000000 */
[----:B------:R-:W-:Y:S01]  /*17d0*/  IMAD.IADD R5, R33, 0x1, R5 ;  /* 0x0000000121057824 */ /* 0x000fe200078e0205 */
[----:B------:R-:W-:Y:S01]  /*17e0*/  LEA R242, P1, R32, c[0x0][0x1f0], 0x1 ;  /* 0x00007c0020f27a11 */ /* 0x000fe200078208ff */
[----:B------:R-:W-:-:S02]  /*17f0*/  IMAD.IADD R0, R2, 0x1, R0 ;  /* 0x0000000102007824 */ /* 0x000fc400078e0200 */
[----:B------:R-:W-:Y:S01]  /*1800*/  IMAD.MOV.U32 R216, RZ, RZ, 0x40 ;  /* 0x00000040ffd87424 */ /* 0x000fe200078e00ff */
[----:B------:R-:W-:Y:S01]  /*1810*/  LEA.HI.X R243, R32, c[0x0][0x1f4], R5, 0x1, P1 ;  /* 0x00007d0020f37a11 */ /* 0x000fe200008f0c05 */
[----:B------:R-:W-:Y:S01]  /*1820*/  IMAD.MOV.U32 R206, RZ, RZ, 0x20 ;  /* 0x00000020ffce7424 */ /* 0x000fe200078e00ff */
[----:B------:R-:W-:Y:S01]  /*1830*/  LOP3.LUT P1, RZ, R7, 0x4, RZ, 0xc0, !PT ;  /* 0x0000000407ff7812 */ /* 0x000fe2000782c0ff */
[----:B------:R-:W-:Y:S01]  /*1840*/  IMAD.SHL.U32 R229, R229, 0x2, RZ ;  /* 0x00000002e5e57824 */ /* 0x000fe200078e00ff */
[----:B------:R-:W-:Y:S01]  /*1850*/  @P4 LOP3.LUT R236, R236, 0x2, RZ, 0xfc, !PT ;  /* 0x00000002ecec4812 */ /* 0x000fe200078efcff */
[----:B------:R-:W-:Y:S01]  /*1860*/  IMAD.MOV.U32 R17, RZ, RZ, c[0x0][0x208] ;  /* 0x00008200ff117624 */ /* 0x000fe200078e00ff */
[----:B------:R-:W-:Y:S01]  /*1870*/  SEL R216, R216, 0xffffffc0, !P1 ;  /* 0xffffffc0d8d87807 */ /* 0x000fe20004800000 */
[----:B------:R-:W-:Y:S01]  /*1880*/  IMAD.IADD R21, R21, 0x1, R4 ;  /* 0x0000000115157824 */ /* 0x000fe200078e0204 */
[----:B------:R-:W-:Y:S01]  /*1890*/  LOP3.LUT P4, RZ, R0, 0x2, RZ, 0xc0, !PT ;  /* 0x0000000200ff7812 */ /* 0x000fe2000788c0ff */
[----:B------:R-:W-:Y:S01]  /*18a0*/  IMAD R250, R14, c[0x0][0x240], RZ ;  /* 0x000090000efa7a24 */ /* 0x000fe200078e02ff */
[----:B------:R-:W-:Y:S01]  /*18b0*/  LOP3.LUT R236, R236, 0xfffffffb, RZ, 0xc0, !PT ;  /* 0xfffffffbecec7812 */ /* 0x000fe200078ec0ff */
[----:B------:R-:W-:Y:S01]  /*18c0*/  IMAD.IADD R217, R229, 0x1, R216 ;  /* 0x00000001e5d97824 */ /* 0x000fe200078e02d8 */
[----:B------:R-:W-:Y:S01]  /*18d0*/  CS2R R32, SRZ ;  /* 0x0000000000207805 */ /* 0x000fe2000001ff00 */
[C---:B------:R-:W-:Y:S01]  /*18e0*/  IMAD R250, R13.reuse, c[0x0][0x244], R250 ;  /* 0x000091000dfa7a24 */ /* 0x040fe200078e02fa */
[----:B--2---:R-:W-:Y:S01]  /*18f0*/  IADD3 R22, P0, R22, UR7, RZ ;  /* 0x0000000716167c10 */ /* 0x004fe2000ff1e0ff */
[----:B------:R-:W-:-:S03]  /*1900*/  IMAD.WIDE.U32 R76, R13, c[0x0][0x240], R20 ;  /* 0x000090000d4c7a25 */ /* 0x000fc600078e0014 */
[----:B------:R-:W-:Y:S01]  /*1910*/  IADD3.X R23, R23, UR5, RZ, P0, !PT ;  /* 0x0000000517177c10 */ /* 0x000fe200087fe4ff */
[----:B------:R-:W-:Y:S01]  /*1920*/  IMAD.MOV.U32 R226, RZ, RZ, 0x10 ;  /* 0x00000010ffe27424 */ /* 0x000fe200078e00ff */
[C---:B------:R-:W-:Y:S01]  /*1930*/  LEA R248, P0, R28.reuse, c[0x0][0x160], 0x1 ;  /* 0x000058001cf87a11 */ /* 0x040fe200078008ff */
[----:B------:R1:W-:Y:S01]  /*1940*/  STL.64 [R1], R76 ;  /* 0x0000004c01007387 */ /* 0x0003e20000100a00 */
[----:B------:R-:W-:Y:S02]  /*1950*/  IMAD.MOV.U32 R225, RZ, RZ, 0x10 ;  /* 0x00000010ffe17424 */ /* 0x000fe400078e00ff */
[----:B------:R-:W-:Y:S01]  /*1960*/  LEA.HI.X R249, R28, c[0x0][0x164], R3, 0x1, P0 ;  /* 0x000059001cf97a11 */ /* 0x000fe200000f0c03 */
[----:B------:R2:W-:Y:S01]  /*1970*/  LDGSTS.E.BYPASS.LTC128B.128 [R233+0x1080], [R22.64], !P6 ;  /* 0x0108000016e97fae */ /* 0x0005e2000f101d4e */
[----:B------:R-:W-:Y:S01]  /*1980*/  IADD3 R2, P0, R22, UR7, RZ ;  /* 0x0000000716027c10 */ /* 0x000fe2000ff1e0ff */
[----:B------:R-:W-:Y:S01]  /*1990*/  CS2R R28, SRZ ;  /* 0x00000000001c7805 */ /* 0x000fe2000001ff00 */
[----:B------:R-:W-:Y:S01]  /*19a0*/  ISETP.GE.AND P6, PT, R18, c[0x0][0x1fc], PT ;  /* 0x00007f0012007a0c */ /* 0x000fe20003fc6270 */
[----:B------:R1:W-:Y:S01]  /*19b0*/  LDGSTS.E.BYPASS.LTC128B.128 [R233+0x4080], [R24.64], !P3 ;  /* 0x0408000018e97fae */ /* 0x0003e2000d901d4e */
[----:B------:R-:W-:Y:S01]  /*19c0*/  IADD3.X R3, R23, UR5, RZ, P0, !PT ;  /* 0x0000000517037c10 */ /* 0x000fe200087fe4ff */
[----:B------:R-:W-:Y:S01]  /*19d0*/  USHF.R.S32.HI UR5, URZ, 0x1f, UR6 ;  /* 0x0000001f3f057899 */ /* 0x000fe20008011406 */
[----:B------:R-:W-:Y:S01]  /*19e0*/  LOP3.LUT P0, RZ, R0, 0x1, RZ, 0xc0, !PT ;  /* 0x0000000100ff7812 */ /* 0x000fe2000780c0ff */
[----:B------:R-:W-:Y:S01]  /*19f0*/  IMAD.IADD R250, R77, 0x1, R250 ;  /* 0x000000014dfa7824 */ /* 0x000fe200078e02fa */
[----:B------:R-:W-:Y:S01]  /*1a00*/  LEA.HI R0, R11, R232, RZ, 0x2 ;  /* 0x000000e80b007211 */ /* 0x000fe200078f10ff */
[----:B------:R3:W-:Y:S01]  /*1a10*/  LDGSTS.E.BYPASS.LTC128B.128 [R233+0x2080], [R2.64], !P2 ;  /* 0x0208000002e97fae */ /* 0x0007e2000d101d4e */
[C---:B------:R-:W-:Y:S01]  /*1a20*/  LOP3.LUT P2, RZ, R7.reuse, 0x2, RZ, 0xc0, !PT ;  /* 0x0000000207ff7812 */ /* 0x040fe2000784c0ff */
[----:B------:R-:W-:Y:S01]  /*1a30*/  IMAD.SHL.U32 R7, R7, 0x20, RZ ;  /* 0x0000002007077824 */ /* 0x000fe200078e00ff */
[----:B------:R-:W-:Y:S01]  /*1a40*/  ISETP.LT.OR P3, PT, R8, 0x1, !P0 ;  /* 0x000000010800780c */ /* 0x000fe20004761670 */
[----:B------:R3:W-:Y:S01]  /*1a50*/  LDGSTS.E.BYPASS.LTC128B.128 [R233+0x5080], [R2.64+0x80], !P5 ;  /* 0x0508008002e97fae */ /* 0x0007e2000e901d4e */
[----:B------:R-:W-:Y:S01]  /*1a60*/  SEL R206, R206, 0xffffffe0, !P2 ;  /* 0xffffffe0cece7807 */ /* 0x000fe20005000000 */
[----:B------:R-:W-:Y:S01]  /*1a70*/  ULEA.HI UR5, UR5, UR6, URZ, 0x6 ;  /* 0x0000000605057291 */ /* 0x000fe2000f8f303f */
[C---:B------:R-:W-:Y:S01]  /*1a80*/  ISETP.LT.OR P2, PT, R8.reuse, 0x21, !P0 ;  /* 0x000000210800780c */ /* 0x040fe20004741670 */
[----:B------:R-:W0:Y:S01]  /*1a90*/  LDGDEPBAR ;  /* 0x00000000000079af */ /* 0x000e220000000000 */
[----:B------:R-:W-:Y:S01]  /*1aa0*/  ISETP.LT.OR P0, PT, R8, 0x1, !P4 ;  /* 0x000000010800780c */ /* 0x000fe20006701670 */
[----:B------:R-:W-:Y:S01]  /*1ab0*/  IMAD.IADD R218, R229, 0x1, R206 ;  /* 0x00000001e5da7824 */ /* 0x000fe200078e02ce */
[--C-:B------:R-:W-:Y:S01]  /*1ac0*/  SHF.R.S32.HI R10, RZ, 0x2, R0.reuse ;  /* 0x00000002ff0a7819 */ /* 0x100fe20000011400 */
[----:B------:R-:W-:Y:S01]  /*1ad0*/  IMAD.IADD R206, R206, 0x1, R217 ;  /* 0x00000001cece7824 */ /* 0x000fe200078e02d9 */
[----:B------:R-:W-:Y:S01]  /*1ae0*/  SHF.R.S32.HI R12, RZ, 0x1f, R0 ;  /* 0x0000001fff0c7819 */ /* 0x000fe20000011400 */
[----:B------:R-:W-:Y:S01]  /*1af0*/  IMAD.IADD R216, R216, 0x1, R218 ;  /* 0x00000001d8d87824 */ /* 0x000fe200078e02da */
[----:B------:R-:W-:Y:S01]  /*1b00*/  ISETP.GE.AND P5, PT, R18, c[0x0][0x1fc], PT ;  /* 0x00007f0012007a0c */ /* 0x000fe20003fa6270 */
[----:B------:R-:W-:Y:S01]  /*1b10*/  USHF.R.S32.HI UR8, URZ, 0x6, UR5 ;  /* 0x000000063f087899 */ /* 0x000fe20008011405 */
[----:B--2---:R-:W-:-:S02]  /*1b20*/  IADD3 R22, P1, R248, UR10, RZ ;  /* 0x0000000af8167c10 */ /* 0x004fc4000ff3e0ff */
[----:B------:R-:W-:Y:S01]  /*1b30*/  LEA.HI R12, R12, R10, RZ, 0x3 ;  /* 0x0000000a0c0c7211 */ /* 0x000fe200078f18ff */
[----:B------:R-:W-:Y:S01]  /*1b40*/  UMOV UR5, URZ ;  /* 0x0000003f00057c82 */ /* 0x000fe20008000000 */
[----:B------:R-:W-:Y:S02]  /*1b50*/  IADD3.X R23, R249, UR9, RZ, P1, !PT ;  /* 0x00000009f9177c10 */ /* 0x000fe40008ffe4ff */
[----:B------:R-:W-:Y:S02]  /*1b60*/  LOP3.LUT R12, R12, 0xfffffff8, RZ, 0xc0, !PT ;  /* 0xfffffff80c0c7812 */ /* 0x000fe400078ec0ff */
[----:B------:R-:W-:Y:S02]  /*1b70*/  ISETP.LT.OR P4, PT, R8, 0x21, !P4 ;  /* 0x000000210800780c */ /* 0x000fe40006781670 */
[----:B------:R-:W-:Y:S01]  /*1b80*/  SEL R13, RZ, 0x1, P6 ;  /* 0x00000001ff0d7807 */ /* 0x000fe20003000000 */
[----:B------:R-:W-:Y:S01]  /*1b90*/  IMAD.IADD R10, R10, 0x1, -R12 ;  /* 0x000000010a0a7824 */ /* 0x000fe200078e0a0c */
[----:B------:R-:W-:-:S02]  /*1ba0*/  ISETP.GT.AND P6, PT, R232, 0xf, PT ;  /* 0x0000000fe800780c */ /* 0x000fc40003fc4270 */
[----:B---3--:R-:W-:Y:S01]  /*1bb0*/  LEA.HI R2, R11, R232, RZ, 0x5 ;  /* 0x000000e80b027211 */ /* 0x008fe200078f28ff */
[----:B------:R-:W-:-:S04]  /*1bc0*/  DEPBAR.LE SB0, 0x1 ;  /* 0x000080400000791a */ /* 0x000fc80000000000 */
[----:B------:R-:W-:Y:S01]  /*1bd0*/  BAR.SYNC.DEFER_BLOCKING 0x0 ;  /* 0x0000000000007b1d */ /* 0x000fe20000010000 */
[----:B------:R-:W-:Y:S02]  /*1be0*/  SHF.R.S32.HI R3, RZ, 0x5, R2 ;  /* 0x00000005ff037819 */ /* 0x000fe40000011402 */
[----:B------:R-:W-:Y:S02]  /*1bf0*/  LEA.HI R11, R11, R232, RZ, 0x4 ;  /* 0x000000e80b0b7211 */ /* 0x000fe400078f20ff */
[----:B------:R-:W-:Y:S02]  /*1c00*/  LEA.HI R5, R2, R3, RZ, 0x1 ;  /* 0x0000000302057211 */ /* 0x000fe400078f08ff */
[----:B------:R-:W-:Y:S02]  /*1c10*/  SHF.R.S32.HI R18, RZ, 0x4, R11 ;  /* 0x00000004ff127819 */ /* 0x000fe4000001140b */
[----:B------:R-:W-:Y:S02]  /*1c20*/  LOP3.LUT R5, R5, 0xfffffffe, RZ, 0xc0, !PT ;  /* 0xfffffffe05057812 */ /* 0x000fe400078ec0ff */
[----:B------:R-:W-:-:S02]  /*1c30*/  LEA.HI R12, R11, R18, RZ, 0x1 ;  /* 0x000000120b0c7211 */ /* 0x000fc400078f08ff */
[----:B------:R-:W-:Y:S01]  /*1c40*/  LOP3.LUT R2, R2, 0xffffffe0, RZ, 0xc0, !PT ;  /* 0xffffffe002027812 */ /* 0x000fe200078ec0ff */
[----:B------:R-:W-:Y:S01]  /*1c50*/  IMAD.IADD R3, R3, 0x1, -R5 ;  /* 0x0000000103037824 */ /* 0x000fe200078e0a05 */
[----:B------:R-:W-:Y:S01]  /*1c60*/  LOP3.LUT R12, R12, 0xfffffffe, RZ, 0xc0, !PT ;  /* 0xfffffffe0c0c7812 */ /* 0x000fe200078ec0ff */
[----:B------:R-:W-:Y:S02]  /*1c70*/  IMAD.MOV.U32 R5, RZ, RZ, 0x5 ;  /* 0x00000005ff057424 */ /* 0x000fe400078e00ff */
[----:B------:R-:W-:Y:S02]  /*1c80*/  IMAD.IADD R2, R232, 0x1, -R2 ;  /* 0x00000001e8027824 */ /* 0x000fe400078e0a02 */
[----:B------:R-:W-:Y:S01]  /*1c90*/  IMAD.IADD R12, R18, 0x1, -R12 ;  /* 0x00000001120c7824 */ /* 0x000fe200078e0a0c */
[C---:B------:R-:W-:Y:S01]  /*1ca0*/  SHF.L.U64.HI R5, R17.reuse, R5, c[0x0][0x20c] ;  /* 0x0000830011057619 */ /* 0x040fe20000010205 */
[----:B------:R-:W-:Y:S01]  /*1cb0*/  IMAD.SHL.U32 R17, R17, 0x20, RZ ;  /* 0x0000002011117824 */ /* 0x000fe200078e00ff */
[----:B------:R-:W-:Y:S01]  /*1cc0*/  SHF.R.S32.HI R246, RZ, 0x1f, R2 ;  /* 0x0000001ffff67819 */ /* 0x000fe20000011402 */
[----:B------:R1:W2:Y:S01]  /*1cd0*/  LDSM.16.M88.2 R178, [R206+0x6080] ;  /* 0x00608000ceb2783b */ /* 0x0002a20000000100 */
[----:B------:R-:W-:-:S02]  /*1ce0*/  IMAD.SHL.U32 R230, R12, 0x20, RZ ;  /* 0x000000200ce67824 */ /* 0x000fc400078e00ff */
[C---:B------:R-:W-:Y:S01]  /*1cf0*/  SHF.L.U64.HI R15, R17.reuse, 0x1, R5 ;  /* 0x00000001110f7819 */ /* 0x040fe20000010205 */
[----:B------:R1:W3:Y:S01]  /*1d00*/  LDSM.16.M88.2 R180, [R206+0x7080] ;  /* 0x00708000ceb4783b */ /* 0x0002e20000000100 */
[----:B------:R-:W-:Y:S01]  /*1d10*/  IMAD.SHL.U32 R17, R17, 0x2, RZ ;  /* 0x0000000211117824 */ /* 0x000fe200078e00ff */
[----:B------:R-:W-:Y:S01]  /*1d20*/  SHF.R.S32.HI R5, RZ, 0x1f, R9 ;  /* 0x0000001fff057819 */ /* 0x000fe20000011409 */
[----:B------:R-:W-:Y:S01]  /*1d30*/  IMAD.SHL.U32 R231, R12, 0x8, RZ ;  /* 0x000000080ce77824 */ /* 0x000fe200078e00ff */
[----:B------:R1:W4:Y:S01]  /*1d40*/  LDSM.16.M88.2 R182, [R206+0x8080] ;  /* 0x00808000ceb6783b */ /* 0x0003220000000100 */
[----:B------:R-:W-:Y:S01]  /*1d50*/  LEA.HI R246, R246, R2, RZ, 0x2 ;  /* 0x00000002f6f67211 */ /* 0x000fe200078f10ff */
[----:B------:R-:W-:Y:S01]  /*1d60*/  IMAD.SHL.U32 R227, R3, 0x200, RZ ;  /* 0x0000020003e37824 */ /* 0x000fe200078e00ff */
[----:B------:R-:W-:Y:S01]  /*1d70*/  LEA.HI R5, R5, R9, RZ, 0x2 ;  /* 0x0000000905057211 */ /* 0x000fe200078f10ff */
[----:B------:R1:W1:Y:S01]  /*1d80*/  LDSM.16.M88.2 R202, [R206+0x9080] ;  /* 0x00908000ceca783b */ /* 0x0002620000000100 */
[----:B------:R-:W-:Y:S01]  /*1d90*/  LOP3.LUT R231, R231, 0x8, RZ, 0xc0, !PT ;  /* 0x00000008e7e77812 */ /* 0x000fe200078ec0ff */
[----:B------:R-:W-:Y:S01]  /*1da0*/  IMAD.SHL.U32 R12, R12, 0x100, RZ ;  /* 0x000001000c0c7824 */ /* 0x000fe200078e00ff */
[----:B------:R-:W-:Y:S01]  /*1db0*/  LOP3.LUT R18, R5, 0xfffffffc, RZ, 0xc0, !PT ;  /* 0xfffffffc05127812 */ /* 0x000fe200078ec0ff */
        /* <DEDUP_REMOVED lines=24> */
[----:B------:R1:W-:Y:S01]  /*1f40*/  LDGSTS.E.BYPASS.LTC128B.128 [R233+0x6080], [R248.64], !P3 ;  /* 0x06080000f8e97fae */ /* 0x0003e2000d901d4e */
[----:B------:R-:W-:-:S03]  /*1f50*/  ISETP.LT.OR P3, PT, R8, 0x1, P5 ;  /* 0x000000010800780c */ /* 0x000fc60002f61670 */
[----:B------:R1:W-:Y:S04]  /*1f60*/  LDGSTS.E.BYPASS.LTC128B.128 [R233+0x8080], [R248.64+0x80], !P0 ;  /* 0x08080080f8e97fae */ /* 0x0003e8000c101d4e */
[----:B------:R1:W-:Y:S01]  /*1f70*/  LDGSTS.E.BYPASS.LTC128B.128 [R233+0x7080], [R22.64], !P2 ;  /* 0x0708000016e97fae */ /* 0x0003e2000d101d4e */
[----:B------:R-:W-:-:S04]  /*1f80*/  ISETP.GE.AND P2, PT, R16, c[0x0][0x1fc], PT ;  /* 0x00007f0010007a0c */ /* 0x000fc80003f46270 */
[----:B------:R-:W-:-:S05]  /*1f90*/  SEL R245, RZ, 0xffffffff, P2 ;  /* 0xfffffffffff57807 */ /* 0x000fca0001000000 */
[----:B------:R-:W-:-:S05]  /*1fa0*/  IMAD.SHL.U32 R245, R245, 0x2, RZ ;  /* 0x00000002f5f57824 */ /* 0x000fca00078e00ff */
[----:B------:R-:W-:Y:S01]  /*1fb0*/  LOP3.LUT R245, R245, 0x2, R13, 0xe2, !PT ;  /* 0x00000002f5f57812 */ /* 0x000fe200078ee20d */
[----:B-1----:R-:W-:-:S05]  /*1fc0*/  IMAD.U32 R22, RZ, RZ, UR10 ;  /* 0x0000000aff167e24 */ /* 0x002fca000f8e00ff */
[----:B------:R-:W-:-:S04]  /*1fd0*/  IADD3 R22, P1, P0, R22, 0x80, R248 ;  /* 0x0000008016167810 */ /* 0x000fc8000783e0f8 */
[----:B------:R-:W-:Y:S02]  /*1fe0*/  IADD3.X R23, RZ, UR9, R249, P1, P0 ;  /* 0x00000009ff177c10 */ /* 0x000fe40008fe04f9 */
[----:B------:R-:W-:-:S03]  /*1ff0*/  IADD3 R4, P1, P0, R17, 0x80, R242 ;  /* 0x0000008011047810 */ /* 0x000fc6000783e0f2 */
[----:B------:R1:W-:Y:S01]  /*2000*/  LDGSTS.E.BYPASS.LTC128B.128 [R233+0x9080], [R22.64], !P4 ;  /* 0x0908000016e97fae */ /* 0x0003e2000e101d4e */
[--C-:B------:R-:W-:Y:S02]  /*2010*/  IADD3.X R5, R15, RZ, R243.reuse, P1, P0 ;  /* 0x000000ff0f057210 */ /* 0x100fe40000fe04f3 */
[----:B------:R-:W-:Y:S02]  /*2020*/  IADD3 R14, P1, R17, R242, RZ ;  /* 0x000000f2110e7210 */ /* 0x000fe40007f3e0ff */
[----:B------:R-:W-:Y:S01]  /*2030*/  ISETP.GE.AND P0, PT, R16, c[0x0][0x1fc], PT ;  /* 0x00007f0010007a0c */ /* 0x000fe20003f06270 */
[----:B------:R-:W-:Y:S01]  /*2040*/  IMAD.IADD R16, R9, 0x1, -R18 ;  /* 0x0000000109107824 */ /* 0x000fe200078e0a12 */
[----:B------:R-:W-:Y:S01]  /*2050*/  ISETP.LT.OR P4, PT, R8, 0x21, P5 ;  /* 0x000000210800780c */ /* 0x000fe20002f81670 */
[----:B------:R-:W-:Y:S01]  /*2060*/  IMAD.X R15, R15, 0x1, R243, P1 ;  /* 0x000000010f0f7824 */ /* 0x000fe200008e06f3 */
[----:B------:R-:W-:Y:S01]  /*2070*/  ISETP.GT.AND P1, PT, R232, 0xf, PT ;  /* 0x0000000fe800780c */ /* 0x000fe20003f24270 */
[----:B------:R-:W-:Y:S01]  /*2080*/  IMAD R237, R16, -0x8, R237 ;  /* 0xfffffff810ed7824 */ /* 0x000fe200078e02ed */
[----:B------:R-:W-:Y:S01]  /*2090*/  ISETP.LT.OR P2, PT, R8, 0x21, P0 ;  /* 0x000000210800780c */ /* 0x000fe20000741670 */
[----:B------:R-:W-:-:S02]  /*20a0*/  IMAD.SHL.U32 R16, R9, 0x8, RZ ;  /* 0x0000000809107824 */ /* 0x000fc400078e00ff */
[----:B------:R-:W-:-:S03]  /*20b0*/  IMAD.SHL.U32 R9, R10, 0x20, RZ ;  /* 0x000000200a097824 */ /* 0x000fc600078e00ff */
[----:B------:R-:W-:-:S04]  /*20c0*/  LOP3.LUT R16, R16, 0x18, RZ, 0xc0, !PT ;  /* 0x0000001810107812 */ /* 0x000fc800078ec0ff */
[----:B------:R-:W-:Y:S02]  /*20d0*/  LOP3.LUT R9, R16, 0xe0, R9, 0xf8, !PT ;  /* 0x000000e010097812 */ /* 0x000fe400078ef809 */
[----:B------:R-:W-:Y:S02]  /*20e0*/  @P1 LOP3.LUT R236, R236, 0x4, RZ, 0xfc, !PT ;  /* 0x00000004ecec1812 */ /* 0x000fe400078efcff */
[----:B------:R-:W-:Y:S01]  /*20f0*/  ISETP.LT.OR P1, PT, R8, 0x1, P0 ;  /* 0x000000010800780c */ /* 0x000fe20000721670 */
[----:B------:R-:W-:Y:S01]  /*2100*/  @!P6 IMAD.SHL.U32 R8, R232, 0x10, RZ ;  /* 0x00000010e808e824 */ /* 0x000fe200078e00ff */
[----:B------:R-:W-:Y:S02]  /*2110*/  LOP3.LUT R230, R16, 0x20, R230, 0xf8, !PT ;  /* 0x0000002010e67812 */ /* 0x000fe400078ef8e6 */
[C---:B------:R-:W-:Y:S01]  /*2120*/  LOP3.LUT P0, RZ, R10.reuse, 0x1, RZ, 0xc0, !PT ;  /* 0x000000010aff7812 */ /* 0x040fe2000780c0ff */
[----:B------:R-:W-:Y:S01]  /*2130*/  IMAD.SHL.U32 R10, R10, 0x4, RZ ;  /* 0x000000040a0a7824 */ /* 0x000fe200078e00ff */
[----:B------:R1:W-:Y:S01]  /*2140*/  @!P6 LDGSTS.E.BYPASS.LTC128B.128 [R8+0x12080], [R240.64] ;  /* 0x12080000f008efae */ /* 0x0003e2000b901d4e */
[----:B------:R-:W-:-:S03]  /*2150*/  LOP3.LUT R16, R246, 0xfffffffc, RZ, 0xc0, !PT ;  /* 0xfffffffcf6107812 */ /* 0x000fc600078ec0ff */
[----:B------:R-:W-:Y:S01]  /*2160*/  LOP3.LUT R10, R9, 0x18, R10, 0x78, !PT ;  /* 0x00000018090a7812 */ /* 0x000fe200078e780a */
[----:B------:R-:W0:Y:S01]  /*2170*/  LDGDEPBAR ;  /* 0x00000000000079af */ /* 0x000e220000000000 */
[----:B------:R-:W-:-:S03]  /*2180*/  IMAD.IADD R2, R2, 0x1, -R16 ;  /* 0x0000000102027824 */ /* 0x000fc600078e0a10 */
[----:B------:R2:W-:Y:S01]  /*2190*/  LDGSTS.E.BYPASS.LTC128B.128 [R233+0xe080], [R242.64], !P3 ;  /* 0x0e080000f2e97fae */ /* 0x0005e2000d901d4e */
[----:B------:R-:W-:Y:S01]  /*21a0*/  IMAD R237, R2, -0x2, R237 ;  /* 0xfffffffe02ed7824 */ /* 0x000fe200078e02ed */
[----:B------:R-:W-:Y:S02]  /*21b0*/  ISETP.GE.AND P3, PT, R232, 0x10, PT ;  /* 0x00000010e800780c */ /* 0x000fe40003f66270 */
[----:B------:R2:W-:Y:S04]  /*21c0*/  LDGSTS.E.BYPASS.LTC128B.128 [R233+0x10080], [R242.64+0x80], !P1 ;  /* 0x10080080f2e97fae */ /* 0x0005e8000c901d4e */
[----:B------:R2:W-:Y:S04]  /*21d0*/  LDGSTS.E.BYPASS.LTC128B.128 [R233+0xf080], [R14.64], !P4 ;  /* 0x0f0800000ee97fae */ /* 0x0005e8000e101d4e */
[----:B------:R2:W-:Y:S01]  /*21e0*/  LDGSTS.E.BYPASS.LTC128B.128 [R233+0x11080], [R4.64], !P2 ;  /* 0x1108000004e97fae */ /* 0x0005e2000d101d4e */
[----:B-1----:R-:W-:Y:S01]  /*21f0*/  LOP3.LUT R8, R11, 0xfffffff0, RZ, 0xc0, !PT ;  /* 0xfffffff00b087812 */ /* 0x002fe200078ec0ff */
[----:B------:R-:W-:-:S04]  /*2200*/  IMAD.SHL.U32 R11, R3, 0x10, RZ ;  /* 0x00000010030b7824 */ /* 0x000fc800078e00ff */
[----:B------:R-:W-:Y:S01]  /*2210*/  IMAD.IADD R8, R232, 0x1, -R8 ;  /* 0x00000001e8087824 */ /* 0x000fe200078e0a08 */
[----:B------:R-:W-:Y:S02]  /*2220*/  LEA.HI.SX32 R246, R246, R11, 0x1e ;  /* 0x0000000bf6f67211 */ /* 0x000fe400078ff2ff */
[----:B------:R-:W-:Y:S02]  /*2230*/  LOP3.LUT R11, R11, 0x10, RZ, 0xc0, !PT ;  /* 0x000000100b0b7812 */ /* 0x000fe400078ec0ff */
[----:B------:R-:W-:Y:S02]  /*2240*/  LOP3.LUT P1, RZ, R8, 0x4, RZ, 0xc0, !PT ;  /* 0x0000000408ff7812 */ /* 0x000fe4000782c0ff */
[----:B------:R-:W-:Y:S02]  /*2250*/  LOP3.LUT R9, R11, 0xe0, R7, 0xf8, !PT ;  /* 0x000000e00b097812 */ /* 0x000fe400078ef807 */
[----:B------:R-:W-:Y:S02]  /*2260*/  SHF.R.S32.HI R7, RZ, 0x1f, R8 ;  /* 0x0000001fff077819 */ /* 0x000fe40000011408 */
[----:B------:R-:W-:-:S02]  /*2270*/  LOP3.LUT R11, R0, 0x3ffffffc, RZ, 0xc0, !PT ;  /* 0x3ffffffc000b7812 */ /* 0x000fc400078ec0ff */
[----:B------:R-:W-:Y:S01]  /*2280*/  LEA.HI R0, R7, R8, RZ, 0x3 ;  /* 0x0000000807007211 */ /* 0x000fe200078f18ff */
[----:B------:R-:W-:Y:S01]  /*2290*/  IMAD.SHL.U32 R7, R8, 0x20, RZ ;  /* 0x0000002008077824 */ /* 0x000fe200078e00ff */
[----:B------:R-:W-:Y:S01]  /*22a0*/  LOP3.LUT R9, R9, 0x100, R12, 0xf8, !PT ;  /* 0x0000010009097812 */ /* 0x000fe200078ef80c */
[----:B------:R-:W-:Y:S01]  /*22b0*/  IMAD.IADD R11, R232, 0x1, -R11 ;  /* 0x00000001e80b7824 */ /* 0x000fe200078e0a0b */
[C---:B------:R-:W-:Y:S01]  /*22c0*/  LOP3.LUT R2, R0.reuse, 0xfffffff8, RZ, 0xc0, !PT ;  /* 0xfffffff800027812 */ /* 0x040fe200078ec0ff */
[----:B------:R-:W-:Y:S01]  /*22d0*/  IMAD.SHL.U32 R0, R0, 0x40, RZ ;  /* 0x0000004000007824 */ /* 0x000fe200078e00ff */
[----:B------:R-:W-:Y:S01]  /*22e0*/  LOP3.LUT R7, R231, 0x1e0, R7, 0xf8, !PT ;  /* 0x000001e0e7077812 */ /* 0x000fe200078ef807 */
[----:B------:R-:W-:Y:S01]  /*22f0*/  IMAD R11, R11, 0x2, R227 ;  /* 0x000000020b0b7824 */ /* 0x000fe200078e02e3 */
[C---:B------:R-:W-:Y:S01]  /*2300*/  LOP3.LUT R228, R9.reuse, 0x8, R6, 0xf8, !PT ;  /* 0x0000000809e47812 */ /* 0x040fe200078ef806 */
[----:B------:R-:W-:Y:S01]  /*2310*/  IMAD.IADD R2, R8, 0x1, -R2 ;  /* 0x0000000108027824 */ /* 0x000fe200078e0a02 */
[----:B------:R-:W-:Y:S01]  /*2320*/  LOP3.LUT R0, R0, 0xfffffe00, RZ, 0xc0, !PT ;  /* 0xfffffe0000007812 */ /* 0x000fe200078ec0ff */
[----:B------:R-:W-:Y:S01]  /*2330*/  IMAD.SHL.U32 R8, R8, 0x4, RZ ;  /* 0x0000000408087824 */ /* 0x000fe200078e00ff */
[----:B------:R-:W-:Y:S01]  /*2340*/  LOP3.LUT R9, R9, 0x1c0, RZ, 0xc0, !PT ;  /* 0x000001c009097812 */ /* 0x000fe200078ec0ff */
[----:B------:R-:W-:Y:S01]  /*2350*/  IMAD.IADD R10, R11, 0x1, R10 ;  /* 0x000000010b0a7824 */ /* 0x000fe200078e020a */
[----:B------:R-:W-:Y:S01]  /*2360*/  SEL R226, R226, 0xfffffff0, !P1 ;  /* 0xfffffff0e2e27807 */ /* 0x000fe20004800000 */
[----:B------:R-:W-:Y:S01]  /*2370*/  IMAD R3, R3, 0x400, R0 ;  /* 0x0000040003037824 */ /* 0x000fe200078e0200 */
[----:B------:R-:W-:Y:S01]  /*2380*/  LOP3.LUT R7, R7, 0x38, R8, 0x78, !PT ;  /* 0x0000003807077812 */ /* 0x000fe200078e7808 */
[----:B------:R-:W-:Y:S01]  /*2390*/  IMAD.SHL.U32 R8, R2, 0x40, RZ ;  /* 0x0000004002087824 */ /* 0x000fe200078e00ff */
[----:B------:R-:W-:Y:S01]  /*23a0*/  SHF.R.U32.HI R9, RZ, 0x3, R9 ;  /* 0x00000003ff097819 */ /* 0x000fe20000011609 */
[----:B------:R-:W-:Y:S01]  /*23b0*/  IMAD.SHL.U32 R247, R10, 0x2, RZ ;  /* 0x000000020af77824 */ /* 0x000fe200078e00ff */
[----:B------:R-:W-:-:S02]  /*23c0*/  LOP3.LUT R227, R7, R227, RZ, 0xfc, !PT ;  /* 0x000000e307e37212 */ /* 0x000fc400078efcff */
[----:B------:R-:W-:Y:S02]  /*23d0*/  LOP3.LUT R8, R8, 0x1c0, RZ, 0xc0, !PT ;  /* 0x000001c008087812 */ /* 0x000fe400078ec0ff */
[C---:B------:R-:W-:Y:S02]  /*23e0*/  IADD3 R6, R247.reuse, 0x12480, RZ ;  /* 0x00012480f7067810 */ /* 0x040fe40007ffe0ff */
[--C-:B------:R-:W-:Y:S02]  /*23f0*/  SHF.R.U32.HI R7, RZ, 0x3, R8.reuse ;  /* 0x00000003ff077819 */ /* 0x100fe40000011608 */
[----:B------:R-:W-:Y:S02]  /*2400*/  IADD3 R244, R247, 0x126c0, RZ ;  /* 0x000126c0f7f47810 */ /* 0x000fe40007ffe0ff */
[----:B------:R-:W-:Y:S02]  /*2410*/  LOP3.LUT R230, R7, R230, R8, 0x1e, !PT ;  /* 0x000000e607e67212 */ /* 0x000fe400078e1e08 */
[----:B------:R-:W-:-:S02]  /*2420*/  @P0 IADD3 R244, R6, 0x1c0, RZ ;  /* 0x000001c006f40810 */ /* 0x000fc40007ffe0ff */
[----:B------:R-:W-:Y:S01]  /*2430*/  LOP3.LUT R230, R230, R0, RZ, 0xfc, !PT ;  /* 0x00000000e6e67212 */ /* 0x000fe200078efcff */
[----:B------:R-:W-:Y:S01]  /*2440*/  @!P3 IMAD.SHL.U32 R0, R232, 0x10, RZ ;  /* 0x00000010e800b824 */ /* 0x000fe200078e00ff */
[----:B------:R-:W-:Y:S02]  /*2450*/  LOP3.LUT R231, R7, R8, R231, 0x1e, !PT ;  /* 0x0000000807e77212 */ /* 0x000fe400078e1ee7 */
[C---:B------:R-:W-:Y:S02]  /*2460*/  LOP3.LUT P0, RZ, R2.reuse, 0x4, RZ, 0xc0, !PT ;  /* 0x0000000402ff7812 */ /* 0x040fe4000780c0ff */
[----:B------:R1:W-:Y:S01]  /*2470*/  @!P3 LDGSTS.E.BYPASS.LTC128B.128 [R0+0x12280], [R238.64] ;  /* 0x12280000ee00bfae */ /* 0x0003e2000b901d4e */
[----:B------:R-:W-:Y:S01]  /*2480*/  LOP3.LUT P1, RZ, R2, 0x2, RZ, 0xc0, !PT ;  /* 0x0000000202ff7812 */ /* 0x000fe2000782c0ff */
[----:B------:R-:W-:Y:S01]  /*2490*/  IMAD.IADD R231, R3, 0x1, R231 ;  /* 0x0000000103e77824 */ /* 0x000fe200078e02e7 */
[----:B------:R-:W-:Y:S01]  /*24a0*/  LOP3.LUT R228, R9, R228, RZ, 0x3c, !PT ;  /* 0x000000e409e47212 */ /* 0x000fe200078e3cff */
[----:B------:R-:W0:Y:S01]  /*24b0*/  LDGDEPBAR ;  /* 0x00000000000079af */ /* 0x000e220000000000 */
[----:B------:R-:W-:Y:S01]  /*24c0*/  LEA R227, R227, 0x15480, 0x1 ;  /* 0x00015480e3e37811 */ /* 0x000fe200078e08ff */
[----:B------:R-:W-:Y:S01]  /*24d0*/  IMAD.SHL.U32 R224, R231, 0x2, RZ ;  /* 0x00000002e7e07824 */ /* 0x000fe200078e00ff */
[----:B------:R-:W-:Y:S01]  /*24e0*/  SEL R225, R225, 0xfffffff0, !P1 ;  /* 0xfffffff0e1e17807 */ /* 0x000fe20004800000 */
[----:B------:R-:W0:Y:S01]  /*24f0*/  LDGDEPBAR ;  /* 0x00000000000079af */ /* 0x000e220000000000 */
[----:B------:R-:W-:-:S02]  /*2500*/  IMAD.SHL.U32 R228, R228, 0x2, RZ ;  /* 0x00000002e4e47824 */ /* 0x000fc400078e00ff */
[----:B------:R-:W-:Y:S02]  /*2510*/  IMAD R226, R226, 0x2, R227 ;  /* 0x00000002e2e27824 */ /* 0x000fe400078e02e3 */
[----:B------:R-:W-:Y:S02]  /*2520*/  IMAD.IADD R221, R231, 0x1, R225 ;  /* 0x00000001e7dd7824 */ /* 0x000fe400078e02e1 */
[----:B-1----:R-:W-:-:S05]  /*2530*/  IMAD.MOV.U32 R0, RZ, RZ, 0x20 ;  /* 0x00000020ff007424 */ /* 0x002fca00078e00ff */
[C---:B------:R-:W-:Y:S02]  /*2540*/  SEL R223, R0.reuse, 0xffffffe0, !P0 ;  /* 0xffffffe000df7807 */ /* 0x040fe40004000000 */
[----:B------:R-:W-:-:S03]  /*2550*/  SEL R0, R0, 0xffffffe0, !P1 ;  /* 0xffffffe000007807 */ /* 0x000fc60004800000 */
[--C-:B------:R-:W-:Y:S02]  /*2560*/  IMAD.IADD R220, R231, 0x1, R223.reuse ;  /* 0x00000001e7dc7824 */ /* 0x100fe400078e02df */
[----:B------:R-:W-:Y:S02]  /*2570*/  IMAD.IADD R0, R224, 0x1, R0 ;  /* 0x00000001e0007824 */ /* 0x000fe400078e0200 */
[C---:B------:R-:W-:Y:S02]  /*2580*/  IMAD.IADD R222, R225.reuse, 0x1, R223 ;  /* 0x00000001e1de7824 */ /* 0x040fe400078e02df */
[----:B--234-:R-:W-:Y:S02]  /*2590*/  IMAD.IADD R219, R225, 0x1, R220 ;  /* 0x00000001e1db7824 */ /* 0x01cfe400078e02dc */
.L_x_90:
        /* <DEDUP_REMOVED lines=14> */
[----:B------:R-:W-:Y:S02]  /*2680*/  PLOP3.LUT P1, PT, PT, PT, UP0, 0x80, 0x0 ;  /* 0x000000000000781c */ /* 0x000fe40003f2f008 */
[----:B------:R-:W-:Y:S02]  /*2690*/  SHF.L.U32 R148, R148, 0x1, RZ ;  /* 0x0000000194947819 */ /* 0x000fe400000006ff */
[----:B------:R-:W-:Y:S01]  /*26a0*/  IADD3 R149, R231, R149, RZ ;  /* 0x00000095e7957210 */ /* 0x000fe20007ffe0ff */
[----:B------:R-:W-:Y:S03]  /*26b0*/  LDSM.16.M88.2 R2, [R229+0x80] ;  /* 0x00008000e502783b */ /* 0x000fe60000000100 */
[----:B------:R-:W-:Y:S02]  /*26c0*/  SHF.L.U32 R208, R149, 0x1, RZ ;  /* 0x0000000195d07819 */ /* 0x000fe400000006ff */
[----:B------:R-:W1:Y:S05]  /*26d0*/  LDSM.16.M88.4 R20, [R156+0x6080] ;  /* 0x006080009c14783b */ /* 0x000e6a0000000200 */
        /* <DEDUP_REMOVED lines=15> */
[C---:B------:R-:W-:Y:S08]  /*27d0*/  HMMA.16816.F32.BF16 R16, R20.reuse, R16, RZ ;  /* 0x000000101410723c */ /* 0x040ff000000418ff */
[-C--:B----4-:R-:W-:Y:S08]  /*27e0*/  HMMA.16816.F32.BF16 R20, R20, R76.reuse, RZ ;  /* 0x0000004c1414723c */ /* 0x090ff000000418ff */
[----:B------:R-:W-:Y:S07]  /*27f0*/  HMMA.16816.F32.BF16 R24, R24, R76, RZ ;  /* 0x0000004c1818723c */ /* 0x000fee00000418ff */
        /* <DEDUP_REMOVED lines=59> */
[----:B------:R-:W1:Y:S04]  /*2bb0*/  LDSM.16.M88.2 R80, [R217+0x4080] ;  /* 0x00408000d950783b */ /* 0x000e680000000100 */
[----:B------:R-:W-:Y:S01]  /*2bc0*/  MOV R159, UR4 ;  /* 0x00000004009f7c02 */ /* 0x000fe20008000f00 */
[-C--:B----4-:R-:W-:Y:S05]  /*2bd0*/  HMMA.16816.F32.BF16 R4, R136, R2.reuse, R4 ;  /* 0x000000028804723c */ /* 0x090fea0000041804 */
[----:B------:R-:W-:Y:S03]  /*2be0*/  LEA R159, R159, R246, 0x6 ;  /* 0x000000f69f9f7211 */ /* 0x000fe600078e30ff */
[C---:B------:R-:W-:Y:S01]  /*2bf0*/  HMMA.16816.F32.BF16 R8, R140.reuse, R2, R8 ;  /* 0x000000028c08723c */ /* 0x040fe20000041808 */
[----:B------:R-:W-:Y:S05]  /*2c00*/  LDSM.16.M88.2 R2, [R216+0x4080] ;  /* 0x00408000d802783b */ /* 0x000fea0000000100 */
[----:B------:R-:W-:Y:S02]  /*2c10*/  LDS R214, [R159.X4+0x12080] ;  /* 0x012080009fd67984 */ /* 0x000fe40000004800 */
[-C--:B--2---:R-:W-:Y:S03]  /*2c20*/  HMMA.16816.F32.BF16 R12, R140, R82.reuse, R12 ;  /* 0x000000528c0c723c */ /* 0x084fe6000004180c */
[----:B------:R-:W-:Y:S05]  /*2c30*/  LDS R213, [R159.X4+0x120a0] ;  /* 0x0120a0009fd57984 */ /* 0x000fea0000004800 */
[C---:B------:R-:W-:Y:S08]  /*2c40*/  HMMA.16816.F32.BF16 R16, R136.reuse, R82, R16 ;  /* 0x000000528810723c */ /* 0x040ff00000041810 */
[-C--:B---3--:R-:W-:Y:S01]  /*2c50*/  HMMA.16816.F32.BF16 R20, R136, R132.reuse, R20 ;  /* 0x000000848814723c */ /* 0x088fe20000041814 */
[----:B------:R-:W2:Y:S05]  /*2c60*/  LDSM.16.M88.4 R136, [R208+0x9080] ;  /* 0x00908000d088783b */ /* 0x000eaa0000000200 */
[----:B------:R-:W-:Y:S02]  /*2c70*/  LDS R208, [R159.X4+0x12100] ;  /* 0x012100009fd07984 */ /* 0x000fe40000004800 */
[----:B------:R-:W-:Y:S03]  /*2c80*/  HMMA.16816.F32.BF16 R24, R140, R132, R24 ;  /* 0x000000848c18723c */ /* 0x000fe60000041818 */
[----:B------:R-:W-:Y:S05]  /*2c90*/  LDS R159, [R159.X4+0x12120] ;  /* 0x012120009f9f7984 */ /* 0x000fea0000004800 */
        /* <DEDUP_REMOVED lines=68> */
[C---:B---34-:R-:W-:Y:S01]  /*30e0*/  LOP3.LUT P6, RZ, R236.reuse, 0x1, RZ, 0xc0, !PT ;  /* 0x00000001ecff7812 */ /* 0x058fe200078cc0ff */
[----:B------:R-:W-:Y:S01]  /*30f0*/  USHF.R.S32.HI UR13, URZ, 0x1f, UR16 ;  /* 0x0000001f3f0d7899 */ /* 0x000fe20008011410 */
[----:B------:R-:W-:Y:S01]  /*3100*/  IMAD.U32 R8, RZ, RZ, UR10 ;  /* 0x0000000aff087e24 */ /* 0x000fe2000f8e00ff */
[----:B------:R-:W-:Y:S01]  /*3110*/  ULDC.64 UR6, c[0x0][0x178] ;  /* 0x00005e0000067ab9 */ /* 0x000fe20000000a00 */
[----:B------:R-:W-:Y:S01]  /*3120*/  LOP3.LUT P5, RZ, R236, 0x2, RZ, 0xc0, !PT ;  /* 0x00000002ecff7812 */ /* 0x000fe200078ac0ff */
[----:B------:R-:W-:Y:S01]  /*3130*/  UIMAD UR13, UR13, UR6, URZ ;  /* 0x000000060d0d72a4 */ /* 0x000fe2000f8e023f */
[----:B------:R-:W-:Y:S01]  /*3140*/  IMAD.U32 R6, RZ, RZ, UR11 ;  /* 0x0000000bff067e24 */ /* 0x000fe2000f8e00ff */
[----:B------:R-:W-:Y:S02]  /*3150*/  UIMAD.WIDE.U32 UR18, UR16, UR6, URZ ;  /* 0x00000006101272a5 */ /* 0x000fe4000f8e003f */
[----:B------:R-:W-:Y:S02]  /*3160*/  UIMAD UR13, UR16, UR7, UR13 ;  /* 0x00000007100d72a4 */ /* 0x000fe4000f8e020d */
[----:B------:R-:W-:Y:S02]  /*3170*/  UIMAD UR16, UR16, -0x40, UR12 ;  /* 0xffffffc0101078a4 */ /* 0x000fe4000f8e020c */
[----:B------:R-:W-:Y:S01]  /*3180*/  UIADD3 UR13, UR19, UR13, URZ ;  /* 0x0000000d130d7290 */ /* 0x000fe2000fffe03f */
[----:B------:R-:W-:Y:S02]  /*3190*/  IMAD.U32 R12, RZ, RZ, UR18 ;  /* 0x00000012ff0c7e24 */ /* 0x000fe4000f8e00ff */
[----:B------:R-:W-:Y:S01]  /*31a0*/  IMAD.U32 R5, RZ, RZ, UR18 ;  /* 0x00000012ff057e24 */ /* 0x000fe2000f8e00ff */
[----:B------:R-:W-:Y:S02]  /*31b0*/  IADD3 R2, -R234, UR16, RZ ;  /* 0x00000010ea027c10 */ /* 0x000fe4000fffe1ff */
[----:B------:R-:W-:Y:S01]  /*31c0*/  IMAD.U32 R4, RZ, RZ, UR13 ;  /* 0x0000000dff047e24 */ /* 0x000fe2000f8e00ff */
[----:B------:R-:W-:Y:S02]  /*31d0*/  LEA R12, P1, R12, R248, 0x7 ;  /* 0x000000f80c0c7211 */ /* 0x000fe400078238ff */
[----:B------:R-:W-:Y:S02]  /*31e0*/  ISETP.LT.OR P4, PT, R2, 0x1, P6 ;  /* 0x000000010200780c */ /* 0x000fe40003781670 */
[----:B------:R-:W-:Y:S01]  /*31f0*/  LEA.HI.X R13, R5, R249, R4, 0x7, P1 ;  /* 0x000000f9050d7211 */ /* 0x000fe200008f3c04 */
[----:B------:R-:W-:Y:S01]  /*3200*/  IMAD.SHL.U32 R5, R232, 0x4, RZ ;  /* 0x00000004e8057824 */ /* 0x000fe200078e00ff */
[----:B------:R-:W-:Y:S02]  /*3210*/  IADD3 R4, R233, 0x6080, RZ ;  /* 0x00006080e9047810 */ /* 0x000fe40007ffe0ff */
[----:B------:R-:W-:Y:S02]  /*3220*/  IADD3 R8, P2, P1, R8, 0x80, R12 ;  /* 0x0000008008087810 */ /* 0x000fe4000795e00c */
[----:B------:R-:W-:Y:S01]  /*3230*/  ISETP.LT.OR P3, PT, R2, 0x1, P5 ;  /* 0x000000010200780c */ /* 0x000fe20002f61670 */
[----:B------:R-:W-:Y:S01]  /*3240*/  IMAD R6, R6, 0x4000, R4 ;  /* 0x0000400006067824 */ /* 0x000fe200078e0204 */
[----:B------:R-:W-:Y:S01]  /*3250*/  IADD3.X R9, RZ, UR9, R13, P2, P1 ;  /* 0x00000009ff097c10 */ /* 0x000fe200097e240d */
[----:B------:R-:W-:Y:S01]  /*3260*/  IMAD.U32 R4, RZ, RZ, UR5 ;  /* 0x00000005ff047e24 */ /* 0x000fe2000f8e00ff */
[----:B------:R-:W-:Y:S02]  /*3270*/  IADD3 R10, P1, R12, UR10, RZ ;  /* 0x0000000a0c0a7c10 */ /* 0x000fe4000ff3e0ff */
[----:B------:R-:W-:Y:S01]  /*3280*/  @!PT LDS RZ, [RZ] ;  /* 0x00000000fffff984 */ /* 0x000fe20000000800 */
[----:B------:R-:W-:Y:S01]  /*3290*/  @!PT LDS RZ, [RZ] ;  /* 0x00000000fffff984 */ /* 0x000fe20000000800 */
[----:B------:R-:W-:Y:S01]  /*32a0*/  @!PT LDS RZ, [RZ] ;  /* 0x00000000fffff984 */ /* 0x000fe20000000800 */
[----:B------:R3:W-:Y:S01]  /*32b0*/  LDGSTS.E.BYPASS.LTC128B.128 [R6], [R12.64], !P4 ;  /* 0x000000000c067fae */ /* 0x0007e2000e101d4e */
[C---:B------:R-:W-:Y:S02]  /*32c0*/  ISETP.LT.OR P2, PT, R2.reuse, 0x21, P6 ;  /* 0x000000210200780c */ /* 0x040fe40003741670 */
[----:B------:R-:W-:Y:S02]  /*32d0*/  IADD3.X R11, R13, UR9, RZ, P1, !PT ;  /* 0x000000090d0b7c10 */ /* 0x000fe40008ffe4ff */
[----:B------:R-:W-:Y:S01]  /*32e0*/  ISETP.LT.OR P1, PT, R2, 0x21, P5 ;  /* 0x000000210200780c */ /* 0x000fe20002f21670 */
[----:B------:R-:W-:Y:S01]  /*32f0*/  IMAD.U32 R2, RZ, RZ, UR11 ;  /* 0x0000000bff027e24 */ /* 0x000fe2000f8e00ff */
[----:B------:R3:W-:Y:S01]  /*3300*/  LDGSTS.E.BYPASS.LTC128B.128 [R6+0x2000], [R12.64+0x80], !P3 ;  /* 0x020000800c067fae */ /* 0x0007e2000d901d4e */
[----:B------:R-:W-:Y:S06]  /*3310*/  ISETP.GT.AND P5, PT, R232, 0xf, PT ;  /* 0x0000000fe800780c */ /* 0x000fec0003fa4270 */
[----:B------:R3:W-:Y:S06]  /*3320*/  LDGSTS.E.BYPASS.LTC128B.128 [R6+0x1000], [R10.64], !P2 ;  /* 0x010000000a067fae */ /* 0x0007ec000d101d4e */
[----:B------:R3:W-:Y:S01]  /*3330*/  LDGSTS.E.BYPASS.LTC128B.128 [R6+0x3000], [R8.64], !P1 ;  /* 0x0300000008067fae */ /* 0x0007e2000c901d4e */
[----:B------:R-:W-:Y:S01]  /*3340*/  @!P5 IMAD R2, R2, 0x40, R5 ;  /* 0x000000400202d824 */ /* 0x000fe200078e0205 */
[----:B------:R-:W-:Y:S03]  /*3350*/  @!P5 LEA R4, R4, 0x40, 0x6 ;  /* 0x000000400404d811 */ /* 0x000fe600078e30ff */
[----:B------:R-:W-:Y:S02]  /*3360*/  @!P5 IMAD.SHL.U32 R2, R2, 0x4, RZ ;  /* 0x000000040202d824 */ /* 0x000fe400078e00ff */
[----:B------:R-:W-:Y:S05]  /*3370*/  @!P5 IMAD.WIDE R4, R4, 0x4, R240 ;  /* 0x000000040404d825 */ /* 0x000fea00078e02f0 */
[----:B------:R3:W-:Y:S02]  /*3380*/  @!P5 LDGSTS.E.BYPASS.LTC128B.128 [R2+0x12080], [R4.64] ;  /* 0x120800000402dfae */ /* 0x0007e4000b901d4e */
.L_x_88:
[-C--:B-1-34-:R-:W-:Y:S01]  /*3390*/  HMMA.16816.F32.BF16 R4, R20, R160.reuse, RZ ;  /* 0x000000a01404723c */ /* 0x09afe200000418ff */
[----:B------:R-:W0:Y:S01]  /*33a0*/  LDGDEPBAR ;  /* 0x00000000000079af */ /* 0x000e220000000000 */
[----:B------:R-:W-:Y:S01]  /*33b0*/  UIADD3 UR13, UR5, 0x1, URZ ;  /* 0x00000001050d7890 */ /* 0x000fe2000fffe03f */
[C---:B------:R-:W-:Y:S02]  /*33c0*/  ISETP.GT.AND P1, PT, R237.reuse, 0x41, PT ;  /* 0x00000041ed00780c */ /* 0x040fe40003f24270 */
[----:B------:R-:W-:Y:S02]  /*33d0*/  MOV R136, 0x40 ;  /* 0x0000004000887802 */ /* 0x000fe40000000f00 */
[C---:B------:R-:W-:Y:S01]  /*33e0*/  ISETP.GT.AND P6, PT, R237.reuse, RZ, PT ;  /* 0x000000ffed00720c */ /* 0x040fe20003fc4270 */
[C---:B------:R-:W-:Y:S02]  /*33f0*/  HMMA.16816.F32.BF16 R8, R76.reuse, R160, RZ ;  /* 0x000000a04c08723c */ /* 0x040fe400000418ff */
[C---:B------:R-:W-:Y:S02]  /*3400*/  ISETP.GT.AND P5, PT, R237.reuse, 0x1, PT ;  /* 0x00000001ed00780c */ /* 0x040fe40003fa4270 */
[----:B------:R-:W-:Y:S02]  /*3410*/  SEL R136, R136, 0xffffffc0, !P0 ;  /* 0xffffffc088887807 */ /* 0x000fe40004000000 */
[C---:B------:R-:W-:Y:S01]  /*3420*/  FSEL R251, R146.reuse, -INF , P6 ;  /* 0xff80000092fb7808 */ /* 0x040fe20003000000 */
[----:B------:R-:W-:Y:S01]  /*3430*/  FFMA.FTZ R146, -R146, R146, 1 ;  /* 0x3f80000092927423 */ /* 0x000fe20000010192 */
[-C--:B------:R-:W-:Y:S01]  /*3440*/  HMMA.16816.F32.BF16 R12, R76, R162.reuse, RZ ;  /* 0x000000a24c0c723c */ /* 0x080fe200000418ff */
[----:B------:R-:W-:Y:S02]  /*3450*/  IADD3 R2, R224, R136, RZ ;  /* 0x00000088e0027210 */ /* 0x000fe40007ffe0ff */
[----:B------:R-:W-:Y:S01]  /*3460*/  ISETP.GT.AND P4, PT, R237, 0x20, PT ;  /* 0x00000020ed00780c */ /* 0x000fe20003f84270 */
[--C-:B------:R-:W-:Y:S01]  /*3470*/  FFMA.FTZ R251, R251, c[0x0][0x29c], -R159.reuse ;  /* 0x0000a700fbfb7a23 */ /* 0x100fe2000001089f */
[----:B------:R-:W-:Y:S02]  /*3480*/  IADD3 R136, R136, R0, RZ ;  /* 0x0000000088887210 */ /* 0x000fe40007ffe0ff */
[----:B------:R-:W-:Y:S01]  /*3490*/  FSEL R215, R147, -INF , P5 ;  /* 0xff80000093d77808 */ /* 0x000fe20002800000 */
[C---:B--2---:R-:W-:Y:S02]  /*34a0*/  HMMA.16816.F32.BF16 R16, R20.reuse, R162, RZ ;  /* 0x000000a21410723c */ /* 0x044fe400000418ff */
[----:B------:R-:W-:Y:S01]  /*34b0*/  MUFU.EX2 R251, R251 ;  /* 0x000000fb00fb7308 */ /* 0x000fe20000000800 */
[----:B------:R-:W-:Y:S01]  /*34c0*/  ISETP.GT.AND P3, PT, R237, 0x21, PT ;  /* 0x00000021ed00780c */ /* 0x000fe20003f64270 */
[----:B------:R-:W-:Y:S01]  /*34d0*/  FFMA.FTZ R147, -R147, R147, 1 ;  /* 0x3f80000093937423 */ /* 0x000fe20000010193 */
[----:B------:R-:W-:Y:S01]  /*34e0*/  ISETP.GT.AND P2, PT, R237, 0x40, PT ;  /* 0x00000040ed00780c */ /* 0x000fe20003f44270 */
[----:B------:R-:W-:Y:S02]  /*34f0*/  FFMA.FTZ R215, R215, c[0x0][0x29c], -R159 ;  /* 0x0000a700d7d77a23 */ /* 0x000fe4000001089f */
[-C--:B------:R-:W-:Y:S04]  /*3500*/  HMMA.16816.F32.BF16 R20, R20, R164.reuse, RZ ;  /* 0x000000a41414723c */ /* 0x080fe800000418ff */
[----:B------:R-:W-:Y:S04]  /*3510*/  MUFU.EX2 R215, R215 ;  /* 0x000000d700d77308 */ /* 0x000fe80000000800 */
[----:B------:R-:W-:Y:S01]  /*3520*/  HMMA.16816.F32.BF16 R24, R76, R164, RZ ;  /* 0x000000a44c18723c */ /* 0x000fe200000418ff */
[----:B------:R-:W1:Y:S07]  /*3530*/  LDSM.16.M88.4 R76, [R2+0xe080] ;  /* 0x00e08000024c783b */ /* 0x000e6e0000000200 */
        /* <DEDUP_REMOVED lines=37> */
[----:B------:R1:W3:Y:S07]  /*3790*/  LDSM.16.M88.4 R76, [R2+0x11080] ;  /* 0x01108000024c783b */ /* 0x0002ee0000000200 */
[----:B------:R-:W-:Y:S01]  /*37a0*/  HMMA.16816.F32.BF16 R24, R80, R194, R24 ;  /* 0x000000c25018723c */ /* 0x000fe20000041818 */
[----:B------:R-:W4:Y:S07]  /*37b0*/  LDSM.16.M88.4 R80, [R136+0x10080] ;  /* 0x010080008850783b */ /* 0x000f2e0000000200 */
[-C--:B--2---:R-:W-:Y:S01]  /*37c0*/  HMMA.16816.F32.BF16 R4, R132, R196.reuse, R4 ;  /* 0x000000c48404723c */ /* 0x084fe20000041804 */
[----:B------:R-:W2:Y:S04]  /*37d0*/  LDSM.16.M88.4 R136, [R136+0x11080] ;  /* 0x011080008888783b */ /* 0x000ea80000000200 */
[C---:B-1----:R-:W-:Y:S01]  /*37e0*/  FSEL R2, R155.reuse, -INF , P2 ;  /* 0xff8000009b027808 */ /* 0x042fe20001000000 */
[----:B------:R-:W-:Y:S06]  /*37f0*/  FFMA.FTZ R155, -R155, R155, 1 ;  /* 0x3f8000009b9b7423 */ /* 0x000fec000001019b */
[----:B------:R-:W-:Y:S06]  /*3800*/  FFMA.FTZ R2, R2, c[0x0][0x29c], -R214 ;  /* 0x0000a70002027a23 */ /* 0x000fec00000108d6 */
[----:B------:R-:W-:Y:S01]  /*3810*/  MUFU.EX2 R2, R2 ;  /* 0x0000000200027308 */ /* 0x000fe20000000800 */
[C---:B---3--:R-:W-:Y:S08]  /*3820*/  HMMA.16816.F32.BF16 R8, R76.reuse, R196, R8 ;  /* 0x000000c44c08723c */ /* 0x048ff00000041808 */
        /* <DEDUP_REMOVED lines=8> */
[C---:B------:R-:W-:Y:S01]  /*38b0*/  FSEL R76, R152.reuse, -INF , P3 ;  /* 0xff800000984c7808 */ /* 0x040fe20001800000 */
[-C--:B----4-:R-:W-:Y:S05]  /*38c0*/  HMMA.16816.F32.BF16 R4, R80, R202.reuse, R4 ;  /* 0x000000ca5004723c */ /* 0x090fea0000041804 */
[----:B------:R-:W-:Y:S01]  /*38d0*/  FFMA.FTZ R152, -R152, R152, 1 ;  /* 0x3f80000098987423 */ /* 0x000fe20000010198 */
[C---:B------:R-:W-:Y:S01]  /*38e0*/  FSEL R135, R148.reuse, -INF , P4 ;  /* 0xff80000094877808 */ /* 0x040fe20002000000 */
[----:B------:R-:W-:Y:S01]  /*38f0*/  FFMA.FTZ R148, -R148, R148, 1 ;  /* 0x3f80000094947423 */ /* 0x000fe20000010194 */
[C---:B--2---:R-:W-:Y:S04]  /*3900*/  HMMA.16816.F32.BF16 R8, R136.reuse, R202, R8 ;  /* 0x000000ca8808723c */ /* 0x044fe80000041808 */
[----:B------:R-:W-:Y:S01]  /*3910*/  FFMA.FTZ R135, R135, c[0x0][0x29c], -R208 ;  /* 0x0000a70087877a23 */ /* 0x000fe200000108d0 */
[----:B------:R-:W-:Y:S01]  /*3920*/  FSEL R79, R140, -INF , P6 ;  /* 0xff8000008c4f7808 */ /* 0x000fe20003000000 */
[--C-:B------:R-:W-:Y:S01]  /*3930*/  FFMA.FTZ R76, R76, c[0x0][0x29c], -R214.reuse ;  /* 0x0000a7004c4c7a23 */ /* 0x100fe200000108d6 */
[----:B------:R-:W-:Y:S01]  /*3940*/  FSEL R78, R141, -INF , P5 ;  /* 0xff8000008d4e7808 */ /* 0x000fe20002800000 */
[-C--:B------:R-:W-:Y:S02]  /*3950*/  HMMA.16816.F32.BF16 R12, R136, R204.reuse, R12 ;  /* 0x000000cc880c723c */ /* 0x080fe4000004180c */
[----:B------:R-:W-:Y:S02]  /*3960*/  MUFU.EX2 R135, R135 ;  /* 0x0000008700877308 */ /* 0x000fe40000000800 */
[--C-:B------:R-:W-:Y:S01]  /*3970*/  FFMA.FTZ R79, R79, c[0x0][0x29c], -R214.reuse ;  /* 0x0000a7004f4f7a23 */ /* 0x100fe200000108d6 */
[----:B------:R-:W-:Y:S01]  /*3980*/  FSEL R77, R151, -INF , P4 ;  /* 0xff800000974d7808 */ /* 0x000fe20002000000 */
[----:B------:R-:W-:Y:S01]  /*3990*/  FFMA.FTZ R141, -R141, R141, 1 ;  /* 0x3f8000008d8d7423 */ /* 0x000fe2000001018d */
[----:B------:R-:W-:Y:S01]  /*39a0*/  FSEL R134, R3, -INF , P3 ;  /* 0xff80000003867808 */ /* 0x000fe20001800000 */
[C---:B------:R-:W-:Y:S04]  /*39b0*/  HMMA.16816.F32.BF16 R16, R80.reuse, R204, R16 ;  /* 0x000000cc5010723c */ /* 0x040fe80000041810 */
[----:B------:R-:W-:Y:S01]  /*39c0*/  MUFU.EX2 R79, R79 ;  /* 0x0000004f004f7308 */ /* 0x000fe20000000800 */
[----:B------:R-:W-:Y:S02]  /*39d0*/  FFMA.FTZ R77, R77, c[0x0][0x29c], -R214 ;  /* 0x0000a7004d4d7a23 */ /* 0x000fe400000108d6 */
[----:B------:R-:W-:Y:S01]  /*39e0*/  FFMA.FTZ R134, R134, c[0x0][0x29c], -R208 ;  /* 0x0000a70086867a23 */ /* 0x000fe200000108d0 */
[-C--:B------:R-:W-:Y:S04]  /*39f0*/  HMMA.16816.F32.BF16 R20, R80, R206.reuse, R20 ;  /* 0x000000ce5014723c */ /* 0x080fe80000041814 */
[----:B------:R-:W-:Y:S02]  /*3a00*/  FFMA.FTZ R3, -R3, R3, 1 ;  /* 0x3f80000003037423 */ /* 0x000fe40000010103 */
        /* <DEDUP_REMOVED lines=9> */
[----:B------:R-:W-:Y:S02]  /*3aa0*/  MUFU.EX2 R76, R76 ;  /* 0x0000004c004c7308 */ /* 0x000fe40000000800 */
        /* <DEDUP_REMOVED lines=8> */
[----:B------:R-:W2:Y:S01]  /*3b30*/  MUFU.EX2 R78, R78 ;  /* 0x0000004e004e7308 */ /* 0x000ea20000000800 */
[----:B------:R-:W-:Y:S01]  /*3b40*/  FFMA.FTZ R213, R133, c[0x0][0x29c], -R213 ;  /* 0x0000a70085d57a23 */ /* 0x000fe200000108d5 */
[----:B------:R-:W-:Y:S01]  /*3b50*/  FSEL R133, R209, -INF , P2 ;  /* 0xff800000d1857808 */ /* 0x000fe20001000000 */
[--C-:B------:R-:W-:Y:S01]  /*3b60*/  FFMA.FTZ R137, R137, c[0x0][0x29c], -R208.reuse ;  /* 0x0000a70089897a23 */ /* 0x100fe200000108d0 */
[----:B------:R-:W-:Y:S01]  /*3b70*/  FSEL R139, R149, -INF , P4 ;  /* 0xff800000958b7808 */ /* 0x000fe20002000000 */
[--C-:B------:R-:W-:Y:S02]  /*3b80*/  FFMA.FTZ R136, R136, c[0x0][0x29c], -R208.reuse ;  /* 0x0000a70088887a23 */ /* 0x100fe400000108d0 */
[--C-:B------:R-:W-:Y:S02]  /*3b90*/  FFMA.FTZ R133, R133, c[0x0][0x29c], -R208.reuse ;  /* 0x0000a70085857a23 */ /* 0x100fe400000108d0 */
[----:B------:R-:W-:Y:S01]  /*3ba0*/  FFMA.FTZ R208, R138, c[0x0][0x29c], -R208 ;  /* 0x0000a7008ad07a23 */ /* 0x000fe200000108d0 */
[----:B------:R-:W3:Y:S01]  /*3bb0*/  MUFU.EX2 R132, R132 ;  /* 0x0000008400847308 */ /* 0x000ee20000000800 */
[----:B------:R-:W4:Y:S01]  /*3bc0*/  LDS R138, [R246.X4+0x12280] ;  /* 0x01228000f68a7984 */ /* 0x000f220000004800 */
[----:B------:R-:W-:Y:S02]  /*3bd0*/  FFMA.FTZ R142, -R142, R142, 1 ;  /* 0x3f8000008e8e7423 */ /* 0x000fe4000001018e */
[----:B------:R-:W-:Y:S02]  /*3be0*/  FFMA.FTZ R140, -R140, R140, 1 ;  /* 0x3f8000008c8c7423 */ /* 0x000fe4000001018c */
[--C-:B------:R-:W-:Y:S02]  /*3bf0*/  FFMA.FTZ R139, R139, c[0x0][0x29c], -R159.reuse ;  /* 0x0000a7008b8b7a23 */ /* 0x100fe4000001089f */
[----:B------:R-:W-:Y:S02]  /*3c00*/  FFMA.FTZ R144, -R144, R144, 1 ;  /* 0x3f80000090907423 */ /* 0x000fe40000010190 */
[----:B------:R-:W5:Y:S01]  /*3c10*/  MUFU.EX2 R83, R83 ;  /* 0x0000005300537308 */ /* 0x000f620000000800 */
        /* <DEDUP_REMOVED lines=8> */
[----:B------:R-:W-:Y:S05]  /*3ca0*/  FFMA.FTZ R210, -R210, R210, 1 ;  /* 0x3f800000d2d27423 */ /* 0x000fea00000101d2 */
[----:B------:R-:W-:Y:S10]  /*3cb0*/  MUFU.EX2 R137, R137 ;  /* 0x0000008900897308 */ /* 0x000ff40000000800 */
[----:B------:R-:W-:Y:S01]  /*3cc0*/  MUFU.EX2 R81, R81 ;  /* 0x0000005100517308 */ /* 0x000fe20000000800 */
[--C-:B----4-:R-:W-:Y:S02]  /*3cd0*/  FADD.FTZ R16, R16, -R138.reuse ;  /* 0x8000008a10107221 */ /* 0x110fe40000010000 */
[--C-:B------:R-:W-:Y:S02]  /*3ce0*/  FADD.FTZ R4, R4, -R138.reuse ;  /* 0x8000008a04047221 */ /* 0x100fe40000010000 */
[----:B-1----:R-:W-:Y:S02]  /*3cf0*/  FMUL.FTZ R16, R77, R16 ;  /* 0x000000104d107220 */ /* 0x002fe40000410000 */
[--C-:B------:R-:W-:Y:S02]  /*3d00*/  FADD.FTZ R21, R21, -R138.reuse ;  /* 0x8000008a15157221 */ /* 0x100fe40000010000 */
[--C-:B------:R-:W-:Y:S01]  /*3d10*/  FADD.FTZ R5, R5, -R138.reuse ;  /* 0x8000008a05057221 */ /* 0x100fe20000010000 */
[----:B------:R-:W1:Y:S01]  /*3d20*/  MUFU.EX2 R82, R82 ;  /* 0x0000005200527308 */ /* 0x000e620000000800 */
[--C-:B------:R-:W-:Y:S02]  /*3d30*/  FADD.FTZ R17, R17, -R138.reuse ;  /* 0x8000008a11117221 */ /* 0x100fe40000010000 */
[----:B------:R-:W-:Y:S02]  /*3d40*/  FADD.FTZ R20, R20, -R138 ;  /* 0x8000008a14147221 */ /* 0x000fe40000010000 */
[----:B------:R-:W-:Y:S01]  /*3d50*/  FFMA.FTZ R138, -R151, R151, 1 ;  /* 0x3f800000978a7423 */ /* 0x000fe20000010197 */
[----:B------:R-:W-:Y:S01]  /*3d60*/  FSEL R151, R211, -INF , P2 ;  /* 0xff800000d3977808 */ /* 0x000fe20001000000 */
[----:B------:R-:W-:Y:S02]  /*3d70*/  FMUL.FTZ R4, R79, R4 ;  /* 0x000000044f047220 */ /* 0x000fe40000410000 */
[----:B------:R-:W-:Y:S01]  /*3d80*/  FMUL.FTZ R138, R16, R138 ;  /* 0x0000008a108a7220 */ /* 0x000fe20000410000 */
[----:B------:R-:W-:Y:S01]  /*3d90*/  MUFU.EX2 R134, R134 ;  /* 0x0000008600867308 */ /* 0x000fe20000000800 */
[----:B------:R-:W4:Y:S01]  /*3da0*/  LDS R16, [R246.X4+0x122a0] ;  /* 0x0122a000f6107984 */ /* 0x000f220000004800 */
[C---:B--2---:R-:W-:Y:S01]  /*3db0*/  FMUL.FTZ R5, R78.reuse, R5 ;  /* 0x000000054e057220 */ /* 0x044fe20000410000 */
[----:B------:R-:W-:Y:S01]  /*3dc0*/  F2FP.BF16.PACK_AB R78, R78, R79 ;  /* 0x0000004f4e4e723e */ /* 0x000fe200000010ff */
[----:B------:R-:W-:Y:S01]  /*3dd0*/  FMUL.FTZ R4, R4, R140 ;  /* 0x0000008c04047220 */ /* 0x000fe20000410000 */
[----:B------:R-:W-:Y:S01]  /*3de0*/  FSEL R140, R150, -INF , P3 ;  /* 0xff800000968c7808 */ /* 0x000fe20001800000 */
[----:B------:R-:W-:Y:S01]  /*3df0*/  FMUL.FTZ R5, R5, R141 ;  /* 0x0000008d05057220 */ /* 0x000fe20000410000 */
[----:B------:R-:W-:Y:S01]  /*3e00*/  FSEL R141, R212, -INF , P1 ;  /* 0xff800000d48d7808 */ /* 0x000fe20000800000 */
[C---:B------:R-:W-:Y:S01]  /*3e10*/  FMUL.FTZ R17, R76.reuse, R17 ;  /* 0x000000114c117220 */ /* 0x040fe20000410000 */
[----:B------:R-:W-:Y:S01]  /*3e20*/  F2FP.BF16.PACK_AB R76, R76, R77 ;  /* 0x0000004d4c4c723e */ /* 0x000fe200000010ff */
[--C-:B------:R-:W-:Y:S01]  /*3e30*/  FFMA.FTZ R140, R140, c[0x0][0x29c], -R159.reuse ;  /* 0x0000a7008c8c7a23 */ /* 0x100fe2000001089f */
[----:B------:R-:W-:Y:S01]  /*3e40*/  F2FP.BF16.PACK_AB R4, R5, R4 ;  /* 0x000000040504723e */ /* 0x000fe200000010ff */
[----:B------:R-:W-:Y:S01]  /*3e50*/  MUFU.EX2 R139, R139 ;  /* 0x0000008b008b7308 */ /* 0x000fe20000000800 */
[----:B------:R-:W2:Y:S01]  /*3e60*/  LDS R5, [R246.X4+0x12320] ;  /* 0x01232000f6057984 */ /* 0x000ea20000004800 */
[----:B------:R-:W-:Y:S01]  /*3e70*/  FMUL.FTZ R20, R2, R20 ;  /* 0x0000001402147220 */ /* 0x000fe20000410000 */
[----:B------:R-:W-:Y:S01]  /*3e80*/  PLOP3.LUT P1, PT, PT, PT, UP0, 0x80, 0x0 ;  /* 0x000000000000781c */ /* 0x000fe20003f2f008 */
[--C-:B------:R-:W-:Y:S02]  /*3e90*/  FFMA.FTZ R151, R151, c[0x0][0x29c], -R159.reuse ;  /* 0x0000a70097977a23 */ /* 0x100fe4000001089f */
[----:B------:R-:W-:Y:S02]  /*3ea0*/  FFMA.FTZ R159, R141, c[0x0][0x29c], -R159 ;  /* 0x0000a7008d9f7a23 */ /* 0x000fe4000001089f */
[----:B------:R-:W-:Y:S02]  /*3eb0*/  FMUL.FTZ R17, R17, R152 ;  /* 0x0000009811117220 */ /* 0x000fe40000410000 */
[----:B------:R-:W-:Y:S01]  /*3ec0*/  MUFU.EX2 R140, R140 ;  /* 0x0000008c008c7308 */ /* 0x000fe20000000800 */
[----:B------:R-:W-:Y:S02]  /*3ed0*/  FFMA.FTZ R150, -R150, R150, 1 ;  /* 0x3f80000096967423 */ /* 0x000fe40000010196 */
[----:B------:R-:W-:Y:S01]  /*3ee0*/  F2FP.BF16.PACK_AB R17, R17, R138 ;  /* 0x0000008a1111723e */ /* 0x000fe200000010ff */
[----:B------:R-:W-:Y:S02]  /*3ef0*/  FMUL.FTZ R20, R20, R155 ;  /* 0x0000009b14147220 */ /* 0x000fe40000410000 */
[----:B------:R-:W-:Y:S02]  /*3f00*/  FFMA.FTZ R211, -R211, R211, 1 ;  /* 0x3f800000d3d37423 */ /* 0x000fe400000101d3 */
[----:B------:R-:W-:Y:S02]  /*3f10*/  FFMA.FTZ R212, -R212, R212, 1 ;  /* 0x3f800000d4d47423 */ /* 0x000fe400000101d4 */
[----:B------:R-:W1:Y:S01]  /*3f20*/  MUFU.EX2 R214, R214 ;  /* 0x000000d600d67308 */ /* 0x000e620000000800 */
[--C-:B----4-:R-:W-:Y:S09]  /*3f30*/  FADD.FTZ R6, R6, -R16.reuse ;  /* 0x8000001006067221 */ /* 0x110ff20000010000 */
[----:B------:R-:W-:Y:S01]  /*3f40*/  MUFU.EX2 R213, R213 ;  /* 0x000000d500d57308 */ /* 0x000fe20000000800 */
[--C-:B------:R-:W-:Y:S02]  /*3f50*/  FADD.FTZ R7, R7, -R16.reuse ;  /* 0x8000001007077221 */ /* 0x100fe40000010000 */
[----:B---3--:R-:W-:Y:S02]  /*3f60*/  FMUL.FTZ R6, R132, R6 ;  /* 0x0000000684067220 */ /* 0x008fe40000410000 */
[C---:B-----5:R-:W-:Y:S01]  /*3f70*/  FMUL.FTZ R7, R83.reuse, R7 ;  /* 0x0000000753077220 */ /* 0x060fe20000410000 */
[----:B------:R-:W-:Y:S01]  /*3f80*/  F2FP.BF16.PACK_AB R83, R83, R132 ;  /* 0x000000845353723e */ /* 0x000fe200000010ff */
[----:B------:R-:W-:Y:S02]  /*3f90*/  FMUL.FTZ R142, R6, R142 ;  /* 0x0000008e068e7220 */ /* 0x000fe40000410000 */
[----:B------:R-:W3:Y:S01]  /*3fa0*/  LDS R6, [R246.X4+0x12300] ;  /* 0x01230000f6067984 */ /* 0x000ee20000004800 */
[--C-:B------:R-:W-:Y:S01]  /*3fb0*/  FADD.FTZ R18, R18, -R16.reuse ;  /* 0x8000001012127221 */ /* 0x100fe20000010000 */
[----:B------:R-:W4:Y:S01]  /*3fc0*/  MUFU.EX2 R80, R80 ;  /* 0x0000005000507308 */ /* 0x000f220000000800 */
[--C-:B------:R-:W-:Y:S01]  /*3fd0*/  FADD.FTZ R22, R22, -R16.reuse ;  /* 0x8000001016167221 */ /* 0x100fe20000010000 */
[----:B------:R-:W-:Y:S01]  /*3fe0*/  STS [R247+0x12480], R78 ;  /* 0x0124804ef7007388 */ /* 0x000fe20000000800 */
[----:B-1----:R-:W-:Y:S01]  /*3ff0*/  FMUL.FTZ R18, R82, R18 ;  /* 0x0000001252127220 */ /* 0x002fe20000410000 */
[----:B------:R-:W-:Y:S01]  /*4000*/  F2FP.BF16.PACK_AB R82, R81, R82 ;  /* 0x000000525152723e */ /* 0x000fe200000010ff */
[----:B------:R-:W-:Y:S01]  /*4010*/  FMUL.FTZ R7, R7, R143 ;  /* 0x0000008f07077220 */ /* 0x000fe20000410000 */
[----:B------:R-:W-:Y:S01]  /*4020*/  STS [R244], R83 ;  /* 0x00000053f4007388 */ /* 0x000fe20000000800 */
[----:B------:R-:W-:Y:S01]  /*4030*/  F2FP.BF16.PACK_AB R2, R214, R2 ;  /* 0x00000002d602723e */ /* 0x000fe200000010ff */
[--C-:B--2---:R-:W-:Y:S02]  /*4040*/  FADD.FTZ R10, R10, -R5.reuse ;  /* 0x800000050a0a7221 */ /* 0x104fe40000010000 */
[----:B------:R-:W-:Y:S01]  /*4050*/  MUFU.EX2 R208, R208 ;  /* 0x000000d000d07308 */ /* 0x000fe20000000800 */
[--C-:B------:R-:W-:Y:S01]  /*4060*/  FADD.FTZ R11, R11, -R5.reuse ;  /* 0x800000050b0b7221 */ /* 0x100fe20000010000 */
[----:B------:R-:W-:Y:S01]  /*4070*/  F2FP.BF16.PACK_AB R7, R7, R142 ;  /* 0x0000008e0707723e */ /* 0x000fe200000010ff */
[----:B------:R-:W-:Y:S02]  /*4080*/  FMUL.FTZ R10, R251, R10 ;  /* 0x0000000afb0a7220 */ /* 0x000fe40000410000 */
[----:B------:R-:W-:Y:S02]  /*4090*/  FMUL.FTZ R11, R215, R11 ;  /* 0x0000000bd70b7220 */ /* 0x000fe40000410000 */
[----:B------:R-:W-:Y:S02]  /*40a0*/  FADD.FTZ R19, R19, -R16 ;  /* 0x8000001013137221 */ /* 0x000fe40000010000 */
[----:B------:R-:W-:Y:S01]  /*40b0*/  FMUL.FTZ R10, R10, R146 ;  /* 0x000000920a0a7220 */ /* 0x000fe20000410000 */
[----:B------:R-:W1:Y:S01]  /*40c0*/  MUFU.EX2 R133, R133 ;  /* 0x0000008500857308 */ /* 0x000e620000000800 */
[----:B------:R-:W-:Y:S02]  /*40d0*/  FMUL.FTZ R11, R11, R147 ;  /* 0x000000930b0b7220 */ /* 0x000fe40000410000 */
[----:B------:R-:W-:Y:S02]  /*40e0*/  FMUL.FTZ R19, R81, R19 ;  /* 0x0000001351137220 */ /* 0x000fe40000410000 */
[----:B----4-:R-:W-:Y:S01]  /*40f0*/  FMUL.FTZ R22, R80, R22 ;  /* 0x0000001650167220 */ /* 0x010fe20000410000 */
[----:B------:R-:W-:Y:S01]  /*4100*/  F2FP.BF16.PACK_AB R80, R213, R80 ;  /* 0x00000050d550723e */ /* 0x000fe200000010ff */
[----:B------:R-:W-:Y:S01]  /*4110*/  FMUL.FTZ R18, R18, R153 ;  /* 0x0000009912127220 */ /* 0x000fe20000410000 */
[----:B------:R-:W-:Y:S01]  /*4120*/  F2FP.BF16.PACK_AB R10, R11, R10 ;  /* 0x0000000a0b0a723e */ /* 0x000fe200000010ff */
[----:B------:R-:W-:Y:S01]  /*4130*/  FMUL.FTZ R19, R19, R154 ;  /* 0x0000009a13137220 */ /* 0x000fe20000410000 */
[----:B------:R-:W2:Y:S01]  /*4140*/  MUFU.EX2 R151, R151 ;  /* 0x0000009700977308 */ /* 0x000ea20000000800 */
[--C-:B------:R-:W-:Y:S02]  /*4150*/  FADD.FTZ R14, R14, -R5.reuse ;  /* 0x800000050e0e7221 */ /* 0x100fe40000010000 */
[--C-:B------:R-:W-:Y:S01]  /*4160*/  FADD.FTZ R15, R15, -R5.reuse ;  /* 0x800000050f0f7221 */ /* 0x100fe20000010000 */
[----:B------:R-:W-:Y:S01]  /*4170*/  F2FP.BF16.PACK_AB R18, R19, R18 ;  /* 0x000000121312723e */ /* 0x000fe200000010ff */
[----:B------:R-:W-:Y:S02]  /*4180*/  FMUL.FTZ R14, R139, R14 ;  /* 0x0000000e8b0e7220 */ /* 0x000fe40000410000 */
[----:B------:R-:W-:Y:S02]  /*4190*/  FMUL.FTZ R15, R140, R15 ;  /* 0x0000000f8c0f7220 */ /* 0x000fe40000410000 */
[--C-:B---3--:R-:W-:Y:S01]  /*41a0*/  FADD.FTZ R8, R8, -R6.reuse ;  /* 0x8000000608087221 */ /* 0x108fe20000010000 */
[----:B------:R-:W3:Y:S01]  /*41b0*/  MUFU.EX2 R159, R159 ;  /* 0x0000009f009f7308 */ /* 0x000ee20000000800 */
[--C-:B------:R-:W-:Y:S02]  /*41c0*/  FADD.FTZ R9, R9, -R6.reuse ;  /* 0x8000000609097221 */ /* 0x100fe40000010000 */
[----:B------:R-:W-:Y:S01]  /*41d0*/  FMUL.FTZ R8, R137, R8 ;  /* 0x0000000889087220 */ /* 0x000fe20000410000 */
[----:B------:R-:W-:Y:S01]  /*41e0*/  F2FP.BF16.PACK_AB R137, R136, R137 ;  /* 0x000000898889723e */ /* 0x000fe200000010ff */
[--C-:B------:R-:W-:Y:S02]  /*41f0*/  FADD.FTZ R12, R12, -R6.reuse ;  /* 0x800000060c0c7221 */ /* 0x100fe40000010000 */
[--C-:B------:R-:W-:Y:S02]  /*4200*/  FADD.FTZ R13, R13, -R6.reuse ;  /* 0x800000060d0d7221 */ /* 0x100fe40000010000 */
[--C-:B------:R-:W-:Y:S01]  /*4210*/  FADD.FTZ R24, R24, -R6.reuse ;  /* 0x8000000618187221 */ /* 0x100fe20000010000 */
[----:B------:R-:W-:Y:S01]  /*4220*/  STS [R247+0x12c80], R137 ;  /* 0x012c8089f7007388 */ /* 0x000fe20000000800 */
[----:B------:R-:W-:Y:S01]  /*4230*/  FADD.FTZ R25, R25, -R6 ;  /* 0x8000000619197221 */ /* 0x000fe20000010000 */
[----:B------:R-:W-:Y:S01]  /*4240*/  F2FP.BF16.PACK_AB R6, R215, R251 ;  /* 0x000000fbd706723e */ /* 0x000fe200000010ff */
[----:B------:R-:W-:Y:S02]  /*4250*/  FMUL.FTZ R9, R136, R9 ;  /* 0x0000000988097220 */ /* 0x000fe40000410000 */
[----:B------:R-:W-:Y:S02]  /*4260*/  FMUL.FTZ R8, R8, R144 ;  /* 0x0000009008087220 */ /* 0x000fe40000410000 */
[----:B------:R-:W-:Y:S01]  /*4270*/  STS [R244+0x800], R6 ;  /* 0x00080006f4007388 */ /* 0x000fe20000000800 */
[----:B------:R-:W-:Y:S02]  /*4280*/  FMUL.FTZ R9, R9, R145 ;  /* 0x0000009109097220 */ /* 0x000fe40000410000 */
[----:B------:R-:W-:Y:S01]  /*4290*/  FMUL.FTZ R12, R135, R12 ;  /* 0x0000000c870c7220 */ /* 0x000fe20000410000 */
[----:B------:R-:W-:Y:S01]  /*42a0*/  STS [R247+0x13480], R76 ;  /* 0x0134804cf7007388 */ /* 0x000fe20000000800 */
[----:B------:R-:W-:Y:S01]  /*42b0*/  F2FP.BF16.PACK_AB R135, R134, R135 ;  /* 0x000000878687723e */ /* 0x000fe200000010ff */
[----:B-1----:R-:W-:Y:S01]  /*42c0*/  FMUL.FTZ R24, R133, R24 ;  /* 0x0000001885187220 */ /* 0x002fe20000410000 */
[----:B------:R-:W-:Y:S01]  /*42d0*/  F2FP.BF16.PACK_AB R8, R9, R8 ;  /* 0x000000080908723e */ /* 0x000fe200000010ff */
        /* <DEDUP_REMOVED lines=9> */
[----:B------:R-:W-:Y:S01]  /*4370*/  FADD.FTZ R23, R23, -R16 ;  /* 0x8000001017177221 */ /* 0x000fe20000010000 */
[----:B------:R3:W-:Y:S01]  /*4380*/  STS [R247+0x14480], R2 ;  /* 0x01448002f7007388 */ /* 0x0007e20000000800 */
[----:B------:R-:W-:Y:S01]  /*4390*/  FMUL.FTZ R14, R14, R149 ;  /* 0x000000950e0e7220 */ /* 0x000fe20000410000 */
[----:B------:R-:W-:Y:S01]  /*43a0*/  F2FP.BF16.PACK_AB R3, R3, R12 ;  /* 0x0000000c0303723e */ /* 0x000fe200000010ff */
[----:B------:R-:W-:Y:S01]  /*43b0*/  FMUL.FTZ R15, R15, R150 ;  /* 0x000000960f0f7220 */ /* 0x000fe20000410000 */
[----:B------:R-:W-:Y:S01]  /*43c0*/  STS [R244+0x2000], R80 ;  /* 0x00200050f4007388 */ /* 0x000fe20000000800 */
[----:B------:R-:W-:Y:S02]  /*43d0*/  FMUL.FTZ R21, R21, R156 ;  /* 0x0000009c15157220 */ /* 0x000fe40000410000 */
[----:B------:R-:W-:Y:S01]  /*43e0*/  FMUL.FTZ R23, R213, R23 ;  /* 0x00000017d5177220 */ /* 0x000fe20000410000 */
[----:B------:R-:W-:Y:S01]  /*43f0*/  STS [R247+0x14c80], R133 ;  /* 0x014c8085f7007388 */ /* 0x000fe20000000800 */
[----:B------:R-:W-:Y:S01]  /*4400*/  F2FP.BF16.PACK_AB R14, R15, R14 ;  /* 0x0000000e0f0e723e */ /* 0x000fe200000010ff */
[----:B------:R-:W-:Y:S01]  /*4410*/  FMUL.FTZ R22, R22, R157 ;  /* 0x0000009d16167220 */ /* 0x000fe20000410000 */
[----:B------:R-:W-:Y:S01]  /*4420*/  F2FP.BF16.PACK_AB R20, R21, R20 ;  /* 0x000000141514723e */ /* 0x000fe200000010ff */
[----:B------:R-:W-:Y:S02]  /*4430*/  FMUL.FTZ R23, R23, R158 ;  /* 0x0000009e17177220 */ /* 0x000fe40000410000 */
[----:B------:R-:W-:Y:S02]  /*4440*/  FMUL.FTZ R25, R208, R25 ;  /* 0x00000019d0197220 */ /* 0x000fe40000410000 */
[--C-:B------:R-:W-:Y:S01]  /*4450*/  FADD.FTZ R26, R26, -R5.reuse ;  /* 0x800000051a1a7221 */ /* 0x100fe20000010000 */
[----:B------:R-:W-:Y:S01]  /*4460*/  F2FP.BF16.PACK_AB R22, R23, R22 ;  /* 0x000000161716723e */ /* 0x000fe200000010ff */
[----:B------:R-:W-:Y:S02]  /*4470*/  FADD.FTZ R27, R27, -R5 ;  /* 0x800000051b1b7221 */ /* 0x000fe40000010000 */
[----:B------:R-:W-:Y:S02]  /*4480*/  FMUL.FTZ R24, R24, R209 ;  /* 0x000000d118187220 */ /* 0x000fe40000410000 */
[----:B------:R-:W-:Y:S02]  /*4490*/  FMUL.FTZ R25, R25, R210 ;  /* 0x000000d219197220 */ /* 0x000fe40000410000 */
[----:B--2---:R-:W-:Y:S01]  /*44a0*/  FMUL.FTZ R26, R151, R26 ;  /* 0x0000001a971a7220 */ /* 0x004fe20000410000 */
[C---:B---3--:R-:W-:Y:S01]  /*44b0*/  F2FP.BF16.PACK_AB R2, R159.reuse, R151 ;  /* 0x000000979f02723e */ /* 0x048fe200000010ff */
[----:B------:R-:W-:Y:S01]  /*44c0*/  FMUL.FTZ R27, R159, R27 ;  /* 0x0000001b9f1b7220 */ /* 0x000fe20000410000 */
[----:B------:R-:W-:Y:S01]  /*44d0*/  F2FP.BF16.PACK_AB R24, R25, R24 ;  /* 0x000000181918723e */ /* 0x000fe200000010ff */
[----:B------:R-:W-:Y:S02]  /*44e0*/  FMUL.FTZ R26, R26, R211 ;  /* 0x000000d31a1a7220 */ /* 0x000fe40000410000 */
[----:B------:R1:W-:Y:S01]  /*44f0*/  STS [R244+0x2800], R2 ;  /* 0x00280002f4007388 */ /* 0x0003e20000000800 */
[----:B------:R-:W-:Y:S03]  /*4500*/  FMUL.FTZ R27, R27, R212 ;  /* 0x000000d41b1b7220 */ /* 0x000fe60000410000 */
[----:B------:R-:W-:Y:S02]  /*4510*/  BAR.SYNC.DEFER_BLOCKING 0x0 ;  /* 0x0000000000007b1d */ /* 0x000fe40000010000 */
[----:B------:R-:W-:Y:S02]  /*4520*/  F2FP.BF16.PACK_AB R26, R27, R26 ;  /* 0x0000001a1b1a723e */ /* 0x000fe400000010ff */
[----:B-1----:R-:W-:Y:S04]  /*4530*/  SHF.L.U32 R2, R230, 0x1, RZ ;  /* 0x00000001e6027819 */ /* 0x002fe800000006ff */
        /* <DEDUP_REMOVED lines=91> */
[----:B------:R-:W-:Y:S01]  /*4af0*/  USHF.R.S32.HI UR16, URZ, 0x1f, UR13 ;  /* 0x0000001f3f107899 */ /* 0x000fe2000801140d */
[----:B------:R-:W-:Y:S01]  /*4b00*/  ISETP.GT.AND P6, PT, R232, 0xf, PT ;  /* 0x0000000fe800780c */ /* 0x000fe20003fc4270 */
[----:B------:R-:W-:Y:S01]  /*4b10*/  ULDC.64 UR6, c[0x0][0x208] ;  /* 0x0000820000067ab9 */ /* 0x000fe20000000a00 */
[----:B------:R-:W-:Y:S01]  /*4b20*/  IMAD.MOV.U32 R7, RZ, RZ, c[0x0][0x208] ;  /* 0x00008200ff077624 */ /* 0x000fe200078e00ff */
[----:B------:R-:W-:Y:S01]  /*4b30*/  UIMAD UR16, UR16, UR6, URZ ;  /* 0x00000006101072a4 */ /* 0x000fe2000f8e023f */
[----:B------:R-:W-:Y:S01]  /*4b40*/  IMAD.MOV.U32 R6, RZ, RZ, 0x6 ;  /* 0x00000006ff067424 */ /* 0x000fe200078e00ff */
[----:B------:R-:W-:Y:S02]  /*4b50*/  UIMAD.WIDE.U32 UR18, UR13, UR6, URZ ;  /* 0x000000060d1272a5 */ /* 0x000fe4000f8e003f */
[----:B------:R-:W-:Y:S02]  /*4b60*/  UIMAD UR16, UR13, UR7, UR16 ;  /* 0x000000070d1072a4 */ /* 0x000fe4000f8e0210 */
[----:B------:R-:W-:Y:S01]  /*4b70*/  USHF.L.U32 UR6, UR13, 0x6, URZ ;  /* 0x000000060d067899 */ /* 0x000fe2000800063f */
[C---:B------:R-:W-:Y:S01]  /*4b80*/  SHF.L.U64.HI R6, R7.reuse, R6, c[0x0][0x20c] ;  /* 0x0000830007067619 */ /* 0x040fe20000010206 */
[----:B------:R-:W-:Y:S01]  /*4b90*/  UIADD3 UR16, UR19, UR16, URZ ;  /* 0x0000001013107290 */ /* 0x000fe2000fffe03f */
[----:B------:R-:W-:Y:S02]  /*4ba0*/  IMAD.U32 R3, RZ, RZ, UR18 ;  /* 0x00000012ff037e24 */ /* 0x000fe4000f8e00ff */
[----:B------:R-:W-:Y:S02]  /*4bb0*/  IMAD.U32 R4, RZ, RZ, UR18 ;  /* 0x00000012ff047e24 */ /* 0x000fe4000f8e00ff */
[----:B------:R-:W-:Y:S01]  /*4bc0*/  IMAD.SHL.U32 R7, R7, 0x40, RZ ;  /* 0x0000004007077824 */ /* 0x000fe200078e00ff */
[----:B------:R-:W-:Y:S01]  /*4bd0*/  LEA R8, P1, R3, R242, 0x7 ;  /* 0x000000f203087211 */ /* 0x000fe200078238ff */
[----:B------:R-:W-:Y:S02]  /*4be0*/  IMAD.U32 R3, RZ, RZ, UR16 ;  /* 0x00000010ff037e24 */ /* 0x000fe4000f8e00ff */
[----:B------:R-:W-:Y:S03]  /*4bf0*/  IMAD.U32 R5, RZ, RZ, UR6 ;  /* 0x00000006ff057e24 */ /* 0x000fe6000f8e00ff */
[----:B------:R-:W-:Y:S01]  /*4c00*/  LEA.HI.X R9, R4, R243, R3, 0x7, P1 ;  /* 0x000000f304097211 */ /* 0x000fe200008f3c03 */
[----:B------:R-:W-:Y:S01]  /*4c10*/  IMAD.U32 R3, RZ, RZ, UR6 ;  /* 0x00000006ff037e24 */ /* 0x000fe2000f8e00ff */
[C---:B------:R-:W-:Y:S01]  /*4c20*/  IADD3 R10, P2, P1, R7.reuse, 0x80, R8 ;  /* 0x00000080070a7810 */ /* 0x040fe2000795e008 */
[----:B------:R-:W-:Y:S01]  /*4c30*/  @!P6 IMAD.SHL.U32 R4, R232, 0x10, RZ ;  /* 0x00000010e804e824 */ /* 0x000fe200078e00ff */
[----:B------:R-:W-:Y:S02]  /*4c40*/  IADD3 R5, -R234, UR12, -R5 ;  /* 0x0000000cea057c10 */ /* 0x000fe4000fffe905 */
[C-C-:B------:R-:W-:Y:S02]  /*4c50*/  IADD3.X R11, R6.reuse, RZ, R9.reuse, P2, P1 ;  /* 0x000000ff060b7210 */ /* 0x140fe400017e2409 */
[----:B------:R-:W-:Y:S02]  /*4c60*/  IADD3 R12, P1, R7, R8, RZ ;  /* 0x00000008070c7210 */ /* 0x000fe40007f3e0ff */
[----:B------:R-:W-:Y:S03]  /*4c70*/  ISETP.LT.OR P2, PT, R5, 0x1, !P3 ;  /* 0x000000010500780c */ /* 0x000fe60005f41670 */
[----:B------:R-:W-:Y:S01]  /*4c80*/  IMAD.X R13, R6, 0x1, R9, P1 ;  /* 0x00000001060d7824 */ /* 0x000fe200008e0609 */
[----:B------:R-:W-:Y:S01]  /*4c90*/  LOP3.LUT P1, RZ, R245, 0x2, RZ, 0xc0, !PT ;  /* 0x00000002f5ff7812 */ /* 0x000fe2000782c0ff */
[----:B------:R-:W-:Y:S03]  /*4ca0*/  @!P6 IMAD.WIDE R6, R3, 0x4, R238 ;  /* 0x000000040306e825 */ /* 0x000fe600078e02ee */
        /* <DEDUP_REMOVED lines=11> */
.L_x_89:
[-C--:B-12-4-:R-:W-:Y:S01]  /*4d60*/  HMMA.16816.F32.BF16 R4, R80, R16.reuse, RZ ;  /* 0x000000105004723c */ /* 0x096fe200000418ff */
[----:B------:R-:W-:Y:S01]  /*4d70*/  LDSM.16.MT88.4 R140, [R2+0x1080] ;  /* 0x00108000028c783b */ /* 0x000fe20000004200 */
[----:B------:R-:W-:Y:S02]  /*4d80*/  USHF.L.U32 UR5, UR5, 0xd, URZ ;  /* 0x0000000d05057899 */ /* 0x000fe4000800063f */
[----:B------:R-:W-:Y:S01]  /*4d90*/  UISETP.GE.AND UP0, UPT, UR13, UR8, UPT ;  /* 0x000000080d00728c */ /* 0x000fe2000bf06270 */
[----:B------:R-:W-:Y:S01]  /*4da0*/  LDSM.16.M88.4 R144, [R227+0x1800] ;  /* 0x00180000e390783b */ /* 0x000fe20000000200 */
[----:B------:R-:W-:Y:S02]  /*4db0*/  UISETP.GE.AND UP1, UPT, UR11, 0x1, UPT ;  /* 0x000000010b00788c */ /* 0x000fe4000bf26270 */
[C---:B------:R-:W-:Y:S01]  /*4dc0*/  HMMA.16816.F32.BF16 R8, R132.reuse, R16, RZ ;  /* 0x000000108408723c */ /* 0x040fe200000418ff */
[----:B------:R-:W-:Y:S01]  /*4dd0*/  LDSM.16.M88.4 R148, [R226+0x1000] ;  /* 0x00100000e294783b */ /* 0x000fe20000000200 */
[----:B------:R-:W-:Y:S02]  /*4de0*/  UIADD3 UR6, UR4, 0x1, URZ ;  /* 0x0000000104067890 */ /* 0x000fe4000fffe03f */
[----:B------:R-:W-:Y:S01]  /*4df0*/  IMAD.U32 R3, RZ, RZ, UR5 ;  /* 0x00000005ff037e24 */ /* 0x000fe2000f8e00ff */
[----:B------:R-:W0:Y:S01]  /*4e00*/  LDGDEPBAR ;  /* 0x00000000000079af */ /* 0x000e220000000000 */
[----:B------:R-:W-:Y:S02]  /*4e10*/  UISETP.GE.AND UP2, UPT, UR4, 0x1, UPT ;  /* 0x000000010400788c */ /* 0x000fe4000bf46270 */
[-C--:B------:R-:W-:Y:S08]  /*4e20*/  HMMA.16816.F32.BF16 R12, R132, R18.reuse, RZ ;  /* 0x00000012840c723c */ /* 0x080ff000000418ff */
        /* <DEDUP_REMOVED lines=18> */
[----:B------:R-:W-:Y:S03]  /*4f50*/  LDSM.16.M88.4 R212, [R227+0x2800] ;  /* 0x00280000e3d4783b */ /* 0x000fe60000000200 */
[-C--:B-1----:R-:W-:Y:S08]  /*4f60*/  HMMA.16816.F32.BF16 R4, R132, R140.reuse, R4 ;  /* 0x0000008c8404723c */ /* 0x082ff00000041804 */
[C---:B------:R-:W-:Y:S08]  /*4f70*/  HMMA.16816.F32.BF16 R8, R144.reuse, R140, R8 ;  /* 0x0000008c9008723c */ /* 0x040ff00000041808 */
[-C--:B------:R-:W-:Y:S08]  /*4f80*/  HMMA.16816.F32.BF16 R12, R144, R142.reuse, R12 ;  /* 0x0000008e900c723c */ /* 0x080ff0000004180c */
[C---:B------:R-:W-:Y:S01]  /*4f90*/  HMMA.16816.F32.BF16 R16, R132.reuse, R142, R16 ;  /* 0x0000008e8410723c */ /* 0x040fe20000041810 */
[----:B------:R-:W-:Y:S07]  /*4fa0*/  LDSM.16.M88.4 R140, [R227+0x2000] ;  /* 0x00200000e38c783b */ /* 0x000fee0000000200 */
[-C--:B--2---:R-:W-:Y:S08]  /*4fb0*/  HMMA.16816.F32.BF16 R20, R132, R136.reuse, R20 ;  /* 0x000000888414723c */ /* 0x084ff00000041814 */
[C---:B------:R-:W-:Y:S08]  /*4fc0*/  HMMA.16816.F32.BF16 R24, R144.reuse, R136, R24 ;  /* 0x000000889018723c */ /* 0x040ff00000041818 */
[-C--:B------:R-:W-:Y:S01]  /*4fd0*/  HMMA.16816.F32.BF16 R76, R144, R138.reuse, R76 ;  /* 0x0000008a904c723c */ /* 0x080fe2000004184c */
[----:B------:R-:W1:Y:S07]  /*4fe0*/  LDSM.16.MT88.4 R144, [R2+0x2080] ;  /* 0x002080000290783b */ /* 0x000e6e0000004200 */
[----:B------:R-:W-:Y:S01]  /*4ff0*/  HMMA.16816.F32.BF16 R80, R132, R138, R80 ;  /* 0x0000008a8450723c */ /* 0x000fe20000041850 */
[----:B------:R-:W2:Y:S04]  /*5000*/  LDSM.16.MT88.4 R132, [R2+0x5080] ;  /* 0x005080000284783b */ /* 0x000ea80000004200 */
[----:B------:R-:W-:Y:S03]  /*5010*/  LDSM.16.M88.4 R136, [R226+0x2000] ;  /* 0x00200000e288783b */ /* 0x000fe60000000200 */
[-C--:B---3--:R-:W-:Y:S08]  /*5020*/  HMMA.16816.F32.BF16 R4, R148, R152.reuse, R4 ;  /* 0x000000989404723c */ /* 0x088ff00000041804 */
[C---:B------:R-:W-:Y:S08]  /*5030*/  HMMA.16816.F32.BF16 R8, R156.reuse, R152, R8 ;  /* 0x000000989c08723c */ /* 0x040ff00000041808 */
[-C--:B------:R-:W-:Y:S08]  /*5040*/  HMMA.16816.F32.BF16 R12, R156, R154.reuse, R12 ;  /* 0x0000009a9c0c723c */ /* 0x080ff0000004180c */
[C---:B------:R-:W-:Y:S01]  /*5050*/  HMMA.16816.F32.BF16 R16, R148.reuse, R154, R16 ;  /* 0x0000009a9410723c */ /* 0x040fe20000041810 */
[----:B------:R-:W3:Y:S07]  /*5060*/  LDSM.16.MT88.4 R152, [R2+0x2880] ;  /* 0x002880000298783b */ /* 0x000eee0000004200 */
[-C--:B------:R-:W-:Y:S08]  /*5070*/  HMMA.16816.F32.BF16 R20, R148, R208.reuse, R20 ;  /* 0x000000d09414723c */ /* 0x080ff00000041814 */
[C---:B------:R-:W-:Y:S01]  /*5080*/  HMMA.16816.F32.BF16 R24, R156.reuse, R208, R24 ;  /* 0x000000d09c18723c */ /* 0x040fe20000041818 */
[----:B------:R-:W4:Y:S07]  /*5090*/  LDL.64 R208, [R1] ;  /* 0x0000000001d07983 */ /* 0x000f2e0000100a00 */
[-C--:B------:R-:W-:Y:S01]  /*50a0*/  HMMA.16816.F32.BF16 R76, R156, R210.reuse, R76 ;  /* 0x000000d29c4c723c */ /* 0x080fe2000004184c */
[----:B------:R-:W5:Y:S07]  /*50b0*/  LDSM.16.M88.4 R156, [R226+0x2800] ;  /* 0x00280000e29c783b */ /* 0x000f6e0000000200 */
        /* <DEDUP_REMOVED lines=11> */
[-C--:B---3--:R-:W-:Y:S08]  /*5170*/  HMMA.16816.F32.BF16 R4, R136, R152.reuse, R4 ;  /* 0x000000988804723c */ /* 0x088ff00000041804 */
[C---:B-----5:R-:W-:Y:S08]  /*5180*/  HMMA.16816.F32.BF16 R8, R156.reuse, R152, R8 ;  /* 0x000000989c08723c */ /* 0x060ff00000041808 */
[-C--:B------:R-:W-:Y:S08]  /*5190*/  HMMA.16816.F32.BF16 R12, R156, R154.reuse, R12 ;  /* 0x0000009a9c0c723c */ /* 0x080ff0000004180c */
[C---:B------:R-:W-:Y:S08]  /*51a0*/  HMMA.16816.F32.BF16 R16, R136.reuse, R154, R16 ;  /* 0x0000009a8810723c */ /* 0x040ff00000041810 */
[-C--:B------:R-:W-:Y:S08]  /*51b0*/  HMMA.16816.F32.BF16 R20, R136, R148.reuse, R20 ;  /* 0x000000948814723c */ /* 0x080ff00000041814 */
[C---:B------:R-:W-:Y:S08]  /*51c0*/  HMMA.16816.F32.BF16 R24, R156.reuse, R148, R24 ;  /* 0x000000949c18723c */ /* 0x040ff00000041818 */
[-C--:B------:R-:W-:Y:S08]  /*51d0*/  HMMA.16816.F32.BF16 R76, R156, R150.reuse, R76 ;  /* 0x000000969c4c723c */ /* 0x080ff0000004184c */
[----:B------:R-:W-:Y:S04]  /*51e0*/  HMMA.16816.F32.BF16 R80, R136, R150, R80 ;  /* 0x000000968850723c */ /* 0x000fe80000041850 */
[----:B----4-:R-:W-:Y:S01]  /*51f0*/  IADD3 R2, P1, R208, UR5, RZ ;  /* 0x00000005d0027c10 */ /* 0x010fe2000ff3e0ff */
[----:B------:R-:W-:Y:S03]  /*5200*/  UIADD3 UR5, UR11, 0x1, URZ ;  /* 0x000000010b057890 */ /* 0x000fe6000fffe03f */
[----:B------:R-:W-:Y:S01]  /*5210*/  LEA.HI.X.SX32 R3, R3, R250, 0x1, P1 ;  /* 0x000000fa03037211 */ /* 0x000fe200008f0eff */
[----:B------:R-:W-:Y:S03]  /*5220*/  USEL UR11, UR5, URZ, !UP1 ;  /* 0x0000003f050b7287 */ /* 0x000fe6000c800000 */
[C---:B------:R-:W-:Y:S01]  /*5230*/  LEA R132, P1, R2.reuse, c[0x0][0x220], 0x2 ;  /* 0x0000880002847a11 */ /* 0x040fe200078210ff */
[----:B------:R-:W-:Y:S03]  /*5240*/  UMOV UR5, UR13 ;  /* 0x0000000d00057c82 */ /* 0x000fe60008000000 */
        /* <DEDUP_REMOVED lines=106> */
[----:B------:R-:W-:Y:S01]  /*58f0*/  FMUL.FTZ R84, R84, c[0x0][0x298] ;  /* 0x0000a60054547a20 */ /* 0x000fe20000410000 */
[----:B------:R-:W-:Y:S01]  /*5900*/  PLOP3.LUT P0, PT, PT, PT, PT, 0x8, 0x0 ;  /* 0x000000000000781c */ /* 0x000fe20003f0e170 */
        /* <DEDUP_REMOVED lines=47> */
.L_x_87:
[----:B------:R-:W-:Y:S05]  /*5c00*/  @P0 BRA `(.L_x_91) ;  /* 0x0000182000000947 */ /* 0x000fea0003800000 */
[----:B------:R-:W-:Y:S01]  /*5c10*/  SHF.R.S32.HI R0, RZ, 0x1f, R232 ;  /* 0x0000001fff007819 */ /* 0x000fe200000114e8 */
[----:B------:R-:W-:Y:S01]  /*5c20*/  BAR.SYNC.DEFER_BLOCKING 0x1, 0x100 ;  /* 0x0044000000007b1d */ /* 0x000fe20000010000 */
[----:B------:R-:W-:Y:S02]  /*5c30*/  F2FP.BF16.PACK_AB R28, R29, R28 ;  /* 0x0000001c1d1c723e */ /* 0x000fe400000010ff */
[----:B------:R-:W-:-:S02]  /*5c40*/  LEA.HI R2, R0, R232, RZ, 0x2 ;  /* 0x000000e800027211 */ /* 0x000fc400078f10ff */
[----:B-----5:R-:W-:Y:S02]  /*5c50*/  LEA.HI R5, R0, R232, RZ, 0x5 ;  /* 0x000000e800057211 */ /* 0x020fe400078f28ff */
[--C-:B------:R-:W-:Y:S02]  /*5c60*/  SHF.R.S32.HI R4, RZ, 0x2, R2.reuse ;  /* 0x00000002ff047819 */ /* 0x100fe40000011402 */
[----:B------:R-:W-:Y:S02]  /*5c70*/  SHF.R.S32.HI R3, RZ, 0x1f, R2 ;  /* 0x0000001fff037819 */ /* 0x000fe40000011402 */
[----:B------:R-:W-:Y:S02]  /*5c80*/  SHF.R.S32.HI R6, RZ, 0x5, R5 ;  /* 0x00000005ff067819 */ /* 0x000fe40000011405 */
[----:B------:R-:W-:Y:S02]  /*5c90*/  LEA.HI R3, R3, R4, RZ, 0x3 ;  /* 0x0000000403037211 */ /* 0x000fe400078f18ff */
[----:B------:R-:W-:-:S02]  /*5ca0*/  LEA.HI R5, R5, R6, RZ, 0x1 ;  /* 0x0000000605057211 */ /* 0x000fc400078f08ff */
[----:B------:R-:W-:Y:S02]  /*5cb0*/  LOP3.LUT R3, R3, 0xfffffff8, RZ, 0xc0, !PT ;  /* 0xfffffff803037812 */ /* 0x000fe400078ec0ff */
[----:B------:R-:W-:Y:S02]  /*5cc0*/  LOP3.LUT R2, R2, 0x3ffffffc, RZ, 0xc0, !PT ;  /* 0x3ffffffc02027812 */ /* 0x000fe400078ec0ff */
[----:B------:R-:W-:Y:S01]  /*5cd0*/  LOP3.LUT R5, R5, 0x1ffffe, RZ, 0xc0, !PT ;  /* 0x001ffffe05057812 */ /* 0x000fe200078ec0ff */
[----:B------:R-:W-:Y:S01]  /*5ce0*/  IMAD.IADD R3, R4, 0x1, -R3 ;  /* 0x0000000104037824 */ /* 0x000fe200078e0a03 */
[----:B------:R-:W-:Y:S01]  /*5cf0*/  LEA.HI R4, R0, R232, RZ, 0x6 ;  /* 0x000000e800047211 */ /* 0x000fe200078f30ff */
[----:B------:R-:W-:Y:S01]  /*5d00*/  IMAD.IADD R2, R232, 0x1, -R2 ;  /* 0x00000001e8027824 */ /* 0x000fe200078e0a02 */
[----:B------:R-:W-:Y:S01]  /*5d10*/  F2FP.BF16.PACK_AB R30, R31, R30 ;  /* 0x0000001e1f1e723e */ /* 0x000fe200000010ff */
[C---:B------:R-:W-:Y:S01]  /*5d20*/  IMAD.SHL.U32 R7, R3.reuse, 0x40, RZ ;  /* 0x0000004003077824 */ /* 0x040fe200078e00ff */
[----:B------:R-:W-:Y:S01]  /*5d30*/  SHF.R.U32.HI R4, RZ, 0x3, R4 ;  /* 0x00000003ff047819 */ /* 0x000fe20000011604 */
[----:B------:R-:W-:Y:S01]  /*5d40*/  IMAD.IADD R5, R6, 0x1, -R5 ;  /* 0x0000000106057824 */ /* 0x000fe200078e0a05 */
[----:B------:R-:W-:-:S02]  /*5d50*/  LOP3.LUT P0, RZ, R3, 0x4, RZ, 0xc0, !PT ;  /* 0x0000000403ff7812 */ /* 0x000fc4000780c0ff */
[----:B------:R-:W-:Y:S01]  /*5d60*/  LOP3.LUT R7, R7, 0x1c0, RZ, 0xc0, !PT ;  /* 0x000001c007077812 */ /* 0x000fe200078ec0ff */
[----:B------:R-:W-:Y:S01]  /*5d70*/  IMAD R2, R5, 0x200, R2 ;  /* 0x0000020005027824 */ /* 0x000fe200078e0202 */
[----:B------:R-:W-:Y:S02]  /*5d80*/  F2FP.BF16.PACK_AB R48, R49, R48 ;  /* 0x000000303130723e */ /* 0x000fe400000010ff */
[----:B------:R-:W-:Y:S02]  /*5d90*/  LOP3.LUT R4, R7, 0x18, R4, 0xf8, !PT ;  /* 0x0000001807047812 */ /* 0x000fe400078ef804 */
[----:B------:R-:W-:Y:S02]  /*5da0*/  SHF.R.U32.HI R7, RZ, 0x3, R7 ;  /* 0x00000003ff077819 */ /* 0x000fe40000011607 */
[----:B------:R-:W-:Y:S02]  /*5db0*/  F2FP.BF16.PACK_AB R50, R51, R50 ;  /* 0x000000323332723e */ /* 0x000fe400000010ff */
[----:B------:R-:W-:-:S02]  /*5dc0*/  LOP3.LUT R4, R4, R7, RZ, 0x3c, !PT ;  /* 0x0000000704047212 */ /* 0x000fc400078e3cff */
[----:B------:R-:W-:Y:S02]  /*5dd0*/  F2FP.BF16.PACK_AB R32, R33, R32 ;  /* 0x000000202120723e */ /* 0x000fe400000010ff */
[----:B------:R-:W-:Y:S01]  /*5de0*/  F2FP.BF16.PACK_AB R34, R35, R34 ;  /* 0x000000222322723e */ /* 0x000fe200000010ff */
[----:B------:R-:W-:Y:S01]  /*5df0*/  IMAD.U32 R2, R2, 0x2, R4 ;  /* 0x0000000202027824 */ /* 0x000fe200078e0004 */
[----:B------:R-:W-:Y:S01]  /*5e00*/  F2FP.BF16.PACK_AB R44, R45, R44 ;  /* 0x0000002c2d2c723e */ /* 0x000fe200000010ff */
[----:B------:R-:W-:Y:S01]  /*5e10*/  IMAD.MOV.U32 R4, RZ, RZ, 0x4 ;  /* 0x00000004ff047424 */ /* 0x000fe200078e00ff */
[----:B------:R-:W-:Y:S01]  /*5e20*/  F2FP.BF16.PACK_AB R46, R47, R46 ;  /* 0x0000002e2f2e723e */ /* 0x000fe200000010ff */
[----:B------:R-:W-:Y:S01]  /*5e30*/  IMAD.SHL.U32 R2, R2, 0x2, RZ ;  /* 0x0000000202027824 */ /* 0x000fe200078e00ff */
[----:B------:R-:W-:Y:S01]  /*5e40*/  F2FP.BF16.PACK_AB R36, R37, R36 ;  /* 0x000000242524723e */ /* 0x000fe200000010ff */
[----:B------:R-:W-:Y:S01]  /*5e50*/  IMAD.WIDE R6, R235, R4, c[0x0][0x358] ;  /* 0x0000d600eb067625 */ /* 0x000fe200078e0204 */
[----:B------:R-:W-:-:S02]  /*5e60*/  F2FP.BF16.PACK_AB R38, R39, R38 ;  /* 0x000000262726723e */ /* 0x000fc400000010ff */
[C---:B------:R-:W-:Y:S01]  /*5e70*/  IADD3 R3, R2.reuse, 0x40, RZ ;  /* 0x0000004002037810 */ /* 0x040fe20007ffe0ff */
[----:B------:R-:W-:Y:S01]  /*5e80*/  STS [R2+0x6080], R28 ;  /* 0x0060801c02007388 */ /* 0x000fe20000000800 */
[----:B------:R-:W-:Y:S02]  /*5e90*/  @P0 IADD3 R3, R2, -0x40, RZ ;  /* 0xffffffc002030810 */ /* 0x000fe40007ffe0ff */
[----:B------:R-:W-:Y:S01]  /*5ea0*/  F2FP.BF16.PACK_AB R40, R41, R40 ;  /* 0x000000282928723e */ /* 0x000fe200000010ff */
[----:B------:R-:W-:Y:S01]  /*5eb0*/  STS [R2+0x6480], R30 ;  /* 0x0064801e02007388 */ /* 0x000fe20000000800 */
[----:B------:R-:W-:Y:S02]  /*5ec0*/  F2FP.BF16.PACK_AB R42, R43, R42 ;  /* 0x0000002a2b2a723e */ /* 0x000fe400000010ff */
[----:B------:R-:W-:Y:S01]  /*5ed0*/  F2FP.BF16.PACK_AB R52, R53, R52 ;  /* 0x000000343534723e */ /* 0x000fe200000010ff */
[----:B------:R-:W-:Y:S01]  /*5ee0*/  STS [R3+0x6080], R48 ;  /* 0x0060803003007388 */ /* 0x000fe20000000800 */
[----:B------:R-:W-:-:S02]  /*5ef0*/  F2FP.BF16.PACK_AB R54, R55, R54 ;  /* 0x000000363736723e */ /* 0x000fc400000010ff */
[----:B------:R-:W-:Y:S01]  /*5f00*/  F2FP.BF16.PACK_AB R72, R73, R72 ;  /* 0x000000484948723e */ /* 0x000fe200000010ff */
[----:B------:R-:W-:Y:S01]  /*5f10*/  STS [R3+0x6480], R50 ;  /* 0x0064803203007388 */ /* 0x000fe20000000800 */
[----:B------:R-:W-:Y:S02]  /*5f20*/  F2FP.BF16.PACK_AB R74, R75, R74 ;  /* 0x0000004a4b4a723e */ /* 0x000fe400000010ff */
        /* <DEDUP_REMOVED lines=25> */
[----:B------:R2:W-:Y:S01]  /*60c0*/  STS [R2+0x9080], R52 ;  /* 0x0090803402007388 */ /* 0x0005e20000000800 */
        /* <DEDUP_REMOVED lines=22> */
[----:B------:R-:W-:Y:S01]  /*6230*/  ISETP.NE.U32.AND P0, PT, RZ, c[0x0][0x358], PT ;  /* 0x0000d600ff007a0c */ /* 0x000fe20003f05070 */
[----:B------:R-:W-:Y:S03]  /*6240*/  STS [R2+0xb080], R60 ;  /* 0x00b0803c02007388 */ /* 0x000fe60000000800 */
[----:B------:R-:W-:Y:S01]  /*6250*/  ISETP.NE.AND.EX P1, PT, RZ, c[0x0][0x35c], PT, P0 ;  /* 0x0000d700ff007a0c */ /* 0x000fe20003f25300 */
[----:B------:R-:W-:Y:S01]  /*6260*/  STS [R2+0xb480], R62 ;  /* 0x00b4803e02007388 */ /* 0x000fe20000000800 */
[----:B------:R-:W-:-:S03]  /*6270*/  ISETP.NE.U32.AND P0, PT, RZ, c[0x0][0x360], PT ;  /* 0x0000d800ff007a0c */ /* 0x000fc60003f05070 */
[----:B------:R-:W-:Y:S01]  /*6280*/  STS [R3+0xb080], R64 ;  /* 0x00b0804003007388 */ /* 0x000fe20000000800 */
[----:B------:R-:W-:-:S03]  /*6290*/  ISETP.NE.AND.EX P0, PT, RZ, c[0x0][0x364], PT, P0 ;  /* 0x0000d900ff007a0c */ /* 0x000fc60003f05300 */
        /* <DEDUP_REMOVED lines=23> */
[----:B------:R4:W-:Y:S04]  /*6410*/  STS [R3+0x5080], R120 ;  /* 0x0050807803007388 */ /* 0x0009e80000000800 */
[----:B------:R4:W-:Y:S04]  /*6420*/  STS [R3+0x5480], R122 ;  /* 0x0054807a03007388 */ /* 0x0009e80000000800 */
[----:B------:R-:W-:Y:S01]  /*6430*/  BAR.SYNC.DEFER_BLOCKING 0x1, 0x100 ;  /* 0x0044000000007b1d */ /* 0x000fe20000010000 */
[----:B--2---:R-:W-:-:S02]  /*6440*/  IMAD.MOV.U32 R52, RZ, RZ, c[0x0][0x2f0] ;  /* 0x0000bc00ff347624 */ /* 0x004fc400078e00ff */
[----:B------:R-:W-:-:S03]  /*6450*/  @P0 IMAD.WIDE R4, R235, R4, c[0x0][0x360] ;  /* 0x0000d800eb040625 */ /* 0x000fc600078e0204 */
[----:B---3--:R-:W2:Y:S04]  /*6460*/  @P1 LDG.E R2, [R6.64] ;  /* 0x0000000e06021981 */ /* 0x008ea8000c1e1900 */
[----:B------:R4:W5:Y:S01]  /*6470*/  @P0 LDG.E R52, [R4.64] ;  /* 0x0000000e04340981 */ /* 0x000962000c1e1900 */
[----:B------:R-:W-:Y:S02]  /*6480*/  CS2R R54, SRZ ;  /* 0x0000000000367805 */ /* 0x000fe4000001ff00 */
[--C-:B--2---:R-:W-:Y:S01]  /*6490*/  @P1 SHF.R.S32.HI R55, RZ, 0x1f, R2.reuse ;  /* 0x0000001fff371819 */ /* 0x104fe20000011402 */
[----:B------:R-:W-:Y:S01]  /*64a0*/  @P1 IMAD.MOV.U32 R54, RZ, RZ, R2 ;  /* 0x000000ffff361224 */ /* 0x000fe200078e0002 */
[----:B------:R-:W-:Y:S05]  /*64b0*/  @P0 BRA `(.L_x_92) ;  /* 0x0000004000000947 */ /* 0x000fea0003800000 */
[----:B----4-:R-:W-:Y:S05]  /*64c0*/  @!P1 BRA `(.L_x_92) ;  /* 0x0000003000009947 */ /* 0x010fea0003800000 */
[----:B-----5:R2:W3:Y:S04]  /*64d0*/  LDG.E R52, [R6.64] ;  /* 0x0000000e06347981 */ /* 0x0204e8000c1e1900 */
[----:B--2---:R-:W3:Y:S02]  /*64e0*/  LDG.E R6, [R6.64+0x4] ;  /* 0x0000040e06067981 */ /* 0x004ee4000c1e1900 */
[----:B---3--:R-:W-:-:S02]  /*64f0*/  IADD3 R52, -R52, R6, RZ ;  /* 0x0000000634347210 */ /* 0x008fc40007ffe1ff */
.L_x_92:
[CC--:B----4-:R-:W-:Y:S01]  /*6500*/  LEA.HI R2, R0.reuse, R232.reuse, RZ, 0x4 ;  /* 0x000000e800027211 */ /* 0x0d0fe200078f20ff */
[----:B------:R-:W2:Y:S01]  /*6510*/  S2R R48, SR_CTAID.X ;  /* 0x0000000000307919 */ /* 0x000ea20000002500 */
[----:B------:R-:W-:Y:S01]  /*6520*/  LEA.HI R0, R0, R232, RZ, 0x7 ;  /* 0x000000e800007211 */ /* 0x000fe200078f38ff */
[----:B------:R-:W-:Y:S01]  /*6530*/  BSSY B0, `(.L_x_93) ;  /* 0x000003c000007945 */ /* 0x000fe20003800000 */
[----:B------:R-:W-:-:S02]  /*6540*/  LOP3.LUT R56, R2, 0xfffffff0, RZ, 0xc0, !PT ;  /* 0xfffffff002387812 */ /* 0x000fc400078ec0ff */
[----:B------:R-:W-:Y:S01]  /*6550*/  SHF.R.S32.HI R2, RZ, 0x4, R2 ;  /* 0x00000004ff027819 */ /* 0x000fe20000011402 */
[----:B------:R-:W-:Y:S01]  /*6560*/  IMAD.SHL.U32 R0, R0, 0x4, RZ ;  /* 0x0000000400007824 */ /* 0x000fe200078e00ff */
[----:B------:R-:W-:Y:S01]  /*6570*/  SHF.R.S32.HI R53, RZ, 0x1f, R235 ;  /* 0x0000001fff357819 */ /* 0x000fe200000114eb */
[----:B------:R-:W-:Y:S01]  /*6580*/  IMAD.IADD R56, R232, 0x1, -R56 ;  /* 0x00000001e8387824 */ /* 0x000fe200078e0a38 */
[C---:B------:R-:W-:Y:S01]  /*6590*/  IADD3 R60, P0, R2.reuse, R54, RZ ;  /* 0x00000036023c7210 */ /* 0x040fe20007f1e0ff */
[----:B------:R-:W-:Y:S01]  /*65a0*/  IMAD.SHL.U32 R3, R2, 0x40, RZ ;  /* 0x0000004002037824 */ /* 0x000fe200078e00ff */
[----:B------:R-:W-:Y:S02]  /*65b0*/  LOP3.LUT R0, R0, 0xfffffe00, RZ, 0xc0, !PT ;  /* 0xfffffe0000007812 */ /* 0x000fe400078ec0ff */
[----:B------:R-:W-:Y:S02]  /*65c0*/  SHF.R.S32.HI R5, RZ, 0x1f, R56 ;  /* 0x0000001fff057819 */ /* 0x000fe40000011438 */
[----:B------:R-:W-:-:S02]  /*65d0*/  LOP3.LUT R3, R3, 0x1c0, RZ, 0xc0, !PT ;  /* 0x000001c003037812 */ /* 0x000fc400078ec0ff */
[----:B------:R-:W-:Y:S01]  /*65e0*/  LEA.HI R5, R5, R56, RZ, 0x3 ;  /* 0x0000003805057211 */ /* 0x000fe200078f18ff */
[----:B------:R-:W-:Y:S01]  /*65f0*/  IMAD.SHL.U32 R56, R56, 0x8, RZ ;  /* 0x0000000838387824 */ /* 0x000fe200078e00ff */
[----:B------:R-:W-:Y:S02]  /*6600*/  LEA.HI.X.SX32 R61, R2, R55, 0x1, P0 ;  /* 0x00000037023d7211 */ /* 0x000fe400000f0eff */
[----:B------:R-:W-:Y:S02]  /*6610*/  SHF.R.S32.HI R5, RZ, 0x3, R5 ;  /* 0x00000003ff057819 */ /* 0x000fe40000011405 */
[----:B------:R-:W-:Y:S01]  /*6620*/  LOP3.LUT R4, R3, 0x38, R56, 0xf8, !PT ;  /* 0x0000003803047812 */ /* 0x000fe200078ef838 */
[C---:B--2--5:R-:W-:Y:S01]  /*6630*/  IMAD R52, R48.reuse, -0x60, R52 ;  /* 0xffffffa030347824 */ /* 0x064fe200078e0234 */
[----:B------:R-:W-:Y:S01]  /*6640*/  SHF.R.U32.HI R3, RZ, 0x3, R3 ;  /* 0x00000003ff037819 */ /* 0x000fe20000011603 */
[----:B------:R-:W-:Y:S01]  /*6650*/  IMAD R0, R5, 0x1800, R0 ;  /* 0x0000180005007824 */ /* 0x000fe200078e0200 */
[----:B------:R-:W-:Y:S01]  /*6660*/  SHF.R.S32.HI R57, RZ, 0x1f, R56 ;  /* 0x0000001fff397819 */ /* 0x000fe20000011438 */
[----:B------:R-:W-:Y:S01]  /*6670*/  IMAD.WIDE R60, R48, 0x60, R60 ;  /* 0x00000060303c7825 */ /* 0x000fe200078e023c */
[----:B------:R-:W-:-:S02]  /*6680*/  LOP3.LUT R4, R4, R3, RZ, 0x3c, !PT ;  /* 0x0000000304047212 */ /* 0x000fc400078e3cff */
[----:B------:R-:W2:Y:S01]  /*6690*/  S2R R3, SR_CTAID.Y ;  /* 0x0000000000037919 */ /* 0x000ea20000002600 */
[----:B------:R-:W-:Y:S02]  /*66a0*/  IMNMX R52, R52, 0x60, PT ;  /* 0x0000006034347817 */ /* 0x000fe40003800200 */
[----:B------:R-:W-:Y:S01]  /*66b0*/  IMAD.IADD R0, R0, 0x1, R4 ;  /* 0x0000000100007824 */ /* 0x000fe200078e0204 */
[----:B------:R-:W-:Y:S02]  /*66c0*/  SEL R53, R53, RZ, !P1 ;  /* 0x000000ff35357207 */ /* 0x000fe40004800000 */
[----:B------:R-:W-:Y:S01]  /*66d0*/  ISETP.GE.AND P6, PT, R2, R52, PT ;  /* 0x000000340200720c */ /* 0x000fe20003fc6270 */
[----:B------:R-:W-:Y:S01]  /*66e0*/  IMAD.SHL.U32 R49, R0, 0x2, RZ ;  /* 0x0000000200317824 */ /* 0x000fe200078e00ff */
[----:B------:R-:W-:Y:S02]  /*66f0*/  SEL R235, R235, RZ, !P1 ;  /* 0x000000ffebeb7207 */ /* 0x000fe40004800000 */
[----:B------:R-:W-:-:S02]  /*6700*/  ISETP.GE.OR P0, PT, R56, c[0x0][0x324], P6 ;  /* 0x0000c90038007a0c */ /* 0x000fc40003706670 */
[----:B------:R3:W4:Y:S04]  /*6710*/  LDS.128 R44, [R49+0x6880] ;  /* 0x00688000312c7984 */ /* 0x0007280000000c00 */
[----:B------:R3:W1:Y:S04]  /*6720*/  LDS.128 R40, [R49+0x7080] ;  /* 0x0070800031287984 */ /* 0x0006680000000c00 */
[----:B------:R3:W1:Y:S04]  /*6730*/  LDS.128 R36, [R49+0x7880] ;  /* 0x0078800031247984 */ /* 0x0006680000000c00 */
[----:B------:R3:W1:Y:S01]  /*6740*/  LDS.128 R32, [R49+0x8080] ;  /* 0x0080800031207984 */ /* 0x0006620000000c00 */
[----:B--2---:R-:W-:Y:S01]  /*6750*/  SHF.R.S32.HI R0, RZ, 0x1f, R3 ;  /* 0x0000001fff007819 */ /* 0x004fe20000011403 */
[----:B------:R-:W-:-:S02]  /*6760*/  IMAD.WIDE.U32 R58, R3, c[0x0][0x338], R56 ;  /* 0x0000ce00033a7a25 */ /* 0x000fc400078e0038 */
[----:B------:R3:W2:Y:S02]  /*6770*/  LDS.128 R28, [R49+0x8880] ;  /* 0x00888000311c7984 */ /* 0x0006a40000000c00 */
[----:B------:R-:W-:Y:S02]  /*6780*/  IMAD R50, R0, c[0x0][0x338], RZ ;  /* 0x0000ce0000327a24 */ /* 0x000fe400078e02ff */
[----:B------:R3:W1:Y:S02]  /*6790*/  LDS.128 R24, [R49+0x80] ;  /* 0x0000800031187984 */ /* 0x0006640000000c00 */
[----:B------:R-:W-:Y:S02]  /*67a0*/  IMAD R50, R3, c[0x0][0x33c], R50 ;  /* 0x0000cf0003327a24 */ /* 0x000fe400078e0232 */
[----:B------:R3:W1:Y:S02]  /*67b0*/  LDS.128 R20, [R49+0x880] ;  /* 0x0008800031147984 */ /* 0x0006640000000c00 */
[----:B------:R-:W-:-:S02]  /*67c0*/  IMAD.IADD R59, R59, 0x1, R50 ;  /* 0x000000013b3b7824 */ /* 0x000fc400078e0232 */
[----:B------:R3:W1:Y:S01]  /*67d0*/  LDS.128 R16, [R49+0x1080] ;  /* 0x0010800031107984 */ /* 0x0006620000000c00 */
[----:B------:R-:W-:Y:S02]  /*67e0*/  IMAD R50, R53, c[0x0][0x340], RZ ;  /* 0x0000d00035327a24 */ /* 0x000fe400078e02ff */
[C---:B------:R-:W-:Y:S01]  /*67f0*/  IMAD.WIDE.U32 R58, R235.reuse, c[0x0][0x340], R58 ;  /* 0x0000d000eb3a7a25 */ /* 0x040fe200078e003a */
[----:B------:R3:W1:Y:S03]  /*6800*/  LDS.128 R12, [R49+0x1880] ;  /* 0x00188000310c7984 */ /* 0x0006660000000c00 */
[----:B------:R-:W-:Y:S01]  /*6810*/  IMAD R50, R235, c[0x0][0x344], R50 ;  /* 0x0000d100eb327a24 */ /* 0x000fe200078e0232 */
[----:B-1----:R3:W1:Y:S03]  /*6820*/  LDS.128 R8, [R49+0x2080] ;  /* 0x0020800031087984 */ /* 0x0026660000000c00 */
[----:B------:R-:W-:Y:S01]  /*6830*/  IMAD.IADD R63, R59, 0x1, R50 ;  /* 0x000000013b3f7824 */ /* 0x000fe200078e0232 */
[----:B------:R3:W1:Y:S01]  /*6840*/  LDS.128 R4, [R49+0x2880] ;  /* 0x0028800031047984 */ /* 0x0006620000000c00 */
[----:B------:R-:W-:Y:S05]  /*6850*/  @P0 BRA `(.L_x_94) ;  /* 0x0000009000000947 */ /* 0x000fea0003800000 */
[----:B---34-:R-:W3:Y:S01]  /*6860*/  LDS.128 R48, [R49+0x6080] ;  /* 0x0060800031307984 */ /* 0x018ee20000000c00 */
[----:B------:R-:W-:Y:S01]  /*6870*/  MOV R62, R58 ;  /* 0x0000003a003e7202 */ /* 0x000fe20000000f00 */
[----:B------:R-:W-:-:S04]  /*6880*/  IMAD R54, R61, c[0x0][0x330], RZ ;  /* 0x0000cc003d367a24 */ /* 0x000fc800078e02ff */
[----:B------:R-:W-:-:S04]  /*6890*/  IMAD.WIDE.U32 R64, R60, c[0x0][0x330], R62 ;  /* 0x0000cc003c407a25 */ /* 0x000fc800078e003e */
[----:B------:R-:W-:Y:S01]  /*68a0*/  IMAD R54, R60, c[0x0][0x334], R54 ;  /* 0x0000cd003c367a24 */ /* 0x000fe200078e0236 */
[----:B------:R-:W-:-:S04]  /*68b0*/  LEA R66, P0, R64, c[0x0][0x318], 0x1 ;  /* 0x0000c60040427a11 */ /* 0x000fc800078008ff */
[----:B------:R-:W-:-:S04]  /*68c0*/  IADD3 R54, R65, R54, RZ ;  /* 0x0000003641367210 */ /* 0x000fc80007ffe0ff */
[----:B------:R-:W-:-:S05]  /*68d0*/  LEA.HI.X R67, R64, c[0x0][0x31c], R54, 0x1, P0 ;  /* 0x0000c70040437a11 */ /* 0x000fca00000f0c36 */
[----:B---3--:R3:W-:Y:S02]  /*68e0*/  STG.E.128 [R66.64], R48 ;  /* 0x0000003042007986 */ /* 0x0087e4000c101d0e */
.L_x_94:
[----:B----4-:R-:W-:Y:S05]  /*68f0*/  BSYNC B0 ;  /* 0x0000000000007941 */ /* 0x010fea0003800000 */
.L_x_93:
[----:B---3--:R-:W-:Y:S01]  /*6900*/  IADD3 R48, R2, 0x10, RZ ;  /* 0x0000001002307810 */ /* 0x008fe20007ffe0ff */
        /* <DEDUP_REMOVED lines=15> */
.L_x_96:
[----:B------:R-:W-:Y:S05]  /*6a00*/  BSYNC B0 ;  /* 0x0000000000007941 */ /* 0x000fea0003800000 */
.L_x_95:
        /* <DEDUP_REMOVED lines=16> */
.L_x_98:
[----:B------:R-:W-:Y:S05]  /*6b10*/  BSYNC B0 ;  /* 0x0000000000007941 */ /* 0x000fea0003800000 */
.L_x_97:
        /* <DEDUP_REMOVED lines=16> */
.L_x_100:
[----:B------:R-:W-:Y:S05]  /*6c20*/  BSYNC B0 ;  /* 0x0000000000007941 */ /* 0x000fea0003800000 */
.L_x_99:
        /* <DEDUP_REMOVED lines=16> */
.L_x_102:
[----:B------:R-:W-:Y:S05]  /*6d30*/  BSYNC B0 ;  /* 0x0000000000007941 */ /* 0x000fea0003800000 */
.L_x_101:
[----:B------:R-:W-:Y:S01]  /*6d40*/  IADD3 R2, R2, 0x50, RZ ;  /* 0x0000005002027810 */ /* 0x000fe20007ffe0ff */
[----:B------:R-:W-:Y:S03]  /*6d50*/  BSSY B0, `(.L_x_103) ;  /* 0x000000f000007945 */ /* 0x000fe60003800000 */
[----:B------:R-:W-:-:S04]  /*6d60*/  ISETP.GE.AND P1, PT, R2, R52, PT ;  /* 0x000000340200720c */ /* 0x000fc80003f26270 */
[----:B------:R-:W-:-:S13]  /*6d70*/  ISETP.GE.OR P0, PT, R56, c[0x0][0x324], P1 ;  /* 0x0000c90038007a0c */ /* 0x000fda0000f06670 */
[----:B------:R-:W-:Y:S05]  /*6d80*/  @P0 BRA `(.L_x_104) ;  /* 0x000000b000000947 */ /* 0x000fea0003800000 */
[----:B---3--:R-:W-:Y:S01]  /*6d90*/  IADD3 R32, P0, R60, 0x50, RZ ;  /* 0x000000503c207810 */ /* 0x008fe20007f1e0ff */
        /* <DEDUP_REMOVED lines=10> */
.L_x_104:
[----:B------:R-:W-:Y:S05]  /*6e40*/  BSYNC B0 ;  /* 0x0000000000007941 */ /* 0x000fea0003800000 */
.L_x_103:
[----:B------:R-:W-:Y:S01]  /*6e50*/  IMAD R0, R0, c[0x0][0x308], RZ ;  /* 0x0000c20000007a24 */ /* 0x000fe200078e02ff */
[----:B------:R-:W-:Y:S01]  /*6e60*/  ISETP.GE.OR P0, PT, R56, c[0x0][0x2f4], P6 ;  /* 0x0000bd0038007a0c */ /* 0x000fe20003706670 */
[C---:B--2---:R-:W-:Y:S01]  /*6e70*/  IMAD.WIDE.U32 R28, R3.reuse, c[0x0][0x308], R56 ;  /* 0x0000c200031c7a25 */ /* 0x044fe200078e0038 */
[----:B------:R-:W-:Y:S03]  /*6e80*/  BSSY B0, `(.L_x_105) ;  /* 0x0000010000007945 */ /* 0x000fe60003800000 */
[----:B------:R-:W-:Y:S02]  /*6e90*/  IMAD R0, R3, c[0x0][0x30c], R0 ;  /* 0x0000c30003007a24 */ /* 0x000fe400078e0200 */
[----:B------:R-:W-:-:S03]  /*6ea0*/  IMAD R53, R53, c[0x0][0x310], RZ ;  /* 0x0000c40035357a24 */ /* 0x000fc600078e02ff */
[----:B------:R-:W-:Y:S01]  /*6eb0*/  IADD3 R29, R29, R0, RZ ;  /* 0x000000001d1d7210 */ /* 0x000fe20007ffe0ff */
[----:B------:R-:W-:-:S04]  /*6ec0*/  IMAD R53, R235, c[0x0][0x314], R53 ;  /* 0x0000c500eb357a24 */ /* 0x000fc800078e0235 */
[----:B------:R-:W-:-:S05]  /*6ed0*/  IMAD.WIDE.U32 R28, R235, c[0x0][0x310], R28 ;  /* 0x0000c400eb1c7a25 */ /* 0x000fca00078e001c */
[----:B------:R-:W-:Y:S01]  /*6ee0*/  IADD3 R31, R29, R53, RZ ;  /* 0x000000351d1f7210 */ /* 0x000fe20007ffe0ff */
[----:B------:R-:W-:Y:S05]  /*6ef0*/  @P0 BRA `(.L_x_106) ;  /* 0x0000008000000947 */ /* 0x000fea0003800000 */
[----:B------:R-:W-:Y:S01]  /*6f00*/  MOV R30, R28 ;  /* 0x0000001c001e7202 */ /* 0x000fe20000000f00 */
[----:B------:R-:W-:-:S04]  /*6f10*/  IMAD R0, R61, c[0x0][0x300], RZ ;  /* 0x0000c0003d007a24 */ /* 0x000fc800078e02ff */
[----:B------:R-:W-:-:S04]  /*6f20*/  IMAD.WIDE.U32 R2, R60, c[0x0][0x300], R30 ;  /* 0x0000c0003c027a25 */ /* 0x000fc800078e001e */
[----:B------:R-:W-:Y:S01]  /*6f30*/  IMAD R0, R60, c[0x0][0x304], R0 ;  /* 0x0000c1003c007a24 */ /* 0x000fe200078e0200 */
[----:B---3--:R-:W-:-:S04]  /*6f40*/  LEA R32, P0, R2, c[0x0][0x2e8], 0x1 ;  /* 0x0000ba0002207a11 */ /* 0x008fc800078008ff */
[----:B------:R-:W-:-:S04]  /*6f50*/  IADD3 R0, R3, R0, RZ ;  /* 0x0000000003007210 */ /* 0x000fc80007ffe0ff */
[----:B------:R-:W-:-:S05]  /*6f60*/  LEA.HI.X R33, R2, c[0x0][0x2ec], R0, 0x1, P0 ;  /* 0x0000bb0002217a11 */ /* 0x000fca00000f0c00 */
[----:B------:R2:W-:Y:S02]  /*6f70*/  STG.E.128 [R32.64], R24 ;  /* 0x0000001820007986 */ /* 0x0005e4000c101d0e */
.L_x_106:
[----:B------:R-:W-:Y:S05]  /*6f80*/  BSYNC B0 ;  /* 0x0000000000007941 */ /* 0x000fea0003800000 */
.L_x_105:
[----:B------:R-:W-:Y:S01]  /*6f90*/  ISETP.GE.OR P0, PT, R56, c[0x0][0x2f4], P5 ;  /* 0x0000bd0038007a0c */ /* 0x000fe20002f06670 */
[----:B------:R-:W-:-:S12]  /*6fa0*/  BSSY B0, `(.L_x_107) ;  /* 0x000000d000007945 */ /* 0x000fd80003800000 */
[----:B------:R-:W-:Y:S05]  /*6fb0*/  @P0 BRA `(.L_x_108) ;  /* 0x000000b000000947 */ /* 0x000fea0003800000 */
[----:B------:R-:W-:Y:S01]  /*6fc0*/  IADD3 R2, P0, R60, 0x10, RZ ;  /* 0x000000103c027810 */ /* 0x000fe20007f1e0ff */
[----:B--2---:R-:W-:Y:S01]  /*6fd0*/  IMAD.MOV.U32 R24, RZ, RZ, R28 ;  /* 0x000000ffff187224 */ /* 0x004fe200078e001c */
        /* <DEDUP_REMOVED lines=9> */
.L_x_108:
[----:B------:R-:W-:Y:S05]  /*7070*/  BSYNC B0 ;  /* 0x0000000000007941 */ /* 0x000fea0003800000 */
.L_x_107:
[----:B------:R-:W-:Y:S01]  /*7080*/  ISETP.GE.OR P0, PT, R56, c[0x0][0x2f4], P4 ;  /* 0x0000bd0038007a0c */ /* 0x000fe20002706670 */
[----:B------:R-:W-:-:S12]  /*7090*/  BSSY B0, `(.L_x_109) ;  /* 0x000000d000007945 */ /* 0x000fd80003800000 */
[----:B------:R-:W-:Y:S05]  /*70a0*/  @P0 BRA `(.L_x_110) ;  /* 0x000000b000000947 */ /* 0x000fea0003800000 */
[----:B--2---:R-:W-:Y:S01]  /*70b0*/  IADD3 R2, P0, R60, 0x20, RZ ;  /* 0x000000203c027810 */ /* 0x004fe20007f1e0ff */
        /* <DEDUP_REMOVED lines=10> */
.L_x_110:
[----:B------:R-:W-:Y:S05]  /*7160*/  BSYNC B0 ;  /* 0x0000000000007941 */ /* 0x000fea0003800000 */
.L_x_109:
        /* <DEDUP_REMOVED lines=14> */
.L_x_112:
[----:B------:R-:W-:Y:S05]  /*7250*/  BSYNC B0 ;  /* 0x0000000000007941 */ /* 0x000fea0003800000 */
.L_x_111:
        /* <DEDUP_REMOVED lines=13> */
[----:B-1----:R1:W-:Y:S02]  /*7330*/  STG.E.128 [R2.64], R8 ;  /* 0x0000000802007986 */ /* 0x0023e4000c101d0e */
.L_x_114:
[----:B------:R-:W-:Y:S05]  /*7340*/  BSYNC B0 ;  /* 0x0000000000007941 */ /* 0x000fea0003800000 */
.L_x_113:
[----:B------:R-:W-:-:S13]  /*7350*/  ISETP.GE.OR P0, PT, R56, c[0x0][0x2f4], P1 ;  /* 0x0000bd0038007a0c */ /* 0x000fda0000f06670 */
[----:B------:R-:W-:Y:S05]  /*7360*/  @P0 EXIT ;  /* 0x000000000000094d */ /* 0x000fea0003800000 */
[----:B------:R-:W-:Y:S01]  /*7370*/  IADD3 R0, P0, R60, 0x50, RZ ;  /* 0x000000503c007810 */ /* 0x000fe20007f1e0ff */
[----:B-12---:R-:W-:Y:S01]  /*7380*/  IMAD.MOV.U32 R2, RZ, RZ, R28 ;  /* 0x000000ffff027224 */ /* 0x006fe200078e001c */
        /* <DEDUP_REMOVED lines=10> */
.L_x_91:
[----:B------:R-:W-:Y:S01]  /*7430*/  ISETP.NE.U32.AND P0, PT, RZ, c[0x0][0x358], PT ;  /* 0x0000d600ff007a0c */ /* 0x000fe20003f05070 */
[----:B-----5:R-:W-:-:S03]  /*7440*/  IMAD.MOV.U32 R4, RZ, RZ, 0x4 ;  /* 0x00000004ff047424 */ /* 0x020fc600078e00ff */
[----:B------:R-:W-:Y:S01]  /*7450*/  ISETP.NE.AND.EX P1, PT, RZ, c[0x0][0x35c], PT, P0 ;  /* 0x0000d700ff007a0c */ /* 0x000fe20003f25300 */
[----:B------:R-:W-:Y:S01]  /*7460*/  IMAD.WIDE R2, R235, R4, c[0x0][0x358] ;  /* 0x0000d600eb027625 */ /* 0x000fe200078e0204 */
[----:B------:R-:W-:-:S04]  /*7470*/  ISETP.NE.U32.AND P0, PT, RZ, c[0x0][0x360], PT ;  /* 0x0000d800ff007a0c */ /* 0x000fc80003f05070 */
[----:B------:R-:W-:Y:S01]  /*7480*/  ISETP.NE.AND.EX P0, PT, RZ, c[0x0][0x364], PT, P0 ;  /* 0x0000d900ff007a0c */ /* 0x000fe20003f05300 */
[----:B------:R-:W-:-:S06]  /*7490*/  IMAD.MOV.U32 R5, RZ, RZ, c[0x0][0x2f0] ;  /* 0x0000bc00ff057624 */ /* 0x000fcc00078e00ff */
[----:B------:R-:W2:Y:S06]  /*74a0*/  @P1 LDG.E R0, [R2.64] ;  /* 0x0000000e02001981 */ /* 0x000eac000c1e1900 */
[----:B------:R-:W-:-:S05]  /*74b0*/  @P0 IMAD.WIDE R6, R235, R4, c[0x0][0x360] ;  /* 0x0000d800eb060625 */ /* 0x000fca00078e0204 */
[----:B------:R3:W5:Y:S01]  /*74c0*/  @P0 LDG.E R5, [R6.64] ;  /* 0x0000000e06050981 */ /* 0x000762000c1e1900 */
[----:B------:R-:W-:Y:S02]  /*74d0*/  CS2R R14, SRZ ;  /* 0x00000000000e7805 */ /* 0x000fe4000001ff00 */
[--C-:B--2---:R-:W-:Y:S01]  /*74e0*/  @P1 SHF.R.S32.HI R15, RZ, 0x1f, R0.reuse ;  /* 0x0000001fff0f1819 */ /* 0x104fe20000011400 */
[----:B------:R-:W-:Y:S01]  /*74f0*/  @P1 IMAD.MOV.U32 R14, RZ, RZ, R0 ;  /* 0x000000ffff0e1224 */ /* 0x000fe200078e0000 */
[----:B------:R-:W-:Y:S05]  /*7500*/  @P0 BRA `(.L_x_115) ;  /* 0x0000004000000947 */ /* 0x000fea0003800000 */
[----:B---3--:R-:W-:Y:S05]  /*7510*/  @!P1 BRA `(.L_x_115) ;  /* 0x0000003000009947 */ /* 0x008fea0003800000 */
[----:B-----5:R2:W3:Y:S04]  /*7520*/  LDG.E R5, [R2.64] ;  /* 0x0000000e02057981 */ /* 0x0204e8000c1e1900 */
[----:B--2---:R-:W3:Y:S02]  /*7530*/  LDG.E R2, [R2.64+0x4] ;  /* 0x0000040e02027981 */ /* 0x004ee4000c1e1900 */
[----:B---3--:R-:W-:-:S02]  /*7540*/  IADD3 R5, -R5, R2, RZ ;  /* 0x0000000205057210 */ /* 0x008fc40007ffe1ff */
.L_x_115:
[----:B---3--:R-:W2:Y:S01]  /*7550*/  S2R R0, SR_CTAID.Y ;  /* 0x0000000000007919 */ /* 0x008ea20000002600 */
[----:B------:R-:W-:Y:S01]  /*7560*/  SHF.R.S32.HI R3, RZ, 0x1f, R232 ;  /* 0x0000001fff037819 */ /* 0x000fe200000114e8 */
[----:B------:R-:W-:Y:S01]  /*7570*/  BSSY B0, `(.L_x_116) ;  /* 0x0000023000007945 */ /* 0x000fe20003800000 */
[----:B------:R-:W-:Y:S01]  /*7580*/  SHF.R.S32.HI R4, RZ, 0x1f, R235 ;  /* 0x0000001fff047819 */ /* 0x000fe200000114eb */
[----:B------:R-:W3:Y:S01]  /*7590*/  S2R R12, SR_CTAID.X ;  /* 0x00000000000c7919 */ /* 0x000ee20000002500 */
[----:B------:R-:W-:-:S02]  /*75a0*/  LEA.HI R3, R3, R232, RZ, 0x4 ;  /* 0x000000e803037211 */ /* 0x000fc400078f20ff */
[----:B------:R-:W-:Y:S02]  /*75b0*/  SEL R4, R4, RZ, !P1 ;  /* 0x000000ff04047207 */ /* 0x000fe40004800000 */
[----:B-1----:R-:W-:Y:S02]  /*75c0*/  LOP3.LUT R8, R3, 0x1ffffff0, RZ, 0xc0, !PT ;  /* 0x1ffffff003087812 */ /* 0x002fe400078ec0ff */
[----:B------:R-:W-:Y:S02]  /*75d0*/  SHF.R.S32.HI R3, RZ, 0x4, R3 ;  /* 0x00000004ff037819 */ /* 0x000fe40000011403 */
[----:B------:R-:W-:Y:S01]  /*75e0*/  SEL R235, R235, RZ, !P1 ;  /* 0x000000ffebeb7207 */ /* 0x000fe20004800000 */
[----:B------:R-:W-:Y:S01]  /*75f0*/  IMAD.IADD R8, R232, 0x1, -R8 ;  /* 0x00000001e8087824 */ /* 0x000fe200078e0a08 */
[----:B------:R-:W-:Y:S01]  /*7600*/  IADD3 R6, P0, R3, R14, RZ ;  /* 0x0000000e03067210 */ /* 0x000fe20007f1e0ff */
[----:B------:R-:W-:Y:S02]  /*7610*/  IMAD R14, R4, c[0x0][0x310], RZ ;  /* 0x0000c400040e7a24 */ /* 0x000fe400078e02ff */
[----:B------:R-:W-:-:S02]  /*7620*/  IMAD.SHL.U32 R8, R8, 0x8, RZ ;  /* 0x0000000808087824 */ /* 0x000fc400078e00ff */
[----:B------:R-:W-:-:S03]  /*7630*/  IMAD R14, R235, c[0x0][0x314], R14 ;  /* 0x0000c500eb0e7a24 */ /* 0x000fc600078e020e */
[----:B------:R-:W-:Y:S02]  /*7640*/  SHF.R.S32.HI R9, RZ, 0x1f, R8 ;  /* 0x0000001fff097819 */ /* 0x000fe40000011408 */
[----:B--2---:R-:W-:Y:S01]  /*7650*/  SHF.R.S32.HI R2, RZ, 0x1f, R0 ;  /* 0x0000001fff027819 */ /* 0x004fe20000011400 */
[----:B---3-5:R-:W-:-:S04]  /*7660*/  IMAD R5, R12, -0x60, R5 ;  /* 0xffffffa00c057824 */ /* 0x028fc800078e0205 */
[----:B------:R-:W-:Y:S02]  /*7670*/  IMAD R7, R2, c[0x0][0x308], RZ ;  /* 0x0000c20002077a24 */ /* 0x000fe400078e02ff */
[----:B------:R-:W-:Y:S01]  /*7680*/  IMAD.WIDE.U32 R10, R0, c[0x0][0x308], R8 ;  /* 0x0000c200000a7a25 */ /* 0x000fe200078e0008 */
[----:B------:R-:W-:-:S03]  /*7690*/  ISETP.GE.AND P6, PT, R3, R5, PT ;  /* 0x000000050300720c */ /* 0x000fc60003fc6270 */
[----:B------:R-:W-:-:S04]  /*76a0*/  IMAD R7, R0, c[0x0][0x30c], R7 ;  /* 0x0000c30000077a24 */ /* 0x000fc800078e0207 */
[----:B------:R-:W-:Y:S01]  /*76b0*/  IMAD.IADD R11, R7, 0x1, R11 ;  /* 0x00000001070b7824 */ /* 0x000fe200078e020b */
[----:B------:R-:W-:Y:S02]  /*76c0*/  LEA.HI.X.SX32 R7, R3, R15, 0x1, P0 ;  /* 0x0000000f03077211 */ /* 0x000fe400000f0eff */
[----:B------:R-:W-:Y:S01]  /*76d0*/  ISETP.GE.OR P0, PT, R8, c[0x0][0x2f4], P6 ;  /* 0x0000bd0008007a0c */ /* 0x000fe20003706670 */
[----:B------:R-:W-:-:S04]  /*76e0*/  IMAD.WIDE.U32 R10, R235, c[0x0][0x310], R10 ;  /* 0x0000c400eb0a7a25 */ /* 0x000fc800078e000a */
[----:B------:R-:W-:-:S04]  /*76f0*/  IMAD.WIDE R12, R12, 0x60, R6 ;  /* 0x000000600c0c7825 */ /* 0x000fc800078e0206 */
[----:B------:R-:W-:-:S04]  /*7700*/  IMAD.IADD R15, R11, 0x1, R14 ;  /* 0x000000010b0f7824 */ /* 0x000fc800078e020e */
        /* <DEDUP_REMOVED lines=8> */
[----:B------:R1:W-:Y:S02]  /*7790*/  STG.E.128 [R18.64], RZ ;  /* 0x000000ff12007986 */ /* 0x0003e4000c101d0e */
.L_x_117:
[----:B------:R-:W-:Y:S05]  /*77a0*/  BSYNC B0 ;  /* 0x0000000000007941 */ /* 0x000fea0003800000 */
.L_x_116:
        /* <DEDUP_REMOVED lines=11> */
[----:B-1----:R-:W-:-:S03]  /*7860*/  LEA R18, P0, R16, c[0x0][0x2e8], 0x1 ;  /* 0x0000ba0010127a11 */ /* 0x002fc600078008ff */
[----:B------:R-:W-:-:S05]  /*7870*/  IMAD R6, R7, c[0x0][0x304], R6 ;  /* 0x0000c10007067a24 */ /* 0x000fca00078e0206 */
[----:B------:R-:W-:-:S04]  /*7880*/  IADD3 R6, R17, R6, RZ ;  /* 0x0000000611067210 */ /* 0x000fc80007ffe0ff */
[----:B------:R-:W-:-:S05]  /*7890*/  LEA.HI.X R19, R16, c[0x0][0x2ec], R6, 0x1, P0 ;  /* 0x0000bb0010137a11 */ /* 0x000fca00000f0c06 */
[----:B------:R1:W-:Y:S02]  /*78a0*/  STG.E.128 [R18.64], RZ ;  /* 0x000000ff12007986 */ /* 0x0003e4000c101d0e */
.L_x_119:
[----:B------:R-:W-:Y:S05]  /*78b0*/  BSYNC B0 ;  /* 0x0000000000007941 */ /* 0x000fea0003800000 */
.L_x_118:
        /* <DEDUP_REMOVED lines=16> */
.L_x_121:
[----:B------:R-:W-:Y:S05]  /*79c0*/  BSYNC B0 ;  /* 0x0000000000007941 */ /* 0x000fea0003800000 */
.L_x_120:
        /* <DEDUP_REMOVED lines=16> */
.L_x_123:
[----:B------:R-:W-:Y:S05]  /*7ad0*/  BSYNC B0 ;  /* 0x0000000000007941 */ /* 0x000fea0003800000 */
.L_x_122:
        /* <DEDUP_REMOVED lines=16> */
.L_x_125:
[----:B------:R-:W-:Y:S05]  /*7be0*/  BSYNC B0 ;  /* 0x0000000000007941 */ /* 0x000fea0003800000 */
.L_x_124:
        /* <DEDUP_REMOVED lines=15> */
[----:B------:R2:W-:Y:S02]  /*7ce0*/  STG.E.128 [R10.64], RZ ;  /* 0x000000ff0a007986 */ /* 0x0005e4000c101d0e */
.L_x_127:
[----:B------:R-:W-:Y:S05]  /*7cf0*/  BSYNC B0 ;  /* 0x0000000000007941 */ /* 0x000fea0003800000 */
.L_x_126:
[----:B------:R-:W-:Y:S01]  /*7d00*/  IMAD R2, R2, c[0x0][0x338], RZ ;  /* 0x0000ce0002027a24 */ /* 0x000fe200078e02ff */
[----:B------:R-:W-:Y:S01]  /*7d10*/  ISETP.GE.OR P0, PT, R8, c[0x0][0x324], P6 ;  /* 0x0000c90008007a0c */ /* 0x000fe20003706670 */
[C---:B--2---:R-:W-:Y:S01]  /*7d20*/  IMAD.WIDE.U32 R10, R0.reuse, c[0x0][0x338], R8 ;  /* 0x0000ce00000a7a25 */ /* 0x044fe200078e0008 */
[----:B------:R-:W-:Y:S03]  /*7d30*/  BSSY B0, `(.L_x_128) ;  /* 0x0000011000007945 */ /* 0x000fe60003800000 */
[----:B------:R-:W-:Y:S02]  /*7d40*/  IMAD R2, R0, c[0x0][0x33c], R2 ;  /* 0x0000cf0000027a24 */ /* 0x000fe400078e0202 */
[----:B------:R-:W-:-:S03]  /*7d50*/  IMAD R6, R4, c[0x0][0x340], RZ ;  /* 0x0000d00004067a24 */ /* 0x000fc600078e02ff */
[----:B------:R-:W-:Y:S01]  /*7d60*/  IADD3 R3, R2, R11, RZ ;  /* 0x0000000b02037210 */ /* 0x000fe20007ffe0ff */
[----:B------:R-:W-:Y:S01]  /*7d70*/  IMAD R6, R235, c[0x0][0x344], R6 ;  /* 0x0000d100eb067a24 */ /* 0x000fe200078e0206 */
[----:B------:R-:W-:-:S05]  /*7d80*/  MOV R2, R10 ;  /* 0x0000000a00027202 */ /* 0x000fca0000000f00 */
[----:B------:R-:W-:-:S05]  /*7d90*/  IMAD.WIDE.U32 R4, R235, c[0x0][0x340], R2 ;  /* 0x0000d000eb047a25 */ /* 0x000fca00078e0002 */
[----:B------:R-:W-:Y:S01]  /*7da0*/  IADD3 R7, R5, R6, RZ ;  /* 0x0000000605077210 */ /* 0x000fe20007ffe0ff */
        /* <DEDUP_REMOVED lines=9> */
.L_x_129:
[----:B------:R-:W-:Y:S05]  /*7e40*/  BSYNC B0 ;  /* 0x0000000000007941 */ /* 0x000fea0003800000 */
.L_x_128:
        /* <DEDUP_REMOVED lines=13> */
[----:B------:R2:W-:Y:S02]  /*7f20*/  STG.E.128 [R2.64], RZ ;  /* 0x000000ff02007986 */ /* 0x0005e4000c101d0e */
.L_x_131:
[----:B------:R-:W-:Y:S05]  /*7f30*/  BSYNC B0 ;  /* 0x0000000000007941 */ /* 0x000fea0003800000 */
.L_x_130:
        /* <DEDUP_REMOVED lines=14> */
.L_x_133:
[----:B------:R-:W-:Y:S05]  /*8020*/  BSYNC B0 ;  /* 0x0000000000007941 */ /* 0x000fea0003800000 */
.L_x_132:
        /* <DEDUP_REMOVED lines=14> */
.L_x_135:
[----:B------:R-:W-:Y:S05]  /*8110*/  BSYNC B0 ;  /* 0x0000000000007941 */ /* 0x000fea0003800000 */
.L_x_134:
        /* <DEDUP_REMOVED lines=14> */
.L_x_137:
[----:B------:R-:W-:Y:S05]  /*8200*/  BSYNC B0 ;  /* 0x0000000000007941 */ /* 0x000fea0003800000 */
.L_x_136:
[----:B------:R-:W-:-:S13]  /*8210*/  ISETP.GE.OR P0, PT, R8, c[0x0][0x324], P1 ;  /* 0x0000c90008007a0c */ /* 0x000fda0000f06670 */
[----:B------:R-:W-:Y:S05]  /*8220*/  @P0 EXIT ;  /* 0x000000000000094d */ /* 0x000fea0003800000 */
[----:B------:R-:W-:Y:S01]  /*8230*/  IADD3 R0, P0, R12, 0x50, RZ ;  /* 0x000000500c007810 */ /* 0x000fe20007f1e0ff */
[----:B--2---:R-:W-:Y:S01]  /*8240*/  IMAD.MOV.U32 R2, RZ, RZ, R4 ;  /* 0x000000ffff027224 */ /* 0x004fe200078e0004 */
        /* <DEDUP_REMOVED lines=8> */
[----:B------:R-:W-:Y:S01]  /*82d0*/  STG.E.128 [R4.64], RZ ;  /* 0x000000ff04007986 */ /* 0x000fe2000c101d0e */
[----:B------:R-:W-:Y:S05]  /*82e0*/  EXIT ;  /* 0x000000000000794d */ /* 0x000fea0003800000 */
.L_x_138:
        /* <DEDUP_REMOVED lines=9> */
.L_x_2290:


//--------------------- .text._ZN7cutlass13device_kernelIN5flash19enable_sm80_to_sm89INS1_16FlashAttnBwdSm80INS1_25CollectiveMainloopBwdSm80ILi2ELi1EN4cute5tupleIJNS5_1CILi64EEENS7_ILi96EEENS7_ILi128EEEEEENS_10bfloat16_tEfNS_4arch4Sm80ELb0ELb0ELb1ELb1ELb1ELb0ELb0ELb0ELi2ELi2ELi2ELi2ELb1EEENS1_21CollectiveEpilogueBwdISB_SC_SE_Li256ELb1ELb0ELi4EEENS1_19SingleTileSchedulerILb1ELb0ELb0ELi96EEEEEEEEEvNT_6ParamsE --------------------------
	.section	.text._ZN7cutlass13device_kernelIN5flash19enable_sm80_to_sm89INS1_16FlashAttnBwdSm80INS1_25CollectiveMainloopBwdSm80ILi2ELi1EN4cute5tupleIJNS5_1CILi64EEENS7_ILi96EEENS7_ILi128EEEEEENS_10bfloat16_tEfNS_4arch4Sm80ELb0ELb0ELb1ELb1ELb1ELb0ELb0ELb0ELi2ELi2ELi2ELi2ELb1EEENS1_21CollectiveEpilogueBwdISB_SC_SE_Li256ELb1ELb0ELi4EEENS1_19SingleTileSchedulerILb1ELb0ELb0ELi96EEEEEEEEEvNT_6ParamsE,"ax",@progbits
	.sectioninfo	@"SHI_REGISTERS=254"
	.align	128
.text._ZN7cutlass13device_kernelIN5flash19enable_sm80_to_sm89INS1_16FlashAttnBwdSm80INS1_25CollectiveMainloopBwdSm80ILi2ELi1EN4cute5tupleIJNS5_1CILi64EEENS7_ILi96EEENS7_ILi128EEEEEENS_10bfloat16_tEfNS_4arch4Sm80ELb0ELb0ELb1ELb1ELb1ELb0ELb0ELb0ELi2ELi2ELi2ELi2ELb1EEENS1_21CollectiveEpilogueBwdISB_SC_SE_Li256ELb1ELb0ELi4EEENS1_19SingleTileSchedulerILb1ELb0ELb0ELi96EEEEEEEEEvNT_6ParamsE:
        .type           _ZN7cutlass13device_kernelIN5flash19enable_sm80_to_sm89INS1_16FlashAttnBwdSm80INS1_25CollectiveMainloopBwdSm80ILi2ELi1EN4cute5tupleIJNS5_1CILi64EEENS7_ILi96EEENS7_ILi128EEEEEENS_10bfloat16_tEfNS_4arch4Sm80ELb0ELb0ELb1ELb1ELb1ELb0ELb0ELb0ELi2ELi2ELi2ELi2ELb1EEENS1_21CollectiveEpilogueBwdISB_SC_SE_Li256ELb1ELb0ELi4EEENS1_19SingleTileSchedulerILb1ELb0ELb0ELi96EEEEEEEEEvNT_6ParamsE,@function
        .size           _ZN7cutlass13device_kernelIN5flash19enable_sm80_to_sm89INS1_16FlashAttnBwdSm80INS1_25CollectiveMainloopBwdSm80ILi2ELi1EN4cute5tupleIJNS5_1CILi64EEENS7_ILi96EEENS7_ILi128EEEEEENS_10bfloat16_tEfNS_4arch4Sm80ELb0ELb0ELb1ELb1ELb1ELb0ELb0ELb0ELi2ELi2ELi2ELi2ELb1EEENS1_21CollectiveEpilogueBwdISB_SC_SE_Li256ELb1ELb0ELi4EEENS1_19SingleTileSchedulerILb1ELb0ELb0ELi96EEEEEEEEEvNT_6ParamsE,(.L_x_2291 - _ZN7cutlass13device_kernelIN5flash19enable_sm80_to_sm89INS1_16FlashAttnBwdSm80INS1_25CollectiveMainloopBwdSm80ILi2ELi1EN4cute5tupleIJNS5_1CILi64EEENS7_ILi96EEENS7_ILi128EEEEEENS_10bfloat16_tEfNS_4arch4Sm80ELb0ELb0ELb1ELb1ELb1ELb0ELb0ELb0ELi2ELi2ELi2ELi2ELb1EEENS1_21CollectiveEpilogueBwdISB_SC_SE_Li256ELb1ELb0ELi4EEENS1_19SingleTileSchedulerILb1ELb0ELb0ELi96EEEEEEEEEvNT_6ParamsE)
        .other          _ZN7cutlass13device_kernelIN5flash19enable_sm80_to_sm89INS1_16FlashAttnBwdSm80INS1_25CollectiveMainloopBwdSm80ILi2ELi1EN4cute5tupleIJNS5_1CILi64EEENS7_ILi96EEENS7_ILi128EEEEEENS_10bfloat16_tEfNS_4arch4Sm80ELb0ELb0ELb1ELb1ELb1ELb0ELb0ELb0ELi2ELi2ELi2ELi2ELb1EEENS1_21CollectiveEpilogueBwdISB_SC_SE_Li256ELb1ELb0ELi4EEENS1_19SingleTileSchedulerILb1ELb0ELb0ELi96EEEEEEEEEvNT_6ParamsE,@"STO_CUDA_ENTRY STV_DEFAULT"
_ZN7cutlass13device_kernelIN5flash19enable_sm80_to_sm89INS1_16FlashAttnBwdSm80INS1_25CollectiveMainloopBwdSm80ILi2ELi1EN4cute5tupleIJNS5_1CILi64EEENS7_ILi96EEENS7_ILi128EEEEEENS_10bfloat16_tEfNS_4arch4Sm80ELb0ELb0ELb1ELb1ELb1ELb0ELb0ELb0ELi2ELi2ELi2ELi2ELb1EEENS1_21CollectiveEpilogueBwdISB_SC_SE_Li256ELb1ELb0ELi4EEENS1_19SingleTileSchedulerILb1ELb0ELb0ELi96EEEEEEEEEvNT_6ParamsE:
        /* <DEDUP_REMOVED lines=18> */
.L_x_140:
        /* <DEDUP_REMOVED lines=8> */
.L_x_142:
[----:B------:R-:W-:Y:S02]  /*01a0*/  MOV R4, c[0x0][0x3a4] ;  /* 0x0000e90000047a02 */ /* 0x000fe40000000f00 */
.L_x_141:
[----:B------:R-:W-:-:S05]  /*01b0*/  IMAD R3, R2, 0x60, RZ ;  /* 0x0000006002037824 */ /* 0x000fca00078e02ff */
[----:B-----5:R-:W-:-:S04]  /*01c0*/  ISETP.GE.AND P0, PT, R3, R4, PT ;  /* 0x000000040300720c */ /* 0x020fc80003f06270 */
[----:B------:R-:W-:Y:S01]  /*01d0*/  SEL R235, R235, 0xffffffff, !P0 ;  /* 0xffffffffebeb7807 */ /* 0x000fe20004000000 */
[----:B------:R-:W-:Y:S05]  /*01e0*/  BRA `(.L_x_143) ;  /* 0x0000011000007947 */ /* 0x000fea0003800000 */
.L_x_139:
[----:B---34-:R-:W-:-:S04]  /*01f0*/  ISETP.NE.U32.AND P0, PT, RZ, c[0x0][0x3c0], PT ;  /* 0x0000f000ff007a0c */ /* 0x018fc80003f05070 */
[----:B------:R-:W-:-:S13]  /*0200*/  ISETP.NE.AND.EX P0, PT, RZ, c[0x0][0x3c4], PT, P0 ;  /* 0x0000f100ff007a0c */ /* 0x000fda0003f05300 */
[----:B------:R-:W-:Y:S05]  /*0210*/  @!P0 BRA `(.L_x_144) ;  /* 0x0000002000008947 */ /* 0x000fea0003800000 */
[----:B------:R1:W5:Y:S01]  /*0220*/  LDG.E R4, [R4.64] ;  /* 0x0000000e04047981 */ /* 0x000362000c1e1900 */
[----:B------:R-:W-:Y:S05]  /*0230*/  BRA `(.L_x_145) ;  /* 0x0000009000007947 */ /* 0x000fea0003800000 */
.L_x_144:
        /* <DEDUP_REMOVED lines=8> */
.L_x_146:
[----:B------:R-:W-:Y:S02]  /*02c0*/  MOV R4, c[0x0][0x3a4] ;  /* 0x0000e90000047a02 */ /* 0x000fe40000000f00 */
.L_x_145:
[----:B------:R-:W-:-:S05]  /*02d0*/  IMAD R3, R2, 0x60, RZ ;  /* 0x0000006002037824 */ /* 0x000fca00078e02ff */
[----:B-----5:R-:W-:-:S04]  /*02e0*/  ISETP.GE.AND P0, PT, R3, R4, PT ;  /* 0x000000040300720c */ /* 0x020fc80003f06270 */
[----:B------:R-:W-:-:S04]  /*02f0*/  SEL R235, R235, 0xffffffff, !P0 ;  /* 0xffffffffebeb7807 */ /* 0x000fc80004000000 */
.L_x_143:
        /* <DEDUP_REMOVED lines=32> */
.L_x_147:
[----:B-1----:R-:W-:-:S04]  /*0500*/  ISETP.NE.U32.AND P0, PT, RZ, c[0x0][0x2e0], PT ;  /* 0x0000b800ff007a0c */ /* 0x002fc80003f05070 */
[----:B------:R-:W-:-:S13]  /*0510*/  ISETP.NE.AND.EX P0, PT, RZ, c[0x0][0x2e4], PT, P0 ;  /* 0x0000b900ff007a0c */ /* 0x000fda0003f05300 */
[----:B------:R-:W-:Y:S05]  /*0520*/  @!P0 BRA `(.L_x_148) ;  /* 0x0000003000008947 */ /* 0x000fea0003800000 */
[----:B------:R-:W-:-:S05]  /*0530*/  IMAD.WIDE R8, R235, R9, c[0x0][0x2e0] ;  /* 0x0000b800eb087625 */ /* 0x000fca00078e0209 */
[----:B------:R1:W5:Y:S01]  /*0540*/  LDG.E R5, [R8.64] ;  /* 0x0000000e08057981 */ /* 0x000362000c1e1900 */
[----:B------:R-:W-:Y:S05]  /*0550*/  BRA `(.L_x_149) ;  /* 0x0000004000007947 */ /* 0x000fea0003800000 */
.L_x_148:
[----:B------:R-:W-:Y:S05]  /*0560*/  @!P3 BRA `(.L_x_149) ;  /* 0x000000300000b947 */ /* 0x000fea0003800000 */
[----:B------:R1:W2:Y:S04]  /*0570*/  LDG.E R5, [R10.64] ;  /* 0x0000000e0a057981 */ /* 0x0002a8000c1e1900 */
[----:B-1----:R-:W2:Y:S02]  /*0580*/  LDG.E R10, [R10.64+0x4] ;  /* 0x0000040e0a0a7981 */ /* 0x002ea4000c1e1900 */
[----:B--2---:R-:W-:Y:S02]  /*0590*/  IADD3 R5, -R5, R10, RZ ;  /* 0x0000000a05057210 */ /* 0x004fe40007ffe1ff */
.L_x_149:
        /* <DEDUP_REMOVED lines=512> */
.L_x_153:
        /* <DEDUP_REMOVED lines=223> */
.L_x_151:
        /* <DEDUP_REMOVED lines=413> */
.L_x_152:
        /* <DEDUP_REMOVED lines=234> */
.L_x_150:
        /* <DEDUP_REMOVED lines=144> */
.L_x_155:
        /* <DEDUP_REMOVED lines=63> */
.L_x_157:
[----:B----4-:R-:W-:Y:S05]  /*68f0*/  BSYNC B0 ;  /* 0x0000000000007941 */ /* 0x010fea0003800000 */
.L_x_156:
        /* <DEDUP_REMOVED lines=16> */
.L_x_159:
[----:B------:R-:W-:Y:S05]  /*6a00*/  BSYNC B0 ;  /* 0x0000000000007941 */ /* 0x000fea0003800000 */
.L_x_158:
        /* <DEDUP_REMOVED lines=16> */
.L_x_161:
[----:B------:R-:W-:Y:S05]  /*6b10*/  BSYNC B0 ;  /* 0x0000000000007941 */ /* 0x000fea0003800000 */
.L_x_160:
        /* <DEDUP_REMOVED lines=16> */
.L_x_163:
[----:B------:R-:W-:Y:S05]  /*6c20*/  BSYNC B0 ;  /* 0x0000000000007941 */ /* 0x000fea0003800000 */
.L_x_162:
        /* <DEDUP_REMOVED lines=16> */
.L_x_165:
[----:B------:R-:W-:Y:S05]  /*6d30*/  BSYNC B0 ;  /* 0x0000000000007941 */ /* 0x000fea0003800000 */
.L_x_164:
        /* <DEDUP_REMOVED lines=16> */
.L_x_167:
[----:B------:R-:W-:Y:S05]  /*6e40*/  BSYNC B0 ;  /* 0x0000000000007941 */ /* 0x000fea0003800000 */
.L_x_166:
        /* <DEDUP_REMOVED lines=19> */
.L_x_169:
[----:B------:R-:W-:Y:S05]  /*6f80*/  BSYNC B0 ;  /* 0x0000000000007941 */ /* 0x000fea0003800000 */
.L_x_168:
        /* <DEDUP_REMOVED lines=14> */
.L_x_171:
[----:B------:R-:W-:Y:S05]  /*7070*/  BSYNC B0 ;  /* 0x0000000000007941 */ /* 0x000fea0003800000 */
.L_x_170:
        /* <DEDUP_REMOVED lines=14> */
.L_x_173:
[----:B------:R-:W-:Y:S05]  /*7160*/  BSYNC B0 ;  /* 0x0000000000007941 */ /* 0x000fea0003800000 */
.L_x_172:
        /* <DEDUP_REMOVED lines=14> */
.L_x_175:
[----:B------:R-:W-:Y:S05]  /*7250*/  BSYNC B0 ;  /* 0x0000000000007941 */ /* 0x000fea0003800000 */
.L_x_174:
        /* <DEDUP_REMOVED lines=14> */
.L_x_177:
[----:B------:R-:W-:Y:S05]  /*7340*/  BSYNC B0 ;  /* 0x0000000000007941 */ /* 0x000fea0003800000 */
.L_x_176:
        /* <DEDUP_REMOVED lines=14> */
.L_x_154:
        /* <DEDUP_REMOVED lines=18> */
.L_x_178:
        /* <DEDUP_REMOVED lines=37> */
.L_x_180:
[----:B------:R-:W-:Y:S05]  /*77a0*/  BSYNC B0 ;  /* 0x0000000000007941 */ /* 0x000fea0003800000 */
.L_x_179:
        /* <DEDUP_REMOVED lines=16> */
.L_x_182:
[----:B------:R-:W-:Y:S05]  /*78b0*/  BSYNC B0 ;  /* 0x0000000000007941 */ /* 0x000fea0003800000 */
.L_x_181:
        /* <DEDUP_REMOVED lines=16> */
.L_x_184:
[----:B------:R-:W-:Y:S05]  /*79c0*/  BSYNC B0 ;  /* 0x0000000000007941 */ /* 0x000fea0003800000 */
.L_x_183:
        /* <DEDUP_REMOVED lines=16> */
.L_x_186:
[----:B------:R-:W-:Y:S05]  /*7ad0*/  BSYNC B0 ;  /* 0x0000000000007941 */ /* 0x000fea0003800000 */
.L_x_185:
        /* <DEDUP_REMOVED lines=16> */
.L_x_188:
[----:B------:R-:W-:Y:S05]  /*7be0*/  BSYNC B0 ;  /* 0x0000000000007941 */ /* 0x000fea0003800000 */
.L_x_187:
        /* <DEDUP_REMOVED lines=16> */
.L_x_190:
[----:B------:R-:W-:Y:S05]  /*7cf0*/  BSYNC B0 ;  /* 0x0000000000007941 */ /* 0x000fea0003800000 */
.L_x_189:
        /* <DEDUP_REMOVED lines=20> */
.L_x_192:
[----:B------:R-:W-:Y:S05]  /*7e40*/  BSYNC B0 ;  /* 0x0000000000007941 */ /* 0x000fea0003800000 */
.L_x_191:
        /* <DEDUP_REMOVED lines=14> */
.L_x_194:
[----:B------:R-:W-:Y:S05]  /*7f30*/  BSYNC B0 ;  /* 0x0000000000007941 */ /* 0x000fea0003800000 */
.L_x_193:
        /* <DEDUP_REMOVED lines=14> */
.L_x_196:
[----:B------:R-:W-:Y:S05]  /*8020*/  BSYNC B0 ;  /* 0x0000000000007941 */ /* 0x000fea0003800000 */
.L_x_195:
        /* <DEDUP_REMOVED lines=14> */
.L_x_198:
[----:B------:R-:W-:Y:S05]  /*8110*/  BSYNC B0 ;  /* 0x0000000000007941 */ /* 0x000fea0003800000 */
.L_x_197:
        /* <DEDUP_REMOVED lines=14> */
.L_x_200:
[----:B------:R-:W-:Y:S05]  /*8200*/  BSYNC B0 ;  /* 0x0000000000007941 */ /* 0x000fea0003800000 */
.L_x_199:
        /* <DEDUP_REMOVED lines=14> */
.L_x_201:
        /* <DEDUP_REMOVED lines=9> */
.L_x_2291:


//--------------------- .text._ZN7cutlass13device_kernelIN5flash19enable_sm80_to_sm89INS1_16FlashAttnBwdSm80INS1_25CollectiveMainloopBwdSm80ILi2ELi1EN4cute5tupleIJNS5_1CILi64EEENS7_ILi96EEENS7_ILi128EEEEEENS_10bfloat16_tEfNS_4arch4Sm80ELb0ELb0ELb1ELb1ELb0ELb0ELb0ELb0ELi2ELi2ELi2ELi2ELb1EEENS1_24CollectiveEpilogueBwdGQAISB_fSE_Li256ELb1ELb0EEENS1_19SingleTileSchedulerILb1ELb0ELb0ELi96EEEEEEEEEvNT_6ParamsE --------------------------
	.section	.text._ZN7cutlass13device_kernelIN5flash19enable_sm80_to_sm89INS1_16FlashAttnBwdSm80INS1_25CollectiveMainloopBwdSm80ILi2ELi1EN4cute5tupleIJNS5_1CILi64EEENS7_ILi96EEENS7_ILi128EEEEEENS_10bfloat16_tEfNS_4arch4Sm80ELb0ELb0ELb1ELb1ELb0ELb0ELb0ELb0ELi2ELi2ELi2ELi2ELb1EEENS1_24CollectiveEpilogueBwdGQAISB_fSE_Li256ELb1ELb0EEENS1_19SingleTileSchedulerILb1ELb0ELb0ELi96EEEEEEEEEvNT_6ParamsE,"ax",@progbits
	.sectioninfo	@"SHI_REGISTERS=254"
	.align	128
.text._ZN7cutlass13device_kernelIN5flash19enable_sm80_to_sm89INS1_16FlashAttnBwdSm80INS1_25CollectiveMainloopBwdSm80ILi2ELi1EN4cute5tupleIJNS5_1CILi64EEENS7_ILi96EEENS7_ILi128EEEEEENS_10bfloat16_tEfNS_4arch4Sm80ELb0ELb0ELb1ELb1ELb0ELb0ELb0ELb0ELi2ELi2ELi2ELi2ELb1EEENS1_24CollectiveEpilogueBwdGQAISB_fSE_Li256ELb1ELb0EEENS1_19SingleTileSchedulerILb1ELb0ELb0ELi96EEEEEEEEEvNT_6ParamsE:
        .type           _ZN7cutlass13device_kernelIN5flash19enable_sm80_to_sm89INS1_16FlashAttnBwdSm80INS1_25CollectiveMainloopBwdSm80ILi2ELi1EN4cute5tupleIJNS5_1CILi64EEENS7_ILi96EEENS7_ILi128EEEEEENS_10bfloat16_tEfNS_4arch4Sm80ELb0ELb0ELb1ELb1ELb0ELb0ELb0ELb0ELi2ELi2ELi2ELi2ELb1EEENS1_24CollectiveEpilogueBwdGQAISB_fSE_Li256ELb1ELb0EEENS1_19SingleTileSchedulerILb1ELb0ELb0ELi96EEEEEEEEEvNT_6ParamsE,@function
        .size           _ZN7cutlass13device_kernelIN5flash19enable_sm80_to_sm89INS1_16FlashAttnBwdSm80INS1_25CollectiveMainloopBwdSm80ILi2ELi1EN4cute5tupleIJNS5_1CILi64EEENS7_ILi96EEENS7_ILi128EEEEEENS_10bfloat16_tEfNS_4arch4Sm80ELb0ELb0ELb1ELb1ELb0ELb0ELb0ELb0ELi2ELi2ELi2ELi2ELb1EEENS1_24CollectiveEpilogueBwdGQAISB_fSE_Li256ELb1ELb0EEENS1_19SingleTileSchedulerILb1ELb0ELb0ELi96EEEEEEEEEvNT_6ParamsE,(.L_x_2292 - _ZN7cutlass13device_kernelIN5flash19enable_sm80_to_sm89INS1_16FlashAttnBwdSm80INS1_25CollectiveMainloopBwdSm80ILi2ELi1EN4cute5tupleIJNS5_1CILi64EEENS7_ILi96EEENS7_ILi128EEEEEENS_10bfloat16_tEfNS_4arch4Sm80ELb0ELb0ELb1ELb1ELb0ELb0ELb0ELb0ELi2ELi2ELi2ELi2ELb1EEENS1_24CollectiveEpilogueBwdGQAISB_fSE_Li256ELb1ELb0EEENS1_19SingleTileSchedulerILb1ELb0ELb0ELi96EEEEEEEEEvNT_6ParamsE)
        .other          _ZN7cutlass13device_kernelIN5flash19enable_sm80_to_sm89INS1_16FlashAttnBwdSm80INS1_25CollectiveMainloopBwdSm80ILi2ELi1EN4cute5tupleIJNS5_1CILi64EEENS7_ILi96EEENS7_ILi128EEEEEENS_10bfloat16_tEfNS_4arch4Sm80ELb0ELb0ELb1ELb1ELb0ELb0ELb0ELb0ELi2ELi2ELi2ELi2ELb1EEENS1_24CollectiveEpilogueBwdGQAISB_fSE_Li256ELb1ELb0EEENS1_19SingleTileSchedulerILb1ELb0ELb0ELi96EEEEEEEEEvNT_6ParamsE,@"STO_CUDA_ENTRY STV_DEFAULT"
_ZN7cutlass13device_kernelIN5flash19enable_sm80_to_sm89INS1_16FlashAttnBwdSm80INS1_25CollectiveMainloopBwdSm80ILi2ELi1EN4cute5tupleIJNS5_1CILi64EEENS7_ILi96EEENS7_ILi128EEEEEENS_10bfloat16_tEfNS_4arch4Sm80ELb0ELb0ELb1ELb1ELb0ELb0ELb0ELb0ELi2ELi2ELi2ELi2ELb1EEENS1_24CollectiveEpilogueBwdGQAISB_fSE_Li256ELb1ELb0EEENS1_19SingleTileSchedulerILb1ELb0ELb0ELi96EEEEEEEEEvNT_6ParamsE:
        /* <DEDUP_REMOVED lines=18> */
.L_x_203:
        /* <DEDUP_REMOVED lines=8> */
.L_x_205:
[----:B------:R-:W-:Y:S02]  /*01a0*/  MOV R4, c[0x0][0x3ac] ;  /* 0x0000eb0000047a02 */ /* 0x000fe40000000f00 */
.L_x_204:
[----:B------:R-:W-:-:S05]  /*01b0*/  IMAD R3, R2, 0x60, RZ ;  /* 0x0000006002037824 */ /* 0x000fca00078e02ff */
[----:B-----5:R-:W-:-:S04]  /*01c0*/  ISETP.GE.AND P0, PT, R3, R4, PT ;  /* 0x000000040300720c */ /* 0x020fc80003f06270 */
[----:B------:R-:W-:Y:S01]  /*01d0*/  SEL R235, R235, 0xffffffff, !P0 ;  /* 0xffffffffebeb7807 */ /* 0x000fe20004000000 */
[----:B------:R-:W-:Y:S05]  /*01e0*/  BRA `(.L_x_206) ;  /* 0x0000011000007947 */ /* 0x000fea0003800000 */
.L_x_202:
[----:B---34-:R-:W-:-:S04]  /*01f0*/  ISETP.NE.U32.AND P0, PT, RZ, c[0x0][0x3c8], PT ;  /* 0x0000f200ff007a0c */ /* 0x018fc80003f05070 */
[----:B------:R-:W-:-:S13]  /*0200*/  ISETP.NE.AND.EX P0, PT, RZ, c[0x0][0x3cc], PT, P0 ;  /* 0x0000f300ff007a0c */ /* 0x000fda0003f05300 */
[----:B------:R-:W-:Y:S05]  /*0210*/  @!P0 BRA `(.L_x_207) ;  /* 0x0000002000008947 */ /* 0x000fea0003800000 */
[----:B------:R1:W5:Y:S01]  /*0220*/  LDG.E R4, [R4.64] ;  /* 0x0000000e04047981 */ /* 0x000362000c1e1900 */
[----:B------:R-:W-:Y:S05]  /*0230*/  BRA `(.L_x_208) ;  /* 0x0000009000007947 */ /* 0x000fea0003800000 */
.L_x_207:
        /* <DEDUP_REMOVED lines=8> */
.L_x_209:
[----:B------:R-:W-:Y:S02]  /*02c0*/  MOV R4, c[0x0][0x3ac] ;  /* 0x0000eb0000047a02 */ /* 0x000fe40000000f00 */
.L_x_208:
[----:B------:R-:W-:-:S05]  /*02d0*/  IMAD R3, R2, 0x60, RZ ;  /* 0x0000006002037824 */ /* 0x000fca00078e02ff */
[----:B-----5:R-:W-:-:S04]  /*02e0*/  ISETP.GE.AND P0, PT, R3, R4, PT ;  /* 0x000000040300720c */ /* 0x020fc80003f06270 */
[----:B------:R-:W-:-:S04]  /*02f0*/  SEL R235, R235, 0xffffffff, !P0 ;  /* 0xffffffffebeb7807 */ /* 0x000fc80004000000 */
.L_x_206:
        /* <DEDUP_REMOVED lines=8> */
[CC--:B-1----:R-:W-:Y:S01]  /*0380*/  @P0 IMAD.WIDE R4, R235.reuse, R11.reuse, c[0x0][0x2d8] ;  /* 0x0000b600eb040625 */ /* 0x0c2fe200078e020b */
[----:B------:R-:W-:Y:S01]  /*0390*/  ISETP.NE.AND.EX P3, PT, RZ, c[0x0][0x2d4], PT, P3 ;  /* 0x0000b500ff007a0c */ /* 0x000fe20003f65330 */
[----:B------:R-:W2:Y:S04]  /*03a0*/  @P2 LDG.E R3, [R14.64] ;  /* 0x0000000e0e032981 */ /* 0x000ea8000c1e1900 */
[----:B------:R1:W3:Y:S01]  /*03b0*/  @P0 LDG.E R4, [R4.64] ;  /* 0x0000000e04040981 */ /* 0x0002e2000c1e1900 */
[----:B------:R-:W-:-:S03]  /*03c0*/  IMAD.WIDE R12, R235, R11, c[0x0][0x2d0] ;  /* 0x0000b400eb0c7625 */ /* 0x000fc600078e020b */
[----:B------:R-:W4:Y:S04]  /*03d0*/  @P2 LDG.E R10, [R14.64] ;  /* 0x0000000e0e0a2981 */ /* 0x000f28000c1e1900 */
[----:B-1----:R-:W5:Y:S01]  /*03e0*/  @P3 LDG.E R5, [R12.64] ;  /* 0x0000000e0c053981 */ /* 0x002f62000c1e1900 */
[----:B------:R-:W-:Y:S01]  /*03f0*/  ULDC UR12, c[0x0][0x168] ;  /* 0x00005a00000c7ab9 */ /* 0x000fe20000000800 */
[----:B------:R-:W-:Y:S01]  /*0400*/  CS2R R6, SRZ ;  /* 0x0000000000067805 */ /* 0x000fe2000001ff00 */
[----:B------:R-:W-:Y:S02]  /*0410*/  CS2R R8, SRZ ;  /* 0x0000000000087805 */ /* 0x000fe4000001ff00 */
[----:B---3--:R2:W1:Y:S01]  /*0420*/  @P0 R2UR UR12, R4 ;  /* 0x00000000040c03c2 */ /* 0x00846200000e0000 */
[--C-:B----4-:R-:W-:Y:S01]  /*0430*/  @P2 SHF.R.S32.HI R7, RZ, 0x1f, R10.reuse ;  /* 0x0000001fff072819 */ /* 0x110fe2000001140a */
[----:B------:R-:W-:-:S02]  /*0440*/  @P2 IMAD.MOV.U32 R6, RZ, RZ, R10 ;  /* 0x000000ffff062224 */ /* 0x000fc400078e000a */
[----:B--2---:R-:W-:-:S05]  /*0450*/  @P2 IMAD R4, R235, 0x40, R3 ;  /* 0x00000040eb042824 */ /* 0x004fca00078e0203 */
[----:B------:R-:W-:-:S04]  /*0460*/  @P2 SHF.R.S32.HI R3, RZ, 0x1f, R4 ;  /* 0x0000001fff032819 */ /* 0x000fc80000011404 */
[----:B------:R-:W-:Y:S01]  /*0470*/  @P2 LEA.HI R3, R3, R4, RZ, 0x6 ;  /* 0x0000000403032211 */ /* 0x000fe200078f30ff */
[----:B------:R-:W-:Y:S01]  /*0480*/  IMAD.MOV.U32 R4, RZ, RZ, RZ ;  /* 0x000000ffff047224 */ /* 0x000fe200078e00ff */
[--C-:B-----5:R-:W-:Y:S01]  /*0490*/  @P3 SHF.R.S32.HI R9, RZ, 0x1f, R5.reuse ;  /* 0x0000001fff093819 */ /* 0x120fe20000011405 */
[----:B------:R-:W-:Y:S01]  /*04a0*/  @P3 IMAD.MOV.U32 R8, RZ, RZ, R5 ;  /* 0x000000ffff083224 */ /* 0x000fe200078e0005 */
[----:B------:R-:W-:Y:S01]  /*04b0*/  @P2 LOP3.LUT R4, R3, 0xffffffc0, RZ, 0xc0, !PT ;  /* 0xffffffc003042812 */ /* 0x000fe200078ec0ff */
[----:B------:R-:W-:Y:S01]  /*04c0*/  IMAD.MOV.U32 R3, RZ, RZ, c[0x0][0x198] ;  /* 0x00006600ff037624 */ /* 0x000fe200078e00ff */
[----:B-1----:R-:W-:Y:S05]  /*04d0*/  @P0 BRA `(.L_x_210) ;  /* 0x0000006000000947 */ /* 0x002fea0003800000 */
[----:B------:R-:W-:Y:S05]  /*04e0*/  @!P2 BRA `(.L_x_210) ;  /* 0x000000500000a947 */ /* 0x000fea0003800000 */
[----:B------:R-:W2:Y:S04]  /*04f0*/  LDG.E R10, [R14.64] ;  /* 0x0000000e0e0a7981 */ /* 0x000ea8000c1e1900 */
[----:B------:R-:W3:Y:S01]  /*0500*/  LDG.E R5, [R14.64+0x4] ;  /* 0x0000040e0e057981 */ /* 0x000ee2000c1e1900 */
[----:B--2---:R-:W1:Y:S08]  /*0510*/  R2UR UR12, R10 ;  /* 0x000000000a0c73c2 */ /* 0x004e7000000e0000 */
[----:B---3--:R-:W1:Y:S02]  /*0520*/  R2UR UR4, R5 ;  /* 0x00000000050473c2 */ /* 0x008e6400000e0000 */
[----:B-1----:R-:W-:-:S06]  /*0530*/  UIADD3 UR12, -UR12, UR4, URZ ;  /* 0x000000040c0c7290 */ /* 0x002fcc000fffe13f */
.L_x_210:
[----:B------:R-:W-:-:S04]  /*0540*/  ISETP.NE.U32.AND P0, PT, RZ, c[0x0][0x2e0], PT ;  /* 0x0000b800ff007a0c */ /* 0x000fc80003f05070 */
[----:B------:R-:W-:-:S13]  /*0550*/  ISETP.NE.AND.EX P0, PT, RZ, c[0x0][0x2e4], PT, P0 ;  /* 0x0000b900ff007a0c */ /* 0x000fda0003f05300 */
[----:B------:R-:W-:Y:S05]  /*0560*/  @!P0 BRA `(.L_x_211) ;  /* 0x0000003000008947 */ /* 0x000fea0003800000 */
[----:B------:R-:W-:-:S05]  /*0570*/  IMAD.WIDE R10, R235, R11, c[0x0][0x2e0] ;  /* 0x0000b800eb0a7625 */ /* 0x000fca00078e020b */
[----:B------:R1:W5:Y:S01]  /*0580*/  LDG.E R3, [R10.64] ;  /* 0x0000000e0a037981 */ /* 0x000362000c1e1900 */
[----:B------:R-:W-:Y:S05]  /*0590*/  BRA `(.L_x_212) ;  /* 0x0000004000007947 */ /* 0x000fea0003800000 */
.L_x_211:
[----:B------:R-:W-:Y:S05]  /*05a0*/  @!P3 BRA `(.L_x_212) ;  /* 0x000000300000b947 */ /* 0x000fea0003800000 */
[----:B------:R1:W2:Y:S04]  /*05b0*/  LDG.E R3, [R12.64] ;  /* 0x0000000e0c037981 */ /* 0x0002a8000c1e1900 */
[----:B-1----:R-:W2:Y:S02]  /*05c0*/  LDG.E R12, [R12.64+0x4] ;  /* 0x0000040e0c0c7981 */ /* 0x002ea4000c1e1900 */
[----:B--2---:R-:W-:Y:S02]  /*05d0*/  IADD3 R3, -R3, R12, RZ ;  /* 0x0000000c03037210 */ /* 0x004fe40007ffe1ff */
.L_x_212:
        /* <DEDUP_REMOVED lines=53> */
[--C-:B-1----:R-:W-:Y:S01]  /*0930*/  SHF.R.S32.HI R11, RZ, 0x1f, R232.reuse ;  /* 0x0000001fff0b7819 */ /* 0x102fe200000114e8 */
[----:B------:R-:W-:Y:S01]  /*0940*/  IMAD.SHL.U32 R10, R232, 0x4, RZ ;  /* 0x00000004e80a7824 */ /* 0x000fe200078e00ff */
[----:B------:R-:W-:Y:S01]  /*0950*/  SHF.R.S32.HI R13, RZ, 0x1f, R232 ;  /* 0x0000001fff0d7819 */ /* 0x000fe200000114e8 */
[----:B------:R-:W-:Y:S01]  /*0960*/  IMAD.SHL.U32 R16, R4, 0x80, RZ ;  /* 0x0000008004107824 */ /* 0x000fe200078e00ff */
[----:B------:R-:W-:Y:S01]  /*0970*/  ISETP.NE.AND P1, PT, R5, 0x1, PT ;  /* 0x000000010500780c */ /* 0x000fe20003f25270 */
[----:B------:R-:W-:Y:S01]  /*0980*/  IMAD.MOV.U32 R12, RZ, RZ, R0 ;  /* 0x000000ffff0c7224 */ /* 0x000fe200078e0000 */
[----:B------:R-:W-:Y:S01]  /*0990*/  SHF.R.S32.HI R5, RZ, 0x1f, R4 ;  /* 0x0000001fff057819 */ /* 0x000fe20000011404 */
[----:B-----5:R-:W-:Y:S01]  /*09a0*/  IMAD R237, R2, -0x60, R3 ;  /* 0xffffffa002ed7824 */ /* 0x020fe200078e0203 */
[C---:B------:R-:W-:Y:S01]  /*09b0*/  IADD3 R14, P0, R10.reuse, R4, RZ ;  /* 0x000000040a0e7210 */ /* 0x040fe20007f1e0ff */
[----:B------:R-:W-:Y:S01]  /*09c0*/  ULDC.64 UR4, c[0x0][0x1d8] ;  /* 0x0000760000047ab9 */ /* 0x000fe20000000a00 */
[-C--:B------:R-:W-:Y:S01]  /*09d0*/  LEA.HI R4, R11, R232.reuse, RZ, 0x3 ;  /* 0x000000e80b047211 */ /* 0x080fe200078f18ff */
[----:B------:R-:W-:Y:S01]  /*09e0*/  USHF.L.U32 UR7, UR4, 0x6, URZ ;  /* 0x0000000604077899 */ /* 0x000fe2000800063f */
[----:B------:R-:W-:Y:S01]  /*09f0*/  LEA.HI.X.SX32 R15, R10, R5, 0x1, P0 ;  /* 0x000000050a0f7211 */ /* 0x000fe200000f0eff */
[----:B------:R-:W-:Y:S01]  /*0a00*/  UMOV UR6, 0x6 ;  /* 0x0000000600067882 */ /* 0x000fe20000000000 */
[----:B------:R-:W-:Y:S01]  /*0a10*/  IADD3 R18, P0, R16, R232, RZ ;  /* 0x000000e810127210 */ /* 0x000fe20007f1e0ff */
[----:B------:R-:W-:Y:S01]  /*0a20*/  USHF.L.U64.HI UR5, UR4, UR6, UR5 ;  /* 0x0000000604057299 */ /* 0x000fe20008010205 */
[----:B------:R-:W-:Y:S01]  /*0a30*/  SHF.R.S32.HI R234, RZ, 0x3, R4 ;  /* 0x00000003ffea7819 */ /* 0x000fe20000011404 */
[----:B------:R-:W-:Y:S01]  /*0a40*/  @P1 IMAD.HI.U32 R5, R0, c[0x0][0x24c], RZ ;  /* 0x0000930000051a27 */ /* 0x000fe200078e00ff */
[----:B------:R-:W-:Y:S01]  /*0a50*/  LEA.HI.X.SX32 R19, R16, R13, 0x1, P0 ;  /* 0x0000000d10137211 */ /* 0x000fe200000f0eff */
[----:B------:R-:W-:Y:S01]  /*0a60*/  ULDC.64 UR8, c[0x0][0x178] ;  /* 0x00005e0000087ab9 */ /* 0x000fe20000000a00 */
[----:B------:R-:W-:Y:S01]  /*0a70*/  SHF.R.S32.HI R13, RZ, 0x1f, R234 ;  /* 0x0000001fff0d7819 */ /* 0x000fe200000114ea */
[----:B------:R-:W-:Y:S01]  /*0a80*/  IMAD.WIDE.U32 R16, R0, c[0x0][0x270], R14 ;  /* 0x00009c0000107a25 */ /* 0x000fe200078e000e */
[----:B------:R-:W-:Y:S01]  /*0a90*/  @P1 SHF.R.U32.HI R12, RZ, c[0x0][0x250], R5 ;  /* 0x00009400ff0c1a19 */ /* 0x000fe20000011605 */
[----:B------:R-:W-:Y:S01]  /*0aa0*/  USHF.L.U32 UR10, UR8, 0x6, URZ ;  /* 0x00000006080a7899 */ /* 0x000fe2000800063f */
[----:B------:R-:W-:Y:S01]  /*0ab0*/  IADD3 R6, P0, R234, R6, RZ ;  /* 0x00000006ea067210 */ /* 0x000fe20007f1e0ff */
[----:B------:R-:W-:Y:S01]  /*0ac0*/  IMAD.WIDE.U32 R14, R0, c[0x0][0x288], R14 ;  /* 0x0000a200000e7a25 */ /* 0x000fe200078e000e */
[----:B------:R-:W-:Y:S01]  /*0ad0*/  LOP3.LUT R5, R4, 0xfffffff8, RZ, 0xc0, !PT ;  /* 0xfffffff804057812 */ /* 0x000fe200078ec0ff */
[----:B------:R-:W-:Y:S01]  /*0ae0*/  USHF.L.U64.HI UR9, UR8, UR6, UR9 ;  /* 0x0000000608097299 */ /* 0x000fe20008010209 */
[----:B------:R-:W-:Y:S01]  /*0af0*/  SHF.R.S32.HI R10, RZ, 0x1f, R0 ;  /* 0x0000001fff0a7819 */ /* 0x000fe20000011400 */
[----:B------:R-:W-:Y:S01]  /*0b00*/  IMAD.X R7, R13, 0x1, R7, P0 ;  /* 0x000000010d077824 */ /* 0x000fe200000e0607 */
[----:B------:R-:W-:Y:S01]  /*0b10*/  IADD3 R30, P0, R234, R8, RZ ;  /* 0x00000008ea1e7210 */ /* 0x000fe20007f1e0ff */
[----:B------:R-:W-:Y:S01]  /*0b20*/  IMAD.IADD R5, R232, 0x1, -R5 ;  /* 0x00000001e8057824 */ /* 0x000fe200078e0a05 */
[----:B------:R-:W-:Y:S01]  /*0b30*/  SHF.R.S32.HI R8, RZ, 0x1f, R12 ;  /* 0x0000001fff087819 */ /* 0x000fe2000001140c */
[----:B------:R-:W-:Y:S01]  /*0b40*/  IMAD R36, R10, c[0x0][0x288], RZ ;  /* 0x0000a2000a247a24 */ /* 0x000fe200078e02ff */
[----:B------:R-:W-:Y:S01]  /*0b50*/  LOP3.LUT R236, R236, 0xfffffffe, RZ, 0xc0, !PT ;  /* 0xfffffffeecec7812 */ /* 0x000fe200078ec0ff */
[----:B------:R-:W-:Y:S01]  /*0b60*/  IMAD R40, R10, c[0x0][0x270], RZ ;  /* 0x00009c000a287a24 */ /* 0x000fe200078e02ff */
[----:B------:R-:W-:Y:S01]  /*0b70*/  CS2R R130, SRZ ;  /* 0x0000000000827805 */ /* 0x000fe2000001ff00 */
[----:B------:R-:W-:Y:S01]  /*0b80*/  IMAD.SHL.U32 R20, R5, 0x8, RZ ;  /* 0x0000000805147824 */ /* 0x000fe200078e00ff */
[----:B------:R-:W-:Y:S01]  /*0b90*/  CS2R R128, SRZ ;  /* 0x0000000000807805 */ /* 0x000fe2000001ff00 */
[----:B------:R-:W-:Y:S01]  /*0ba0*/  IMAD R36, R0, c[0x0][0x28c], R36 ;  /* 0x0000a30000247a24 */ /* 0x000fe200078e0224 */
[----:B------:R-:W-:Y:S01]  /*0bb0*/  CS2R R126, SRZ ;  /* 0x00000000007e7805 */ /* 0x000fe2000001ff00 */
[----:B------:R-:W-:Y:S01]  /*0bc0*/  IMAD.X R31, R13, 0x1, R9, P0 ;  /* 0x000000010d1f7824 */ /* 0x000fe200000e0609 */
[----:B------:R-:W-:Y:S01]  /*0bd0*/  SHF.R.S32.HI R21, RZ, 0x1f, R20 ;  /* 0x0000001fff157819 */ /* 0x000fe20000011414 */
[----:B------:R-:W-:Y:S01]  /*0be0*/  IMAD.IADD R9, R3, 0x1, -R234 ;  /* 0x0000000103097824 */ /* 0x000fe200078e0aea */
[----:B------:R-:W-:Y:S01]  /*0bf0*/  ISETP.GE.AND P4, PT, R20, c[0x0][0x1cc], PT ;  /* 0x0000730014007a0c */ /* 0x000fe20003f86270 */
[----:B------:R-:W-:Y:S01]  /*0c00*/  IMAD R40, R0, c[0x0][0x274], R40 ;  /* 0x00009d0000287a24 */ /* 0x000fe200078e0228 */
[----:B------:R-:W-:Y:S01]  /*0c10*/  SEL R13, R235, RZ, !P2 ;  /* 0x000000ffeb0d7207 */ /* 0x000fe20005000000 */
[----:B------:R-:W-:Y:S01]  /*0c20*/  IMAD.IADD R37, R15, 0x1, R36 ;  /* 0x000000010f257824 */ /* 0x000fe200078e0224 */
[----:B------:R-:W-:Y:S01]  /*0c30*/  CS2R R124, SRZ ;  /* 0x00000000007c7805 */ /* 0x000fe2000001ff00 */
[----:B------:R-:W-:Y:S01]  /*0c40*/  IMAD R24, R8, c[0x0][0x1e0], RZ ;  /* 0x0000780008187a24 */ /* 0x000fe200078e02ff */
[----:B------:R-:W-:Y:S01]  /*0c50*/  CS2R R122, SRZ ;  /* 0x00000000007a7805 */ /* 0x000fe2000001ff00 */
[----:B------:R-:W-:Y:S01]  /*0c60*/  IMAD.MOV.U32 R36, RZ, RZ, R14 ;  /* 0x000000ffff247224 */ /* 0x000fe200078e000e */
[----:B------:R-:W-:Y:S01]  /*0c70*/  SHF.R.S32.HI R14, RZ, 0x1f, R235 ;  /* 0x0000001fff0e7819 */ /* 0x000fe200000114eb */
[----:B------:R-:W-:Y:S01]  /*0c80*/  IMAD R3, R2, -0x60, R9 ;  /* 0xffffffa002037824 */ /* 0x000fe200078e0209 */
[----:B------:R-:W-:Y:S01]  /*0c90*/  LEA.HI R9, R11, R232, RZ, 0x6 ;  /* 0x000000e80b097211 */ /* 0x000fe200078f30ff */
[----:B------:R-:W-:Y:S01]  /*0ca0*/  IMAD.IADD R41, R17, 0x1, R40 ;  /* 0x0000000111297824 */ /* 0x000fe200078e0228 */
[----:B------:R-:W-:Y:S01]  /*0cb0*/  SEL R15, R14, RZ, !P3 ;  /* 0x000000ff0e0f7207 */ /* 0x000fe20005800000 */
[----:B------:R-:W-:Y:S01]  /*0cc0*/  IMAD.SHL.U32 R233, R234, 0x40, RZ ;  /* 0x00000040eae97824 */ /* 0x000fe200078e00ff */
[----:B------:R-:W-:Y:S01]  /*0cd0*/  SHF.R.S32.HI R9, RZ, 0x6, R9 ;  /* 0x00000006ff097819 */ /* 0x000fe20000011409 */
[----:B------:R-:W-:Y:S01]  /*0ce0*/  IMAD.MOV.U32 R40, RZ, RZ, R16 ;  /* 0x000000ffff287224 */ /* 0x000fe200078e0010 */
[----:B------:R-:W-:Y:S01]  /*0cf0*/  SEL R14, R14, RZ, !P2 ;  /* 0x000000ff0e0e7207 */ /* 0x000fe20005000000 */
[C---:B------:R-:W-:Y:S01]  /*0d00*/  IMAD R24, R12.reuse, c[0x0][0x1e4], R24 ;  /* 0x000079000c187a24 */ /* 0x040fe200078e0218 */
[----:B------:R-:W-:Y:S01]  /*0d10*/  LOP3.LUT R233, R233, 0x1c0, RZ, 0xc0, !PT ;  /* 0x000001c0e9e97812 */ /* 0x000fe200078ec0ff */
[----:B------:R-:W-:Y:S01]  /*0d20*/  IMAD.WIDE.U32 R16, R12, c[0x0][0x1e0], R20 ;  /* 0x000078000c107a25 */ /* 0x000fe200078e0014 */
[----:B------:R-:W-:Y:S01]  /*0d30*/  CS2R R120, SRZ ;  /* 0x0000000000787805 */ /* 0x000fe2000001ff00 */
[----:B------:R-:W-:Y:S01]  /*0d40*/  CS2R R118, SRZ ;  /* 0x0000000000767805 */ /* 0x000fe2000001ff00 */
[----:B------:R-:W-:Y:S01]  /*0d50*/  CS2R R116, SRZ ;  /* 0x0000000000747805 */ /* 0x000fe2000001ff00 */
[----:B------:R-:W-:Y:S01]  /*0d60*/  IMAD.IADD R25, R17, 0x1, R24 ;  /* 0x0000000111197824 */ /* 0x000fe200078e0218 */
[----:B------:R-:W-:Y:S01]  /*0d70*/  SEL R17, R235, RZ, !P3 ;  /* 0x000000ffeb117207 */ /* 0x000fe20005800000 */
[----:B------:R-:W-:Y:S01]  /*0d80*/  IMAD.SHL.U32 R229, R5, 0x40, RZ ;  /* 0x0000004005e57824 */ /* 0x000fe200078e00ff */
[----:B------:R-:W-:Y:S01]  /*0d90*/  ISETP.LT.OR P3, PT, R3, 0x1, P4 ;  /* 0x000000010300780c */ /* 0x000fe20002761670 */
[----:B------:R-:W-:Y:S01]  /*0da0*/  IMAD.WIDE R30, R2, 0x60, R30 ;  /* 0x00000060021e7825 */ /* 0x000fe200078e021e */
[----:B------:R-:W-:Y:S01]  /*0db0*/  LOP3.LUT R2, R233, 0x38, R20, 0xf8, !PT ;  /* 0x00000038e9027812 */ /* 0x000fe200078ef814 */
[----:B------:R-:W-:Y:S01]  /*0dc0*/  CS2R R114, SRZ ;  /* 0x0000000000727805 */ /* 0x000fe2000001ff00 */
[----:B------:R-:W-:Y:S01]  /*0dd0*/  SHF.R.U32.HI R233, RZ, 0x3, R233 ;  /* 0x00000003ffe97819 */ /* 0x000fe200000116e9 */
[----:B------:R-:W-:Y:S01]  /*0de0*/  IMAD.MOV.U32 R24, RZ, RZ, R16 ;  /* 0x000000ffff187224 */ /* 0x000fe200078e0010 */
[----:B------:R-:W-:Y:S01]  /*0df0*/  LOP3.LUT R229, R229, 0x1c0, RZ, 0xc0, !PT ;  /* 0x000001c0e5e57812 */ /* 0x000fe200078ec0ff */
[----:B------:R-:W-:Y:S01]  /*0e00*/  IMAD R38, R15, c[0x0][0x1e8], RZ ;  /* 0x00007a000f267a24 */ /* 0x000fe200078e02ff */
[----:B------:R-:W-:Y:S01]  /*0e10*/  CS2R R112, SRZ ;  /* 0x0000000000707805 */ /* 0x000fe2000001ff00 */
[----:B------:R-:W-:Y:S01]  /*0e20*/  IMAD.SHL.U32 R16, R9, 0x200, RZ ;  /* 0x0000020009107824 */ /* 0x000fe200078e00ff */
[----:B------:R-:W-:Y:S01]  /*0e30*/  CS2R R110, SRZ ;  /* 0x00000000006e7805 */ /* 0x000fe2000001ff00 */
[C---:B------:R-:W-:Y:S01]  /*0e40*/  IMAD R38, R17.reuse, c[0x0][0x1ec], R38 ;  /* 0x00007b0011267a24 */ /* 0x040fe200078e0226 */
[----:B------:R-:W-:Y:S01]  /*0e50*/  CS2R R108, SRZ ;  /* 0x00000000006c7805 */ /* 0x000fe2000001ff00 */
[----:B------:R-:W-:Y:S01]  /*0e60*/  IMAD.WIDE.U32 R24, R17, c[0x0][0x1e8], R24 ;  /* 0x00007a0011187a25 */ /* 0x000fe200078e0018 */
[C---:B------:R-:W-:Y:S01]  /*0e70*/  LOP3.LUT R233, R16.reuse, R2, R233, 0xf6, !PT ;  /* 0x0000000210e97212 */ /* 0x040fe200078ef6e9 */
[----:B------:R-:W-:Y:S01]  /*0e80*/  CS2R R106, SRZ ;  /* 0x00000000006a7805 */ /* 0x000fe2000001ff00 */
[----:B------:R-:W-:Y:S01]  /*0e90*/  LOP3.LUT R2, R229, 0x8, R4, 0xf8, !PT ;  /* 0x00000008e5027812 */ /* 0x000fe200078ef804 */
[----:B------:R-:W-:Y:S01]  /*0ea0*/  IMAD.IADD R39, R25, 0x1, R38 ;  /* 0x0000000119277824 */ /* 0x000fe200078e0226 */
[----:B------:R-:W-:Y:S01]  /*0eb0*/  SHF.R.U32.HI R229, RZ, 0x3, R229 ;  /* 0x00000003ffe57819 */ /* 0x000fe200000116e5 */
[----:B------:R-:W-:Y:S01]  /*0ec0*/  IMAD.MOV.U32 R38, RZ, RZ, R24 ;  /* 0x000000ffff267224 */ /* 0x000fe200078e0018 */
[----:B------:R-:W-:Y:S01]  /*0ed0*/  CS2R R104, SRZ ;  /* 0x0000000000687805 */ /* 0x000fe2000001ff00 */
[----:B------:R-:W-:Y:S01]  /*0ee0*/  IMAD R24, R7, c[0x0][0x178], RZ ;  /* 0x00005e0007187a24 */ /* 0x000fe200078e02ff */
[----:B------:R-:W-:Y:S01]  /*0ef0*/  LOP3.LUT R229, R16, R2, R229, 0xf6, !PT ;  /* 0x0000000210e57212 */ /* 0x000fe200078ef6e5 */
[----:B------:R-:W-:Y:S01]  /*0f00*/  IMAD R2, R8, c[0x0][0x1b0], RZ ;  /* 0x00006c0008027a24 */ /* 0x000fe200078e02ff */
[----:B------:R-:W-:Y:S01]  /*0f10*/  IADD3 R16, R20, 0x40, RZ ;  /* 0x0000004014107810 */ /* 0x000fe20007ffe0ff */
[----:B------:R-:W-:Y:S01]  /*0f20*/  IMAD R8, R6, c[0x0][0x17c], R24 ;  /* 0x00005f0006087a24 */ /* 0x000fe200078e0218 */
[----:B------:R-:W-:Y:S01]  /*0f30*/  CS2R R102, SRZ ;  /* 0x0000000000667805 */ /* 0x000fe2000001ff00 */
[----:B------:R-:W-:Y:S01]  /*0f40*/  IMAD R24, R31, c[0x0][0x1d8], RZ ;  /* 0x000076001f187a24 */ /* 0x000fe200078e02ff */
[----:B------:R-:W-:Y:S01]  /*0f50*/  ISETP.GE.AND P5, PT, R16, c[0x0][0x1cc], PT ;  /* 0x0000730010007a0c */ /* 0x000fe20003fa6270 */
[C---:B------:R-:W-:Y:S01]  /*0f60*/  IMAD.WIDE.U32 R38, R30.reuse, c[0x0][0x1d8], R38 ;  /* 0x000076001e267a25 */ /* 0x040fe200078e0026 */
[----:B------:R-:W-:Y:S01]  /*0f70*/  CS2R R100, SRZ ;  /* 0x0000000000647805 */ /* 0x000fe2000001ff00 */
[----:B------:R-:W-:Y:S01]  /*0f80*/  CS2R R98, SRZ ;  /* 0x0000000000627805 */ /* 0x000fe2000001ff00 */
[C---:B------:R-:W-:Y:S01]  /*0f90*/  ISETP.LT.OR P2, PT, R3.reuse, 0x1, P5 ;  /* 0x000000010300780c */ /* 0x040fe20002f41670 */
[----:B------:R-:W-:Y:S01]  /*0fa0*/  IMAD R24, R30, c[0x0][0x1dc], R24 ;  /* 0x000077001e187a24 */ /* 0x000fe200078e0218 */
[----:B------:R-:W-:Y:S01]  /*0fb0*/  LEA R26, P0, R38, c[0x0][0x1c0], 0x1 ;  /* 0x00007000261a7a11 */ /* 0x000fe200078008ff */
[C---:B------:R-:W-:Y:S01]  /*0fc0*/  IMAD R22, R14.reuse, c[0x0][0x290], RZ ;  /* 0x0000a4000e167a24 */ /* 0x040fe200078e02ff */
[----:B------:R-:W-:Y:S01]  /*0fd0*/  ISETP.LT.OR P6, PT, R3, 0x21, P5 ;  /* 0x000000210300780c */ /* 0x000fe20002fc1670 */
[----:B------:R-:W-:Y:S01]  /*0fe0*/  IMAD.IADD R24, R39, 0x1, R24 ;  /* 0x0000000127187824 */ /* 0x000fe200078e0218 */
[----:B------:R-:W-:Y:S01]  /*0ff0*/  CS2R R96, SRZ ;  /* 0x0000000000607805 */ /* 0x000fe2000001ff00 */
        /* <DEDUP_REMOVED lines=21> */
[----:B------:R-:W-:Y:S01]  /*1150*/  IMAD R7, R7, c[0x0][0x208], RZ ;  /* 0x0000820007077a24 */ /* 0x000fe200078e02ff */
[----:B------:R1:W-:Y:S01]  /*1160*/  LDGSTS.E.BYPASS.LTC128B.128 [R233+0x9080], [R26.64+0x80], !P2 ;  /* 0x090800801ae97fae */ /* 0x0003e2000d101d4e */
[----:B------:R-:W-:Y:S01]  /*1170*/  IMAD.IADD R23, R41, 0x1, R23 ;  /* 0x0000000129177824 */ /* 0x000fe200078e0217 */
        /* <DEDUP_REMOVED lines=38> */
[----:B------:R-:W-:Y:S01]  /*13e0*/  IMAD R7, R10, c[0x0][0x180], RZ ;  /* 0x000060000a077a24 */ /* 0x000fe200078e02ff */
[----:B--2---:R-:W-:Y:S01]  /*13f0*/  IADD3 R22, P2, R22, UR7, RZ ;  /* 0x0000000716167c10 */ /* 0x004fe2000ff5e0ff */
[C---:B------:R-:W-:Y:S01]  /*1400*/  IMAD R6, R10.reuse, c[0x0][0x210], RZ ;  /* 0x000084000a067a24 */ /* 0x040fe200078e02ff */
[----:B------:R-:W-:Y:S01]  /*1410*/  P2R R12, PR, RZ, 0x40 ;  /* 0x00000040ff0c7803 */ /* 0x000fe20000000000 */
[----:B------:R-:W-:Y:S01]  /*1420*/  IMAD.IADD R29, R29, 0x1, R8 ;  /* 0x000000011d1d7824 */ /* 0x000fe200078e0208 */
        /* <DEDUP_REMOVED lines=30> */
[----:B------:R-:W-:Y:S01]  /*1610*/  CS2R R42, SRZ ;  /* 0x00000000002a7805 */ /* 0x000fe2000001ff00 */
[----:B------:R-:W-:Y:S01]  /*1620*/  CS2R R40, SRZ ;  /* 0x0000000000287805 */ /* 0x000fe2000001ff00 */
[----:B------:R-:W-:Y:S01]  /*1630*/  LOP3.LUT R236, R236, 0xfffffffd, RZ, 0xc0, !PT ;  /* 0xfffffffdecec7812 */ /* 0x000fe200078ec0ff */
[----:B------:R-:W-:Y:S01]  /*1640*/  IMAD.WIDE.U32 R32, R0, c[0x0][0x210], R32 ;  /* 0x0000840000207a25 */ /* 0x000fe200078e0020 */
[----:B------:R-:W-:Y:S01]  /*1650*/  CS2R R38, SRZ ;  /* 0x0000000000267805 */ /* 0x000fe2000001ff00 */
[----:B------:R-:W-:Y:S01]  /*1660*/  CS2R R36, SRZ ;  /* 0x0000000000247805 */ /* 0x000fe2000001ff00 */
[----:B------:R-:W-:Y:S01]  /*1670*/  CS2R R34, SRZ ;  /* 0x0000000000227805 */ /* 0x000fe2000001ff00 */
[----:B------:R-:W-:Y:S01]  /*1680*/  IMAD.U32 R0, RZ, RZ, UR7 ;  /* 0x00000007ff007e24 */ /* 0x000fe2000f8e00ff */
[----:B------:R-:W-:Y:S01]  /*1690*/  UMOV UR4, URZ ;  /* 0x0000003f00047c82 */ /* 0x000fe20008000000 */
[----:B------:R-:W-:Y:S01]  /*16a0*/  IMAD.IADD R29, R29, 0x1, R7 ;  /* 0x000000011d1d7824 */ /* 0x000fe200078e0207 */
[----:B------:R-:W-:Y:S01]  /*16b0*/  UMOV UR11, 0x1 ;  /* 0x00000001000b7882 */ /* 0x000fe20000000000 */
[----:B------:R-:W-:Y:S01]  /*16c0*/  IMAD.IADD R33, R33, 0x1, R8 ;  /* 0x0000000121217824 */ /* 0x000fe200078e0208 */
[----:B------:R-:W-:Y:S01]  /*16d0*/  IADD3 R8, -R234, UR12, RZ ;  /* 0x0000000cea087c10 */ /* 0x000fe2000fffe1ff */
[----:B------:R-:W-:Y:S01]  /*16e0*/  IMAD.WIDE.U32 R28, R13, c[0x0][0x188], R28 ;  /* 0x000062000d1c7a25 */ /* 0x000fe200078e001c */
[----:B--2---:R-:W-:-:S03]  /*16f0*/  LEA R22, P0, R30, c[0x0][0x190], 0x1 ;  /* 0x000064001e167a11 */ /* 0x004fc600078008ff */
[----:B------:R-:W-:Y:S01]  /*1700*/  IMAD R7, R14, c[0x0][0x218], RZ ;  /* 0x000086000e077a24 */ /* 0x000fe200078e02ff */
        /* <DEDUP_REMOVED lines=15> */
[----:B------:R-:W-:-:S02]  /*1800*/  CS2R R30, SRZ ;  /* 0x00000000001e7805 */ /* 0x000fc4000001ff00 */
[----:B------:R-:W-:Y:S01]  /*1810*/  IMAD.IADD R7, R33, 0x1, R7 ;  /* 0x0000000121077824 */ /* 0x000fe200078e0207 */
[----:B------:R-:W-:Y:S01]  /*1820*/  LEA R242, P1, R32, c[0x0][0x1f0], 0x1 ;  /* 0x00007c0020f27a11 */ /* 0x000fe200078208ff */
[----:B------:R-:W-:Y:S02]  /*1830*/  IMAD.IADD R0, R2, 0x1, R0 ;  /* 0x0000000102007824 */ /* 0x000fe400078e0200 */
        /* <DEDUP_REMOVED lines=218> */
.L_x_216:
        /* <DEDUP_REMOVED lines=223> */
.L_x_214:
        /* <DEDUP_REMOVED lines=413> */
.L_x_215:
        /* <DEDUP_REMOVED lines=234> */
.L_x_213:
[----:B------:R-:W-:Y:S05]  /*5c40*/  @P0 EXIT ;  /* 0x000000000000094d */ /* 0x000fea0003800000 */
[----:B------:R-:W-:-:S04]  /*5c50*/  ISETP.NE.U32.AND P0, PT, RZ, c[0x0][0x360], PT ;  /* 0x0000d800ff007a0c */ /* 0x000fc80003f05070 */
[----:B------:R-:W-:-:S13]  /*5c60*/  ISETP.NE.AND.EX P0, PT, RZ, c[0x0][0x364], PT, P0 ;  /* 0x0000d900ff007a0c */ /* 0x000fda0003f05300 */
[----:B------:R-:W-:-:S04]  /*5c70*/  @P0 IMAD.MOV.U32 R0, RZ, RZ, 0x4 ;  /* 0x00000004ff000424 */ /* 0x000fc800078e00ff */
[----:B-----5:R-:W-:-:S06]  /*5c80*/  @P0 IMAD.WIDE R2, R235, R0, c[0x0][0x360] ;  /* 0x0000d800eb020625 */ /* 0x020fcc00078e0200 */
[----:B------:R-:W2:Y:S01]  /*5c90*/  @P0 LDG.E R2, [R2.64] ;  /* 0x0000000e02020981 */ /* 0x000ea2000c1e1900 */
[----:B------:R-:W3:Y:S01]  /*5ca0*/  S2UR UR5, SR_CTAID.X ;  /* 0x00000000000579c3 */ /* 0x000ee20000002500 */
[----:B------:R-:W-:Y:S02]  /*5cb0*/  IMAD.MOV.U32 R0, RZ, RZ, c[0x0][0x338] ;  /* 0x0000ce00ff007624 */ /* 0x000fe400078e00ff */
[----:B------:R-:W4:Y:S04]  /*5cc0*/  S2R R4, SR_CTAID.Y ;  /* 0x0000000000047919 */ /* 0x000f280000002600 */
[----:B------:R-:W-:Y:S01]  /*5cd0*/  BAR.SYNC.DEFER_BLOCKING 0x1, 0x100 ;  /* 0x0044000000007b1d */ /* 0x000fe20000010000 */
[----:B------:R-:W-:Y:S01]  /*5ce0*/  ISETP.NE.AND P1, PT, R0, 0x1, PT ;  /* 0x000000010000780c */ /* 0x000fe20003f25270 */
[----:B---3--:R-:W-:-:S04]  /*5cf0*/  UIMAD UR5, UR5, 0x3000, URZ ;  /* 0x00003000050578a4 */ /* 0x008fc8000f8e023f */
[----:B------:R-:W-:Y:S01]  /*5d00*/  USHF.R.S32.HI UR4, URZ, 0x1f, UR5 ;  /* 0x0000001f3f047899 */ /* 0x000fe20008011405 */
[----:B--2---:R-:W-:-:S04]  /*5d10*/  @P0 IMAD R2, R235, 0x60, R2 ;  /* 0x00000060eb020824 */ /* 0x004fc800078e0202 */
[----:B------:R-:W-:-:S05]  /*5d20*/  @P0 IMAD.HI R2, R2, 0x2aaaaaab, RZ ;  /* 0x2aaaaaab02020827 */ /* 0x000fca00078e02ff */
[----:B------:R-:W-:-:S04]  /*5d30*/  @P0 SHF.R.U32.HI R0, RZ, 0x1f, R2 ;  /* 0x0000001fff000819 */ /* 0x000fc80000011602 */
[----:B------:R-:W-:-:S05]  /*5d40*/  @P0 LEA.HI.SX32 R0, R2, R0, 0x1c ;  /* 0x0000000002000211 */ /* 0x000fca00078fe2ff */
[----:B------:R-:W-:Y:S02]  /*5d50*/  @P0 IMAD R6, R0, 0x3000, RZ ;  /* 0x0000300000060824 */ /* 0x000fe400078e02ff */
[----:B----4-:R-:W-:-:S03]  /*5d60*/  @P1 IMAD.HI.U32 R0, R4, c[0x0][0x33c], RZ ;  /* 0x0000cf0004001a27 */ /* 0x010fc600078e00ff */
[----:B------:R-:W-:Y:S02]  /*5d70*/  @P0 SHF.R.S32.HI R7, RZ, 0x1f, R6 ;  /* 0x0000001fff070819 */ /* 0x000fe40000011406 */
[----:B------:R-:W-:Y:S01]  /*5d80*/  @!P0 CS2R R6, SRZ ;  /* 0x0000000000068805 */ /* 0x000fe2000001ff00 */
[----:B------:R-:W-:Y:S02]  /*5d90*/  @P1 SHF.R.U32.HI R4, RZ, c[0x0][0x340], R0 ;  /* 0x0000d000ff041a19 */ /* 0x000fe40000011600 */
[----:B------:R-:W-:Y:S02]  /*5da0*/  SHF.R.S32.HI R0, RZ, 0x1f, R232 ;  /* 0x0000001fff007819 */ /* 0x000fe400000114e8 */
[----:B------:R-:W-:Y:S02]  /*5db0*/  SHF.R.S32.HI R2, RZ, 0x1f, R4 ;  /* 0x0000001fff027819 */ /* 0x000fe40000011404 */
[----:B------:R-:W-:-:S03]  /*5dc0*/  IADD3 R232, P2, P1, R6, UR5, R232 ;  /* 0x0000000506e87c10 */ /* 0x000fc6000f95e0e8 */
[C---:B------:R-:W-:Y:S01]  /*5dd0*/  IMAD R3, R2.reuse, c[0x0][0x328], RZ ;  /* 0x0000ca0002037a24 */ /* 0x040fe200078e02ff */
[----:B------:R-:W-:Y:S01]  /*5de0*/  IADD3.X R233, R7, UR4, R0, P2, P1 ;  /* 0x0000000407e97c10 */ /* 0x000fe200097e2400 */
[----:B------:R-:W-:Y:S01]  /*5df0*/  IMAD R2, R2, c[0x0][0x300], RZ ;  /* 0x0000c00002027a24 */ /* 0x000fe200078e02ff */
[----:B------:R-:W-:Y:S01]  /*5e00*/  SHF.R.S32.HI R0, RZ, 0x1f, R235 ;  /* 0x0000001fff007819 */ /* 0x000fe200000114eb */
[C---:B------:R-:W-:Y:S01]  /*5e10*/  IMAD R3, R4.reuse, c[0x0][0x32c], R3 ;  /* 0x0000cb0004037a24 */ /* 0x040fe200078e0203 */
[----:B------:R-:W-:Y:S01]  /*5e20*/  SEL R235, R235, RZ, !P0 ;  /* 0x000000ffebeb7207 */ /* 0x000fe20004000000 */
[----:B------:R-:W-:Y:S01]  /*5e30*/  IMAD R2, R4, c[0x0][0x304], R2 ;  /* 0x0000c10004027a24 */ /* 0x000fe200078e0202 */
[----:B------:R-:W-:Y:S01]  /*5e40*/  SEL R0, R0, RZ, !P0 ;  /* 0x000000ff00007207 */ /* 0x000fe20004000000 */
[----:B------:R-:W-:-:S04]  /*5e50*/  IMAD.WIDE.U32 R6, R4, c[0x0][0x328], R232 ;  /* 0x0000ca0004067a25 */ /* 0x000fc800078e00e8 */
[----:B------:R-:W-:Y:S01]  /*5e60*/  IMAD.WIDE.U32 R4, R4, c[0x0][0x300], R232 ;  /* 0x0000c00004047a25 */ /* 0x000fe200078e00e8 */
[----:B------:R-:W-:-:S03]  /*5e70*/  IADD3 R7, R7, R3, RZ ;  /* 0x0000000307077210 */ /* 0x000fc60007ffe0ff */
[----:B------:R-:W-:Y:S02]  /*5e80*/  IMAD.IADD R5, R5, 0x1, R2 ;  /* 0x0000000105057824 */ /* 0x000fe400078e0202 */
[----:B------:R-:W-:Y:S02]  /*5e90*/  IMAD R2, R0, c[0x0][0x330], RZ ;  /* 0x0000cc0000027a24 */ /* 0x000fe400078e02ff */
[----:B------:R-:W-:-:S04]  /*5ea0*/  IMAD.WIDE.U32 R6, R235, c[0x0][0x330], R6 ;  /* 0x0000cc00eb067a25 */ /* 0x000fc800078e0006 */
[C---:B------:R-:W-:Y:S01]  /*5eb0*/  IMAD R2, R235.reuse, c[0x0][0x334], R2 ;  /* 0x0000cd00eb027a24 */ /* 0x040fe200078e0202 */
[----:B-1----:R-:W-:Y:S01]  /*5ec0*/  LEA R10, P1, R6, c[0x0][0x310], 0x2 ;  /* 0x0000c400060a7a11 */ /* 0x002fe200078210ff */
[----:B------:R-:W-:Y:S02]  /*5ed0*/  IMAD R0, R0, c[0x0][0x308], RZ ;  /* 0x0000c20000007a24 */ /* 0x000fe400078e02ff */
[----:B------:R-:W-:Y:S01]  /*5ee0*/  IMAD.WIDE.U32 R4, R235, c[0x0][0x308], R4 ;  /* 0x0000c200eb047a25 */ /* 0x000fe200078e0004 */
[----:B------:R-:W-:-:S03]  /*5ef0*/  IADD3 R2, R7, R2, RZ ;  /* 0x0000000207027210 */ /* 0x000fc60007ffe0ff */
[----:B------:R-:W-:Y:S01]  /*5f00*/  IMAD R0, R235, c[0x0][0x30c], R0 ;  /* 0x0000c300eb007a24 */ /* 0x000fe200078e0200 */
[----:B------:R-:W-:Y:S02]  /*5f10*/  LEA.HI.X R11, R6, c[0x0][0x314], R2, 0x2, P1 ;  /* 0x0000c500060b7a11 */ /* 0x000fe400008f1402 */
[C---:B------:R-:W-:Y:S02]  /*5f20*/  LEA R8, P0, R4.reuse, c[0x0][0x2e8], 0x2 ;  /* 0x0000ba0004087a11 */ /* 0x040fe400078010ff */
[----:B------:R-:W-:Y:S01]  /*5f30*/  IADD3 R0, R5, R0, RZ ;  /* 0x0000000005007210 */ /* 0x000fe20007ffe0ff */
[----:B------:R-:W-:Y:S03]  /*5f40*/  RED.E.ADD.F32.FTZ.RN.STRONG.GPU [R10.64], R28 ;  /* 0x0000001c0a00798e */ /* 0x000fe6000c10e78e */
[----:B------:R-:W-:Y:S01]  /*5f50*/  LEA.HI.X R9, R4, c[0x0][0x2ec], R0, 0x2, P0 ;  /* 0x0000bb0004097a11 */ /* 0x000fe200000f1400 */
        /* <DEDUP_REMOVED lines=47> */
[----:B------:R-:W-:Y:S04]  /*6250*/  RED.E.ADD.F32.FTZ.RN.STRONG.GPU [R8.64], R84 ;  /* 0x000000540800798e */ /* 0x000fe8000c10e78e */
        /* <DEDUP_REMOVED lines=48> */
.L_x_217:
        /* <DEDUP_REMOVED lines=10> */
.L_x_2292:


//--------------------- .text._ZN7cutlass13device_kernelIN5flash19enable_sm80_to_sm89INS1_16FlashAttnBwdSm80INS1_25CollectiveMainloopBwdSm80ILi2ELi1EN4cute5tupleIJNS5_1CILi64EEENS7_ILi96EEENS7_ILi128EEEEEENS_10bfloat16_tEfNS_4arch4Sm80ELb0ELb0ELb1ELb1ELb1ELb0ELb0ELb0ELi2ELi2ELi2ELi2ELb1EEENS1_24CollectiveEpilogueBwdGQAISB_fSE_Li256ELb1ELb1EEENS1_19SingleTileSchedulerILb1ELb0ELb0ELi96EEEEEEEEEvNT_6ParamsE --------------------------
	.section	.text._ZN7cutlass13device_kernelIN5flash19enable_sm80_to_sm89INS1_16FlashAttnBwdSm80INS1_25CollectiveMainloopBwdSm80ILi2ELi1EN4cute5tupleIJNS5_1CILi64EEENS7_ILi96EEENS7_ILi128EEEEEENS_10bfloat16_tEfNS_4arch4Sm80ELb0ELb0ELb1ELb1ELb1ELb0ELb0ELb0ELi2ELi2ELi2ELi2ELb1EEENS1_24CollectiveEpilogueBwdGQAISB_fSE_Li256ELb1ELb1EEENS1_19SingleTileSchedulerILb1ELb0ELb0ELi96EEEEEEEEEvNT_6ParamsE,"ax",@progbits
	.sectioninfo	@"SHI_REGISTERS=254"
	.align	128
.text._ZN7cutlass13device_kernelIN5flash19enable_sm80_to_sm89INS1_16FlashAttnBwdSm80INS1_25CollectiveMainloopBwdSm80ILi2ELi1EN4cute5tupleIJNS5_1CILi64EEENS7_ILi96EEENS7_ILi128EEEEEENS_10bfloat16_tEfNS_4arch4Sm80ELb0ELb0ELb1ELb1ELb1ELb0ELb0ELb0ELi2ELi2ELi2ELi2ELb1EEENS1_24CollectiveEpilogueBwdGQAISB_fSE_Li256ELb1ELb1EEENS1_19SingleTileSchedulerILb1ELb0ELb0ELi96EEEEEEEEEvNT_6ParamsE:
        .type           _ZN7cutlass13device_kernelIN5flash19enable_sm80_to_sm89INS1_16FlashAttnBwdSm80INS1_25CollectiveMainloopBwdSm80ILi2ELi1EN4cute5tupleIJNS5_1CILi64EEENS7_ILi96EEENS7_ILi128EEEEEENS_10bfloat16_tEfNS_4arch4Sm80ELb0ELb0ELb1ELb1ELb1ELb0ELb0ELb0ELi2ELi2ELi2ELi2ELb1EEENS1_24CollectiveEpilogueBwdGQAISB_fSE_Li256ELb1ELb1EEENS1_19SingleTileSchedulerILb1ELb0ELb0ELi96EEEEEEEEEvNT_6ParamsE,@function
        .size           _ZN7cutlass13device_kernelIN5flash19enable_sm80_to_sm89INS1_16FlashAttnBwdSm80INS1_25CollectiveMainloopBwdSm80ILi2ELi1EN4cute5tupleIJNS5_1CILi64EEENS7_ILi96EEENS7_ILi128EEEEEENS_10bfloat16_tEfNS_4arch4Sm80ELb0ELb0ELb1ELb1ELb1ELb0ELb0ELb0ELi2ELi2ELi2ELi2ELb1EEENS1_24CollectiveEpilogueBwdGQAISB_fSE_Li256ELb1ELb1EEENS1_19SingleTileSchedulerILb1ELb0ELb0ELi96EEEEEEEEEvNT_6ParamsE,(.L_x_2293 - _ZN7cutlass13device_kernelIN5flash19enable_sm80_to_sm89INS1_16FlashAttnBwdSm80INS1_25CollectiveMainloopBwdSm80ILi2ELi1EN4cute5tupleIJNS5_1CILi64EEENS7_ILi96EEENS7_ILi128EEEEEENS_10bfloat16_tEfNS_4arch4Sm80ELb0ELb0ELb1ELb1ELb1ELb0ELb0ELb0ELi2ELi2ELi2ELi2ELb1EEENS1_24CollectiveEpilogueBwdGQAISB_fSE_Li256ELb1ELb1EEENS1_19SingleTileSchedulerILb1ELb0ELb0ELi96EEEEEEEEEvNT_6ParamsE)
        .other          _ZN7cutlass13device_kernelIN5flash19enable_sm80_to_sm89INS1_16FlashAttnBwdSm80INS1_25CollectiveMainloopBwdSm80ILi2ELi1EN4cute5tupleIJNS5_1CILi64EEENS7_ILi96EEENS7_ILi128EEEEEENS_10bfloat16_tEfNS_4arch4Sm80ELb0ELb0ELb1ELb1ELb1ELb0ELb0ELb0ELi2ELi2ELi2ELi2ELb1EEENS1_24CollectiveEpilogueBwdGQAISB_fSE_Li256ELb1ELb1EEENS1_19SingleTileSchedulerILb1ELb0ELb0ELi96EEEEEEEEEvNT_6ParamsE,@"STO_CUDA_ENTRY STV_DEFAULT"
_ZN7cutlass13device_kernelIN5flash19enable_sm80_to_sm89INS1_16FlashAttnBwdSm80INS1_25CollectiveMainloopBwdSm80ILi2ELi1EN4cute5tupleIJNS5_1CILi64EEENS7_ILi96EEENS7_ILi128EEEEEENS_10bfloat16_tEfNS_4arch4Sm80ELb0ELb0ELb1ELb1ELb1ELb0ELb0ELb0ELi2ELi2ELi2ELi2ELb1EEENS1_24CollectiveEpilogueBwdGQAISB_fSE_Li256ELb1ELb1EEENS1_19SingleTileSchedulerILb1ELb0ELb0ELi96EEEEEEEEEvNT_6ParamsE:
        /* <DEDUP_REMOVED lines=18> */
.L_x_219:
        /* <DEDUP_REMOVED lines=8> */
.L_x_221:
[----:B------:R-:W-:Y:S02]  /*01a0*/  MOV R4, c[0x0][0x3ac] ;  /* 0x0000eb0000047a02 */ /* 0x000fe40000000f00 */
.L_x_220:
[----:B------:R-:W-:-:S05]  /*01b0*/  IMAD R3, R2, 0x60, RZ ;  /* 0x0000006002037824 */ /* 0x000fca00078e02ff */
[----:B-----5:R-:W-:-:S04]  /*01c0*/  ISETP.GE.AND P0, PT, R3, R4, PT ;  /* 0x000000040300720c */ /* 0x020fc80003f06270 */
[----:B------:R-:W-:Y:S01]  /*01d0*/  SEL R235, R235, 0xffffffff, !P0 ;  /* 0xffffffffebeb7807 */ /* 0x000fe20004000000 */
[----:B------:R-:W-:Y:S05]  /*01e0*/  BRA `(.L_x_222) ;  /* 0x0000011000007947 */ /* 0x000fea0003800000 */
.L_x_218:
[----:B---34-:R-:W-:-:S04]  /*01f0*/  ISETP.NE.U32.AND P0, PT, RZ, c[0x0][0x3c8], PT ;  /* 0x0000f200ff007a0c */ /* 0x018fc80003f05070 */
[----:B------:R-:W-:-:S13]  /*0200*/  ISETP.NE.AND.EX P0, PT, RZ, c[0x0][0x3cc], PT, P0 ;  /* 0x0000f300ff007a0c */ /* 0x000fda0003f05300 */
[----:B------:R-:W-:Y:S05]  /*0210*/  @!P0 BRA `(.L_x_223) ;  /* 0x0000002000008947 */ /* 0x000fea0003800000 */
[----:B------:R1:W5:Y:S01]  /*0220*/  LDG.E R4, [R4.64] ;  /* 0x0000000e04047981 */ /* 0x000362000c1e1900 */
[----:B------:R-:W-:Y:S05]  /*0230*/  BRA `(.L_x_224) ;  /* 0x0000009000007947 */ /* 0x000fea0003800000 */
.L_x_223:
        /* <DEDUP_REMOVED lines=8> */
.L_x_225:
[----:B------:R-:W-:Y:S02]  /*02c0*/  MOV R4, c[0x0][0x3ac] ;  /* 0x0000eb0000047a02 */ /* 0x000fe40000000f00 */
.L_x_224:
[----:B------:R-:W-:-:S05]  /*02d0*/  IMAD R3, R2, 0x60, RZ ;  /* 0x0000006002037824 */ /* 0x000fca00078e02ff */
[----:B-----5:R-:W-:-:S04]  /*02e0*/  ISETP.GE.AND P0, PT, R3, R4, PT ;  /* 0x000000040300720c */ /* 0x020fc80003f06270 */
[----:B------:R-:W-:-:S04]  /*02f0*/  SEL R235, R235, 0xffffffff, !P0 ;  /* 0xffffffffebeb7807 */ /* 0x000fc80004000000 */
.L_x_222:
        /* <DEDUP_REMOVED lines=36> */
.L_x_226:
[----:B------:R-:W-:-:S04]  /*0540*/  ISETP.NE.U32.AND P0, PT, RZ, c[0x0][0x2e0], PT ;  /* 0x0000b800ff007a0c */ /* 0x000fc80003f05070 */
[----:B------:R-:W-:-:S13]  /*0550*/  ISETP.NE.AND.EX P0, PT, RZ, c[0x0][0x2e4], PT, P0 ;  /* 0x0000b900ff007a0c */ /* 0x000fda0003f05300 */
[----:B------:R-:W-:Y:S05]  /*0560*/  @!P0 BRA `(.L_x_227) ;  /* 0x0000003000008947 */ /* 0x000fea0003800000 */
[----:B------:R-:W-:-:S05]  /*0570*/  IMAD.WIDE R10, R235, R11, c[0x0][0x2e0] ;  /* 0x0000b800eb0a7625 */ /* 0x000fca00078e020b */
[----:B------:R1:W5:Y:S01]  /*0580*/  LDG.E R3, [R10.64] ;  /* 0x0000000e0a037981 */ /* 0x000362000c1e1900 */
[----:B------:R-:W-:Y:S05]  /*0590*/  BRA `(.L_x_228) ;  /* 0x0000004000007947 */ /* 0x000fea0003800000 */
.L_x_227:
[----:B------:R-:W-:Y:S05]  /*05a0*/  @!P3 BRA `(.L_x_228) ;  /* 0x000000300000b947 */ /* 0x000fea0003800000 */
[----:B------:R1:W2:Y:S04]  /*05b0*/  LDG.E R3, [R12.64] ;  /* 0x0000000e0c037981 */ /* 0x0002a8000c1e1900 */
[----:B-1----:R-:W2:Y:S02]  /*05c0*/  LDG.E R12, [R12.64+0x4] ;  /* 0x0000040e0c0c7981 */ /* 0x002ea4000c1e1900 */
[----:B--2---:R-:W-:Y:S02]  /*05d0*/  IADD3 R3, -R3, R12, RZ ;  /* 0x0000000c03037210 */ /* 0x004fe40007ffe1ff */
.L_x_228:
        /* <DEDUP_REMOVED lines=512> */
.L_x_232:
        /* <DEDUP_REMOVED lines=223> */
.L_x_230:
        /* <DEDUP_REMOVED lines=413> */
.L_x_231:
        /* <DEDUP_REMOVED lines=234> */
.L_x_229:
[----:B------:R-:W-:Y:S05]  /*5c40*/  @P0 EXIT ;  /* 0x000000000000094d */ /* 0x000fea0003800000 */
[----:B------:R-:W-:-:S04]  /*5c50*/  ISETP.NE.U32.AND P0, PT, RZ, c[0x0][0x360], PT ;  /* 0x0000d800ff007a0c */ /* 0x000fc80003f05070 */
[----:B------:R-:W-:-:S13]  /*5c60*/  ISETP.NE.AND.EX P0, PT, RZ, c[0x0][0x364], PT, P0 ;  /* 0x0000d900ff007a0c */ /* 0x000fda0003f05300 */
[----:B------:R-:W-:-:S04]  /*5c70*/  @P0 IMAD.MOV.U32 R0, RZ, RZ, 0x4 ;  /* 0x00000004ff000424 */ /* 0x000fc800078e00ff */
[----:B-----5:R-:W-:-:S05]  /*5c80*/  @P0 IMAD.WIDE R2, R235, R0, c[0x0][0x360] ;  /* 0x0000d800eb020625 */ /* 0x020fca00078e0200 */
[----:B------:R2:W3:Y:S01]  /*5c90*/  @P0 LDG.E R0, [R2.64] ;  /* 0x0000000e02000981 */ /* 0x0004e2000c1e1900 */
[----:B------:R-:W4:Y:S01]  /*5ca0*/  S2UR UR6, SR_CTAID.X ;  /* 0x00000000000679c3 */ /* 0x000f220000002500 */
[----:B------:R-:W-:Y:S01]  /*5cb0*/  ULDC UR5, c[0x0][0x358] ;  /* 0x0000d60000057ab9 */ /* 0x000fe20000000800 */
[----:B------:R-:W-:Y:S01]  /*5cc0*/  BSSY B0, `(.L_x_233) ;  /* 0x0000029000007945 */ /* 0x000fe20003800000 */
[----:B------:R-:W-:Y:S01]  /*5cd0*/  ULDC UR4, c[0x0][0x2f4] ;  /* 0x0000bd0000047ab9 */ /* 0x000fe20000000800 */
[----:B--2---:R-:W2:Y:S01]  /*5ce0*/  S2R R2, SR_CTAID.Y ;  /* 0x0000000000027919 */ /* 0x004ea20000002600 */
[----:B------:R-:W-:Y:S01]  /*5cf0*/  IMAD.MOV.U32 R3, RZ, RZ, c[0x0][0x338] ;  /* 0x0000ce00ff037624 */ /* 0x000fe200078e00ff */
[----:B----4-:R-:W-:Y:S02]  /*5d00*/  UIMAD UR5, UR6, UR5, URZ ;  /* 0x00000005060572a4 */ /* 0x010fe4000f8e023f */
[----:B------:R-:W-:Y:S02]  /*5d10*/  BAR.SYNC.DEFER_BLOCKING 0x1, 0x100 ;  /* 0x0044000000007b1d */ /* 0x000fe40000010000 */
[----:B------:R-:W-:Y:S01]  /*5d20*/  ISETP.NE.AND P1, PT, R3, 0x1, PT ;  /* 0x000000010300780c */ /* 0x000fe20003f25270 */
[----:B------:R-:W-:Y:S01]  /*5d30*/  IMAD R3, R235, c[0x0][0x2f4], RZ ;  /* 0x0000bd00eb037a24 */ /* 0x000fe200078e02ff */
[----:B------:R-:W-:-:S04]  /*5d40*/  UIMAD UR5, UR5, UR4, URZ ;  /* 0x00000004050572a4 */ /* 0x000fc8000f8e023f */
[----:B------:R-:W-:-:S07]  /*5d50*/  USHF.R.S32.HI UR4, URZ, 0x1f, UR5 ;  /* 0x0000001f3f047899 */ /* 0x000fce0008011405 */
[----:B--2---:R-:W-:-:S04]  /*5d60*/  @P1 IMAD.HI.U32 R4, R2, c[0x0][0x33c], RZ ;  /* 0x0000cf0002041a27 */ /* 0x004fc800078e00ff */
[----:B------:R-:W-:Y:S01]  /*5d70*/  IMAD.MOV.U32 R8, RZ, RZ, R2 ;  /* 0x000000ffff087224 */ /* 0x000fe200078e0002 */
[----:B------:R-:W-:Y:S02]  /*5d80*/  @P1 SHF.R.U32.HI R8, RZ, c[0x0][0x340], R4 ;  /* 0x0000d000ff081a19 */ /* 0x000fe40000011604 */
[----:B------:R-:W-:Y:S02]  /*5d90*/  SHF.R.S32.HI R4, RZ, 0x1f, R3 ;  /* 0x0000001fff047819 */ /* 0x000fe40000011403 */
[--C-:B------:R-:W-:Y:S01]  /*5da0*/  IADD3 R3, P2, P1, R3, UR5, R8.reuse ;  /* 0x0000000503037c10 */ /* 0x100fe2000f95e008 */
[--C-:B------:R-:W-:Y:S01]  /*5db0*/  IMAD.MOV R6, RZ, RZ, -R8.reuse ;  /* 0x000000ffff067224 */ /* 0x100fe200078e0a08 */
[----:B------:R-:W-:-:S03]  /*5dc0*/  SHF.R.S32.HI R5, RZ, 0x1f, R8 ;  /* 0x0000001fff057819 */ /* 0x000fc60000011408 */
[----:B------:R-:W-:Y:S01]  /*5dd0*/  IMAD R6, R6, c[0x0][0x338], R2 ;  /* 0x0000ce0006067a24 */ /* 0x000fe200078e0202 */
[----:B------:R-:W-:Y:S02]  /*5de0*/  IADD3.X R4, R4, UR4, R5, P2, P1 ;  /* 0x0000000404047c10 */ /* 0x000fe400097e2405 */
[----:B------:R-:W-:Y:S02]  /*5df0*/  ISETP.NE.AND P2, PT, R232, RZ, PT ;  /* 0x000000ffe800720c */ /* 0x000fe40003f45270 */
[C---:B------:R-:W-:Y:S01]  /*5e00*/  SHF.L.U64.HI R4, R3.reuse, 0x2, R4 ;  /* 0x0000000203047819 */ /* 0x040fe20000010204 */
[----:B------:R-:W-:-:S05]  /*5e10*/  IMAD.SHL.U32 R3, R3, 0x4, RZ ;  /* 0x0000000403037824 */ /* 0x000fca00078e00ff */
[----:B-1----:R-:W-:-:S04]  /*5e20*/  IADD3 R10, P1, R3, c[0x0][0x350], RZ ;  /* 0x0000d400030a7a10 */ /* 0x002fc80007f3e0ff */
[----:B------:R-:W-:Y:S01]  /*5e30*/  IADD3.X R11, R4, c[0x0][0x354], RZ, P1, !PT ;  /* 0x0000d500040b7a10 */ /* 0x000fe20000ffe4ff */
[----:B---3--:R-:W-:-:S04]  /*5e40*/  @P0 IMAD R0, R235, 0x60, R0 ;  /* 0x00000060eb000824 */ /* 0x008fc800078e0200 */
[----:B------:R-:W-:-:S05]  /*5e50*/  @P0 IMAD.HI R0, R0, 0x2aaaaaab, RZ ;  /* 0x2aaaaaab00000827 */ /* 0x000fca00078e02ff */
[----:B------:R-:W-:-:S04]  /*5e60*/  @P0 SHF.R.U32.HI R7, RZ, 0x1f, R0 ;  /* 0x0000001fff070819 */ /* 0x000fc80000011600 */
[----:B------:R-:W-:Y:S02]  /*5e70*/  @P0 LEA.HI.SX32 R7, R0, R7, 0x1c ;  /* 0x0000000700070211 */ /* 0x000fe400078fe2ff */
[----:B------:R-:W-:Y:S02]  /*5e80*/  SHF.R.S32.HI R0, RZ, 0x1f, R235 ;  /* 0x0000001fff007819 */ /* 0x000fe400000114eb */
[----:B------:R-:W-:Y:S01]  /*5e90*/  SEL R235, R235, RZ, !P0 ;  /* 0x000000ffebeb7207 */ /* 0x000fe20004000000 */
[----:B------:R-:W-:Y:S01]  /*5ea0*/  @P0 IMAD R7, R7, 0x3000, RZ ;  /* 0x0000300007070824 */ /* 0x000fe200078e02ff */
[----:B------:R-:W-:-:S03]  /*5eb0*/  SEL R0, R0, RZ, !P0 ;  /* 0x000000ff00007207 */ /* 0x000fc60004000000 */
[--C-:B------:R-:W-:Y:S01]  /*5ec0*/  @P0 IMAD.MOV.U32 R12, RZ, RZ, R7.reuse ;  /* 0x000000ffff0c0224 */ /* 0x100fe200078e0007 */
[----:B------:R-:W-:Y:S01]  /*5ed0*/  @P0 SHF.R.S32.HI R13, RZ, 0x1f, R7 ;  /* 0x0000001fff0d0819 */ /* 0x000fe20000011407 */
[----:B------:R-:W-:Y:S01]  /*5ee0*/  @!P0 CS2R R12, SRZ ;  /* 0x00000000000c8805 */ /* 0x000fe2000001ff00 */
[----:B------:R-:W-:Y:S05]  /*5ef0*/  @P2 BRA `(.L_x_234) ;  /* 0x0000005000002947 */ /* 0x000fea0003800000 */
.L_x_235:
[----:B------:R-:W2:Y:S01]  /*5f00*/  LDG.E.STRONG.GPU R2, [R10.64] ;  /* 0x0000000e0a027981 */ /* 0x000ea2000c1ef900 */
[----:B------:R-:W-:Y:S01]  /*5f10*/  YIELD ;  /* 0x0000000000007946 */ /* 0x000fe20003800000 */
[----:B--2---:R-:W-:Y:S01]  /*5f20*/  ISETP.NE.AND P0, PT, R2, R6, PT ;  /* 0x000000060200720c */ /* 0x004fe20003f05270 */
[----:B------:R-:W-:-:S12]  /*5f30*/  CCTL.IVALL ;  /* 0x00000000ff00798f */ /* 0x000fd80002000000 */
[----:B------:R-:W-:Y:S05]  /*5f40*/  @P0 BRA `(.L_x_235) ;  /* 0xffffffb000000947 */ /* 0x000fea000383ffff */
.L_x_234:
[----:B------:R-:W-:Y:S05]  /*5f50*/  BSYNC B0 ;  /* 0x0000000000007941 */ /* 0x000fea0003800000 */
.L_x_233:
[----:B------:R-:W-:Y:S01]  /*5f60*/  MOV R7, 0xffffffff ;  /* 0xffffffff00077802 */ /* 0x000fe20000000f00 */
[----:B------:R-:W-:Y:S05]  /*5f70*/  BRA.CONV ~URZ, `(.L_x_236) ;  /* 0x000000237f007947 */ /* 0x000fea000b800000 */
[----:B------:R-:W-:Y:S02]  /*5f80*/  MOV R2, 0x5fa0 ;  /* 0x00005fa000027802 */ /* 0x000fe40000000f00 */
[----:B------:R-:W-:Y:S05]  /*5f90*/  CALL.REL.NOINC `($__internal_1_$__cuda_sm70_warpsync) ;  /* 0x00000a9000007944 */ /* 0x000fea0003c00000 */
.L_x_236:
[----:B------:R-:W-:Y:S01]  /*5fa0*/  UIMAD UR5, UR6, 0x3000, URZ ;  /* 0x00003000060578a4 */ /* 0x000fe2000f8e023f */
[----:B------:R-:W-:Y:S01]  /*5fb0*/  SHF.R.S32.HI R2, RZ, 0x1f, R232 ;  /* 0x0000001fff027819 */ /* 0x000fe200000114e8 */
[----:B------:R-:W-:Y:S01]  /*5fc0*/  IMAD R9, R5, c[0x0][0x328], RZ ;  /* 0x0000ca0005097a24 */ /* 0x000fe200078e02ff */
[----:B------:R-:W-:-:S06]  /*5fd0*/  NOP ;  /* 0x0000000000007918 */ /* 0x000fcc0000000000 */
[----:B------:R-:W-:Y:S01]  /*5fe0*/  USHF.R.S32.HI UR4, URZ, 0x1f, UR5 ;  /* 0x0000001f3f047899 */ /* 0x000fe20008011405 */
[----:B------:R-:W-:Y:S01]  /*5ff0*/  IADD3 R232, P1, P0, R12, UR5, R232 ;  /* 0x000000050ce87c10 */ /* 0x000fe2000f83e0e8 */
[----:B------:R-:W-:-:S04]  /*6000*/  IMAD R9, R8, c[0x0][0x32c], R9 ;  /* 0x0000cb0008097a24 */ /* 0x000fc800078e0209 */
[----:B------:R-:W-:Y:S01]  /*6010*/  IADD3.X R233, R13, UR4, R2, P1, P0 ;  /* 0x000000040de97c10 */ /* 0x000fe20008fe0402 */
[----:B------:R-:W-:-:S04]  /*6020*/  IMAD R2, R0, c[0x0][0x330], RZ ;  /* 0x0000cc0000027a24 */ /* 0x000fc800078e02ff */
[----:B------:R-:W-:-:S04]  /*6030*/  IMAD.WIDE.U32 R12, R8, c[0x0][0x328], R232 ;  /* 0x0000ca00080c7a25 */ /* 0x000fc800078e00e8 */
[----:B------:R-:W-:Y:S01]  /*6040*/  IMAD R2, R235, c[0x0][0x334], R2 ;  /* 0x0000cd00eb027a24 */ /* 0x000fe200078e0202 */
[----:B------:R-:W-:-:S05]  /*6050*/  IADD3 R13, R13, R9, RZ ;  /* 0x000000090d0d7210 */ /* 0x000fca0007ffe0ff */
[----:B------:R-:W-:-:S05]  /*6060*/  IMAD.WIDE.U32 R12, R235, c[0x0][0x330], R12 ;  /* 0x0000cc00eb0c7a25 */ /* 0x000fca00078e000c */
[----:B------:R-:W-:Y:S02]  /*6070*/  IADD3 R2, R13, R2, RZ ;  /* 0x000000020d027210 */ /* 0x000fe40007ffe0ff */
        /* <DEDUP_REMOVED lines=52> */
[----:B-1----:R-:W-:Y:S05]  /*63c0*/  CALL.REL.NOINC `($__internal_1_$__cuda_sm70_warpsync) ;  /* 0x0000066000007944 */ /* 0x002fea0003c00000 */
.L_x_237:
        /* <DEDUP_REMOVED lines=12> */
.L_x_239:
[----:B------:R-:W-:Y:S05]  /*6490*/  BSYNC B0 ;  /* 0x0000000000007941 */ /* 0x000fea0003800000 */
.L_x_238:
[----:B--2---:R-:W-:Y:S01]  /*64a0*/  IADD3 R10, P0, R3, c[0x0][0x348], RZ ;  /* 0x0000d200030a7a10 */ /* 0x004fe20007f1e0ff */
[----:B------:R-:W-:Y:S03]  /*64b0*/  BSSY B0, `(.L_x_240) ;  /* 0x0000008000007945 */ /* 0x000fe60003800000 */
[----:B------:R-:W-:Y:S01]  /*64c0*/  IADD3.X R11, R4, c[0x0][0x34c], RZ, P0, !PT ;  /* 0x0000d300040b7a10 */ /* 0x000fe200007fe4ff */
[----:B------:R-:W-:Y:S05]  /*64d0*/  @P2 BRA `(.L_x_241) ;  /* 0x0000005000002947 */ /* 0x000fea0003800000 */
.L_x_242:
[----:B------:R-:W2:Y:S01]  /*64e0*/  LDG.E.STRONG.GPU R2, [R10.64] ;  /* 0x0000000e0a027981 */ /* 0x000ea2000c1ef900 */
[----:B------:R-:W-:Y:S01]  /*64f0*/  YIELD ;  /* 0x0000000000007946 */ /* 0x000fe20003800000 */
[----:B--2---:R-:W-:Y:S01]  /*6500*/  ISETP.NE.AND P0, PT, R2, R6, PT ;  /* 0x000000060200720c */ /* 0x004fe20003f05270 */
[----:B------:R-:W-:-:S12]  /*6510*/  CCTL.IVALL ;  /* 0x00000000ff00798f */ /* 0x000fd80002000000 */
[----:B------:R-:W-:Y:S05]  /*6520*/  @P0 BRA `(.L_x_242) ;  /* 0xffffffb000000947 */ /* 0x000fea000383ffff */
.L_x_241:
[----:B------:R-:W-:Y:S05]  /*6530*/  BSYNC B0 ;  /* 0x0000000000007941 */ /* 0x000fea0003800000 */
.L_x_240:
[----:B------:R-:W-:Y:S05]  /*6540*/  BRA.CONV ~URZ, `(.L_x_243) ;  /* 0x000000237f007947 */ /* 0x000fea000b800000 */
[----:B------:R-:W-:Y:S02]  /*6550*/  MOV R2, 0x6570 ;  /* 0x0000657000027802 */ /* 0x000fe40000000f00 */
[----:B-1----:R-:W-:Y:S05]  /*6560*/  CALL.REL.NOINC `($__internal_1_$__cuda_sm70_warpsync) ;  /* 0x000004c000007944 */ /* 0x002fea0003c00000 */
.L_x_243:
[----:B------:R-:W-:Y:S01]  /*6570*/  MOV R2, R232 ;  /* 0x000000e800027202 */ /* 0x000fe20000000f00 */
[----:B------:R-:W-:Y:S01]  /*6580*/  IMAD R5, R5, c[0x0][0x300], RZ ;  /* 0x0000c00005057a24 */ /* 0x000fe200078e02ff */
[----:B------:R-:W-:Y:S01]  /*6590*/  MOV R3, R233 ;  /* 0x000000e900037202 */ /* 0x000fe20000000f00 */
[----:B------:R-:W-:Y:S01]  /*65a0*/  IMAD R0, R0, c[0x0][0x308], RZ ;  /* 0x0000c20000007a24 */ /* 0x000fe200078e02ff */
[----:B------:R-:W-:-:S06]  /*65b0*/  NOP ;  /* 0x0000000000007918 */ /* 0x000fcc0000000000 */
[----:B------:R-:W-:-:S04]  /*65c0*/  IMAD.WIDE.U32 R2, R8, c[0x0][0x300], R2 ;  /* 0x0000c00008027a25 */ /* 0x000fc800078e0002 */
[----:B------:R-:W-:Y:S02]  /*65d0*/  IMAD R5, R8, c[0x0][0x304], R5 ;  /* 0x0000c10008057a24 */ /* 0x000fe400078e0205 */
[----:B------:R-:W-:-:S03]  /*65e0*/  IMAD R0, R235, c[0x0][0x30c], R0 ;  /* 0x0000c300eb007a24 */ /* 0x000fc600078e0200 */
        /* <DEDUP_REMOVED lines=55> */
[----:B-12---:R-:W-:Y:S05]  /*6960*/  CALL.REL.NOINC `($__internal_1_$__cuda_sm70_warpsync) ;  /* 0x000000c000007944 */ /* 0x006fea0003c00000 */
.L_x_244:
        /* <DEDUP_REMOVED lines=12> */
        .weak           $__internal_1_$__cuda_sm70_warpsync
        .type           $__internal_1_$__cuda_sm70_warpsync,@function
        .size           $__internal_1_$__cuda_sm70_warpsync,(.L_x_2293 - $__internal_1_$__cuda_sm70_warpsync)
$__internal_1_$__cuda_sm70_warpsync:
[----:B------:R-:W-:Y:S01]  /*6a30*/  MOV R14, R2 ;  /* 0x00000002000e7202 */ /* 0x000fe20000000f00 */
[----:B------:R-:W-:Y:S04]  /*6a40*/  WARPSYNC R7 ;  /* 0x0000000700007348 */ /* 0x000fe80003800000 */
[----:B------:R-:W-:-:S04]  /*6a50*/  MOV R15, 0x0 ;  /* 0x00000000000f7802 */ /* 0x000fc80000000f00 */
[----:B------:R-:W-:Y:S05]  /*6a60*/  RET.REL.NODEC R14 `(_ZN7cutlass13device_kernelIN5flash19enable_sm80_to_sm89INS1_16FlashAttnBwdSm80INS1_25CollectiveMainloopBwdSm80ILi2ELi1EN4cute5tupleIJNS5_1CILi64EEENS7_ILi96EEENS7_ILi128EEEEEENS_10bfloat16_tEfNS_4arch4Sm80ELb0ELb0ELb1ELb1ELb1ELb0ELb0ELb0ELi2ELi2ELi2ELi2ELb1EEENS1_24CollectiveEpilogueBwdGQAISB_fSE_Li256ELb1ELb1EEENS1_19SingleTileSchedulerILb1ELb0ELb0ELi96EEEEEEEEEvNT_6ParamsE) ;  /* 0xffff95900e007950 */ /* 0x000fea0003c3ffff */
.L_x_245:
        /* <DEDUP_REMOVED lines=9> */
.L_x_2293:


//--------------------- .text._ZN7cutlass13device_kernelIN5flash19enable_sm80_to_sm89INS1_16FlashAttnBwdSm80INS1_25CollectiveMainloopBwdSm80ILi2ELi1EN4cute5tupleIJNS5_1CILi64EEENS7_ILi96EEENS7_ILi128EEEEEENS_10bfloat16_tEfNS_4arch4Sm80ELb0ELb1ELb1ELb0ELb0ELb0ELb0ELb0ELi2ELi2ELi2ELi2ELb1EEENS1_21CollectiveEpilogueBwdISB_SC_SE_Li256ELb0ELb0ELi4EEENS1_19SingleTileSchedulerILb0ELb0ELb0ELi96EEEEEEEEEvNT_6ParamsE --------------------------
	.section	.text._ZN7cutlass13device_kernelIN5flash19enable_sm80_to_sm89INS1_16FlashAttnBwdSm80INS1_25CollectiveMainloopBwdSm80ILi2ELi1EN4cute5tupleIJNS5_1CILi64EEENS7_ILi96EEENS7_ILi128EEEEEENS_10bfloat16_tEfNS_4arch4Sm80ELb0ELb1ELb1ELb0ELb0ELb0ELb0ELb0ELi2ELi2ELi2ELi2ELb1EEENS1_21CollectiveEpilogueBwdISB_SC_SE_Li256ELb0ELb0ELi4EEENS1_19SingleTileSchedulerILb0ELb0ELb0ELi96EEEEEEEEEvNT_6ParamsE,"ax",@progbits
	.sectioninfo	@"SHI_REGISTERS=255"
	.align	128
.text._ZN7cutlass13device_kernelIN5flash19enable_sm80_to_sm89INS1_16FlashAttnBwdSm80INS1_25CollectiveMainloopBwdSm80ILi2ELi1EN4cute5tupleIJNS5_1CILi64EEENS7_ILi96EEENS7_ILi128EEEEEENS_10bfloat16_tEfNS_4arch4Sm80ELb0ELb1ELb1ELb0ELb0ELb0ELb0ELb0ELi2ELi2ELi2ELi2ELb1EEENS1_21CollectiveEpilogueBwdISB_SC_SE_Li256ELb0ELb0ELi4EEENS1_19SingleTileSchedulerILb0ELb0ELb0ELi96EEEEEEEEEvNT_6ParamsE:
        .type           _ZN7cutlass13device_kernelIN5flash19enable_sm80_to_sm89INS1_16FlashAttnBwdSm80INS1_25CollectiveMainloopBwdSm80ILi2ELi1EN4cute5tupleIJNS5_1CILi64EEENS7_ILi96EEENS7_ILi128EEEEEENS_10bfloat16_tEfNS_4arch4Sm80ELb0ELb1ELb1ELb0ELb0ELb0ELb0ELb0ELi2ELi2ELi2ELi2ELb1EEENS1_21CollectiveEpilogueBwdISB_SC_SE_Li256ELb0ELb0ELi4EEENS1_19SingleTileSchedulerILb0ELb0ELb0ELi96EEEEEEEEEvNT_6ParamsE,@function
        .size           _ZN7cutlass13device_kernelIN5flash19enable_sm80_to_sm89INS1_16FlashAttnBwdSm80INS1_25CollectiveMainloopBwdSm80ILi2ELi1EN4cute5tupleIJNS5_1CILi64EEENS7_ILi96EEENS7_ILi128EEEEEENS_10bfloat16_tEfNS_4arch4Sm80ELb0ELb1ELb1ELb0ELb0ELb0ELb0ELb0ELi2ELi2ELi2ELi2ELb1EEENS1_21CollectiveEpilogueBwdISB_SC_SE_Li256ELb0ELb0ELi4EEENS1_19SingleTileSchedulerILb0ELb0ELb0ELi96EEEEEEEEEvNT_6ParamsE,(.L_x_2295 - _ZN7cutlass13device_kernelIN5flash19enable_sm80_to_sm89INS1_16FlashAttnBwdSm80INS1_25CollectiveMainloopBwdSm80ILi2ELi1EN4cute5tupleIJNS5_1CILi64EEENS7_ILi96EEENS7_ILi128EEEEEENS_10bfloat16_tEfNS_4arch4Sm80ELb0ELb1ELb1ELb0ELb0ELb0ELb0ELb0ELi2ELi2ELi2ELi2ELb1EEENS1_21CollectiveEpilogueBwdISB_SC_SE_Li256ELb0ELb0ELi4EEENS1_19SingleTileSchedulerILb0ELb0ELb0ELi96EEEEEEEEEvNT_6ParamsE)
        .other          _ZN7cutlass13device_kernelIN5flash19enable_sm80_to_sm89INS1_16FlashAttnBwdSm80INS1_25CollectiveMainloopBwdSm80ILi2ELi1EN4cute5tupleIJNS5_1CILi64EEENS7_ILi96EEENS7_ILi128EEEEEENS_10bfloat16_tEfNS_4arch4Sm80ELb0ELb1ELb1ELb0ELb0ELb0ELb0ELb0ELi2ELi2ELi2ELi2ELb1EEENS1_21CollectiveEpilogueBwdISB_SC_SE_Li256ELb0ELb0ELi4EEENS1_19SingleTileSchedulerILb0ELb0ELb0ELi96EEEEEEEEEvNT_6ParamsE,@"STO_CUDA_ENTRY STV_DEFAULT"
_ZN7cutlass13device_kernelIN5flash19enable_sm80_to_sm89INS1_16FlashAttnBwdSm80INS1_25CollectiveMainloopBwdSm80ILi2ELi1EN4cute5tupleIJNS5_1CILi64EEENS7_ILi96EEENS7_ILi128EEEEEENS_10bfloat16_tEfNS_4arch4Sm80ELb0ELb1ELb1ELb0ELb0ELb0ELb0ELb0ELi2ELi2ELi2ELi2ELb1EEENS1_21CollectiveEpilogueBwdISB_SC_SE_Li256ELb0ELb0ELi4EEENS1_19SingleTileSchedulerILb0ELb0ELb0ELi96EEEEEEEEEvNT_6ParamsE:
[----:B------:R-:W-:-:S03]  /*0000*/  MOV R1, c[0x0][0x28] ;  /* 0x00000a0000017a02 */ /* 0x000fc60000000f00 */
[----:B------:R-:W1:Y:S01]  /*0010*/  S2UR UR12, SR_CTAID.Z ;  /* 0x00000000000c79c3 */ /* 0x000e620000002700 */
[----:B------:R-:W-:Y:S02]  /*0020*/  IADD3 R1, R1, -0x58, RZ ;  /* 0xffffffa801017810 */ /* 0x000fe40007ffe0ff */
[----:B-1----:R-:W-:-:S13]  /*0030*/  ISETP.LE.AND P0, PT, RZ, UR12, PT ;  /* 0x0000000cff007c0c */ /* 0x002fda000bf03270 */
[----:B------:R-:W-:Y:S05]  /*0040*/  @!P0 EXIT ;  /* 0x000000000000894d */ /* 0x000fea0003800000 */
[----:B------:R-:W1:Y:S01]  /*0050*/  S2R R2, SR_TID.X ;  /* 0x0000000000027919 */ /* 0x000e620000002100 */
[----:B------:R-:W2:Y:S01]  /*0060*/  S2UR UR21, SR_CTAID.X ;  /* 0x00000000001579c3 */ /* 0x000ea20000002500 */
[----:B------:R-:W-:Y:S02]  /*0070*/  ULDC UR6, c[0x0][0x168] ;  /* 0x00005a0000067ab9 */ /* 0x000fe40000000800 */
[----:B------:R-:W3:Y:S01]  /*0080*/  S2R R76, SR_CTAID.Y ;  /* 0x00000000004c7919 */ /* 0x000ee20000002600 */
[----:B------:R-:W-:-:S04]  /*0090*/  UIADD3 UR5, UR6, 0x3f, URZ ;  /* 0x0000003f06057890 */ /* 0x000fc8000fffe03f */
[----:B------:R-:W-:-:S04]  /*00a0*/  USHF.R.S32.HI UR4, URZ, 0x1f, UR5 ;  /* 0x0000001f3f047899 */ /* 0x000fc80008011405 */
[----:B------:R-:W-:-:S04]  /*00b0*/  ULEA.HI UR4, UR4, UR5, URZ, 0x6 ;  /* 0x0000000504047291 */ /* 0x000fc8000f8f303f */
[----:B------:R-:W-:Y:S01]  /*00c0*/  USHF.R.S32.HI UR14, URZ, 0x6, UR4 ;  /* 0x000000063f0e7899 */ /* 0x000fe20008011404 */
[----:B-1----:R1:W-:Y:S01]  /*00d0*/  STL [R1+0x20], R2 ;  /* 0x0000200201007387 */ /* 0x0023e20000100800 */
[----:B--2---:R-:W-:-:S13]  /*00e0*/  ISETP.LE.AND P0, PT, RZ, UR21, PT ;  /* 0x00000015ff007c0c */ /* 0x004fda000bf03270 */
[----:B------:R-:W-:Y:S05]  /*00f0*/  @!P0 BRA `(.L_x_246) ;  /* 0x000000b000008947 */ /* 0x000fea0003800000 */
[----:B---3--:R-:W-:Y:S02]  /*0100*/  UIMAD UR5, UR21, 0x60, UR6 ;  /* 0x00000060150578a4 */ /* 0x008fe4000f8e0206 */
[----:B------:R-:W-:Y:S02]  /*0110*/  ULDC UR4, c[0x0][0x198] ;  /* 0x0000660000047ab9 */ /* 0x000fe40000000800 */
[----:B------:R-:W-:-:S04]  /*0120*/  UIADD3 UR5, UR5, 0x9f, URZ ;  /* 0x0000009f05057890 */ /* 0x000fc8000fffe03f */
[----:B------:R-:W-:-:S03]  /*0130*/  UIADD3 UR4, UR5, -UR4, URZ ;  /* 0x8000000405047290 */ /* 0x000fc6000fffe03f */
[----:B------:R-:W-:Y:S02]  /*0140*/  ULDC UR5, c[0x0][0x2a0] ;  /* 0x0000a80000057ab9 */ /* 0x000fe40000000800 */
[----:B------:R-:W-:-:S04]  /*0150*/  UIADD3 UR5, UR4, UR5, URZ ;  /* 0x0000000504057290 */ /* 0x000fc8000fffe03f */
[----:B------:R-:W-:-:S04]  /*0160*/  USHF.R.S32.HI UR4, URZ, 0x1f, UR5 ;  /* 0x0000001f3f047899 */ /* 0x000fc80008011405 */
[----:B------:R-:W-:-:S04]  /*0170*/  ULEA.HI UR4, UR4, UR5, URZ, 0x6 ;  /* 0x0000000504047291 */ /* 0x000fc8000f8f303f */
[----:B------:R-:W-:-:S04]  /*0180*/  USHF.R.S32.HI UR4, URZ, 0x6, UR4 ;  /* 0x000000063f047899 */ /* 0x000fc80008011404 */
[----:B------:R-:W-:-:S04]  /*0190*/  UISETP.LT.AND UP0, UPT, UR14, UR4, UPT ;  /* 0x000000040e00728c */ /* 0x000fc8000bf01270 */
[----:B------:R-:W-:Y:S02]  /*01a0*/  USEL UR14, UR14, UR4, UP0 ;  /* 0x000000040e0e7287 */ /* 0x000fe40008000000 */
.L_x_246:
[----:B---3--:R-:W-:Y:S01]  /*01b0*/  UIMAD UR6, UR21, 0x60, UR6 ;  /* 0x00000060150678a4 */ /* 0x008fe2000f8e0206 */
[----:B------:R-:W-:Y:S01]  /*01c0*/  PLOP3.LUT P0, PT, PT, PT, PT, 0x80, 0x0 ;  /* 0x000000000000781c */ /* 0x000fe20003f0f070 */
[----:B------:R-:W-:Y:S01]  /*01d0*/  ULDC UR5, c[0x0][0x198] ;  /* 0x0000660000057ab9 */ /* 0x000fe20000000800 */
[----:B------:R-:W-:Y:S01]  /*01e0*/  CS2R R122, SRZ ;  /* 0x00000000007a7805 */ /* 0x000fe2000001ff00 */
[----:B------:R-:W-:Y:S01]  /*01f0*/  UIADD3 UR5, UR6, -UR5, URZ ;  /* 0x8000000506057290 */ /* 0x000fe2000fffe03f */
[----:B------:R-:W-:Y:S01]  /*0200*/  CS2R R120, SRZ ;  /* 0x0000000000787805 */ /* 0x000fe2000001ff00 */
[----:B------:R-:W-:Y:S01]  /*0210*/  ULDC UR4, c[0x0][0x2a4] ;  /* 0x0000a90000047ab9 */ /* 0x000fe20000000800 */
[----:B------:R-:W-:Y:S01]  /*0220*/  CS2R R126, SRZ ;  /* 0x00000000007e7805 */ /* 0x000fe2000001ff00 */
[----:B------:R-:W-:Y:S01]  /*0230*/  UIADD3 UR5, UR5, -UR4, URZ ;  /* 0x8000000405057290 */ /* 0x000fe2000fffe03f */
[----:B------:R-:W-:Y:S01]  /*0240*/  IMAD.MOV.U32 R9, RZ, RZ, RZ ;  /* 0x000000ffff097224 */ /* 0x000fe200078e00ff */
[----:B------:R-:W-:Y:S01]  /*0250*/  ULDC.64 UR18, c[0x0][0x118] ;  /* 0x0000460000127ab9 */ /* 0x000fe20000000a00 */
[----:B------:R-:W-:Y:S01]  /*0260*/  IMAD.MOV.U32 R124, RZ, RZ, RZ ;  /* 0x000000ffff7c7224 */ /* 0x000fe200078e00ff */
[----:B------:R-:W-:Y:S01]  /*0270*/  USHF.R.S32.HI UR4, URZ, 0x1f, UR5 ;  /* 0x0000001f3f047899 */ /* 0x000fe20008011405 */
[----:B------:R-:W-:Y:S01]  /*0280*/  MOV R11, RZ ;  /* 0x000000ff000b7202 */ /* 0x000fe20000000f00 */
[----:B------:R-:W-:Y:S01]  /*0290*/  IMAD.MOV.U32 R130, RZ, RZ, RZ ;  /* 0x000000ffff827224 */ /* 0x000fe200078e00ff */
[----:B------:R-:W-:Y:S01]  /*02a0*/  CS2R R12, SRZ ;  /* 0x00000000000c7805 */ /* 0x000fe2000001ff00 */
[----:B------:R-:W-:Y:S01]  /*02b0*/  ULEA.HI UR4, UR4, UR5, URZ, 0x6 ;  /* 0x0000000504047291 */ /* 0x000fe2000f8f303f */
[----:B------:R-:W-:Y:S01]  /*02c0*/  MOV R128, RZ ;  /* 0x000000ff00807202 */ /* 0x000fe20000000f00 */
[----:B------:R-:W-:Y:S01]  /*02d0*/  IMAD.MOV.U32 R118, RZ, RZ, RZ ;  /* 0x000000ffff767224 */ /* 0x000fe200078e00ff */
[----:B------:R-:W-:Y:S01]  /*02e0*/  CS2R R14, SRZ ;  /* 0x00000000000e7805 */ /* 0x000fe2000001ff00 */
[----:B------:R-:W-:Y:S01]  /*02f0*/  USHF.R.S32.HI UR13, URZ, 0x6, UR4 ;  /* 0x000000063f0d7899 */ /* 0x000fe20008011404 */
[----:B------:R-:W-:Y:S01]  /*0300*/  MOV R116, RZ ;  /* 0x000000ff00747202 */ /* 0x000fe20000000f00 */
[----:B------:R-:W-:Y:S01]  /*0310*/  IMAD.MOV.U32 R114, RZ, RZ, RZ ;  /* 0x000000ffff727224 */ /* 0x000fe200078e00ff */
[----:B------:R-:W-:Y:S01]  /*0320*/  CS2R R16, SRZ ;  /* 0x0000000000107805 */ /* 0x000fe2000001ff00 */
[----:B------:R-:W-:Y:S01]  /*0330*/  UISETP.LT.AND UP0, UPT, URZ, UR13, UPT ;  /* 0x0000000d3f00728c */ /* 0x000fe2000bf01270 */
[----:B------:R-:W-:Y:S01]  /*0340*/  MOV R112, RZ ;  /* 0x000000ff00707202 */ /* 0x000fe20000000f00 */
[----:B------:R-:W-:Y:S01]  /*0350*/  IMAD.MOV.U32 R110, RZ, RZ, RZ ;  /* 0x000000ffff6e7224 */ /* 0x000fe200078e00ff */
[----:B------:R-:W-:Y:S01]  /*0360*/  CS2R R18, SRZ ;  /* 0x0000000000127805 */ /* 0x000fe2000001ff00 */
[----:B------:R-:W-:Y:S01]  /*0370*/  USEL UR13, URZ, UR13, !UP0 ;  /* 0x0000000d3f0d7287 */ /* 0x000fe2000c000000 */
[----:B------:R-:W-:Y:S01]  /*0380*/  MOV R108, RZ ;  /* 0x000000ff006c7202 */ /* 0x000fe20000000f00 */
[----:B------:R-:W-:Y:S01]  /*0390*/  IMAD.MOV.U32 R98, RZ, RZ, RZ ;  /* 0x000000ffff627224 */ /* 0x000fe200078e00ff */
[----:B------:R-:W-:Y:S01]  /*03a0*/  CS2R R20, SRZ ;  /* 0x0000000000147805 */ /* 0x000fe2000001ff00 */
[----:B------:R-:W-:Y:S01]  /*03b0*/  UISETP.GT.AND UP0, UPT, UR14, UR13, UPT ;  /* 0x0000000d0e00728c */ /* 0x000fe2000bf04270 */
[----:B------:R-:W-:Y:S01]  /*03c0*/  MOV R96, RZ ;  /* 0x000000ff00607202 */ /* 0x000fe20000000f00 */
[----:B------:R-:W-:Y:S01]  /*03d0*/  IMAD.MOV.U32 R102, RZ, RZ, RZ ;  /* 0x000000ffff667224 */ /* 0x000fe200078e00ff */
[----:B------:R-:W-:Y:S01]  /*03e0*/  CS2R R22, SRZ ;  /* 0x0000000000167805 */ /* 0x000fe2000001ff00 */
[----:B------:R-:W-:Y:S01]  /*03f0*/  MOV R100, RZ ;  /* 0x000000ff00647202 */ /* 0x000fe20000000f00 */
[----:B------:R-:W-:Y:S01]  /*0400*/  IMAD.MOV.U32 R106, RZ, RZ, RZ ;  /* 0x000000ffff6a7224 */ /* 0x000fe200078e00ff */
[----:B------:R-:W-:Y:S01]  /*0410*/  PLOP3.LUT P1, PT, PT, PT, UP0, 0x80, 0x0 ;  /* 0x000000000000781c */ /* 0x000fe20003f2f008 */
[----:B------:R-:W-:Y:S01]  /*0420*/  CS2R R24, SRZ ;  /* 0x0000000000187805 */ /* 0x000fe2000001ff00 */
[----:B------:R-:W-:Y:S01]  /*0430*/  MOV R104, RZ ;  /* 0x000000ff00687202 */ /* 0x000fe20000000f00 */
[----:B------:R-:W-:Y:S01]  /*0440*/  IMAD.MOV.U32 R94, RZ, RZ, RZ ;  /* 0x000000ffff5e7224 */ /* 0x000fe200078e00ff */
[----:B------:R-:W-:Y:S01]  /*0450*/  CS2R R26, SRZ ;  /* 0x00000000001a7805 */ /* 0x000fe2000001ff00 */
[----:B------:R-:W-:Y:S01]  /*0460*/  MOV R92, RZ ;  /* 0x000000ff005c7202 */ /* 0x000fe20000000f00 */
[----:B------:R-:W-:Y:S01]  /*0470*/  IMAD.MOV.U32 R90, RZ, RZ, RZ ;  /* 0x000000ffff5a7224 */ /* 0x000fe200078e00ff */
        /* <DEDUP_REMOVED lines=30> */
[--C-:B------:R-:W-:Y:S01]  /*0660*/  IMAD.MOV.U32 R78, RZ, RZ, R2.reuse ;  /* 0x000000ffff4e7224 */ /* 0x100fe200078e0002 */
[----:B------:R-:W-:Y:S01]  /*0670*/  ULDC.64 UR4, c[0x0][0x290] ;  /* 0x0000a40000047ab9 */ /* 0x000fe20000000a00 */
[----:B------:R-:W-:Y:S01]  /*0680*/  IMAD.MOV.U32 R78, RZ, RZ, R2 ;  /* 0x000000ffff4e7224 */ /* 0x000fe200078e0002 */
[----:B------:R-:W-:Y:S01]  /*0690*/  ISETP.NE.AND P0, PT, R0, 0x1, PT ;  /* 0x000000010000780c */ /* 0x000fe20003f05270 */
[----:B------:R-:W-:Y:S01]  /*06a0*/  IMAD R0, R21, c[0x0][0x288], RZ ;  /* 0x0000a20015007a24 */ /* 0x000fe200078e02ff */
[----:B------:R-:W-:Y:S01]  /*06b0*/  UIMAD.WIDE.U32 UR8, UR12, UR4, URZ ;  /* 0x000000040c0872a5 */ /* 0x000fe2000f8e003f */
[----:B------:R-:W-:Y:S01]  /*06c0*/  IMAD.SHL.U32 R22, R78, 0x4, RZ ;  /* 0x000000044e167824 */ /* 0x000fe200078e00ff */
[----:B------:R-:W-:Y:S01]  /*06d0*/  USHF.L.U32 UR20, UR13, 0x6, URZ ;  /* 0x000000060d147899 */ /* 0x000fe2000800063f */
[----:B------:R-:W-:Y:S01]  /*06e0*/  IMAD.MOV.U32 R79, RZ, RZ, R3 ;  /* 0x000000ffff4f7224 */ /* 0x000fe200078e0003 */
[----:B------:R-:W-:Y:S01]  /*06f0*/  SHF.R.S32.HI R18, RZ, 0x1f, R78 ;  /* 0x0000001fff127819 */ /* 0x000fe2000001144e */
[----:B------:R-:W-:Y:S01]  /*0700*/  IMAD R0, R76, c[0x0][0x28c], R0 ;  /* 0x0000a3004c007a24 */ /* 0x000fe200078e0200 */
[----:B------:R-:W-:Y:S01]  /*0710*/  SHF.R.S32.HI R23, RZ, 0x1f, R22 ;  /* 0x0000001fff177819 */ /* 0x000fe20000011416 */
[----:B------:R-:W-:Y:S01]  /*0720*/  IMAD.U32 R4, RZ, RZ, UR8 ;  /* 0x00000008ff047e24 */ /* 0x000fe2000f8e00ff */
[-C--:B------:R-:W-:Y:S01]  /*0730*/  LEA.HI R11, R18, R78.reuse, RZ, 0x2 ;  /* 0x0000004e120b7211 */ /* 0x080fe200078f10ff */
[----:B------:R-:W-:Y:S01]  /*0740*/  IMAD.MOV.U32 R8, RZ, RZ, R76 ;  /* 0x000000ffff087224 */ /* 0x000fe200078e004c */
[----:B------:R-:W-:Y:S01]  /*0750*/  ISETP.GT.AND P5, PT, R78, 0xf, PT ;  /* 0x0000000f4e00780c */ /* 0x000fe20003fa4270 */
[----:B-1----:R-:W-:Y:S01]  /*0760*/  IMAD.WIDE.U32 R2, R76, c[0x0][0x288], R22 ;  /* 0x0000a2004c027a25 */ /* 0x002fe200078e0016 */
[CC--:B------:R-:W-:Y:S01]  /*0770*/  LEA.HI R24, R18.reuse, R78.reuse, RZ, 0x5 ;  /* 0x0000004e12187211 */ /* 0x0c0fe200078f28ff */
[----:B------:R-:W-:Y:S01]  /*0780*/  ULDC.64 UR6, c[0x0][0x278] ;  /* 0x00009e0000067ab9 */ /* 0x000fe20000000a00 */
[----:B------:R-:W-:Y:S01]  /*0790*/  LEA.HI R216, R18, R78, RZ, 0x3 ;  /* 0x0000004e12d87211 */ /* 0x000fe200078f18ff */
[----:B------:R-:W-:Y:S01]  /*07a0*/  @P0 IMAD.HI.U32 R6, R76, c[0x0][0x24c], RZ ;  /* 0x000093004c060a27 */ /* 0x000fe200078e00ff */
[----:B------:R-:W-:Y:S01]  /*07b0*/  UIMAD.WIDE.U32 UR16, UR12, UR6, URZ ;  /* 0x000000060c1072a5 */ /* 0x000fe2000f8e003f */
[----:B------:R1:W-:Y:S01]  /*07c0*/  STL.64 [R1+0x10], R22 ;  /* 0x0000101601007387 */ /* 0x0003e20000100a00 */
[----:B------:R-:W-:Y:S01]  /*07d0*/  USHF.R.S32.HI UR15, URZ, 0x1f, UR12 ;  /* 0x0000001f3f0f7899 */ /* 0x000fe2000801140c */
[----:B------:R-:W-:Y:S01]  /*07e0*/  IMAD.IADD R12, R3, 0x1, R0 ;  /* 0x00000001030c7824 */ /* 0x000fe200078e0200 */
[----:B------:R-:W-:Y:S01]  /*07f0*/  @P0 SHF.R.U32.HI R8, RZ, c[0x0][0x250], R6 ;  /* 0x00009400ff080a19 */ /* 0x000fe20000011606 */
[----:B------:R-:W-:Y:S01]  /*0800*/  IMAD R0, R21, c[0x0][0x270], RZ ;  /* 0x00009c0015007a24 */ /* 0x000fe200078e02ff */
[----:B------:R-:W-:Y:S01]  /*0810*/  IADD3 R30, P1, P0, R2, UR20, R4 ;  /* 0x00000014021e7c10 */ /* 0x000fe2000f83e004 */
[----:B------:R-:W-:Y:S01]  /*0820*/  IMAD.U32 R5, RZ, RZ, UR9 ;  /* 0x00000009ff057e24 */ /* 0x000fe2000f8e00ff */
[--C-:B------:R-:W-:Y:S01]  /*0830*/  SHF.R.S32.HI R5, RZ, 0x2, R11.reuse ;  /* 0x00000002ff057819 */ /* 0x100fe2000001140b */
[C---:B------:R-:W-:Y:S01]  /*0840*/  IMAD R0, R76.reuse, c[0x0][0x274], R0 ;  /* 0x00009d004c007a24 */ /* 0x040fe200078e0200 */
[----:B------:R-:W-:Y:S01]  /*0850*/  SHF.R.S32.HI R4, RZ, 0x1f, R11 ;  /* 0x0000001fff047819 */ /* 0x000fe2000001140b */
[----:B------:R-:W-:Y:S01]  /*0860*/  IMAD.WIDE.U32 R2, R76, c[0x0][0x270], R22 ;  /* 0x00009c004c027a25 */ /* 0x000fe200078e0016 */
[----:B------:R-:W-:Y:S01]  /*0870*/  SHF.R.S32.HI R6, RZ, 0x5, R24 ;  /* 0x00000005ff067819 */ /* 0x000fe20000011418 */
[----:B------:R-:W-:Y:S01]  /*0880*/  UIMAD UR4, UR15, UR4, URZ ;  /* 0x000000040f0472a4 */ /* 0x000fe2000f8e023f */
[----:B------:R-:W-:Y:S01]  /*0890*/  SHF.R.S32.HI R34, RZ, 0x3, R216 ;  /* 0x00000003ff227819 */ /* 0x000fe200000114d8 */
[----:B------:R-:W-:Y:S01]  /*08a0*/  IMAD.IADD R10, R3, 0x1, R0 ;  /* 0x00000001030a7824 */ /* 0x000fe200078e0200 */
[----:B------:R-:W-:Y:S01]  /*08b0*/  LEA.HI R0, R4, R5, RZ, 0x3 ;  /* 0x0000000504007211 */ /* 0x000fe200078f18ff */
[----:B------:R-:W-:Y:S01]  /*08c0*/  IMAD.U32 R9, RZ, RZ, UR20 ;  /* 0x00000014ff097e24 */ /* 0x000fe2000f8e00ff */
[----:B------:R-:W-:Y:S01]  /*08d0*/  LEA.HI R7, R24, R6, RZ, 0x1 ;  /* 0x0000000618077211 */ /* 0x000fe200078f08ff */
[----:B------:R-:W-:Y:S01]  /*08e0*/  UIMAD UR6, UR15, UR6, URZ ;  /* 0x000000060f0672a4 */ /* 0x000fe2000f8e023f */
[----:B------:R-:W-:Y:S01]  /*08f0*/  LOP3.LUT R0, R0, 0xfffffff8, RZ, 0xc0, !PT ;  /* 0xfffffff800007812 */ /* 0x000fe200078ec0ff */
[----:B------:R-:W-:Y:S01]  /*0900*/  UIMAD UR5, UR12, UR5, UR4 ;  /* 0x000000050c0572a4 */ /* 0x000fe2000f8e0204 */
[----:B------:R-:W-:Y:S01]  /*0910*/  @!P5 IADD3 R27, P3, P2, R9, UR16, R2 ;  /* 0x00000010091bdc10 */ /* 0x000fe2000fa7e002 */
[----:B------:R-:W-:Y:S01]  /*0920*/  USHF.R.S32.HI UR4, URZ, 0x1f, UR20 ;  /* 0x0000001f3f047899 */ /* 0x000fe20008011414 */
[----:B------:R-:W-:Y:S01]  /*0930*/  LOP3.LUT R2, R7, 0xfffffffe, RZ, 0xc0, !PT ;  /* 0xfffffffe07027812 */ /* 0x000fe200078ec0ff */
[----:B------:R-:W-:Y:S01]  /*0940*/  IMAD.IADD R7, R5, 0x1, -R0 ;  /* 0x0000000105077824 */ /* 0x000fe200078e0a00 */
[----:B------:R-:W-:Y:S01]  /*0950*/  LOP3.LUT R0, R216, 0xfffffff8, RZ, 0xc0, !PT ;  /* 0xfffffff8d8007812 */ /* 0x000fe200078ec0ff */
[----:B------:R-:W-:Y:S01]  /*0960*/  UIMAD UR6, UR12, UR7, UR6 ;  /* 0x000000070c0672a4 */ /* 0x000fe2000f8e0206 */
[----:B------:R-:W-:Y:S01]  /*0970*/  SHF.R.S32.HI R35, RZ, 0x1f, R34 ;  /* 0x0000001fff237819 */ /* 0x000fe20000011422 */
[----:B------:R-:W-:Y:S01]  /*0980*/  IMAD.IADD R26, R6, 0x1, -R2 ;  /* 0x00000001061a7824 */ /* 0x000fe200078e0a02 */
[----:B------:R-:W-:Y:S01]  /*0990*/  LEA.HI R2, R18, R78, RZ, 0x6 ;  /* 0x0000004e12027211 */ /* 0x000fe200078f30ff */
[----:B-1----:R-:W-:Y:S01]  /*09a0*/  IMAD.IADD R22, R78, 0x1, -R0 ;  /* 0x000000014e167824 */ /* 0x002fe200078e0a00 */
[----:B------:R-:W-:Y:S01]  /*09b0*/  UIADD3 UR10, UR17, UR6, URZ ;  /* 0x00000006110a7290 */ /* 0x000fe2000fffe03f */
[----:B------:R-:W-:Y:S01]  /*09c0*/  IMAD.SHL.U32 R0, R34, 0x40, RZ ;  /* 0x0000004022007824 */ /* 0x000fe200078e00ff */
[----:B------:R-:W-:Y:S01]  /*09d0*/  SHF.R.S32.HI R19, RZ, 0x6, R2 ;  /* 0x00000006ff137819 */ /* 0x000fe20000011402 */
[----:B------:R-:W-:Y:S01]  /*09e0*/  UIADD3 UR11, UR9, UR5, URZ ;  /* 0x00000005090b7290 */ /* 0x000fe2000fffe03f */
[----:B------:R-:W-:Y:S01]  /*09f0*/  IMAD.SHL.U32 R14, R22, 0x8, RZ ;  /* 0x00000008160e7824 */ /* 0x000fe200078e00ff */
[----:B------:R-:W1:Y:S01]  /*0a00*/  S2R R16, SR_CTAID.X ;  /* 0x0000000000107919 */ /* 0x000e620000002500 */
[----:B------:R-:W-:Y:S01]  /*0a10*/  LOP3.LUT R0, R0, 0x1c0, RZ, 0xc0, !PT ;  /* 0x000001c000007812 */ /* 0x000fe200078ec0ff */
[----:B------:R-:W-:Y:S01]  /*0a20*/  IMAD.U32 R3, RZ, RZ, UR4 ;  /* 0x00000004ff037e24 */ /* 0x000fe2000f8e00ff */
[----:B------:R-:W-:Y:S01]  /*0a30*/  LOP3.LUT R11, R11, 0x3ffffffc, RZ, 0xc0, !PT ;  /* 0x3ffffffc0b0b7812 */ /* 0x000fe200078ec0ff */
[C---:B------:R-:W-:Y:S01]  /*0a40*/  IMAD.SHL.U32 R4, R19.reuse, 0x8, RZ ;  /* 0x0000000813047824 */ /* 0x040fe200078e00ff */
[----:B------:R-:W-:Y:S01]  /*0a50*/  LOP3.LUT R5, R0, 0x38, R14, 0xf8, !PT ;  /* 0x0000003800057812 */ /* 0x000fe200078ef80e */
[----:B------:R-:W-:Y:S01]  /*0a60*/  IMAD.SHL.U32 R23, R19, 0x200, RZ ;  /* 0x0000020013177824 */ /* 0x000fe200078e00ff */
[----:B------:R-:W-:Y:S01]  /*0a70*/  SHF.R.U32.HI R2, RZ, 0x3, R0 ;  /* 0x00000003ff027819 */ /* 0x000fe20000011600 */
[----:B------:R-:W-:Y:S01]  /*0a80*/  IMAD.SHL.U32 R6, R7, 0x4, RZ ;  /* 0x0000000407067824 */ /* 0x000fe200078e00ff */
[----:B------:R-:W-:Y:S01]  /*0a90*/  SHF.R.S32.HI R0, RZ, 0x1f, R8 ;  /* 0x0000001fff007819 */ /* 0x000fe20000011408 */
[----:B------:R-:W-:Y:S01]  /*0aa0*/  IMAD.SHL.U32 R29, R26, 0x200, RZ ;  /* 0x000002001a1d7824 */ /* 0x000fe200078e00ff */
[C---:B------:R-:W-:Y:S01]  /*0ab0*/  @!P5 IADD3.X R31, R3.reuse, UR10, R10, P3, P2 ;  /* 0x0000000a031fdc10 */ /* 0x040fe20009fe440a */
[----:B------:R-:W-:Y:S01]  /*0ac0*/  ULDC.64 UR4, c[0x0][0x1e8] ;  /* 0x00007a0000047ab9 */ /* 0x000fe20000000a00 */
[----:B------:R-:W-:Y:S01]  /*0ad0*/  IADD3.X R32, R3, UR11, R12, P1, P0 ;  /* 0x0000000b03207c10 */ /* 0x000fe20008fe040c */
[----:B------:R-:W-:Y:S01]  /*0ae0*/  IMAD.SHL.U32 R3, R7, 0x20, RZ ;  /* 0x0000002007037824 */ /* 0x000fe200078e00ff */
[----:B------:R-:W-:Y:S01]  /*0af0*/  LOP3.LUT R28, R4, 0x18, RZ, 0xc0, !PT ;  /* 0x00000018041c7812 */ /* 0x000fe200078ec0ff */
[C---:B------:R-:W-:Y:S01]  /*0b00*/  IMAD R9, R0.reuse, c[0x0][0x1b0], RZ ;  /* 0x00006c0000097a24 */ /* 0x040fe200078e02ff */
[----:B------:R-:W-:Y:S01]  /*0b10*/  LOP3.LUT R20, R23, R5, R2, 0xf6, !PT ;  /* 0x0000000517147212 */ /* 0x000fe200078ef602 */
[----:B------:R-:W-:Y:S01]  /*0b20*/  IMAD R2, R0, c[0x0][0x1e0], RZ ;  /* 0x0000780000027a24 */ /* 0x000fe200078e02ff */
[----:B------:R-:W-:Y:S01]  /*0b30*/  SHF.R.S32.HI R15, RZ, 0x1f, R14 ;  /* 0x0000001fff0f7819 */ /* 0x000fe2000001140e */
[----:B------:R-:W-:Y:S01]  /*0b40*/  IMAD R10, R8, c[0x0][0x1b4], R9 ;  /* 0x00006d00080a7a24 */ /* 0x000fe200078e0209 */
[----:B------:R-:W-:Y:S01]  /*0b50*/  LOP3.LUT R0, R28, 0xe0, R3, 0xf8, !PT ;  /* 0x000000e01c007812 */ /* 0x000fe200078ef803 */
[C---:B------:R-:W-:Y:S01]  /*0b60*/  IMAD R2, R8.reuse, c[0x0][0x1e4], R2 ;  /* 0x0000790008027a24 */ /* 0x040fe200078e0202 */
[----:B------:R-:W-:Y:S01]  /*0b70*/  LOP3.LUT P0, RZ, R7, 0x1, RZ, 0xc0, !PT ;  /* 0x0000000107ff7812 */ /* 0x000fe2000780c0ff */
[----:B------:R-:W-:Y:S01]  /*0b80*/  IMAD.WIDE.U32 R4, R8, c[0x0][0x1e0], R14 ;  /* 0x0000780008047a25 */ /* 0x000fe200078e000e */
[----:B------:R-:W-:Y:S01]  /*0b90*/  LOP3.LUT R232, R0, 0x18, R6, 0x78, !PT ;  /* 0x0000001800e87812 */ /* 0x000fe200078e7806 */
[----:B------:R-:W-:Y:S01]  /*0ba0*/  UIMAD UR4, UR15, UR4, URZ ;  /* 0x000000040f0472a4 */ /* 0x000fe2000f8e023f */
[----:B------:R-:W-:Y:S01]  /*0bb0*/  IADD3 R25, R14, 0x40, RZ ;  /* 0x000000400e197810 */ /* 0x000fe20007ffe0ff */
[----:B------:R-:W-:Y:S01]  /*0bc0*/  IMAD R0, R35, c[0x0][0x178], RZ ;  /* 0x00005e0023007a24 */ /* 0x000fe200078e02ff */
[----:B------:R-:W-:Y:S01]  /*0bd0*/  UIMAD UR21, UR21, -0x60, URZ ;  /* 0xffffffa0151578a4 */ /* 0x000fe2000f8e023f */
[----:B------:R-:W-:Y:S01]  /*0be0*/  IMAD.IADD R7, R5, 0x1, R2 ;  /* 0x0000000105077824 */ /* 0x000fe200078e0202 */
[----:B------:R-:W-:Y:S01]  /*0bf0*/  UIMAD UR6, UR12, UR5, UR4 ;  /* 0x000000050c0672a4 */ /* 0x000fe2000f8e0204 */
[----:B------:R-:W-:Y:S01]  /*0c00*/  IMAD.WIDE.U32 R2, R8, c[0x0][0x1b0], R14 ;  /* 0x00006c0008027a25 */ /* 0x000fe200078e000e */
[----:B------:R-:W-:Y:S01]  /*0c10*/  UMOV UR25, 0x6 ;  /* 0x0000000600197882 */ /* 0x000fe20000000000 */
[----:B------:R-:W-:Y:S01]  /*0c20*/  ISETP.GE.AND P4, PT, R14, c[0x0][0x1cc], PT ;  /* 0x000073000e007a0c */ /* 0x000fe20003f86270 */
[----:B------:R-:W-:Y:S01]  /*0c30*/  ULDC.64 UR4, c[0x0][0x1b8] ;  /* 0x00006e0000047ab9 */ /* 0x000fe20000000a00 */
[C---:B------:R-:W-:Y:S01]  /*0c40*/  IMAD R0, R34.reuse, c[0x0][0x17c], R0 ;  /* 0x00005f0022007a24 */ /* 0x040fe200078e0200 */
[----:B------:R-:W-:Y:S01]  /*0c50*/  UIMAD UR4, UR15, UR4, URZ ;  /* 0x000000040f0472a4 */ /* 0x000fe2000f8e023f */
[----:B------:R-:W-:Y:S01]  /*0c60*/  IMAD.WIDE.U32 R8, R34, c[0x0][0x178], R14 ;  /* 0x00005e0022087a25 */ /* 0x000fe200078e000e */
[----:B------:R-:W-:Y:S01]  /*0c70*/  ULDC.64 UR8, c[0x0][0x208] ;  /* 0x0000820000087ab9 */ /* 0x000fe20000000a00 */
[----:B------:R-:W-:Y:S01]  /*0c80*/  ISETP.GE.AND P3, PT, R25, c[0x0][0x1cc], PT ;  /* 0x0000730019007a0c */ /* 0x000fe20003f66270 */
[----:B------:R-:W-:Y:S01]  /*0c90*/  UIMAD UR4, UR12, UR5, UR4 ;  /* 0x000000050c0472a4 */ /* 0x000fe2000f8e0204 */
[----:B------:R-:W-:Y:S01]  /*0ca0*/  IMAD R5, R35, c[0x0][0x208], RZ ;  /* 0x0000820023057a24 */ /* 0x000fe200078e02ff */
[----:B------:R-:W-:Y:S01]  /*0cb0*/  USHF.R.S32.HI UR22, URZ, 0x1f, UR13 ;  /* 0x0000001f3f167899 */ /* 0x000fe2000801140d */
[----:B------:R-:W-:Y:S01]  /*0cc0*/  IMAD.IADD R9, R9, 0x1, R0 ;  /* 0x0000000109097824 */ /* 0x000fe200078e0200 */
[----:B------:R-:W-:Y:S01]  /*0cd0*/  STL.64 [R1+0x18], R34 ;  /* 0x0000182201007387 */ /* 0x000fe20000100a00 */
[----:B------:R-:W-:Y:S01]  /*0ce0*/  IMAD.IADD R0, R78, 0x1, -R11 ;  /* 0x000000014e007824 */ /* 0x000fe200078e0a0b */
[----:B------:R-:W-:Y:S01]  /*0cf0*/  SHF.R.S32.HI R79, RZ, 0x1f, R78 ;  /* 0x0000001fff4f7819 */ /* 0x000fe2000001144e */
[----:B------:R-:W-:Y:S01]  /*0d00*/  IMAD.IADD R3, R3, 0x1, R10 ;  /* 0x0000000103037824 */ /* 0x000fe200078e020a */
[----:B------:R-:W-:Y:S01]  /*0d10*/  CS2R R130, SRZ ;  /* 0x0000000000827805 */ /* 0x000fe2000001ff00 */
[----:B------:R-:W-:Y:S01]  /*0d20*/  IMAD.MOV.U32 R6, RZ, RZ, R4 ;  /* 0x000000ffff067224 */ /* 0x000fe200078e0004 */
[----:B------:R-:W-:Y:S01]  /*0d30*/  CS2R R128, SRZ ;  /* 0x0000000000807805 */ /* 0x000fe2000001ff00 */
[C---:B------:R-:W-:Y:S01]  /*0d40*/  IMAD R10, R34.reuse, c[0x0][0x20c], R5 ;  /* 0x00008300220a7a24 */ /* 0x040fe200078e0205 */
[----:B------:R-:W-:Y:S01]  /*0d50*/  CS2R R126, SRZ ;  /* 0x00000000007e7805 */ /* 0x000fe2000001ff00 */
[----:B------:R-:W-:Y:S01]  /*0d60*/  IMAD.WIDE.U32 R4, R34, c[0x0][0x208], R14 ;  /* 0x0000820022047a25 */ /* 0x000fe200078e000e */
[----:B------:R-:W-:Y:S01]  /*0d70*/  CS2R R124, SRZ ;  /* 0x00000000007c7805 */ /* 0x000fe2000001ff00 */
[----:B------:R-:W-:Y:S01]  /*0d80*/  CS2R R122, SRZ ;  /* 0x00000000007a7805 */ /* 0x000fe2000001ff00 */
[----:B------:R-:W-:Y:S01]  /*0d90*/  CS2R R120, SRZ ;  /* 0x0000000000787805 */ /* 0x000fe2000001ff00 */
[----:B------:R-:W-:Y:S01]  /*0da0*/  IMAD R0, R0, 0x2, R29 ;  /* 0x0000000200007824 */ /* 0x000fe200078e021d */
[----:B------:R-:W-:Y:S01]  /*0db0*/  CS2R R118, SRZ ;  /* 0x0000000000767805 */ /* 0x000fe2000001ff00 */
[----:B------:R-:W-:Y:S01]  /*0dc0*/  IMAD.IADD R5, R5, 0x1, R10 ;  /* 0x0000000105057824 */ /* 0x000fe200078e020a */
[----:B------:R-:W-:Y:S01]  /*0dd0*/  CS2R R116, SRZ ;  /* 0x0000000000747805 */ /* 0x000fe2000001ff00 */
[----:B------:R-:W-:Y:S01]  /*0de0*/  IMAD.U32 R12, RZ, RZ, UR12 ;  /* 0x0000000cff0c7e24 */ /* 0x000fe2000f8e00ff */
[----:B------:R-:W-:Y:S01]  /*0df0*/  CS2R R114, SRZ ;  /* 0x0000000000727805 */ /* 0x000fe2000001ff00 */
[----:B------:R-:W-:Y:S01]  /*0e00*/  IMAD.IADD R232, R0, 0x1, R232 ;  /* 0x0000000100e87824 */ /* 0x000fe200078e02e8 */
[----:B------:R-:W-:Y:S01]  /*0e10*/  CS2R R112, SRZ ;  /* 0x0000000000707805 */ /* 0x000fe2000001ff00 */
[----:B------:R-:W-:Y:S01]  /*0e20*/  IMAD.U32 R10, RZ, RZ, UR12 ;  /* 0x0000000cff0a7e24 */ /* 0x000fe2000f8e00ff */
[----:B------:R-:W-:Y:S01]  /*0e30*/  CS2R R110, SRZ ;  /* 0x00000000006e7805 */ /* 0x000fe2000001ff00 */
[C---:B------:R-:W-:Y:S01]  /*0e40*/  IMAD R0, R21.reuse, c[0x0][0x210], RZ ;  /* 0x0000840015007a24 */ /* 0x040fe200078e02ff */
[----:B------:R-:W-:Y:S01]  /*0e50*/  CS2R R108, SRZ ;  /* 0x00000000006c7805 */ /* 0x000fe2000001ff00 */
[----:B------:R-:W-:Y:S01]  /*0e60*/  IMAD.WIDE.U32 R12, R12, c[0x0][0x1e8], R6 ;  /* 0x00007a000c0c7a25 */ /* 0x000fe200078e0006 */
[----:B------:R-:W-:Y:S01]  /*0e70*/  CS2R R106, SRZ ;  /* 0x00000000006a7805 */ /* 0x000fe2000001ff00 */
[----:B------:R-:W-:Y:S01]  /*0e80*/  CS2R R104, SRZ ;  /* 0x0000000000687805 */ /* 0x000fe2000001ff00 */
[----:B------:R-:W-:Y:S01]  /*0e90*/  CS2R R102, SRZ ;  /* 0x0000000000667805 */ /* 0x000fe2000001ff00 */
[----:B------:R-:W-:Y:S01]  /*0ea0*/  IMAD.WIDE.U32 R10, R10, c[0x0][0x1b8], R2 ;  /* 0x00006e000a0a7a25 */ /* 0x000fe200078e0002 */
[----:B------:R-:W-:Y:S01]  /*0eb0*/  CS2R R100, SRZ ;  /* 0x0000000000647805 */ /* 0x000fe2000001ff00 */
[----:B------:R-:W-:Y:S01]  /*0ec0*/  CS2R R98, SRZ ;  /* 0x0000000000627805 */ /* 0x000fe2000001ff00 */
[----:B------:R-:W-:Y:S01]  /*0ed0*/  CS2R R96, SRZ ;  /* 0x0000000000607805 */ /* 0x000fe2000001ff00 */
[----:B------:R-:W-:Y:S01]  /*0ee0*/  IMAD R6, R21, c[0x0][0x180], RZ ;  /* 0x0000600015067a24 */ /* 0x000fe200078e02ff */
[----:B------:R-:W-:Y:S01]  /*0ef0*/  CS2R R94, SRZ ;  /* 0x00000000005e7805 */ /* 0x000fe2000001ff00 */
[C---:B------:R-:W-:Y:S01]  /*0f00*/  IMAD R0, R76.reuse, c[0x0][0x214], R0 ;  /* 0x000085004c007a24 */ /* 0x040fe200078e0200 */
[----:B------:R-:W-:Y:S01]  /*0f10*/  CS2R R92, SRZ ;  /* 0x00000000005c7805 */ /* 0x000fe2000001ff00 */
[----:B------:R-:W-:Y:S01]  /*0f20*/  IMAD.WIDE.U32 R2, R76, c[0x0][0x210], R4 ;  /* 0x000084004c027a25 */ /* 0x000fe200078e0004 */
[----:B------:R-:W-:Y:S01]  /*0f30*/  IADD3 R5, R13, UR6, RZ ;  /* 0x000000060d057c10 */ /* 0x000fe2000fffe0ff */
[----:B------:R-:W-:Y:S01]  /*0f40*/  USHF.L.U32 UR6, UR8, 0x6, URZ ;  /* 0x0000000608067899 */ /* 0x000fe2000800063f */
[----:B------:R-:W-:Y:S01]  /*0f50*/  CS2R R90, SRZ ;  /* 0x00000000005a7805 */ /* 0x000fe2000001ff00 */
[----:B------:R-:W-:Y:S01]  /*0f60*/  IMAD.SHL.U32 R232, R232, 0x2, RZ ;  /* 0x00000002e8e87824 */ /* 0x000fe200078e00ff */
[----:B------:R-:W-:Y:S01]  /*0f70*/  CS2R R88, SRZ ;  /* 0x0000000000587805 */ /* 0x000fe2000001ff00 */
[----:B------:R-:W-:Y:S01]  /*0f80*/  IMAD R4, R76, c[0x0][0x184], R6 ;  /* 0x000061004c047a24 */ /* 0x000fe200078e0206 */
[----:B------:R-:W-:Y:S01]  /*0f90*/  CS2R R86, SRZ ;  /* 0x0000000000567805 */ /* 0x000fe2000001ff00 */
[----:B------:R-:W-:Y:S01]  /*0fa0*/  IMAD.IADD R3, R3, 0x1, R0 ;  /* 0x0000000103037824 */ /* 0x000fe200078e0200 */
[----:B------:R-:W-:Y:S01]  /*0fb0*/  IADD3 R0, R232, 0x12480, RZ ;  /* 0x00012480e8007810 */ /* 0x000fe20007ffe0ff */
[----:B------:R-:W-:Y:S01]  /*0fc0*/  IMAD.WIDE.U32 R6, R76, c[0x0][0x180], R8 ;  /* 0x000060004c067a25 */ /* 0x000fe200078e0008 */
[----:B------:R-:W-:Y:S01]  /*0fd0*/  IADD3 R233, R232, 0x126c0, RZ ;  /* 0x000126c0e8e97810 */ /* 0x000fe20007ffe0ff */
[----:B------:R-:W-:Y:S01]  /*0fe0*/  CS2R R84, SRZ ;  /* 0x0000000000547805 */ /* 0x000fe2000001ff00 */
[----:B------:R-:W-:Y:S01]  /*0ff0*/  @P0 IADD3 R233, R0, 0x1c0, RZ ;  /* 0x000001c000e90810 */ /* 0x000fe20007ffe0ff */
[----:B-1----:R-:W-:Y:S01]  /*1000*/  IMAD.WIDE R16, R16, 0x60, R34 ;  /* 0x0000006010107825 */ /* 0x002fe200078e0222 */
[----:B------:R-:W-:Y:S01]  /*1010*/  IADD3 R9, R11, UR4, RZ ;  /* 0x000000040b097c10 */ /* 0x000fe2000fffe0ff */
[----:B------:R-:W-:Y:S01]  /*1020*/  ULDC.64 UR4, c[0x0][0x218] ;  /* 0x0000860000047ab9 */ /* 0x000fe20000000a00 */
[----:B------:R-:W-:Y:S01]  /*1030*/  CS2R R74, SRZ ;  /* 0x00000000004a7805 */ /* 0x000fe2000001ff00 */
[----:B------:R-:W-:Y:S01]  /*1040*/  IMAD.IADD R7, R7, 0x1, R4 ;  /* 0x0000000107077824 */ /* 0x000fe200078e0204 */
[----:B------:R-:W-:Y:S01]  /*1050*/  UIMAD UR4, UR15, UR4, URZ ;  /* 0x000000040f0472a4 */ /* 0x000fe2000f8e023f */
[----:B------:R-:W-:Y:S01]  /*1060*/  IMAD.MOV.U32 R4, RZ, RZ, R12 ;  /* 0x000000ffff047224 */ /* 0x000fe200078e000c */
[----:B------:R-:W-:Y:S01]  /*1070*/  CS2R R72, SRZ ;  /* 0x0000000000487805 */ /* 0x000fe2000001ff00 */
[----:B------:R-:W-:Y:S01]  /*1080*/  IMAD R0, R17, c[0x0][0x1d8], RZ ;  /* 0x0000760011007a24 */ /* 0x000fe200078e02ff */
[----:B------:R-:W-:Y:S01]  /*1090*/  UIMAD UR5, UR12, UR5, UR4 ;  /* 0x000000050c0572a4 */ /* 0x000fe2000f8e0204 */
[----:B------:R-:W-:Y:S01]  /*10a0*/  IMAD.U32 R12, RZ, RZ, UR12 ;  /* 0x0000000cff0c7e24 */ /* 0x000fe2000f8e00ff */
[----:B------:R-:W-:Y:S01]  /*10b0*/  USHF.L.U64.HI UR4, UR8, UR25, UR9 ;  /* 0x0000001908047299 */ /* 0x000fe20008010209 */
[C---:B------:R-:W-:Y:S01]  /*10c0*/  IMAD R0, R16.reuse, c[0x0][0x1dc], R0 ;  /* 0x0000770010007a24 */ /* 0x040fe200078e0200 */
[----:B------:R-:W-:Y:S01]  /*10d0*/  CS2R R70, SRZ ;  /* 0x0000000000467805 */ /* 0x000fe2000001ff00 */
[----:B------:R-:W-:Y:S01]  /*10e0*/  IMAD.WIDE.U32 R4, R16, c[0x0][0x1d8], R4 ;  /* 0x0000760010047a25 */ /* 0x000fe200078e0004 */
[----:B------:R-:W-:Y:S01]  /*10f0*/  UIMAD UR4, UR4, UR13, URZ ;  /* 0x0000000d040472a4 */ /* 0x000fe2000f8e023f */
[----:B------:R-:W-:Y:S01]  /*1100*/  CS2R R68, SRZ ;  /* 0x0000000000447805 */ /* 0x000fe2000001ff00 */
[----:B------:R-:W-:Y:S01]  /*1110*/  CS2R R66, SRZ ;  /* 0x0000000000427805 */ /* 0x000fe2000001ff00 */
[----:B------:R-:W-:Y:S01]  /*1120*/  IMAD.WIDE.U32 R40, R12, c[0x0][0x218], R2 ;  /* 0x000086000c287a25 */ /* 0x000fe200078e0002 */
[C---:B------:R-:W-:Y:S01]  /*1130*/  LEA R2, P0, R4.reuse, c[0x0][0x1c0], 0x1 ;  /* 0x0000700004027a11 */ /* 0x040fe200078008ff */
[----:B------:R-:W-:Y:S01]  /*1140*/  CS2R R64, SRZ ;  /* 0x0000000000407805 */ /* 0x000fe2000001ff00 */
[----:B------:R-:W-:Y:S01]  /*1150*/  CS2R R62, SRZ ;  /* 0x00000000003e7805 */ /* 0x000fe2000001ff00 */
[----:B------:R-:W-:Y:S01]  /*1160*/  IMAD.U32 R3, RZ, RZ, UR12 ;  /* 0x0000000cff037e24 */ /* 0x000fe2000f8e00ff */
[----:B------:R-:W-:Y:S01]  /*1170*/  IADD3 R39, R41, UR5, RZ ;  /* 0x0000000529277c10 */ /* 0x000fe2000fffe0ff */
[----:B------:R-:W-:Y:S01]  /*1180*/  IMAD.IADD R0, R5, 0x1, R0 ;  /* 0x0000000105007824 */ /* 0x000fe200078e0200 */
[----:B------:R1:W-:Y:S01]  /*1190*/  STL.64 [R1+0x38], R40 ;  /* 0x0000382801007387 */ /* 0x0003e20000100a00 */
[----:B------:R-:W-:Y:S01]  /*11a0*/  IMAD.WIDE.U32 R36, R3, c[0x0][0x188], R6 ;  /* 0x0000620003247a25 */ /* 0x000fe200078e0006 */
[----:B------:R-:W-:Y:S01]  /*11b0*/  CS2R R60, SRZ ;  /* 0x00000000003c7805 */ /* 0x000fe2000001ff00 */
[----:B------:R-:W-:Y:S01]  /*11c0*/  CS2R R58, SRZ ;  /* 0x00000000003a7805 */ /* 0x000fe2000001ff00 */
[----:B------:R-:W-:Y:S01]  /*11d0*/  LEA.HI.X R3, R4, c[0x0][0x1c4], R0, 0x1, P0 ;  /* 0x0000710004037a11 */ /* 0x000fe200000f0c00 */
[----:B------:R-:W-:Y:S01]  /*11e0*/  IMAD.MOV.U32 R8, RZ, RZ, R10 ;  /* 0x000000ffff087224 */ /* 0x000fe200078e000a */
[----:B------:R-:W-:Y:S01]  /*11f0*/  STL.64 [R1+0x30], R36 ;  /* 0x0000302401007387 */ /* 0x000fe20000100a00 */
[----:B------:R-:W-:Y:S01]  /*1200*/  IMAD R10, R17, c[0x0][0x1a8], RZ ;  /* 0x00006a00110a7a24 */ /* 0x000fe200078e02ff */
[----:B------:R-:W-:Y:S01]  /*1210*/  CS2R R56, SRZ ;  /* 0x0000000000387805 */ /* 0x000fe2000001ff00 */
[----:B------:R-:W-:Y:S01]  /*1220*/  IMAD.U32 R0, RZ, RZ, UR21 ;  /* 0x00000015ff007e24 */ /* 0x000fe2000f8e00ff */
[----:B------:R-:W-:Y:S01]  /*1230*/  CS2R R54, SRZ ;  /* 0x0000000000367805 */ /* 0x000fe2000001ff00 */
[C---:B------:R-:W-:Y:S01]  /*1240*/  IMAD R11, R16.reuse, c[0x0][0x1ac], R10 ;  /* 0x00006b00100b7a24 */ /* 0x040fe200078e020a */
[----:B------:R-:W-:Y:S01]  /*1250*/  CS2R R52, SRZ ;  /* 0x0000000000347805 */ /* 0x000fe2000001ff00 */
[----:B------:R-:W-:Y:S01]  /*1260*/  IMAD.WIDE.U32 R8, R16, c[0x0][0x1a8], R8 ;  /* 0x00006a0010087a25 */ /* 0x000fe200078e0008 */
[----:B------:R-:W-:Y:S01]  /*1270*/  IADD3 R10, R0, c[0x0][0x198], -R34 ;  /* 0x00006600000a7a10 */ /* 0x000fe20007ffe822 */
[----:B------:R-:W-:Y:S01]  /*1280*/  CS2R R50, SRZ ;  /* 0x0000000000327805 */ /* 0x000fe2000001ff00 */
[----:B------:R-:W-:Y:S01]  /*1290*/  CS2R R48, SRZ ;  /* 0x0000000000307805 */ /* 0x000fe2000001ff00 */
[----:B------:R-:W-:Y:S01]  /*12a0*/  IMAD.U32 R6, RZ, RZ, UR6 ;  /* 0x00000006ff067e24 */ /* 0x000fe2000f8e00ff */
[C---:B------:R-:W-:Y:S01]  /*12b0*/  ISETP.LT.OR P1, PT, R10.reuse, 0x1, P4 ;  /* 0x000000010a00780c */ /* 0x040fe20002721670 */
[----:B------:R-:W-:Y:S01]  /*12c0*/  IMAD.MOV.U32 R38, RZ, RZ, R40 ;  /* 0x000000ffff267224 */ /* 0x000fe200078e0028 */
[----:B------:R-:W-:Y:S01]  /*12d0*/  ISETP.LT.OR P2, PT, R10, 0x1, P3 ;  /* 0x000000010a00780c */ /* 0x000fe20001f41670 */
[----:B------:R-:W-:Y:S01]  /*12e0*/  UIMAD UR6, UR22, UR6, UR4 ;  /* 0x00000006160672a4 */ /* 0x000fe2000f8e0204 */
[----:B------:R-:W-:Y:S01]  /*12f0*/  IMAD.IADD R0, R9, 0x1, R11 ;  /* 0x0000000109007824 */ /* 0x000fe200078e020b */
[----:B------:R-:W-:Y:S01]  /*1300*/  LEA R4, P0, R8, c[0x0][0x190], 0x1 ;  /* 0x0000640008047a11 */ /* 0x000fe200078008ff */
[----:B------:R-:W-:Y:S01]  /*1310*/  ULDC.64 UR4, c[0x0][0x1d8] ;  /* 0x0000760000047ab9 */ /* 0x000fe20000000a00 */
[----:B------:R-:W-:Y:S01]  /*1320*/  IMAD.SHL.U32 R77, R20, 0x2, RZ ;  /* 0x00000002144d7824 */ /* 0x000fe200078e00ff */
[----:B------:R-:W-:Y:S01]  /*1330*/  USHF.L.U32 UR23, UR4, 0x6, URZ ;  /* 0x0000000604177899 */ /* 0x000fe2000800063f */
[----:B------:R-:W-:Y:S01]  /*1340*/  IMAD.WIDE.U32 R6, R6, UR13, R38 ;  /* 0x0000000d06067c25 */ /* 0x000fe2000f8e0026 */
[----:B------:R-:W-:Y:S01]  /*1350*/  LEA.HI.X R5, R8, c[0x0][0x194], R0, 0x1, P0 ;  /* 0x0000650008057a11 */ /* 0x000fe200000f0c00 */
[----:B------:R-:W-:Y:S01]  /*1360*/  USHF.L.U64.HI UR24, UR4, UR25, UR5 ;  /* 0x0000001904187299 */ /* 0x000fe20008010205 */
[----:B------:R-:W-:Y:S01]  /*1370*/  ISETP.LT.OR P6, PT, R10, 0x21, P3 ;  /* 0x000000210a00780c */ /* 0x000fe20001fc1670 */
[----:B------:R-:W-:Y:S01]  /*1380*/  @!PT LDS RZ, [RZ] ;  /* 0x00000000fffff984 */ /* 0x000fe20000000800 */
[----:B------:R-:W-:Y:S01]  /*1390*/  @!PT LDS RZ, [RZ] ;  /* 0x00000000fffff984 */ /* 0x000fe20000000800 */
[----:B------:R-:W-:Y:S01]  /*13a0*/  @!PT LDS RZ, [RZ] ;  /* 0x00000000fffff984 */ /* 0x000fe20000000800 */
[----:B------:R2:W-:Y:S01]  /*13b0*/  LDGSTS.E.BYPASS.LTC128B.128 [R77+0x6080], [R2.64], !P1 ;  /* 0x06080000024d7fae */ /* 0x0005e2000c901d52 */
[----:B------:R-:W-:Y:S01]  /*13c0*/  IADD3 R0, R7, UR6, RZ ;  /* 0x0000000607007c10 */ /* 0x000fe2000fffe0ff */
[----:B------:R-:W-:Y:S01]  /*13d0*/  IMAD.U32 R8, RZ, RZ, UR23 ;  /* 0x00000017ff087e24 */ /* 0x000fe2000f8e00ff */
[----:B------:R-:W-:Y:S01]  /*13e0*/  LEA R16, P0, R6, c[0x0][0x1f0], 0x1 ;  /* 0x00007c0006107a11 */ /* 0x000fe200078008ff */
[----:B------:R2:W-:Y:S01]  /*13f0*/  LDGSTS.E.BYPASS.LTC128B.128 [R77+0x9080], [R2.64+0x80], !P2 ;  /* 0x09080080024d7fae */ /* 0x0005e2000d101d52 */
[----:B------:R-:W-:Y:S01]  /*1400*/  ISETP.LT.OR P2, PT, R10, 0x21, P4 ;  /* 0x000000210a00780c */ /* 0x000fe20002741670 */
[----:B------:R-:W-:Y:S01]  /*1410*/  ULDC.64 UR4, c[0x0][0x1a8] ;  /* 0x00006a0000047ab9 */ /* 0x000fe20000000a00 */
[----:B------:R-:W-:Y:S01]  /*1420*/  LEA.HI.X R17, R6, c[0x0][0x1f4], R0, 0x1, P0 ;  /* 0x00007d0006117a11 */ /* 0x000fe200000f0c00 */
[----:B------:R-:W-:Y:S01]  /*1430*/  USHF.L.U64.HI UR25, UR4, UR25, UR5 ;  /* 0x0000001904197299 */ /* 0x000fe20008010205 */
[----:B------:R-:W-:Y:S01]  /*1440*/  P2R R0, PR, RZ, 0x4 ;  /* 0x00000004ff007803 */ /* 0x000fe20000000000 */
[----:B------:R-:W-:Y:S01]  /*1450*/  USHF.L.U32 UR26, UR4, 0x6, URZ ;  /* 0x00000006041a7899 */ /* 0x000fe2000800063f */
[----:B------:R-:W-:Y:S01]  /*1460*/  IADD3 R8, P1, P0, R8, 0x80, R2 ;  /* 0x0000008008087810 */ /* 0x000fe2000783e002 */
[----:B------:R-:W-:Y:S01]  /*1470*/  ULDC.64 UR6, c[0x0][0x188] ;  /* 0x0000620000067ab9 */ /* 0x000fe20000000a00 */
[----:B------:R-:W-:Y:S01]  /*1480*/  ISETP.LT.OR P2, PT, R10, 0x41, P4 ;  /* 0x000000410a00780c */ /* 0x000fe20002741670 */
[----:B------:R-:W-:Y:S01]  /*1490*/  ULDC.64 UR4, c[0x0][0x178] ;  /* 0x00005e0000047ab9 */ /* 0x000fe20000000a00 */
[----:B------:R-:W-:Y:S01]  /*14a0*/  ISETP.NE.AND P4, PT, R0, RZ, PT ;  /* 0x000000ff0000720c */ /* 0x000fe20003f85270 */
[----:B------:R-:W-:Y:S01]  /*14b0*/  UIMAD UR22, UR22, UR4, URZ ;  /* 0x00000004161672a4 */ /* 0x000fe2000f8e023f */
[----:B------:R-:W-:Y:S01]  /*14c0*/  IADD3.X R9, RZ, UR24, R3, P1, P0 ;  /* 0x00000018ff097c10 */ /* 0x000fe20008fe0403 */
[----:B------:R-:W-:Y:S01]  /*14d0*/  UIMAD.WIDE.U32 UR28, UR13, UR4, URZ ;  /* 0x000000040d1c72a5 */ /* 0x000fe2000f8e003f */
[----:B------:R-:W-:Y:S01]  /*14e0*/  ISETP.LT.OR P1, PT, R10, 0x41, P3 ;  /* 0x000000410a00780c */ /* 0x000fe20001f21670 */
[----:B------:R-:W-:Y:S01]  /*14f0*/  UIMAD UR22, UR13, UR5, UR22 ;  /* 0x000000050d1672a4 */ /* 0x000fe2000f8e0216 */
[----:B------:R-:W-:Y:S01]  /*1500*/  ISETP.GE.AND P3, PT, R25, c[0x0][0x19c], PT ;  /* 0x0000670019007a0c */ /* 0x000fe20003f66270 */
[----:B------:R-:W-:Y:S01]  /*1510*/  UIMAD UR6, UR15, UR6, URZ ;  /* 0x000000060f0672a4 */ /* 0x000fe2000f8e023f */
[----:B------:R3:W-:Y:S01]  /*1520*/  STL.64 [R1+0x28], R38 ;  /* 0x0000282601007387 */ /* 0x0007e20000100a00 */
[----:B------:R-:W-:Y:S01]  /*1530*/  UIADD3 UR22, UR29, UR22, URZ ;  /* 0x000000161d167290 */ /* 0x000fe2000fffe03f */
[----:B------:R-:W-:Y:S01]  /*1540*/  IMAD.MOV.U32 R222, RZ, RZ, 0x40 ;  /* 0x00000040ffde7424 */ /* 0x000fe200078e00ff */
[----:B------:R-:W-:Y:S01]  /*1550*/  UIMAD UR6, UR12, UR7, UR6 ;  /* 0x000000070c0672a4 */ /* 0x000fe2000f8e0206 */
[----:B------:R-:W-:Y:S01]  /*1560*/  STL [R1], R77 ;  /* 0x0000004d01007387 */ /* 0x000fe20000100800 */
[----:B------:R-:W-:Y:S01]  /*1570*/  IMAD R15, R21, c[0x0][0x238], RZ ;  /* 0x00008e00150f7a24 */ /* 0x000fe200078e02ff */
[----:B------:R-:W-:Y:S01]  /*1580*/  CS2R R46, SRZ ;  /* 0x00000000002e7805 */ /* 0x000fe2000001ff00 */
[----:B------:R-:W-:Y:S01]  /*1590*/  IMAD.U32 R0, RZ, RZ, UR22 ;  /* 0x00000016ff007e24 */ /* 0x000fe2000f8e00ff */
[----:B--2---:R-:W-:Y:S01]  /*15a0*/  IADD3 R2, P0, R2, UR23, RZ ;  /* 0x0000001702027c10 */ /* 0x004fe2000ff1e0ff */
[----:B------:R-:W-:Y:S01]  /*15b0*/  STL [R1+0x24], R79 ;  /* 0x0000244f01007387 */ /* 0x000fe20000100800 */
[----:B------:R-:W-:Y:S01]  /*15c0*/  IADD3 R12, R37, UR6, RZ ;  /* 0x00000006250c7c10 */ /* 0x000fe2000fffe0ff */
[----:B------:R-:W-:Y:S01]  /*15d0*/  UMOV UR6, 0x5 ;  /* 0x0000000500067882 */ /* 0x000fe20000000000 */
[----:B------:R-:W-:Y:S01]  /*15e0*/  IADD3.X R3, R3, UR24, RZ, P0, !PT ;  /* 0x0000001803037c10 */ /* 0x000fe200087fe4ff */
[----:B------:R-:W-:Y:S01]  /*15f0*/  IMAD.WIDE.U32 R20, R76, c[0x0][0x238], R78 ;  /* 0x00008e004c147a25 */ /* 0x000fe200078e004e */
[----:B------:R-:W-:Y:S01]  /*1600*/  IADD3 R6, P0, R2, UR23, RZ ;  /* 0x0000001702067c10 */ /* 0x000fe2000ff1e0ff */
[----:B------:R2:W-:Y:S01]  /*1610*/  STL [R1+0x40], R12 ;  /* 0x0000400c01007387 */ /* 0x0005e20000100800 */
[----:B------:R-:W-:Y:S01]  /*1620*/  CS2R R44, SRZ ;  /* 0x00000000002c7805 */ /* 0x000fe2000001ff00 */
[----:B------:R-:W-:Y:S01]  /*1630*/  IMAD R15, R76, c[0x0][0x23c], R15 ;  /* 0x00008f004c0f7a24 */ /* 0x000fe200078e020f */
[----:B------:R-:W-:Y:S01]  /*1640*/  IADD3.X R7, R3, UR24, RZ, P0, !PT ;  /* 0x0000001803077c10 */ /* 0x000fe200087fe4ff */
[----:B------:R4:W-:Y:S01]  /*1650*/  LDGSTS.E.BYPASS.LTC128B.128 [R77+0x7080], [R2.64], !P4 ;  /* 0x07080000024d7fae */ /* 0x0009e2000e101d52 */
[----:B------:R-:W-:Y:S01]  /*1660*/  ISETP.GE.AND P4, PT, R14, c[0x0][0x19c], PT ;  /* 0x000067000e007a0c */ /* 0x000fe20003f86270 */
[----:B------:R-:W-:Y:S01]  /*1670*/  ULDC UR24, c[0x0][0x198] ;  /* 0x0000660000187ab9 */ /* 0x000fe20000000800 */
[----:B------:R-:W-:Y:S01]  /*1680*/  IMAD.MOV.U32 R223, RZ, RZ, 0x10 ;  /* 0x00000010ffdf7424 */ /* 0x000fe200078e00ff */
[----:B------:R5:W-:Y:S01]  /*1690*/  LDGSTS.E.BYPASS.LTC128B.128 [R77+0xa080], [R8.64], !P6 ;  /* 0x0a080000084d7fae */ /* 0x000be2000f101d52 */
[C---:B------:R-:W-:Y:S01]  /*16a0*/  ISETP.LT.OR P6, PT, R10.reuse, 0x21, P4 ;  /* 0x000000210a00780c */ /* 0x040fe200027c1670 */
[----:B------:R-:W-:Y:S01]  /*16b0*/  UIADD3 UR24, UR21, UR24, URZ ;  /* 0x0000001815187290 */ /* 0x000fe2000fffe03f */
[----:B------:R-:W-:Y:S01]  /*16c0*/  IMAD.MOV.U32 R231, RZ, RZ, 0x20 ;  /* 0x00000020ffe77424 */ /* 0x000fe200078e00ff */
[----:B------:R2:W-:Y:S01]  /*16d0*/  LDGSTS.E.BYPASS.LTC128B.128 [R77+0x8080], [R6.64], !P2 ;  /* 0x08080000064d7fae */ /* 0x0005e2000d101d52 */
[C---:B------:R-:W-:Y:S01]  /*16e0*/  ISETP.LT.OR P2, PT, R10.reuse, 0x1, P4 ;  /* 0x000000010a00780c */ /* 0x040fe20002741670 */
[----:B------:R-:W-:Y:S01]  /*16f0*/  IMAD.MOV.U32 R226, RZ, RZ, 0x10 ;  /* 0x00000010ffe27424 */ /* 0x000fe200078e00ff */
[----:B------:R-:W-:Y:S01]  /*1700*/  CS2R R42, SRZ ;  /* 0x00000000002a7805 */ /* 0x000fe2000001ff00 */
[----:B------:R2:W-:Y:S01]  /*1710*/  LDGSTS.E.BYPASS.LTC128B.128 [R77+0xb080], [R6.64+0x80], !P1 ;  /* 0x0b080080064d7fae */ /* 0x0005e2000c901d52 */
[----:B------:R-:W-:Y:S01]  /*1720*/  ISETP.LT.OR P1, PT, R10, 0x1, P3 ;  /* 0x000000010a00780c */ /* 0x000fe20001f21670 */
[----:B-1----:R-:W-:Y:S01]  /*1730*/  CS2R R40, SRZ ;  /* 0x0000000000287805 */ /* 0x002fe2000001ff00 */
[----:B---3--:R-:W-:Y:S01]  /*1740*/  CS2R R38, SRZ ;  /* 0x0000000000267805 */ /* 0x008fe2000001ff00 */
[----:B------:R-:W0:Y:S01]  /*1750*/  LDGDEPBAR ;  /* 0x00000000000079af */ /* 0x000e220000000000 */
[----:B------:R-:W-:-:S02]  /*1760*/  ULDC UR22, c[0x0][0x2a0] ;  /* 0x0000a80000167ab9 */ /* 0x000fc40000000800 */
[----:B------:R-:W-:Y:S02]  /*1770*/  UISETP.GE.AND UP6, UPT, UR21, 0x1, UPT ;  /* 0x000000011500788c */ /* 0x000fe4000bfc6270 */
[----:B------:R-:W-:Y:S01]  /*1780*/  UISETP.GE.AND UP5, UPT, UR21, 0x2, UPT ;  /* 0x000000021500788c */ /* 0x000fe2000bfa6270 */
[----:B------:R1:W-:Y:S01]  /*1790*/  LDGSTS.E.BYPASS.LTC128B.128 [R77+0x80], [R4.64], !P2 ;  /* 0x00080000044d7fae */ /* 0x0003e2000d101d52 */
[----:B------:R-:W-:Y:S01]  /*17a0*/  ISETP.LT.OR P2, PT, R10, 0x41, P4 ;  /* 0x000000410a00780c */ /* 0x000fe20002741670 */
[----:B------:R-:W-:Y:S01]  /*17b0*/  UISETP.GE.AND UP4, UPT, UR21, 0x21, UPT ;  /* 0x000000211500788c */ /* 0x000fe2000bf86270 */
[----:B------:R-:W-:Y:S01]  /*17c0*/  ISETP.GE.AND P4, PT, R25, c[0x0][0x16c], PT ;  /* 0x00005b0019007a0c */ /* 0x000fe20003f86270 */
[----:B------:R1:W-:Y:S01]  /*17d0*/  LDGSTS.E.BYPASS.LTC128B.128 [R77+0x3080], [R4.64+0x80], !P1 ;  /* 0x03080080044d7fae */ /* 0x0003e2000c901d52 */
[----:B----4-:R-:W-:Y:S01]  /*17e0*/  IADD3 R2, P0, R4, UR26, RZ ;  /* 0x0000001a04027c10 */ /* 0x010fe2000ff1e0ff */
[----:B------:R-:W-:Y:S01]  /*17f0*/  UISETP.GE.AND UP3, UPT, UR21, 0x22, UPT ;  /* 0x000000221500788c */ /* 0x000fe2000bf66270 */
[----:B------:R-:W-:Y:S01]  /*1800*/  P2R R33, PR, RZ, 0x10 ;  /* 0x00000010ff217803 */ /* 0x000fe20000000000 */
[----:B------:R-:W-:Y:S01]  /*1810*/  UISETP.GE.AND UP2, UPT, UR21, 0x41, UPT ;  /* 0x000000411500788c */ /* 0x000fe2000bf46270 */
[----:B------:R-:W-:Y:S01]  /*1820*/  IADD3.X R3, R5, UR25, RZ, P0, !PT ;  /* 0x0000001905037c10 */ /* 0x000fe200087fe4ff */
[----:B------:R-:W-:-:S02]  /*1830*/  UISETP.GE.AND UP1, UPT, UR21, 0x42, UPT ;  /* 0x000000421500788c */ /* 0x000fc4000bf26270 */
[----:B------:R-:W-:Y:S01]  /*1840*/  STL [R1+0x54], R33 ;  /* 0x0000542101007387 */ /* 0x000fe20000100800 */
[----:B------:R-:W-:-:S03]  /*1850*/  ULOP3.LUT UR22, URZ, UR22, URZ, 0x33, !UPT ;  /* 0x000000163f167292 */ /* 0x000fc6000f8e333f */
[----:B------:R3:W-:Y:S01]  /*1860*/  LDGSTS.E.BYPASS.LTC128B.128 [R77+0x1080], [R2.64], !P6 ;  /* 0x01080000024d7fae */ /* 0x0007e2000f101d52 */
[----:B--2---:R-:W-:Y:S01]  /*1870*/  IMAD.U32 R6, RZ, RZ, UR28 ;  /* 0x0000001cff067e24 */ /* 0x004fe2000f8e00ff */
[----:B------:R-:W-:Y:S01]  /*1880*/  ISETP.GE.AND P6, PT, R14, c[0x0][0x16c], PT ;  /* 0x00005b000e007a0c */ /* 0x000fe20003fc6270 */
[----:B------:R-:W-:-:S03]  /*1890*/  IMAD.U32 R7, RZ, RZ, UR29 ;  /* 0x0000001dff077e24 */ /* 0x000fc6000f8e00ff */
[C---:B-----5:R-:W-:Y:S02]  /*18a0*/  LEA R9, P0, R6.reuse, R36, 0x6 ;  /* 0x0000002406097211 */ /* 0x060fe400078030ff */
[----:B------:R-:W-:Y:S02]  /*18b0*/  CS2R R36, SRZ ;  /* 0x0000000000247805 */ /* 0x000fe4000001ff00 */
[----:B------:R-:W-:Y:S01]  /*18c0*/  LEA.HI.X R11, R6, R12, R0, 0x6, P0 ;  /* 0x0000000c060b7211 */ /* 0x000fe200000f3400 */
[----:B------:R-:W-:Y:S02]  /*18d0*/  IMAD.U32 R6, RZ, RZ, UR26 ;  /* 0x0000001aff067e24 */ /* 0x000fe4000f8e00ff */
[----:B------:R-:W-:-:S03]  /*18e0*/  IMAD.SHL.U32 R0, R22, 0x40, RZ ;  /* 0x0000004016007824 */ /* 0x000fc600078e00ff */
[----:B------:R-:W-:Y:S02]  /*18f0*/  IADD3 R6, P1, P0, R6, 0x80, R4 ;  /* 0x0000008006067810 */ /* 0x000fe4000783e004 */
[----:B------:R-:W-:Y:S02]  /*1900*/  LOP3.LUT R0, R0, 0x1c0, RZ, 0xc0, !PT ;  /* 0x000001c000007812 */ /* 0x000fe400078ec0ff */
[----:B------:R-:W-:Y:S02]  /*1910*/  IADD3.X R7, RZ, UR25, R5, P1, P0 ;  /* 0x00000019ff077c10 */ /* 0x000fe40008fe0405 */
[----:B-1----:R-:W-:Y:S02]  /*1920*/  IADD3 R4, P0, R2, UR26, RZ ;  /* 0x0000001a02047c10 */ /* 0x002fe4000ff1e0ff */
[----:B------:R-:W-:Y:S02]  /*1930*/  ISETP.LT.OR P1, PT, R10, 0x21, P3 ;  /* 0x000000210a00780c */ /* 0x000fe40001f21670 */
[----:B------:R-:W-:Y:S01]  /*1940*/  IADD3.X R5, R3, UR25, RZ, P0, !PT ;  /* 0x0000001903057c10 */ /* 0x000fe200087fe4ff */
[----:B------:R-:W-:Y:S01]  /*1950*/  ULDC UR25, c[0x0][0x290] ;  /* 0x0000a40000197ab9 */ /* 0x000fe20000000800 */
[----:B---3--:R-:W-:-:S02]  /*1960*/  SEL R3, RZ, 0x2, P4 ;  /* 0x00000002ff037807 */ /* 0x008fc40002000000 */
[----:B------:R-:W-:Y:S02]  /*1970*/  ISETP.LT.OR P4, PT, R10, 0x41, P3 ;  /* 0x000000410a00780c */ /* 0x000fe40001f81670 */
[----:B------:R-:W-:Y:S02]  /*1980*/  LOP3.LUT R8, R0, 0x8, R216, 0xf8, !PT ;  /* 0x0000000800087812 */ /* 0x000fe400078ef8d8 */
[----:B------:R-:W-:Y:S02]  /*1990*/  SHF.R.U32.HI R2, RZ, 0x3, R0 ;  /* 0x00000003ff027819 */ /* 0x000fe40000011600 */
[----:B------:R-:W-:Y:S01]  /*19a0*/  SEL R0, RZ, 0x1, P6 ;  /* 0x00000001ff007807 */ /* 0x000fe20003000000 */
[----:B------:R1:W-:Y:S01]  /*19b0*/  LDGSTS.E.BYPASS.LTC128B.128 [R77+0x4080], [R6.64], !P1 ;  /* 0x04080000064d7fae */ /* 0x0003e2000c901d52 */
[----:B------:R-:W-:Y:S01]  /*19c0*/  LOP3.LUT R2, R23, R8, R2, 0xf6, !PT ;  /* 0x0000000817027212 */ /* 0x000fe200078ef602 */
[----:B------:R-:W-:Y:S01]  /*19d0*/  IMAD.U32 R8, RZ, RZ, UR4 ;  /* 0x00000004ff087e24 */ /* 0x000fe2000f8e00ff */
[----:B------:R-:W-:Y:S01]  /*19e0*/  LEA R12, P0, R9, c[0x0][0x160], 0x1 ;  /* 0x00005800090c7a11 */ /* 0x000fe200078008ff */
[----:B------:R2:W-:Y:S01]  /*19f0*/  LDGSTS.E.BYPASS.LTC128B.128 [R77+0x2080], [R4.64], !P2 ;  /* 0x02080000044d7fae */ /* 0x0005e2000d101d52 */
[----:B------:R-:W-:Y:S01]  /*1a00*/  IMAD.IADD R0, R3, 0x1, R0 ;  /* 0x0000000103007824 */ /* 0x000fe200078e0200 */
[----:B------:R-:W-:Y:S01]  /*1a10*/  LOP3.LUT P1, RZ, R22, 0x2, RZ, 0xc0, !PT ;  /* 0x0000000216ff7812 */ /* 0x000fe2000782c0ff */
[----:B------:R-:W-:Y:S01]  /*1a20*/  IMAD.U32 R3, RZ, RZ, UR5 ;  /* 0x00000005ff037e24 */ /* 0x000fe2000f8e00ff */
[----:B------:R2:W-:Y:S01]  /*1a30*/  LDGSTS.E.BYPASS.LTC128B.128 [R77+0x5080], [R4.64+0x80], !P4 ;  /* 0x05080080044d7fae */ /* 0x0005e2000e101d52 */
[----:B------:R-:W-:Y:S01]  /*1a40*/  LEA.HI.X R13, R9, c[0x0][0x164], R11, 0x1, P0 ;  /* 0x00005900090d7a11 */ /* 0x000fe200000f0c0b */
[----:B------:R-:W-:Y:S01]  /*1a50*/  IMAD.SHL.U32 R217, R2, 0x2, RZ ;  /* 0x0000000202d97824 */ /* 0x000fe200078e00ff */
[C---:B------:R-:W-:Y:S01]  /*1a60*/  LOP3.LUT P2, RZ, R0.reuse, 0x1, RZ, 0xc0, !PT ;  /* 0x0000000100ff7812 */ /* 0x040fe2000784c0ff */
[----:B------:R-:W0:Y:S01]  /*1a70*/  LDGDEPBAR ;  /* 0x00000000000079af */ /* 0x000e220000000000 */
[----:B------:R-:W-:Y:S01]  /*1a80*/  LOP3.LUT P3, RZ, R0, 0x2, RZ, 0xc0, !PT ;  /* 0x0000000200ff7812 */ /* 0x000fe2000786c0ff */
[----:B------:R-:W-:Y:S01]  /*1a90*/  IMAD.MOV.U32 R0, RZ, RZ, 0x20 ;  /* 0x00000020ff007424 */ /* 0x000fe200078e00ff */
[----:B------:R-:W-:Y:S01]  /*1aa0*/  LEA.HI R10, R18, R78, RZ, 0x4 ;  /* 0x0000004e120a7211 */ /* 0x000fe200078f20ff */
[----:B------:R-:W-:Y:S01]  /*1ab0*/  IMAD.U32 R23, RZ, RZ, UR20 ;  /* 0x00000014ff177e24 */ /* 0x000fe2000f8e00ff */
[----:B------:R-:W-:-:S02]  /*1ac0*/  USHF.L.U32 UR20, UR8, 0x5, URZ ;  /* 0x0000000508147899 */ /* 0x000fc4000800063f */
[----:B------:R-:W-:Y:S01]  /*1ad0*/  SEL R0, R0, 0xffffffe0, !P1 ;  /* 0xffffffe000007807 */ /* 0x000fe20004800000 */
[----:B------:R-:W-:Y:S02]  /*1ae0*/  USHF.L.U64.HI UR8, UR8, UR6, UR9 ;  /* 0x0000000608087299 */ /* 0x000fe40008010209 */
[----:B------:R-:W-:Y:S01]  /*1af0*/  USHF.L.U64.HI UR5, UR4, 0x5, UR5 ;  /* 0x0000000504057899 */ /* 0x000fe20008010205 */
[----:B------:R-:W-:Y:S01]  /*1b00*/  IMAD.U32 R11, RZ, RZ, UR20 ;  /* 0x00000014ff0b7e24 */ /* 0x000fe2000f8e00ff */
[----:B------:R-:W-:Y:S01]  /*1b10*/  ULDC.64 UR6, c[0x0][0x240] ;  /* 0x0000900000067ab9 */ /* 0x000fe20000000a00 */
[----:B------:R-:W-:Y:S01]  /*1b20*/  IMAD.IADD R219, R217, 0x1, R0 ;  /* 0x00000001d9db7824 */ /* 0x000fe200078e0200 */
[----:B------:R-:W-:Y:S01]  /*1b30*/  UIMAD UR6, UR15, UR6, URZ ;  /* 0x000000060f0672a4 */ /* 0x000fe2000f8e023f */
[----:B-1----:R-:W-:Y:S01]  /*1b40*/  LEA R6, P0, R8, R12, 0x6 ;  /* 0x0000000c08067211 */ /* 0x002fe200078030ff */
[----:B------:R-:W-:Y:S01]  /*1b50*/  IMAD.U32 R9, RZ, RZ, UR8 ;  /* 0x00000008ff097e24 */ /* 0x000fe2000f8e00ff */
[----:B------:R-:W-:-:S02]  /*1b60*/  USHF.L.U32 UR9, UR4, 0x5, URZ ;  /* 0x0000000504097899 */ /* 0x000fc4000800063f */
[----:B------:R-:W-:Y:S01]  /*1b70*/  LEA.HI.X R7, R8, R13, R3, 0x6, P0 ;  /* 0x0000000d08077211 */ /* 0x000fe200000f3403 */
[----:B------:R-:W-:Y:S01]  /*1b80*/  IMAD.U32 R8, RZ, RZ, UR20 ;  /* 0x00000014ff087e24 */ /* 0x000fe2000f8e00ff */
[C---:B------:R-:W-:Y:S01]  /*1b90*/  LOP3.LUT P0, RZ, R22.reuse, 0x4, RZ, 0xc0, !PT ;  /* 0x0000000416ff7812 */ /* 0x040fe2000780c0ff */
[----:B------:R-:W-:Y:S01]  /*1ba0*/  IMAD.SHL.U32 R22, R22, 0x20, RZ ;  /* 0x0000002016167824 */ /* 0x000fe200078e00ff */
[----:B------:R-:W-:Y:S01]  /*1bb0*/  IADD3 R3, -R34, c[0x0][0x168], -R23 ;  /* 0x00005a0022037a10 */ /* 0x000fe20007ffe917 */
[----:B------:R-:W-:-:S04]  /*1bc0*/  DEPBAR.LE SB0, 0x1 ;  /* 0x000080400000791a */ /* 0x000fc80000000000 */
[----:B------:R-:W-:Y:S01]  /*1bd0*/  BAR.SYNC.DEFER_BLOCKING 0x0 ;  /* 0x0000000000007b1d */ /* 0x000fe20000010000 */
[----:B------:R-:W-:Y:S01]  /*1be0*/  SEL R222, R222, 0xffffffc0, !P0 ;  /* 0xffffffc0dede7807 */ /* 0x000fe20004000000 */
[----:B--2---:R-:W-:Y:S01]  /*1bf0*/  IMAD.IADD R5, R21, 0x1, R15 ;  /* 0x0000000115057824 */ /* 0x004fe200078e020f */
[C---:B------:R-:W-:Y:S01]  /*1c00*/  ISETP.LT.OR P0, PT, R3.reuse, 0x1, !P2 ;  /* 0x000000010300780c */ /* 0x040fe20005701670 */
[----:B------:R-:W-:Y:S01]  /*1c10*/  IMAD.MOV.U32 R4, RZ, RZ, R20 ;  /* 0x000000ffff047224 */ /* 0x000fe200078e0014 */
[----:B------:R-:W-:Y:S01]  /*1c20*/  ISETP.LT.OR P1, PT, R3, 0x1, !P3 ;  /* 0x000000010300780c */ /* 0x000fe20005f21670 */
[----:B------:R-:W-:Y:S01]  /*1c30*/  IMAD.IADD R218, R217, 0x1, R222 ;  /* 0x00000001d9da7824 */ /* 0x000fe200078e02de */
[C---:B------:R-:W-:Y:S01]  /*1c40*/  ISETP.LT.OR P2, PT, R3.reuse, 0x21, !P2 ;  /* 0x000000210300780c */ /* 0x040fe20005741670 */
[----:B------:R-:W-:Y:S01]  /*1c50*/  UIMAD UR23, UR12, UR7, UR6 ;  /* 0x000000070c1772a4 */ /* 0x000fe2000f8e0206 */
[----:B------:R-:W-:Y:S01]  /*1c60*/  ISETP.LT.OR P4, PT, R3, 0x21, !P3 ;  /* 0x000000210300780c */ /* 0x000fe20005f81670 */
[----:B------:R-:W-:Y:S01]  /*1c70*/  IMAD.IADD R0, R0, 0x1, R218 ;  /* 0x0000000100007824 */ /* 0x000fe200078e02da */
[----:B------:R-:W-:Y:S01]  /*1c80*/  SHF.R.S32.HI R3, RZ, 0x4, R10 ;  /* 0x00000004ff037819 */ /* 0x000fe2000001140a */
[----:B------:R-:W-:Y:S01]  /*1c90*/  UMOV UR7, 0x1 ;  /* 0x0000000100077882 */ /* 0x000fe20000000000 */
[----:B------:R-:W-:Y:S01]  /*1ca0*/  ISETP.GE.AND P3, PT, R14, c[0x0][0x1fc], PT ;  /* 0x00007f000e007a0c */ /* 0x000fe20003f66270 */
[----:B------:R-:W-:Y:S01]  /*1cb0*/  ULDC UR6, c[0x0][0x168] ;  /* 0x00005a0000067ab9 */ /* 0x000fe20000000800 */
[----:B------:R-:W-:Y:S01]  /*1cc0*/  LEA.HI R2, R10, R3, RZ, 0x1 ;  /* 0x000000030a027211 */ /* 0x000fe200078f08ff */
[----:B------:R-:W-:Y:S01]  /*1cd0*/  UIADD3 UR6, UR24, -UR6, UR7 ;  /* 0x8000000618067290 */ /* 0x000fe2000fffe007 */
[----:B------:R-:W-:Y:S01]  /*1ce0*/  IMAD.IADD R222, R222, 0x1, R219 ;  /* 0x00000001dede7824 */ /* 0x000fe200078e02db */
[----:B------:R-:W-:Y:S01]  /*1cf0*/  UMOV UR4, URZ ;  /* 0x0000003f00047c82 */ /* 0x000fe20008000000 */
[----:B------:R-:W-:Y:S01]  /*1d00*/  LOP3.LUT R2, R2, 0xfffffffe, RZ, 0xc0, !PT ;  /* 0xfffffffe02027812 */ /* 0x000fe200078ec0ff */
[----:B------:R-:W-:Y:S01]  /*1d10*/  UMOV UR15, 0x1 ;  /* 0x00000001000f7882 */ /* 0x000fe20000000000 */
[----:B------:R-:W1:Y:S03]  /*1d20*/  LDSM.16.M88.2 R178, [R0+0x6080] ;  /* 0x0060800000b2783b */ /* 0x000e660000000100 */
[----:B------:R-:W-:Y:S01]  /*1d30*/  IMAD.IADD R3, R3, 0x1, -R2 ;  /* 0x0000000103037824 */ /* 0x000fe200078e0a02 */
[----:B------:R-:W-:Y:S01]  /*1d40*/  IADD3 R2, -R23, c[0x0][0x168], -R34 ;  /* 0x00005a0017027a10 */ /* 0x000fe20007ffe922 */
[----:B------:R-:W2:Y:S02]  /*1d50*/  LDSM.16.M88.2 R180, [R0+0x7080] ;  /* 0x0070800000b4783b */ /* 0x000ea40000000100 */
[----:B------:R-:W-:Y:S01]  /*1d60*/  IMAD.SHL.U32 R220, R3, 0x8, RZ ;  /* 0x0000000803dc7824 */ /* 0x000fe200078e00ff */
[----:B------:R-:W-:Y:S01]  /*1d70*/  CS2R R34, SRZ ;  /* 0x0000000000227805 */ /* 0x000fe2000001ff00 */
[----:B------:R-:W3:Y:S03]  /*1d80*/  LDSM.16.M88.2 R182, [R0+0x8080] ;  /* 0x0080800000b6783b */ /* 0x000ee60000000100 */
[----:B------:R-:W-:Y:S01]  /*1d90*/  LOP3.LUT R220, R220, 0x8, RZ, 0xc0, !PT ;  /* 0x00000008dcdc7812 */ /* 0x000fe200078ec0ff */
[----:B------:R-:W4:Y:S04]  /*1da0*/  LDSM.16.M88.2 R202, [R0+0x9080] ;  /* 0x0090800000ca783b */ /* 0x000f280000000100 */
[----:B------:R-:W1:Y:S04]  /*1db0*/  LDSM.16.M88.2 R204, [R0+0xa080] ;  /* 0x00a0800000cc783b */ /* 0x000e680000000100 */
[----:B------:R5:W1:Y:S04]  /*1dc0*/  LDSM.16.M88.2 R206, [R0+0xb080] ;  /* 0x00b0800000ce783b */ /* 0x000a680000000100 */
[----:B------:R-:W1:Y:S04]  /*1dd0*/  LDSM.16.M88.2 R160, [R217+0x6080] ;  /* 0x00608000d9a0783b */ /* 0x000e680000000100 */
[----:B------:R-:W1:Y:S04]  /*1de0*/  LDSM.16.M88.2 R162, [R217+0x7080] ;  /* 0x00708000d9a2783b */ /* 0x000e680000000100 */
[----:B------:R-:W1:Y:S04]  /*1df0*/  LDSM.16.M88.2 R164, [R217+0x8080] ;  /* 0x00808000d9a4783b */ /* 0x000e680000000100 */
[----:B------:R-:W1:Y:S04]  /*1e00*/  LDSM.16.M88.2 R166, [R219+0x6080] ;  /* 0x00608000dba6783b */ /* 0x000e680000000100 */
[----:B------:R-:W1:Y:S01]  /*1e10*/  LDSM.16.M88.2 R168, [R219+0x7080] ;  /* 0x00708000dba8783b */ /* 0x000e620000000100 */
[----:B-----5:R-:W-:-:S03]  /*1e20*/  SHF.R.S32.HI R0, RZ, 0x1f, R19 ;  /* 0x0000001fff007819 */ /* 0x020fc60000011413 */
[----:B------:R-:W1:Y:S01]  /*1e30*/  LDSM.16.M88.2 R170, [R219+0x8080] ;  /* 0x00808000dbaa783b */ /* 0x000e620000000100 */
[----:B------:R-:W-:-:S03]  /*1e40*/  LEA.HI R0, R0, R19, RZ, 0x2 ;  /* 0x0000001300007211 */ /* 0x000fc600078f10ff */
        /* <DEDUP_REMOVED lines=17> */
[----:B------:R-:W-:-:S03]  /*1f60*/  LEA R8, P0, R8, R16, 0x1 ;  /* 0x0000001008087211 */ /* 0x000fc600078008ff */
[----:B------:R5:W-:Y:S01]  /*1f70*/  LDGSTS.E.BYPASS.LTC128B.128 [R77+0x8080], [R12.64+0x80], !P1 ;  /* 0x080800800c4d7fae */ /* 0x000be2000c901d52 */
[----:B------:R-:W-:Y:S01]  /*1f80*/  LEA.HI.X R9, R11, R17, R9, 0x1, P0 ;  /* 0x000000110b097211 */ /* 0x000fe200000f0c09 */
[----:B------:R-:W-:Y:S01]  /*1f90*/  IMAD.U32 R11, RZ, RZ, UR12 ;  /* 0x0000000cff0b7e24 */ /* 0x000fe2000f8e00ff */
[----:B------:R-:W-:Y:S01]  /*1fa0*/  ISETP.GE.AND P1, PT, R25, c[0x0][0x1fc], PT ;  /* 0x00007f0019007a0c */ /* 0x000fe20003f26270 */
[----:B------:R1:W-:Y:S01]  /*1fb0*/  LDGSTS.E.BYPASS.LTC128B.128 [R77+0x7080], [R6.64], !P2 ;  /* 0x07080000064d7fae */ /* 0x0003e2000d101d52 */
[----:B------:R-:W-:Y:S01]  /*1fc0*/  ISETP.GE.AND P2, PT, R14, c[0x0][0x1fc], PT ;  /* 0x00007f000e007a0c */ /* 0x000fe20003f46270 */
[----:B------:R-:W-:Y:S01]  /*1fd0*/  IMAD.WIDE.U32 R20, R11, c[0x0][0x240], R4 ;  /* 0x000090000b147a25 */ /* 0x000fe200078e0004 */
[----:B------:R-:W-:Y:S01]  /*1fe0*/  UIMAD UR12, UR12, UR25, URZ ;  /* 0x000000190c0c72a4 */ /* 0x000fe2000f8e023f */
[----:B------:R1:W-:Y:S01]  /*1ff0*/  LDGSTS.E.BYPASS.LTC128B.128 [R77+0x9080], [R6.64+0x80], !P4 ;  /* 0x09080080064d7fae */ /* 0x0003e2000e101d52 */
[C---:B------:R-:W-:Y:S02]  /*2000*/  ISETP.LT.OR P4, PT, R2.reuse, 0x1, P3 ;  /* 0x000000010200780c */ /* 0x040fe40001f81670 */
[----:B------:R-:W-:Y:S01]  /*2010*/  SEL R14, RZ, 0x1, P2 ;  /* 0x00000001ff0e7807 */ /* 0x000fe20001000000 */
[----:B------:R-:W-:Y:S01]  /*2020*/  STL.64 [R1+0x48], R20 ;  /* 0x0000481401007387 */ /* 0x000fe20000100a00 */
[----:B------:R-:W-:-:S02]  /*2030*/  ISETP.LT.OR P2, PT, R2, 0x21, P1 ;  /* 0x000000210200780c */ /* 0x000fc40000f41670 */
[----:B-----5:R-:W-:-:S04]  /*2040*/  @!P5 LEA R12, P0, R27, c[0x0][0x258], 0x2 ;  /* 0x000096001b0cda11 */ /* 0x020fc800078010ff */
[----:B------:R-:W-:Y:S02]  /*2050*/  @!P5 LEA.HI.X R13, R27, c[0x0][0x25c], R31, 0x2, P0 ;  /* 0x000097001b0dda11 */ /* 0x000fe400000f141f */
[----:B------:R-:W-:Y:S02]  /*2060*/  ISETP.LT.OR P0, PT, R2, 0x1, P1 ;  /* 0x000000010200780c */ /* 0x000fe40000f01670 */
[----:B-1----:R-:W-:Y:S02]  /*2070*/  LOP3.LUT R7, R24, 0xffffffe0, RZ, 0xc0, !PT ;  /* 0xffffffe018077812 */ /* 0x002fe400078ec0ff */
[----:B------:R-:W-:Y:S01]  /*2080*/  LOP3.LUT R6, R0, 0x1ffffffc, RZ, 0xc0, !PT ;  /* 0x1ffffffc00067812 */ /* 0x000fe200078ec0ff */
[C---:B------:R-:W-:Y:S02]  /*2090*/  @!P5 IMAD.SHL.U32 R0, R78.reuse, 0x10, RZ ;  /* 0x000000104e00d824 */ /* 0x040fe400078e00ff */
[----:B------:R-:W-:Y:S02]  /*20a0*/  IMAD.IADD R4, R78, 0x1, -R7 ;  /* 0x000000014e047824 */ /* 0x000fe400078e0a07 */
[----:B------:R-:W-:Y:S01]  /*20b0*/  IMAD.IADD R19, R19, 0x1, -R6 ;  /* 0x0000000113137824 */ /* 0x000fe200078e0a06 */
[----:B------:R1:W-:Y:S02]  /*20c0*/  @!P5 LDGSTS.E.BYPASS.LTC128B.128 [R0+0x12080], [R12.64] ;  /* 0x120800000c00dfae */ /* 0x0003e4000b901d52 */
[----:B------:R-:W-:-:S02]  /*20d0*/  SHF.R.S32.HI R252, RZ, 0x1f, R4 ;  /* 0x0000001ffffc7819 */ /* 0x000fc40000011404 */
[----:B------:R-:W0:Y:S02]  /*20e0*/  LDGDEPBAR ;  /* 0x00000000000079af */ /* 0x000e240000000000 */
[----:B------:R-:W-:Y:S02]  /*20f0*/  LEA.HI R252, R252, R4, RZ, 0x2 ;  /* 0x00000004fcfc7211 */ /* 0x000fe400078f10ff */
[----:B------:R2:W-:Y:S01]  /*2100*/  LDGSTS.E.BYPASS.LTC128B.128 [R77+0xe080], [R16.64], !P4 ;  /* 0x0e080000104d7fae */ /* 0x0005e2000e101d52 */
[----:B------:R-:W-:Y:S02]  /*2110*/  ISETP.GE.AND P4, PT, R25, c[0x0][0x1fc], PT ;  /* 0x00007f0019007a0c */ /* 0x000fe40003f86270 */
[----:B------:R-:W-:Y:S01]  /*2120*/  LOP3.LUT R5, R252, 0x7ffffffc, RZ, 0xc0, !PT ;  /* 0x7ffffffcfc057812 */ /* 0x000fe200078ec0ff */
[----:B------:R2:W-:Y:S01]  /*2130*/  LDGSTS.E.BYPASS.LTC128B.128 [R77+0x10080], [R16.64+0x80], !P0 ;  /* 0x10080080104d7fae */ /* 0x0005e2000c101d52 */
[----:B------:R-:W-:-:S03]  /*2140*/  LEA R6, P0, R30, c[0x0][0x280], 0x2 ;  /* 0x0000a0001e067a11 */ /* 0x000fc600078010ff */
[----:B------:R-:W-:Y:S01]  /*2150*/  IMAD.IADD R11, R4, 0x1, -R5 ;  /* 0x00000001040b7824 */ /* 0x000fe200078e0a05 */
[----:B------:R-:W-:Y:S01]  /*2160*/  LEA.HI.X R7, R30, c[0x0][0x284], R32, 0x2, P0 ;  /* 0x0000a1001e077a11 */ /* 0x000fe200000f1420 */
[----:B------:R-:W-:Y:S01]  /*2170*/  IMAD.SHL.U32 R4, R26, 0x10, RZ ;  /* 0x000000101a047824 */ /* 0x000fe200078e00ff */
[----:B------:R-:W-:Y:S01]  /*2180*/  ISETP.LT.OR P0, PT, R2, 0x21, P3 ;  /* 0x000000210200780c */ /* 0x000fe20001f01670 */
[----:B------:R-:W-:Y:S01]  /*2190*/  IMAD R19, R19, 0x4, R11 ;  /* 0x0000000413137824 */ /* 0x000fe200078e020b */
[----:B------:R-:W-:Y:S01]  /*21a0*/  CS2R R32, SRZ ;  /* 0x0000000000207805 */ /* 0x000fe2000001ff00 */
[----:B------:R-:W-:Y:S01]  /*21b0*/  CS2R R30, SRZ ;  /* 0x00000000001e7805 */ /* 0x000fe2000001ff00 */
[----:B------:R-:W-:Y:S02]  /*21c0*/  LEA.HI.SX32 R252, R252, R4, 0x1e ;  /* 0x00000004fcfc7211 */ /* 0x000fe400078ff2ff */
[----:B------:R-:W-:Y:S02]  /*21d0*/  LOP3.LUT R4, R4, 0x10, RZ, 0xc0, !PT ;  /* 0x0000001004047812 */ /* 0x000fe400078ec0ff */
[----:B-1----:R-:W-:Y:S01]  /*21e0*/  LOP3.LUT R0, R10, 0xfffffff0, RZ, 0xc0, !PT ;  /* 0xfffffff00a007812 */ /* 0x002fe200078ec0ff */
[----:B------:R-:W-:Y:S01]  /*21f0*/  IMAD.SHL.U32 R10, R3, 0x20, RZ ;  /* 0x00000020030a7824 */ /* 0x000fe200078e00ff */
[----:B------:R-:W-:-:S02]  /*2200*/  LOP3.LUT R22, R4, 0xe0, R22, 0xf8, !PT ;  /* 0x000000e004167812 */ /* 0x000fc400078ef816 */
[----:B------:R-:W-:Y:S01]  /*2210*/  SEL R13, RZ, 0xffffffff, P4 ;  /* 0xffffffffff0d7807 */ /* 0x000fe20002000000 */
[----:B------:R-:W-:Y:S01]  /*2220*/  IMAD.IADD R0, R78, 0x1, -R0 ;  /* 0x000000014e007824 */ /* 0x000fe200078e0a00 */
[----:B------:R-:W-:Y:S01]  /*2230*/  LOP3.LUT R12, R28, 0x20, R10, 0xf8, !PT ;  /* 0x000000201c0c7812 */ /* 0x000fe200078ef80a */
[----:B------:R1:W-:Y:S01]  /*2240*/  LDGSTS.E.BYPASS.LTC128B.128 [R77+0xf080], [R8.64], !P0 ;  /* 0x0f080000084d7fae */ /* 0x0003e2000c101d52 */
[----:B------:R-:W-:Y:S01]  /*2250*/  ISETP.GE.AND P0, PT, R78, 0x10, PT ;  /* 0x000000104e00780c */ /* 0x000fe20003f06270 */
[C---:B------:R-:W-:Y:S01]  /*2260*/  IMAD.SHL.U32 R10, R0.reuse, 0x20, RZ ;  /* 0x00000020000a7824 */ /* 0x040fe200078e00ff */
[----:B------:R-:W-:Y:S01]  /*2270*/  SHF.R.S32.HI R5, RZ, 0x1f, R0 ;  /* 0x0000001fff057819 */ /* 0x000fe20000011400 */
[C---:B------:R-:W-:Y:S01]  /*2280*/  IMAD.SHL.U32 R221, R0.reuse, 0x4, RZ ;  /* 0x0000000400dd7824 */ /* 0x040fe200078e00ff */
[----:B------:R-:W-:Y:S01]  /*2290*/  LOP3.LUT P1, RZ, R0, 0x4, RZ, 0xc0, !PT ;  /* 0x0000000400ff7812 */ /* 0x000fe2000782c0ff */
[----:B------:R1:W-:Y:S01]  /*22a0*/  LDGSTS.E.BYPASS.LTC128B.128 [R77+0x11080], [R8.64+0x80], !P2 ;  /* 0x11080080084d7fae */ /* 0x0003e2000d101d52 */
[----:B------:R-:W-:-:S02]  /*22b0*/  LEA.HI R5, R5, R0, RZ, 0x3 ;  /* 0x0000000005057211 */ /* 0x000fc400078f18ff */
[----:B------:R-:W-:Y:S02]  /*22c0*/  SEL R223, R223, 0xfffffff0, !P1 ;  /* 0xfffffff0dfdf7807 */ /* 0x000fe40004800000 */
[----:B------:R-:W-:-:S05]  /*22d0*/  LOP3.LUT R2, R5, 0xfffffff8, RZ, 0xc0, !PT ;  /* 0xfffffff805027812 */ /* 0x000fca00078ec0ff */
[----:B------:R-:W-:Y:S01]  /*22e0*/  IMAD.IADD R4, R0, 0x1, -R2 ;  /* 0x0000000100047824 */ /* 0x000fe200078e0a02 */
[----:B------:R-:W-:Y:S01]  /*22f0*/  LOP3.LUT R0, R220, 0x1e0, R10, 0xf8, !PT ;  /* 0x000001e0dc007812 */ /* 0x000fe200078ef80a */
[----:B------:R-:W-:Y:S02]  /*2300*/  IMAD.SHL.U32 R2, R3, 0x100, RZ ;  /* 0x0000010003027824 */ /* 0x000fe400078e00ff */
[----:B------:R-:W-:Y:S01]  /*2310*/  IMAD.SHL.U32 R11, R4, 0x40, RZ ;  /* 0x00000040040b7824 */ /* 0x000fe200078e00ff */
[----:B------:R-:W-:Y:S01]  /*2320*/  LOP3.LUT R221, R0, 0x38, R221, 0x78, !PT ;  /* 0x0000003800dd7812 */ /* 0x000fe200078e78dd */
[----:B------:R-:W-:Y:S01]  /*2330*/  IMAD.SHL.U32 R10, R13, 0x2, RZ ;  /* 0x000000020d0a7824 */ /* 0x000fe200078e00ff */
[----:B------:R-:W-:Y:S02]  /*2340*/  LOP3.LUT R2, R22, 0x100, R2, 0xf8, !PT ;  /* 0x0000010016027812 */ /* 0x000fe400078ef802 */
[----:B------:R-:W-:Y:S02]  /*2350*/  LOP3.LUT R3, R11, 0x1c0, RZ, 0xc0, !PT ;  /* 0x000001c00b037812 */ /* 0x000fe400078ec0ff */
[----:B------:R-:W-:-:S02]  /*2360*/  LOP3.LUT R216, R2, 0x8, R216, 0xf8, !PT ;  /* 0x0000000802d87812 */ /* 0x000fc400078ef8d8 */
[--C-:B------:R-:W-:Y:S02]  /*2370*/  SHF.R.U32.HI R0, RZ, 0x3, R3.reuse ;  /* 0x00000003ff007819 */ /* 0x100fe40000011603 */
[----:B------:R-:W-:Y:S02]  /*2380*/  LOP3.LUT R10, R10, 0x2, R14, 0xe2, !PT ;  /* 0x000000020a0a7812 */ /* 0x000fe400078ee20e */
[C---:B------:R-:W-:Y:S02]  /*2390*/  LOP3.LUT R220, R0.reuse, R3, R220, 0x1e, !PT ;  /* 0x0000000300dc7212 */ /* 0x040fe400078e1edc */
[----:B------:R-:W-:Y:S01]  /*23a0*/  LOP3.LUT R3, R0, R12, R3, 0x1e, !PT ;  /* 0x0000000c00037212 */ /* 0x000fe200078e1e03 */
[----:B------:R-:W-:Y:S01]  /*23b0*/  IMAD.SHL.U32 R0, R5, 0x40, RZ ;  /* 0x0000004005007824 */ /* 0x000fe200078e00ff */
[----:B------:R-:W-:Y:S01]  /*23c0*/  LOP3.LUT R5, R2, 0x1c0, RZ, 0xc0, !PT ;  /* 0x000001c002057812 */ /* 0x000fe200078ec0ff */
[----:B------:R-:W-:Y:S01]  /*23d0*/  STL [R1+0xc], R10 ;  /* 0x00000c0a01007387 */ /* 0x000fe20000100800 */
[----:B------:R-:W-:-:S02]  /*23e0*/  LOP3.LUT P1, RZ, R4, 0x4, RZ, 0xc0, !PT ;  /* 0x0000000404ff7812 */ /* 0x000fc4000782c0ff */
[----:B------:R-:W-:Y:S02]  /*23f0*/  LOP3.LUT R0, R0, 0xfffffe00, RZ, 0xc0, !PT ;  /* 0xfffffe0000007812 */ /* 0x000fe400078ec0ff */
[----:B------:R-:W-:Y:S02]  /*2400*/  SHF.R.U32.HI R5, RZ, 0x3, R5 ;  /* 0x00000003ff057819 */ /* 0x000fe40000011605 */
[----:B------:R-:W-:Y:S01]  /*2410*/  LOP3.LUT R225, R3, R0, RZ, 0xfc, !PT ;  /* 0x0000000003e17212 */ /* 0x000fe200078efcff */
[----:B------:R-:W-:Y:S01]  /*2420*/  IMAD R2, R26, 0x400, R0 ;  /* 0x000004001a027824 */ /* 0x000fe200078e0200 */
[----:B------:R-:W-:Y:S01]  /*2430*/  LOP3.LUT R216, R5, R216, RZ, 0x3c, !PT ;  /* 0x000000d805d87212 */ /* 0x000fe200078e3cff */
[----:B------:R-:W-:Y:S01]  /*2440*/  @!P0 IMAD.SHL.U32 R0, R78, 0x10, RZ ;  /* 0x000000104e008824 */ /* 0x000fe200078e00ff */
[----:B------:R-:W-:Y:S01]  /*2450*/  IADD3 R5, R21, UR23, RZ ;  /* 0x0000001715057c10 */ /* 0x000fe2000fffe0ff */
[----:B------:R-:W-:Y:S01]  /*2460*/  IMAD.IADD R220, R2, 0x1, R220 ;  /* 0x0000000102dc7824 */ /* 0x000fe200078e02dc */
[----:B------:R-:W-:Y:S01]  /*2470*/  IADD3 R3, R77, 0x6080, RZ ;  /* 0x000060804d037810 */ /* 0x000fe20007ffe0ff */
[----:B------:R-:W-:Y:S01]  /*2480*/  IMAD.SHL.U32 R216, R216, 0x2, RZ ;  /* 0x00000002d8d87824 */ /* 0x000fe200078e00ff */
[----:B------:R5:W-:Y:S01]  /*2490*/  @!P0 LDGSTS.E.BYPASS.LTC128B.128 [R0+0x12280], [R6.64] ;  /* 0x1228000006008fae */ /* 0x000be2000b901d52 */
[----:B------:R-:W-:-:S02]  /*24a0*/  LOP3.LUT R221, R221, R29, RZ, 0xfc, !PT ;  /* 0x0000001ddddd7212 */ /* 0x000fc400078efcff */
[----:B------:R-:W-:Y:S01]  /*24b0*/  LOP3.LUT P0, RZ, R4, 0x2, RZ, 0xc0, !PT ;  /* 0x0000000204ff7812 */ /* 0x000fe2000780c0ff */
[----:B------:R-:W0:Y:S01]  /*24c0*/  LDGDEPBAR ;  /* 0x00000000000079af */ /* 0x000e220000000000 */
[----:B------:R-:W-:Y:S01]  /*24d0*/  SEL R224, R231, 0xffffffe0, !P1 ;  /* 0xffffffe0e7e07807 */ /* 0x000fe20004800000 */
[----:B------:R-:W-:Y:S01]  /*24e0*/  CS2R R28, SRZ ;  /* 0x00000000001c7805 */ /* 0x000fe2000001ff00 */
[----:B------:R-:W-:Y:S01]  /*24f0*/  LEA R221, R221, 0x15480, 0x1 ;  /* 0x00015480dddd7811 */ /* 0x000fe200078e08ff */
[----:B------:R-:W0:Y:S01]  /*2500*/  LDGDEPBAR ;  /* 0x00000000000079af */ /* 0x000e220000000000 */
[----:B------:R-:W-:Y:S01]  /*2510*/  SEL R226, R226, 0xfffffff0, !P0 ;  /* 0xfffffff0e2e27807 */ /* 0x000fe20004000000 */
[----:B------:R-:W-:Y:S02]  /*2520*/  IMAD.IADD R227, R220, 0x1, R224 ;  /* 0x00000001dce37824 */ /* 0x000fe400078e02e0 */
[----:B------:R-:W-:Y:S01]  /*2530*/  STL [R1+0x44], R5 ;  /* 0x0000440501007387 */ /* 0x000fe20000100800 */
[----:B------:R-:W-:-:S02]  /*2540*/  IMAD R223, R223, 0x2, R221 ;  /* 0x00000002dfdf7824 */ /* 0x000fc400078e02dd */
[----:B------:R-:W-:Y:S01]  /*2550*/  IMAD.IADD R230, R226, 0x1, R224 ;  /* 0x00000001e2e67824 */ /* 0x000fe200078e02e0 */
[----:B------:R-:W-:Y:S01]  /*2560*/  STL [R1+0x50], R3 ;  /* 0x0000500301007387 */ /* 0x000fe20000100800 */
[----:B------:R-:W-:Y:S02]  /*2570*/  IMAD.IADD R229, R220, 0x1, R226 ;  /* 0x00000001dce57824 */ /* 0x000fe400078e02e2 */
[----:B------:R-:W-:Y:S02]  /*2580*/  IMAD.IADD R228, R226, 0x1, R227 ;  /* 0x00000001e2e47824 */ /* 0x000fe400078e02e3 */
[----:B-----5:R-:W-:-:S05]  /*2590*/  IMAD.SHL.U32 R0, R19, 0x2, RZ ;  /* 0x0000000213007824 */ /* 0x020fca00078e00ff */
[C---:B------:R-:W-:Y:S02]  /*25a0*/  IADD3 R2, -R0.reuse, UR24, RZ ;  /* 0x0000001800027c10 */ /* 0x040fe4000fffe1ff */
[C---:B------:R-:W-:Y:S02]  /*25b0*/  IADD3 R234, -R0.reuse, UR6, RZ ;  /* 0x0000000600ea7c10 */ /* 0x040fe4000fffe1ff */
[----:B------:R-:W-:Y:S01]  /*25c0*/  IADD3 R0, -R0, UR21, RZ ;  /* 0x0000001500007c10 */ /* 0x000fe2000fffe1ff */
[----:B------:R-:W-:Y:S01]  /*25d0*/  STL [R1+0x4], R2 ;  /* 0x0000040201007387 */ /* 0x000fe20000100800 */
[----:B------:R-:W-:-:S03]  /*25e0*/  ULDC UR21, c[0x0][0x168] ;  /* 0x00005a0000157ab9 */ /* 0x000fc60000000800 */
[----:B------:R5:W-:Y:S02]  /*25f0*/  STL [R1+0x8], R0 ;  /* 0x0000080001007387 */ /* 0x000be40000100800 */
[----:B-----5:R-:W-:-:S05]  /*2600*/  IMAD.MOV.U32 R0, RZ, RZ, 0x1 ;  /* 0x00000001ff007424 */ /* 0x020fca00078e00ff */
[----:B-1234-:R-:W-:Y:S02]  /*2610*/  ISETP.LE.AND P2, PT, R0, c[0x0][0x2a8], PT ;  /* 0x0000aa0000007a0c */ /* 0x01efe40003f43270 */
.L_x_266:
[----:B------:R-:W-:Y:S04]  /*2620*/  DEPBAR.LE SB0, 0x1 ;  /* 0x000080400000791a */ /* 0x000fe80000000000 */
[----:B------:R-:W-:Y:S01]  /*2630*/  BAR.SYNC.DEFER_BLOCKING 0x0 ;  /* 0x0000000000007b1d */ /* 0x000fe20000010000 */
[----:B------:R-:W-:Y:S02]  /*2640*/  MOV R0, UR4 ;  /* 0x0000000400007c02 */ /* 0x000fe40008000f00 */
[----:B------:R-:W-:Y:S02]  /*2650*/  MOV R148, UR4 ;  /* 0x0000000400947c02 */ /* 0x000fe40008000f00 */
[----:B------:R-:W-:Y:S02]  /*2660*/  LEA R0, R0, R220, 0xd ;  /* 0x000000dc00007211 */ /* 0x000fe400078e68ff */
[----:B------:R-:W-:Y:S02]  /*2670*/  LEA R148, R148, R230, 0xd ;  /* 0x000000e694947211 */ /* 0x000fe400078e68ff */
[----:B------:R-:W-:Y:S02]  /*2680*/  SHF.L.U32 R156, R0, 0x1, RZ ;  /* 0x00000001009c7819 */ /* 0x000fe400000006ff */
[----:B------:R-:W-:Y:S02]  /*2690*/  MOV R0, UR4 ;  /* 0x0000000400007c02 */ /* 0x000fe40008000f00 */
[----:B------:R-:W-:Y:S02]  /*26a0*/  MOV R238, 0x1 ;  /* 0x0000000100ee7802 */ /* 0x000fe40000000f00 */
[----:B------:R-:W-:Y:S02]  /*26b0*/  LEA R0, R0, R226, 0xd ;  /* 0x000000e200007211 */ /* 0x000fe400078e68ff */
[----:B------:R-:W-:Y:S03]  /*26c0*/  ISETP.LE.AND P3, PT, R238, c[0x0][0x2a8], PT ;  /* 0x0000aa00ee007a0c */ /* 0x000fe60003f63270 */
[----:B------:R-:W-:Y:S01]  /*26d0*/  IMAD.IADD R4, R220, 0x1, R0 ;  /* 0x00000001dc047824 */ /* 0x000fe200078e0200 */
[----:B------:R-:W-:Y:S04]  /*26e0*/  LDSM.16.M88.2 R2, [R217+0x80] ;  /* 0x00008000d902783b */ /* 0x000fe80000000100 */
[----:B------:R-:W-:Y:S02]  /*26f0*/  SHF.L.U32 R154, R4, 0x1, RZ ;  /* 0x00000001049a7819 */ /* 0x000fe400000006ff */
[----:B------:R-:W1:Y:S08]  /*2700*/  LDSM.16.M88.4 R20, [R156+0x6080] ;  /* 0x006080009c14783b */ /* 0x000e700000000200 */
[----:B------:R-:W2:Y:S08]  /*2710*/  LDSM.16.M88.4 R24, [R156+0x7080] ;  /* 0x007080009c18783b */ /* 0x000eb00000000200 */
[----:B------:R-:W3:Y:S06]  /*2720*/  LDSM.16.M88.2 R16, [R217+0x1080] ;  /* 0x00108000d910783b */ /* 0x000eec0000000100 */
[----:B------:R-:W4:Y:S06]  /*2730*/  LDSM.16.M88.2 R76, [R217+0x2080] ;  /* 0x00208000d94c783b */ /* 0x000f2c0000000100 */
[----:B------:R-:W5:Y:S04]  /*2740*/  LDL R241, [R1+0x4] ;  /* 0x0000040001f17983 */ /* 0x000f680000100800 */
[----:B------:R-:W-:Y:S06]  /*2750*/  LDSM.16.M88.2 R78, [R219+0x80] ;  /* 0x00008000db4e783b */ /* 0x000fec0000000100 */
[----:B------:R-:W4:Y:S01]  /*2760*/  LDSM.16.M88.4 R80, [R154+0x6080] ;  /* 0x006080009a50783b */ /* 0x000f220000000200 */
[-C--:B-1----:R-:W-:Y:S07]  /*2770*/  HMMA.16816.F32.BF16 R4, R20, R2.reuse, RZ ;  /* 0x000000021404723c */ /* 0x082fee00000418ff */
[----:B------:R-:W1:Y:S01]  /*2780*/  LDSM.16.M88.4 R132, [R154+0x7080] ;  /* 0x007080009a84783b */ /* 0x000e620000000200 */
[C---:B--2---:R-:W-:Y:S07]  /*2790*/  HMMA.16816.F32.BF16 R8, R24.reuse, R2, RZ ;  /* 0x000000021808723c */ /* 0x044fee00000418ff */
[----:B------:R-:W2:Y:S01]  /*27a0*/  LDSM.16.M88.2 R136, [R219+0x1080] ;  /* 0x00108000db88783b */ /* 0x000ea20000000100 */
[-C--:B---3--:R-:W-:Y:S05]  /*27b0*/  HMMA.16816.F32.BF16 R12, R24, R16.reuse, RZ ;  /* 0x00000010180c723c */ /* 0x088fea00000418ff */
[----:B------:R-:W3:Y:S03]  /*27c0*/  LDSM.16.M88.2 R2, [R219+0x2080] ;  /* 0x00208000db02783b */ /* 0x000ee60000000100 */
[C---:B------:R-:W-:Y:S03]  /*27d0*/  HMMA.16816.F32.BF16 R16, R20.reuse, R16, RZ ;  /* 0x000000101410723c */ /* 0x040fe600000418ff */
[----:B------:R-:W-:Y:S05]  /*27e0*/  LDSM.16.M88.2 R138, [R218+0x80] ;  /* 0x00008000da8a783b */ /* 0x000fea0000000100 */
[-C--:B----4-:R-:W-:Y:S01]  /*27f0*/  HMMA.16816.F32.BF16 R20, R20, R76.reuse, RZ ;  /* 0x0000004c1414723c */ /* 0x090fe200000418ff */
[----:B------:R-:W-:Y:S06]  /*2800*/  LDSM.16.M88.2 R144, [R218+0x1080] ;  /* 0x00108000da90783b */ /* 0x000fec0000000100 */
[----:B------:R-:W-:Y:S01]  /*2810*/  LDSM.16.M88.2 R146, [R218+0x2080] ;  /* 0x00208000da92783b */ /* 0x000fe20000000100 */
[----:B------:R-:W-:Y:S05]  /*2820*/  HMMA.16816.F32.BF16 R24, R24, R76, RZ ;  /* 0x0000004c1818723c */ /* 0x000fea00000418ff */
[----:B------:R-:W-:Y:S02]  /*2830*/  LDSM.16.M88.2 R152, [R222+0x1080] ;  /* 0x00108000de98783b */ /* 0x000fe40000000100 */
[----:B------:R-:W-:Y:S01]  /*2840*/  MOV R76, UR4 ;  /* 0x00000004004c7c02 */ /* 0x000fe20008000f00 */
[-C--:B------:R-:W-:Y:S05]  /*2850*/  HMMA.16816.F32.BF16 R4, R80, R78.reuse, R4 ;  /* 0x0000004e5004723c */ /* 0x080fea0000041804 */
[----:B------:R-:W-:Y:S03]  /*2860*/  LEA R76, R76, R224, 0xd ;  /* 0x000000e04c4c7211 */ /* 0x000fe600078e68ff */
[C---:B-1----:R-:W-:Y:S04]  /*2870*/  HMMA.16816.F32.BF16 R8, R132.reuse, R78, R8 ;  /* 0x0000004e8408723c */ /* 0x042fe80000041808 */
[----:B------:R-:W-:Y:S04]  /*2880*/  IADD3 R76, R220, R76, RZ ;  /* 0x0000004cdc4c7210 */ /* 0x000fe80007ffe0ff */
[-C--:B--2---:R-:W-:Y:S04]  /*2890*/  HMMA.16816.F32.BF16 R12, R132, R136.reuse, R12 ;  /* 0x00000088840c723c */ /* 0x084fe8000004180c */
[----:B------:R-:W-:Y:S04]  /*28a0*/  IMAD.SHL.U32 R155, R76, 0x2, RZ ;  /* 0x000000024c9b7824 */ /* 0x000fe800078e00ff */
[C---:B------:R-:W-:Y:S01]  /*28b0*/  HMMA.16816.F32.BF16 R16, R80.reuse, R136, R16 ;  /* 0x000000885010723c */ /* 0x040fe20000041810 */
[----:B------:R-:W1:Y:S06]  /*28c0*/  LDSM.16.M88.4 R76, [R155+0x6080] ;  /* 0x006080009b4c783b */ /* 0x000e6c0000000200 */
[C---:B------:R-:W-:Y:S01]  /*28d0*/  IADD3 R136, R220.reuse, R0, R224 ;  /* 0x00000000dc887210 */ /* 0x040fe20007ffe0e0 */
[-C--:B---3--:R-:W-:Y:S01]  /*28e0*/  HMMA.16816.F32.BF16 R20, R80, R2.reuse, R20 ;  /* 0x000000025014723c */ /* 0x088fe20000041814 */
[----:B------:R-:W2:Y:S03]  /*28f0*/  LDSM.16.M88.4 R140, [R155+0x7080] ;  /* 0x007080009b8c783b */ /* 0x000ea60000000200 */
[----:B------:R-:W-:Y:S02]  /*2900*/  IADD3 R0, R220, R148, RZ ;  /* 0x00000094dc007210 */ /* 0x000fe40007ffe0ff */
[----:B------:R-:W-:Y:S02]  /*2910*/  SHF.L.U32 R148, R136, 0x1, RZ ;  /* 0x0000000188947819 */ /* 0x000fe400000006ff */
[----:B------:R-:W-:Y:S01]  /*2920*/  HMMA.16816.F32.BF16 R24, R132, R2, R24 ;  /* 0x000000028418723c */ /* 0x000fe20000041818 */
[----:B------:R-:W-:Y:S03]  /*2930*/  LDSM.16.M88.2 R136, [R222+0x80] ;  /* 0x00008000de88783b */ /* 0x000fe60000000100 */
[----:B------:R-:W-:Y:S01]  /*2940*/  IMAD.SHL.U32 R208, R0, 0x2, RZ ;  /* 0x0000000200d07824 */ /* 0x000fe200078e00ff */
[----:B------:R-:W-:Y:S02]  /*2950*/  MOV R0, UR4 ;  /* 0x0000000400007c02 */ /* 0x000fe40008000f00 */
[----:B------:R-:W3:Y:S02]  /*2960*/  LDSM.16.M88.4 R80, [R148+0x6080] ;  /* 0x006080009450783b */ /* 0x000ee40000000200 */
[----:B------:R-:W-:Y:S04]  /*2970*/  LEA R0, R0, R229, 0xd ;  /* 0x000000e500007211 */ /* 0x000fe800078e68ff */
[----:B------:R-:W-:Y:S02]  /*2980*/  SHF.L.U32 R0, R0, 0x1, RZ ;  /* 0x0000000100007819 */ /* 0x000fe400000006ff */
[----:B------:R-:W4:Y:S08]  /*2990*/  LDSM.16.M88.4 R148, [R208+0x7080] ;  /* 0x00708000d094783b */ /* 0x000f300000000200 */
[----:B------:R-:W3:Y:S01]  /*29a0*/  LDSM.16.M88.2 R2, [R222+0x2080] ;  /* 0x00208000de02783b */ /* 0x000ee20000000100 */
[-C--:B-1----:R-:W-:Y:S05]  /*29b0*/  HMMA.16816.F32.BF16 R4, R76, R138.reuse, R4 ;  /* 0x0000008a4c04723c */ /* 0x082fea0000041804 */
[----:B------:R-:W-:Y:S03]  /*29c0*/  LDSM.16.M88.2 R132, [R217+0x3080] ;  /* 0x00308000d984783b */ /* 0x000fe60000000100 */
[C---:B--2---:R-:W-:Y:S03]  /*29d0*/  HMMA.16816.F32.BF16 R8, R140.reuse, R138, R8 ;  /* 0x0000008a8c08723c */ /* 0x044fe60000041808 */
[----:B------:R-:W-:Y:S05]  /*29e0*/  LDSM.16.M88.2 R134, [R217+0x4080] ;  /* 0x00408000d986783b */ /* 0x000fea0000000100 */
[-C--:B------:R-:W-:Y:S08]  /*29f0*/  HMMA.16816.F32.BF16 R12, R140, R144.reuse, R12 ;  /* 0x000000908c0c723c */ /* 0x080ff0000004180c */
[C---:B------:R-:W-:Y:S08]  /*2a00*/  HMMA.16816.F32.BF16 R16, R76.reuse, R144, R16 ;  /* 0x000000904c10723c */ /* 0x040ff00000041810 */
[-C--:B------:R-:W-:Y:S01]  /*2a10*/  HMMA.16816.F32.BF16 R20, R76, R146.reuse, R20 ;  /* 0x000000924c14723c */ /* 0x080fe20000041814 */
[----:B------:R-:W1:Y:S07]  /*2a20*/  LDSM.16.M88.4 R76, [R156+0x8080] ;  /* 0x008080009c4c783b */ /* 0x000e6e0000000200 */
[----:B------:R-:W-:Y:S01]  /*2a30*/  HMMA.16816.F32.BF16 R24, R140, R146, R24 ;  /* 0x000000928c18723c */ /* 0x000fe20000041818 */
[----:B------:R-:W2:Y:S07]  /*2a40*/  LDSM.16.M88.4 R156, [R156+0x9080] ;  /* 0x009080009c9c783b */ /* 0x000eae0000000200 */
[-C--:B---3--:R-:W-:Y:S01]  /*2a50*/  HMMA.16816.F32.BF16 R4, R80, R136.reuse, R4 ;  /* 0x000000885004723c */ /* 0x088fe20000041804 */
[----:B------:R-:W-:Y:S07]  /*2a60*/  LDSM.16.M88.4 R140, [R154+0x9080] ;  /* 0x009080009a8c783b */ /* 0x000fee0000000200 */
[C---:B----4-:R-:W-:Y:S01]  /*2a70*/  HMMA.16816.F32.BF16 R8, R148.reuse, R136, R8 ;  /* 0x000000889408723c */ /* 0x050fe20000041808 */
[----:B------:R3:W-:Y:S07]  /*2a80*/  LDSM.16.M88.4 R136, [R0+0x8080] ;  /* 0x008080000088783b */ /* 0x0007ee0000000200 */
[-C--:B------:R-:W-:Y:S08]  /*2a90*/  HMMA.16816.F32.BF16 R12, R148, R152.reuse, R12 ;  /* 0x00000098940c723c */ /* 0x080ff0000004180c */
[C---:B------:R-:W-:Y:S08]  /*2aa0*/  HMMA.16816.F32.BF16 R16, R80.reuse, R152, R16 ;  /* 0x000000985010723c */ /* 0x040ff00000041810 */
[-C--:B------:R-:W-:Y:S01]  /*2ab0*/  HMMA.16816.F32.BF16 R20, R80, R2.reuse, R20 ;  /* 0x000000025014723c */ /* 0x080fe20000041814 */
[----:B------:R-:W4:Y:S03]  /*2ac0*/  LDSM.16.M88.2 R80, [R217+0x5080] ;  /* 0x00508000d950783b */ /* 0x000f260000000100 */
[----:B---3--:R-:W-:Y:S03]  /*2ad0*/  MOV R0, UR4 ;  /* 0x0000000400007c02 */ /* 0x008fe60008000f00 */
[----:B------:R-:W-:Y:S01]  /*2ae0*/  LDSM.16.M88.2 R82, [R219+0x4080] ;  /* 0x00408000db52783b */ /* 0x000fe20000000100 */
[----:B------:R-:W-:Y:S04]  /*2af0*/  HMMA.16816.F32.BF16 R24, R148, R2, R24 ;  /* 0x000000029418723c */ /* 0x000fe80000041818 */
[----:B------:R-:W-:Y:S01]  /*2b00*/  IMAD R0, R0, 0x2000, R227 ;  /* 0x0000200000007824 */ /* 0x000fe200078e02e3 */
[----:B------:R-:W3:Y:S03]  /*2b10*/  LDSM.16.M88.2 R2, [R219+0x3080] ;  /* 0x00308000db02783b */ /* 0x000ee60000000100 */
[-C--:B-1----:R-:W-:Y:S03]  /*2b20*/  HMMA.16816.F32.BF16 R4, R76, R132.reuse, R4 ;  /* 0x000000844c04723c */ /* 0x082fe60000041804 */
[----:B------:R-:W-:Y:S02]  /*2b30*/  LDSM.16.M88.2 R148, [R218+0x5080] ;  /* 0x00508000da94783b */ /* 0x000fe40000000100 */
[----:B------:R-:W-:Y:S03]  /*2b40*/  SHF.L.U32 R0, R0, 0x1, RZ ;  /* 0x0000000100007819 */ /* 0x000fe600000006ff */
[C---:B--2---:R-:W-:Y:S01]  /*2b50*/  HMMA.16816.F32.BF16 R8, R156.reuse, R132, R8 ;  /* 0x000000849c08723c */ /* 0x044fe20000041808 */
[----:B------:R-:W1:Y:S06]  /*2b60*/  LDSM.16.M88.2 R132, [R219+0x5080] ;  /* 0x00508000db84783b */ /* 0x000e6c0000000100 */
[----:B------:R2:W-:Y:S01]  /*2b70*/  LDSM.16.M88.4 R144, [R0+0x8080] ;  /* 0x008080000090783b */ /* 0x0005e20000000200 */
[-C--:B------:R-:W-:Y:S07]  /*2b80*/  HMMA.16816.F32.BF16 R12, R156, R134.reuse, R12 ;  /* 0x000000869c0c723c */ /* 0x080fee000004180c */
[----:B------:R-:W-:Y:S01]  /*2b90*/  LDSM.16.M88.2 R150, [R222+0x3080] ;  /* 0x00308000de96783b */ /* 0x000fe20000000100 */
[C---:B------:R-:W-:Y:S05]  /*2ba0*/  HMMA.16816.F32.BF16 R16, R76.reuse, R134, R16 ;  /* 0x000000864c10723c */ /* 0x040fea0000041810 */
[----:B------:R-:W1:Y:S03]  /*2bb0*/  LDSM.16.M88.2 R134, [R218+0x3080] ;  /* 0x00308000da86783b */ /* 0x000e660000000100 */
[-C--:B----4-:R-:W-:Y:S03]  /*2bc0*/  HMMA.16816.F32.BF16 R20, R76, R80.reuse, R20 ;  /* 0x000000504c14723c */ /* 0x090fe60000041814 */
[----:B------:R-:W4:Y:S01]  /*2bd0*/  LDSM.16.M88.4 R76, [R155+0x9080] ;  /* 0x009080009b4c783b */ /* 0x000f220000000200 */
[----:B--2---:R-:W-:Y:S04]  /*2be0*/  MOV R0, UR4 ;  /* 0x0000000400007c02 */ /* 0x004fe80008000f00 */
[----:B------:R-:W-:Y:S03]  /*2bf0*/  HMMA.16816.F32.BF16 R24, R156, R80, R24 ;  /* 0x000000509c18723c */ /* 0x000fe60000041818 */
[----:B------:R-:W2:Y:S01]  /*2c00*/  LDSM.16.M88.2 R80, [R218+0x4080] ;  /* 0x00408000da50783b */ /* 0x000ea20000000100 */
[----:B------:R-:W-:Y:S04]  /*2c10*/  LEA R0, R0, R228, 0xd ;  /* 0x000000e400007211 */ /* 0x000fe800078e68ff */
[-C--:B---3--:R-:W-:Y:S05]  /*2c20*/  HMMA.16816.F32.BF16 R4, R136, R2.reuse, R4 ;  /* 0x000000028804723c */ /* 0x088fea0000041804 */
[----:B------:R-:W-:Y:S03]  /*2c30*/  SHF.L.U32 R0, R0, 0x1, RZ ;  /* 0x0000000100007819 */ /* 0x000fe600000006ff */
[C---:B------:R-:W-:Y:S01]  /*2c40*/  HMMA.16816.F32.BF16 R8, R140.reuse, R2, R8 ;  /* 0x000000028c08723c */ /* 0x040fe20000041808 */
[----:B------:R-:W-:Y:S06]  /*2c50*/  LDSM.16.M88.2 R2, [R222+0x4080] ;  /* 0x00408000de02783b */ /* 0x000fec0000000100 */
[----:B------:R3:W2:Y:S01]  /*2c60*/  LDSM.16.M88.4 R152, [R0+0x8080] ;  /* 0x008080000098783b */ /* 0x0006a20000000200 */
[-C--:B------:R-:W-:Y:S08]  /*2c70*/  HMMA.16816.F32.BF16 R12, R140, R82.reuse, R12 ;  /* 0x000000528c0c723c */ /* 0x080ff0000004180c */
[C---:B------:R-:W-:Y:S08]  /*2c80*/  HMMA.16816.F32.BF16 R16, R136.reuse, R82, R16 ;  /* 0x000000528810723c */ /* 0x040ff00000041810 */
[-C--:B-1----:R-:W-:Y:S01]  /*2c90*/  HMMA.16816.F32.BF16 R20, R136, R132.reuse, R20 ;  /* 0x000000848814723c */ /* 0x082fe20000041814 */
[----:B------:R-:W1:Y:S03]  /*2ca0*/  LDSM.16.M88.4 R136, [R208+0x9080] ;  /* 0x00908000d088783b */ /* 0x000e660000000200 */
[----:B---3--:R-:W-:Y:S04]  /*2cb0*/  MOV R0, UR13 ;  /* 0x0000000d00007c02 */ /* 0x008fe80008000f00 */
[----:B------:R-:W-:Y:S04]  /*2cc0*/  HMMA.16816.F32.BF16 R24, R140, R132, R24 ;  /* 0x000000848c18723c */ /* 0x000fe80000041818 */
[----:B------:R-:W-:Y:S04]  /*2cd0*/  LEA R0, R0, R252, 0x6 ;  /* 0x000000fc00007211 */ /* 0x000fe800078e30ff */
[-C--:B------:R-:W-:Y:S05]  /*2ce0*/  HMMA.16816.F32.BF16 R4, R144, R134.reuse, R4 ;  /* 0x000000869004723c */ /* 0x080fea0000041804 */
[C-C-:B------:R-:W-:Y:S03]  /*2cf0*/  IADD3 R133, R0.reuse, UR22, R234.reuse ;  /* 0x0000001600857c10 */ /* 0x140fe6000fffe0ea */
[C---:B----4-:R-:W-:Y:S07]  /*2d00*/  HMMA.16816.F32.BF16 R8, R76.reuse, R134, R8 ;  /* 0x000000864c08723c */ /* 0x050fee0000041808 */
[----:B------:R-:W-:Y:S01]  /*2d10*/  IADD3 R134, R0, c[0x0][0x2a4], R234 ;  /* 0x0000a90000867a10 */ /* 0x000fe20007ffe0ea */
[-C--:B--2---:R-:W-:Y:S04]  /*2d20*/  HMMA.16816.F32.BF16 R12, R76, R80.reuse, R12 ;  /* 0x000000504c0c723c */ /* 0x084fe8000004180c */
[----:B-----5:R-:W-:Y:S04]  /*2d30*/  IMNMX R134, R241, R134, PT ;  /* 0x00000086f1867217 */ /* 0x020fe80003800200 */
[C---:B------:R-:W-:Y:S08]  /*2d40*/  HMMA.16816.F32.BF16 R16, R144.reuse, R80, R16 ;  /* 0x000000509010723c */ /* 0x040ff00000041810 */
[-C--:B------:R-:W-:Y:S08]  /*2d50*/  HMMA.16816.F32.BF16 R20, R144, R148.reuse, R20 ;  /* 0x000000949014723c */ /* 0x080ff00000041814 */
[----:B------:R-:W-:Y:S08]  /*2d60*/  HMMA.16816.F32.BF16 R24, R76, R148, R24 ;  /* 0x000000944c18723c */ /* 0x000ff00000041818 */
[-C--:B------:R-:W-:Y:S08]  /*2d70*/  HMMA.16816.F32.BF16 R4, R152, R150.reuse, R4 ;  /* 0x000000969804723c */ /* 0x080ff00000041804 */
[C---:B-1----:R-:W-:Y:S08]  /*2d80*/  HMMA.16816.F32.BF16 R8, R136.reuse, R150, R8 ;  /* 0x000000968808723c */ /* 0x042ff00000041808 */
        /* <DEDUP_REMOVED lines=20> */
[----:B------:R5:W1:Y:S01]  /*2ed0*/  MUFU.TANH R247, R16 ;  /* 0x0000001000f77308 */ /* 0x000a620000002400 */
[----:B------:R-:W-:Y:S01]  /*2ee0*/  FMUL.FTZ R19, R19, c[0x0][0x2b4] ;  /* 0x0000ad0013137a20 */ /* 0x000fe20000410000 */
[----:B--2---:R-:W2:Y:S08]  /*2ef0*/  LDSM.16.M88.2 R4, [R222+0x5080] ;  /* 0x00508000de04783b */ /* 0x004eb00000000100 */
[----:B------:R-:W1:Y:S10]  /*2f00*/  MUFU.TANH R209, R7 ;  /* 0x0000000700d17308 */ /* 0x000e740000002400 */
[----:B------:R1:W1:Y:S01]  /*2f10*/  MUFU.TANH R213, R12 ;  /* 0x0000000c00d57308 */ /* 0x0002620000002400 */
[----:B-----5:R-:W-:Y:S05]  /*2f20*/  IMAD.U32 R16, RZ, RZ, UR4 ;  /* 0x00000004ff107e24 */ /* 0x020fea000f8e00ff */
[----:B------:R-:W-:Y:S04]  /*2f30*/  LEA R16, R16, R252, 0x6 ;  /* 0x000000fc10107211 */ /* 0x000fe800078e30ff */
[----:B------:R-:W3:Y:S01]  /*2f40*/  MUFU.TANH R215, R8 ;  /* 0x0000000800d77308 */ /* 0x000ee20000002400 */
[----:B------:R3:W3:Y:S09]  /*2f50*/  LDS R135, [R16.X4+0x12080] ;  /* 0x0120800010877984 */ /* 0x0006f20000004800 */
[----:B------:R5:W3:Y:S01]  /*2f60*/  MUFU.TANH R212, R13 ;  /* 0x0000000d00d47308 */ /* 0x000ae20000002400 */
[----:B-1----:R1:W1:Y:S01]  /*2f70*/  LDS R12, [R16.X4+0x12100] ;  /* 0x01210000100c7984 */ /* 0x0022620000004800 */
[-C--:B--2---:R-:W-:Y:S08]  /*2f80*/  HMMA.16816.F32.BF16 R20, R152, R4.reuse, R20 ;  /* 0x000000049814723c */ /* 0x084ff00000041814 */
[----:B------:R2:W1:Y:S01]  /*2f90*/  MUFU.TANH R214, R9 ;  /* 0x0000000900d67308 */ /* 0x0004620000002400 */
[----:B------:R-:W-:Y:S09]  /*2fa0*/  HMMA.16816.F32.BF16 R24, R136, R4, R24 ;  /* 0x000000048818723c */ /* 0x000ff20000041818 */
[----:B------:R2:W1:Y:S01]  /*2fb0*/  MUFU.TANH R237, R10 ;  /* 0x0000000a00ed7308 */ /* 0x0004620000002400 */
[----:B-----5:R2:W1:Y:S04]  /*2fc0*/  LDS R13, [R16.X4+0x120a0] ;  /* 0x0120a000100d7984 */ /* 0x0204680000004800 */
[----:B------:R-:W1:Y:S01]  /*2fd0*/  LDS R16, [R16.X4+0x12120] ;  /* 0x0121200010107984 */ /* 0x000e620000004800 */
[----:B------:R-:W-:Y:S04]  /*2fe0*/  FMUL.FTZ R20, R20, c[0x0][0x2b4] ;  /* 0x0000ad0014147a20 */ /* 0x000fe80000410000 */
[----:B------:R2:W1:Y:S01]  /*2ff0*/  MUFU.TANH R240, R11 ;  /* 0x0000000b00f07308 */ /* 0x0004620000002400 */
[----:B------:R-:W-:Y:S02]  /*3000*/  FMUL.FTZ R21, R21, c[0x0][0x2b4] ;  /* 0x0000ad0015157a20 */ /* 0x000fe40000410000 */
[----:B------:R-:W-:Y:S02]  /*3010*/  FMUL.FTZ R22, R22, c[0x0][0x2b4] ;  /* 0x0000ad0016167a20 */ /* 0x000fe40000410000 */
[----:B------:R-:W-:Y:S02]  /*3020*/  FMUL.FTZ R23, R23, c[0x0][0x2b4] ;  /* 0x0000ad0017177a20 */ /* 0x000fe40000410000 */
[----:B------:R-:W-:Y:S02]  /*3030*/  FMUL.FTZ R24, R24, c[0x0][0x2b4] ;  /* 0x0000ad0018187a20 */ /* 0x000fe40000410000 */
[----:B------:R-:W-:Y:S01]  /*3040*/  FMUL.FTZ R25, R25, c[0x0][0x2b4] ;  /* 0x0000ad0019197a20 */ /* 0x000fe20000410000 */
[----:B------:R2:W1:Y:S01]  /*3050*/  MUFU.TANH R236, R14 ;  /* 0x0000000e00ec7308 */ /* 0x0004620000002400 */
[----:B------:R-:W-:Y:S02]  /*3060*/  FMUL.FTZ R26, R26, c[0x0][0x2b4] ;  /* 0x0000ad001a1a7a20 */ /* 0x000fe40000410000 */
[----:B------:R-:W-:Y:S07]  /*3070*/  FMUL.FTZ R27, R27, c[0x0][0x2b4] ;  /* 0x0000ad001b1b7a20 */ /* 0x000fee0000410000 */
[----:B------:R2:W1:Y:S10]  /*3080*/  MUFU.TANH R235, R15 ;  /* 0x0000000f00eb7308 */ /* 0x0004740000002400 */
        /* <DEDUP_REMOVED lines=10> */
[----:B------:R2:W1:Y:S01]  /*3130*/  MUFU.TANH R210, R27 ;  /* 0x0000001b00d27308 */ /* 0x0004620000002400 */
[----:B------:R-:W-:-:S05]  /*3140*/  @!P3 BRA `(.L_x_248) ;  /* 0x000001900000b947 */ /* 0x000fca0003800000 */
[----:B---34-:R-:W-:Y:S01]  /*3150*/  IMAD.MOV.U32 R2, RZ, RZ, c[0x0][0x168] ;  /* 0x00005a00ff027624 */ /* 0x018fe200078e00ff */
[----:B------:R-:W-:Y:S04]  /*3160*/  BSSY B0, `(.L_x_249) ;  /* 0x000000f000007945 */ /* 0x000fe80003800000 */
[----:B------:R-:W-:Y:S04]  /*3170*/  IADD3 R2, R0, c[0x0][0x198], -R2 ;  /* 0x0000660000027a10 */ /* 0x000fe80007ffe802 */
[----:B------:R-:W-:Y:S11]  /*3180*/  ISETP.GT.AND P2, PT, R2, -0x1, PT ;  /* 0xffffffff0200780c */ /* 0x000ff60003f44270 */
[----:B------:R-:W-:Y:S02]  /*3190*/  @!UPT UIADD3 URZ, URZ, URZ, URZ ;  /* 0x0000003f3f3ff290 */ /* 0x000fe4000fffe03f */
[----:B------:R-:W-:-:S05]  /*31a0*/  @P2 BRA `(.L_x_250) ;  /* 0x0000006000002947 */ /* 0x000fca0003800000 */
[----:B------:R-:W-:Y:S02]  /*31b0*/  ISETP.NE.AND P2, PT, R238, c[0x0][0x2a8], PT ;  /* 0x0000aa00ee007a0c */ /* 0x000fe40003f45270 */
[----:B------:R-:W-:Y:S11]  /*31c0*/  LOP3.LUT R2, RZ, R2, RZ, 0x33, !PT ;  /* 0x00000002ff027212 */ /* 0x000ff600078e33ff */
[----:B------:R-:W-:Y:S05]  /*31d0*/  @P2 IMAD.HI.U32 R3, R2, c[0x0][0x2ac], RZ ;  /* 0x0000ab0002032a27 */ /* 0x000fea00078e00ff */
[----:B------:R-:W-:Y:S04]  /*31e0*/  @P2 SHF.R.U32.HI R2, RZ, c[0x0][0x2b0], R3 ;  /* 0x0000ac00ff022a19 */ /* 0x000fe80000011603 */
[----:B------:R-:W-:Y:S01]  /*31f0*/  LOP3.LUT R2, RZ, R2, RZ, 0x33, !PT ;  /* 0x00000002ff027212 */ /* 0x000fe200078e33ff */
[----:B------:R-:W-:-:S05]  /*3200*/  BRA `(.L_x_251) ;  /* 0x0000004000007947 */ /* 0x000fca0003800000 */
.L_x_250:
[----:B------:R-:W-:Y:S11]  /*3210*/  ISETP.NE.AND P2, PT, R238, c[0x0][0x2a8], PT ;  /* 0x0000aa00ee007a0c */ /* 0x000ff60003f45270 */
[----:B------:R-:W-:Y:S02]  /*3220*/  @!UPT UIADD3 URZ, URZ, URZ, URZ ;  /* 0x0000003f3f3ff290 */ /* 0x000fe4000fffe03f */
[----:B------:R-:W-:Y:S05]  /*3230*/  @P2 IMAD.HI.U32 R3, R2, c[0x0][0x2ac], RZ ;  /* 0x0000ab0002032a27 */ /* 0x000fea00078e00ff */
[----:B------:R-:W-:Y:S02]  /*3240*/  @P2 SHF.R.U32.HI R2, RZ, c[0x0][0x2b0], R3 ;  /* 0x0000ac00ff022a19 */ /* 0x000fe40000011603 */
.L_x_251:
[----:B------:R-:W-:Y:S05]  /*3250*/  BSYNC B0 ;  /* 0x0000000000007941 */ /* 0x000fea0003800000 */
.L_x_249:
[--C-:B------:R-:W-:Y:S01]  /*3260*/  IADD3 R133, R0, UR22, R234.reuse ;  /* 0x0000001600857c10 */ /* 0x100fe2000fffe0ea */
[----:B------:R-:W3:Y:S02]  /*3270*/  LDL R3, [R1+0x8] ;  /* 0x0000080001037983 */ /* 0x000ee40000100800 */
[----:B---3--:R-:W-:Y:S01]  /*3280*/  IMAD R2, R2, c[0x0][0x2a8], R3 ;  /* 0x0000aa0002027a24 */ /* 0x008fe200078e0203 */
[----:B------:R-:W-:Y:S04]  /*3290*/  IADD3 R3, R0, c[0x0][0x2a4], R234 ;  /* 0x0000a90000037a10 */ /* 0x000fe80007ffe0ea */
[----:B------:R-:W-:Y:S02]  /*32a0*/  IMNMX R3, R241, R3, PT ;  /* 0x00000003f1037217 */ /* 0x000fe40003800200 */
[----:B------:R-:W-:Y:S02]  /*32b0*/  IADD3 R134, R2, c[0x0][0x2a8], RZ ;  /* 0x0000aa0002867a10 */ /* 0x000fe40007ffe0ff */
[----:B------:R-:W-:Y:S02]  /*32c0*/  IMNMX R133, R133, R2, !PT ;  /* 0x0000000285857217 */ /* 0x000fe40007800200 */
[----:B------:R-:W-:Y:S02]  /*32d0*/  IMNMX R134, R3, R134, PT ;  /* 0x0000008603867217 */ /* 0x000fe40003800200 */
.L_x_248:
[----:B---34-:R-:W-:Y:S04]  /*32e0*/  IADD3 R2, R0, 0x8, RZ ;  /* 0x0000000800027810 */ /* 0x018fe80007ffe0ff */
[C-C-:B------:R-:W-:Y:S02]  /*32f0*/  IADD3 R6, R2.reuse, c[0x0][0x2a4], R234.reuse ;  /* 0x0000a90002067a10 */ /* 0x140fe40007ffe0ea */
[----:B------:R-:W-:Y:S02]  /*3300*/  IADD3 R5, R2, UR22, R234 ;  /* 0x0000001602057c10 */ /* 0x000fe4000fffe0ea */
[----:B------:R-:W-:Y:S01]  /*3310*/  IMNMX R6, R241, R6, PT ;  /* 0x00000006f1067217 */ /* 0x000fe20003800200 */
[----:B------:R-:W-:-:S05]  /*3320*/  @!P3 BRA `(.L_x_252) ;  /* 0x000001600000b947 */ /* 0x000fca0003800000 */
[----:B------:R-:W-:Y:S01]  /*3330*/  IMAD.MOV.U32 R3, RZ, RZ, c[0x0][0x168] ;  /* 0x00005a00ff037624 */ /* 0x000fe200078e00ff */
        /* <DEDUP_REMOVED lines=11> */
.L_x_254:
[----:B------:R-:W-:Y:S11]  /*33f0*/  ISETP.NE.AND P2, PT, R238, c[0x0][0x2a8], PT ;  /* 0x0000aa00ee007a0c */ /* 0x000ff60003f45270 */
[----:B------:R-:W-:Y:S02]  /*3400*/  @!UPT UIADD3 URZ, URZ, URZ, URZ ;  /* 0x0000003f3f3ff290 */ /* 0x000fe4000fffe03f */
[----:B------:R-:W-:Y:S05]  /*3410*/  @P2 IMAD.HI.U32 R3, R2, c[0x0][0x2ac], RZ ;  /* 0x0000ab0002032a27 */ /* 0x000fea00078e00ff */
[----:B------:R-:W-:Y:S02]  /*3420*/  @P2 SHF.R.U32.HI R2, RZ, c[0x0][0x2b0], R3 ;  /* 0x0000ac00ff022a19 */ /* 0x000fe40000011603 */
.L_x_255:
[----:B------:R-:W-:Y:S05]  /*3430*/  BSYNC B0 ;  /* 0x0000000000007941 */ /* 0x000fea0003800000 */
.L_x_253:
[----:B------:R-:W3:Y:S02]  /*3440*/  LDL R3, [R1+0x8] ;  /* 0x0000080001037983 */ /* 0x000ee40000100800 */
[----:B---3--:R-:W-:Y:S05]  /*3450*/  IMAD R2, R2, c[0x0][0x2a8], R3 ;  /* 0x0000aa0002027a24 */ /* 0x008fea00078e0203 */
[----:B------:R-:W-:Y:S02]  /*3460*/  IADD3 R3, R2, c[0x0][0x2a8], RZ ;  /* 0x0000aa0002037a10 */ /* 0x000fe40007ffe0ff */
[----:B------:R-:W-:Y:S02]  /*3470*/  IMNMX R5, R5, R2, !PT ;  /* 0x0000000205057217 */ /* 0x000fe40007800200 */
[----:B------:R-:W-:Y:S02]  /*3480*/  IMNMX R6, R6, R3, PT ;  /* 0x0000000306067217 */ /* 0x000fe40003800200 */
.L_x_252:
[----:B------:R-:W-:Y:S04]  /*3490*/  IADD3 R2, R0, 0x20, RZ ;  /* 0x0000002000027810 */ /* 0x000fe80007ffe0ff */
        /* <DEDUP_REMOVED lines=16> */
.L_x_258:
[----:B------:R-:W-:Y:S11]  /*35a0*/  ISETP.NE.AND P2, PT, R238, c[0x0][0x2a8], PT ;  /* 0x0000aa00ee007a0c */ /* 0x000ff60003f45270 */
[----:B------:R-:W-:Y:S02]  /*35b0*/  @!UPT UIADD3 URZ, URZ, URZ, URZ ;  /* 0x0000003f3f3ff290 */ /* 0x000fe4000fffe03f */
[----:B------:R-:W-:Y:S05]  /*35c0*/  @P2 IMAD.HI.U32 R7, R2, c[0x0][0x2ac], RZ ;  /* 0x0000ab0002072a27 */ /* 0x000fea00078e00ff */
[----:B------:R-:W-:Y:S02]  /*35d0*/  @P2 SHF.R.U32.HI R2, RZ, c[0x0][0x2b0], R7 ;  /* 0x0000ac00ff022a19 */ /* 0x000fe40000011607 */
.L_x_259:
[----:B------:R-:W-:Y:S05]  /*35e0*/  BSYNC B0 ;  /* 0x0000000000007941 */ /* 0x000fea0003800000 */
.L_x_257:
[----:B------:R-:W3:Y:S02]  /*35f0*/  LDL R7, [R1+0x8] ;  /* 0x0000080001077983 */ /* 0x000ee40000100800 */
[----:B---3--:R-:W-:Y:S05]  /*3600*/  IMAD R2, R2, c[0x0][0x2a8], R7 ;  /* 0x0000aa0002027a24 */ /* 0x008fea00078e0207 */
[----:B------:R-:W-:Y:S02]  /*3610*/  IADD3 R7, R2, c[0x0][0x2a8], RZ ;  /* 0x0000aa0002077a10 */ /* 0x000fe40007ffe0ff */
[----:B------:R-:W-:Y:S02]  /*3620*/  IMNMX R3, R3, R2, !PT ;  /* 0x0000000203037217 */ /* 0x000fe40007800200 */
[----:B------:R-:W-:Y:S02]  /*3630*/  IMNMX R4, R4, R7, PT ;  /* 0x0000000704047217 */ /* 0x000fe40003800200 */
.L_x_256:
[----:B------:R-:W-:Y:S04]  /*3640*/  IADD3 R0, R0, 0x28, RZ ;  /* 0x0000002800007810 */ /* 0x000fe80007ffe0ff */
[C-C-:B--2---:R-:W-:Y:S02]  /*3650*/  IADD3 R9, R0.reuse, c[0x0][0x2a4], R234.reuse ;  /* 0x0000a90000097a10 */ /* 0x144fe40007ffe0ea */
        /* <DEDUP_REMOVED lines=15> */
.L_x_262:
[----:B------:R-:W-:Y:S11]  /*3750*/  ISETP.NE.AND P2, PT, R238, c[0x0][0x2a8], PT ;  /* 0x0000aa00ee007a0c */ /* 0x000ff60003f45270 */
[----:B------:R-:W-:Y:S02]  /*3760*/  @!UPT UIADD3 URZ, URZ, URZ, URZ ;  /* 0x0000003f3f3ff290 */ /* 0x000fe4000fffe03f */
[----:B------:R-:W-:Y:S05]  /*3770*/  @P2 IMAD.HI.U32 R2, R0, c[0x0][0x2ac], RZ ;  /* 0x0000ab0000022a27 */ /* 0x000fea00078e00ff */
[----:B------:R-:W-:Y:S02]  /*3780*/  @P2 SHF.R.U32.HI R0, RZ, c[0x0][0x2b0], R2 ;  /* 0x0000ac00ff002a19 */ /* 0x000fe40000011602 */
.L_x_263:
[----:B------:R-:W-:Y:S05]  /*3790*/  BSYNC B0 ;  /* 0x0000000000007941 */ /* 0x000fea0003800000 */
.L_x_261:
[----:B------:R-:W2:Y:S02]  /*37a0*/  LDL R2, [R1+0x8] ;  /* 0x0000080001027983 */ /* 0x000ea40000100800 */
[----:B--2---:R-:W-:Y:S05]  /*37b0*/  IMAD R0, R0, c[0x0][0x2a8], R2 ;  /* 0x0000aa0000007a24 */ /* 0x004fea00078e0202 */
[----:B------:R-:W-:Y:S02]  /*37c0*/  IADD3 R2, R0, c[0x0][0x2a8], RZ ;  /* 0x0000aa0000027a10 */ /* 0x000fe40007ffe0ff */
[----:B------:R-:W-:Y:S02]  /*37d0*/  IMNMX R8, R8, R0, !PT ;  /* 0x0000000008087217 */ /* 0x000fe40007800200 */
[----:B------:R-:W-:Y:S02]  /*37e0*/  IMNMX R9, R9, R2, PT ;  /* 0x0000000209097217 */ /* 0x000fe40003800200 */
.L_x_260:
[----:B------:R-:W-:Y:S04]  /*37f0*/  DEPBAR.LE SB0, 0x0 ;  /* 0x000080000000791a */ /* 0x000fe80000000000 */
[----:B------:R-:W-:Y:S01]  /*3800*/  BAR.SYNC.DEFER_BLOCKING 0x0 ;  /* 0x0000000000007b1d */ /* 0x000fe20000010000 */
[----:B------:R-:W-:Y:S01]  /*3810*/  SEL R2, R231, 0xffffffe0, !P0 ;  /* 0xffffffe0e7027807 */ /* 0x000fe20004000000 */
[----:B------:R-:W-:Y:S01]  /*3820*/  IMAD.SHL.U32 R0, R220, 0x2, RZ ;  /* 0x00000002dc007824 */ /* 0x000fe200078e00ff */
[----:B------:R-:W-:Y:S03]  /*3830*/  UIADD3 UR23, UR13, 0x1, URZ ;  /* 0x000000010d177890 */ /* 0x000fe6000fffe03f */
[----:B------:R-:W-:Y:S01]  /*3840*/  IMAD.IADD R2, R0, 0x1, R2 ;  /* 0x0000000100027824 */ /* 0x000fe200078e0202 */
[----:B------:R-:W-:Y:S06]  /*3850*/  UISETP.GE.AND UP0, UPT, UR23, UR14, UPT ;  /* 0x0000000e1700728c */ /* 0x000fec000bf06270 */
[----:B------:R-:W-:Y:S01]  /*3860*/  PLOP3.LUT P2, PT, PT, PT, UP0, 0x80, 0x0 ;  /* 0x000000000000781c */ /* 0x000fe20003f4f008 */
[----:B------:R2:W3:Y:S04]  /*3870*/  LDSM.16.M88.4 R20, [R0+0xe080] ;  /* 0x00e080000014783b */ /* 0x0004e80000000200 */
[----:B------:R2:W4:Y:S04]  /*3880*/  LDSM.16.M88.4 R24, [R0+0xf080] ;  /* 0x00f080000018783b */ /* 0x0005280000000200 */
[----:B------:R2:W1:Y:S04]  /*3890*/  LDSM.16.M88.4 R76, [R2+0xe080] ;  /* 0x00e08000024c783b */ /* 0x0004680000000200 */
[----:B------:R2:W1:Y:S01]  /*38a0*/  LDSM.16.M88.4 R80, [R2+0xf080] ;  /* 0x00f080000250783b */ /* 0x0004620000000200 */
[----:B------:R-:W-:-:S05]  /*38b0*/  @P2 BRA `(.L_x_264) ;  /* 0x000003e000002947 */ /* 0x000fca0003800000 */
[----:B------:R-:W5:Y:S01]  /*38c0*/  LDL R7, [R1+0x54] ;  /* 0x0000540001077983 */ /* 0x000f620000100800 */
[----:B------:R-:W-:Y:S01]  /*38d0*/  ULDC.64 UR6, c[0x0][0x178] ;  /* 0x00005e0000067ab9 */ /* 0x000fe20000000a00 */
[----:B------:R-:W-:Y:S01]  /*38e0*/  IMAD.U32 R15, RZ, RZ, UR13 ;  /* 0x0000000dff0f7e24 */ /* 0x000fe2000f8e00ff */
[----:B------:R-:W-:Y:S01]  /*38f0*/  UIMAD.WIDE.U32 UR26, UR23, UR6, URZ ;  /* 0x00000006171a72a5 */ /* 0x000fe2000f8e003f */
[----:B--2---:R-:W2:Y:S01]  /*3900*/  LDL.64 R138, [R1+0x10] ;  /* 0x00001000018a7983 */ /* 0x004ea20000100a00 */
[----:B------:R-:W-:Y:S03]  /*3910*/  USHF.R.S32.HI UR24, URZ, 0x1f, UR23 ;  /* 0x0000001f3f187899 */ /* 0x000fe60008011417 */
[----:B----4-:R-:W4:Y:S01]  /*3920*/  LDL.64 R136, [R1+0x30] ;  /* 0x0000300001887983 */ /* 0x010f220000100a00 */
[----:B------:R-:W-:Y:S02]  /*3930*/  UIMAD UR24, UR24, UR6, URZ ;  /* 0x00000006181872a4 */ /* 0x000fe4000f8e023f */
[----:B------:R-:W-:Y:S01]  /*3940*/  USHF.L.U32 UR6, UR26, 0x6, URZ ;  /* 0x000000061a067899 */ /* 0x000fe2000800063f */
[----:B---3--:R-:W3:Y:S01]  /*3950*/  LDL R18, [R1+0x40] ;  /* 0x0000400001127983 */ /* 0x008ee20000100800 */
[----:B------:R-:W-:Y:S03]  /*3960*/  UIMAD UR24, UR23, UR7, UR24 ;  /* 0x00000007171872a4 */ /* 0x000fe6000f8e0218 */
[----:B------:R-:W3:Y:S01]  /*3970*/  LDL.64 R140, [R1+0x18] ;  /* 0x00001800018c7983 */ /* 0x000ee20000100a00 */
[----:B------:R-:W-:Y:S03]  /*3980*/  UIADD3 UR24, UR27, UR24, URZ ;  /* 0x000000181b187290 */ /* 0x000fe6000fffe03f */
[----:B------:R-:W3:Y:S01]  /*3990*/  LDL R132, [R1+0x50] ;  /* 0x0000500001847983 */ /* 0x000ee20000100800 */
[----:B------:R-:W-:Y:S03]  /*39a0*/  USHF.L.U64.HI UR24, UR26, 0x6, UR24 ;  /* 0x000000061a187899 */ /* 0x000fe60008010218 */
[----:B------:R-:W1:Y:S01]  /*39b0*/  @!P5 S2R R14, SR_CTAID.Y ;  /* 0x00000000000ed919 */ /* 0x000e620000002600 */
[----:B-----5:R-:W-:Y:S02]  /*39c0*/  ISETP.NE.AND P4, PT, R7, RZ, PT ;  /* 0x000000ff0700720c */ /* 0x020fe40003f85270 */
[----:B-1----:R-:W-:Y:S01]  /*39d0*/  @!P5 SHF.R.S32.HI R7, RZ, 0x1f, R14 ;  /* 0x0000001fff07d819 */ /* 0x002fe2000001140e */
[----:B--2---:R-:W-:Y:S02]  /*39e0*/  @!P5 IMAD.MOV.U32 R10, RZ, RZ, R138 ;  /* 0x000000ffff0ad224 */ /* 0x004fe400078e008a */
[----:B------:R-:W-:Y:S02]  /*39f0*/  @!P5 IMAD.MOV.U32 R11, RZ, RZ, R139 ;  /* 0x000000ffff0bd224 */ /* 0x000fe400078e008b */
[----:B------:R-:W-:Y:S01]  /*3a00*/  @!P5 IMAD R17, R7, c[0x0][0x270], RZ ;  /* 0x00009c000711da24 */ /* 0x000fe200078e02ff */
[----:B------:R-:W-:Y:S01]  /*3a10*/  @!P5 LEA R7, R15, 0x40, 0x6 ;  /* 0x000000400f07d811 */ /* 0x000fe200078e30ff */
[C---:B------:R-:W-:Y:S03]  /*3a20*/  @!P5 IMAD.WIDE.U32 R10, R14.reuse, c[0x0][0x270], R10 ;  /* 0x00009c000e0ada25 */ /* 0x040fe600078e000a */
[----:B------:R-:W-:Y:S01]  /*3a30*/  @!P5 SHF.R.S32.HI R15, RZ, 0x1f, R7 ;  /* 0x0000001fff0fd819 */ /* 0x000fe20000011407 */
[----:B------:R-:W-:Y:S04]  /*3a40*/  @!P5 IMAD R14, R14, c[0x0][0x274], R17 ;  /* 0x00009d000e0eda24 */ /* 0x000fe800078e0211 */
[----:B------:R-:W-:Y:S01]  /*3a50*/  @!P5 IMAD.IADD R14, R11, 0x1, R14 ;  /* 0x000000010b0ed824 */ /* 0x000fe200078e020e */
[----:B------:R-:W-:Y:S01]  /*3a60*/  @!P5 IADD3 R11, P3, P2, R7, UR16, R10 ;  /* 0x00000010070bdc10 */ /* 0x000fe2000fa7e00a */
[----:B------:R-:W-:Y:S03]  /*3a70*/  IMAD.U32 R10, RZ, RZ, UR9 ;  /* 0x00000009ff0a7e24 */ /* 0x000fe6000f8e00ff */
[----:B------:R-:W-:Y:S01]  /*3a80*/  @!P5 IADD3.X R17, R15, UR10, R14, P3, P2 ;  /* 0x0000000a0f11dc10 */ /* 0x000fe20009fe440e */
[----:B------:R-:W-:Y:S01]  /*3a90*/  IMAD.U32 R15, RZ, RZ, UR5 ;  /* 0x00000005ff0f7e24 */ /* 0x000fe2000f8e00ff */
[----:B----4-:R-:W-:Y:S04]  /*3aa0*/  IADD3 R10, P3, P2, R136, UR6, R10 ;  /* 0x00000006880a7c10 */ /* 0x010fe8000fa7e00a */
[----:B---3--:R-:W-:Y:S02]  /*3ab0*/  IADD3.X R15, R18, UR24, R15, P3, P2 ;  /* 0x00000018120f7c10 */ /* 0x008fe40009fe440f */
[----:B------:R-:W-:Y:S01]  /*3ac0*/  IADD3 R7, P2, R136, UR6, RZ ;  /* 0x0000000688077c10 */ /* 0x000fe2000ff5e0ff */
[----:B------:R-:W-:Y:S03]  /*3ad0*/  UIMAD UR6, UR23, -0x40, UR21 ;  /* 0xffffffc0170678a4 */ /* 0x000fe6000f8e0215 */
[----:B------:R-:W-:Y:S02]  /*3ae0*/  IADD3.X R14, R18, UR24, RZ, P2, !PT ;  /* 0x00000018120e7c10 */ /* 0x000fe400097fe4ff */
[C---:B------:R-:W-:Y:S04]  /*3af0*/  LEA R18, P2, R7.reuse, c[0x0][0x160], 0x1 ;  /* 0x0000580007127a11 */ /* 0x040fe800078408ff */
[----:B------:R-:W-:Y:S01]  /*3b00*/  LEA.HI.X R19, R7, c[0x0][0x164], R14, 0x1, P2 ;  /* 0x0000590007137a11 */ /* 0x000fe200010f0c0e */
[----:B------:R-:W-:Y:S01]  /*3b10*/  IMAD.U32 R7, RZ, RZ, UR15 ;  /* 0x0000000fff077e24 */ /* 0x000fe2000f8e00ff */
[C---:B------:R-:W-:Y:S03]  /*3b20*/  LEA R14, P2, R10.reuse, c[0x0][0x160], 0x1 ;  /* 0x000058000a0e7a11 */ /* 0x040fe600078408ff */
[----:B------:R-:W-:Y:S01]  /*3b30*/  IMAD R7, R7, 0x4000, R132 ;  /* 0x0000400007077824 */ /* 0x000fe200078e0284 */
[----:B------:R-:W-:Y:S02]  /*3b40*/  LEA.HI.X R15, R10, c[0x0][0x164], R15, 0x1, P2 ;  /* 0x000059000a0f7a11 */ /* 0x000fe400010f0c0f */
[C---:B------:R-:W-:Y:S02]  /*3b50*/  @!P5 LEA R136, P2, R11.reuse, c[0x0][0x258], 0x2 ;  /* 0x000096000b88da11 */ /* 0x040fe400078410ff */
[----:B------:R-:W-:Y:S02]  /*3b60*/  IADD3 R10, -R140, UR6, RZ ;  /* 0x000000068c0a7c10 */ /* 0x000fe4000fffe1ff */
[----:B------:R-:W-:Y:S02]  /*3b70*/  @!P5 LEA.HI.X R137, R11, c[0x0][0x25c], R17, 0x2, P2 ;  /* 0x000097000b89da11 */ /* 0x000fe400010f1411 */
[C---:B------:R-:W-:Y:S11]  /*3b80*/  ISETP.LT.OR P2, PT, R10.reuse, 0x1, P6 ;  /* 0x000000010a00780c */ /* 0x040ff60003741670 */
[----:B------:R-:W-:Y:S02]  /*3b90*/  @!UPT UIADD3 URZ, URZ, URZ, URZ ;  /* 0x0000003f3f3ff290 */ /* 0x000fe4000fffe03f */
[----:B------:R-:W-:Y:S01]  /*3ba0*/  @!PT LDS RZ, [RZ] ;  /* 0x00000000fffff984 */ /* 0x000fe20000000800 */
[----:B------:R-:W-:Y:S01]  /*3bb0*/  @!PT LDS RZ, [RZ] ;  /* 0x00000000fffff984 */ /* 0x000fe20000000800 */
[----:B------:R-:W-:Y:S01]  /*3bc0*/  @!PT LDS RZ, [RZ] ;  /* 0x00000000fffff984 */ /* 0x000fe20000000800 */
[----:B------:R1:W-:Y:S01]  /*3bd0*/  LDGSTS.E.BYPASS.LTC128B.128 [R7], [R18.64], !P2 ;  /* 0x0000000012077fae */ /* 0x0003e2000d101d52 */
[C---:B------:R-:W-:Y:S11]  /*3be0*/  ISETP.LT.OR P2, PT, R10.reuse, 0x1, P4 ;  /* 0x000000010a00780c */ /* 0x040ff60002741670 */
[----:B------:R-:W-:Y:S02]  /*3bf0*/  @!UPT UIADD3 URZ, URZ, URZ, URZ ;  /* 0x0000003f3f3ff290 */ /* 0x000fe4000fffe03f */
[----:B------:R1:W-:Y:S01]  /*3c00*/  LDGSTS.E.BYPASS.LTC128B.128 [R7+0x2000], [R18.64+0x80], !P2 ;  /* 0x0200008012077fae */ /* 0x0003e2000d101d52 */
[C---:B------:R-:W-:Y:S11]  /*3c10*/  ISETP.LT.OR P2, PT, R10.reuse, 0x21, P6 ;  /* 0x000000210a00780c */ /* 0x040ff60003741670 */
[----:B------:R-:W-:Y:S02]  /*3c20*/  @!UPT UIADD3 URZ, URZ, URZ, URZ ;  /* 0x0000003f3f3ff290 */ /* 0x000fe4000fffe03f */
[----:B------:R1:W-:Y:S01]  /*3c30*/  LDGSTS.E.BYPASS.LTC128B.128 [R7+0x1000], [R14.64], !P2 ;  /* 0x010000000e077fae */ /* 0x0003e2000d101d52 */
[----:B------:R-:W-:Y:S01]  /*3c40*/  ISETP.LT.OR P2, PT, R10, 0x21, P4 ;  /* 0x000000210a00780c */ /* 0x000fe20002741670 */
[----:B------:R-:W-:Y:S04]  /*3c50*/  IMAD.U32 R10, RZ, RZ, UR15 ;  /* 0x0000000fff0a7e24 */ /* 0x000fe8000f8e00ff */
[----:B------:R-:W-:Y:S04]  /*3c60*/  @!P5 IMAD R10, R10, 0x40, R138 ;  /* 0x000000400a0ad824 */ /* 0x000fe800078e028a */
[----:B------:R-:W-:Y:S04]  /*3c70*/  @!P5 IMAD.SHL.U32 R10, R10, 0x4, RZ ;  /* 0x000000040a0ad824 */ /* 0x000fe800078e00ff */
[----:B------:R1:W-:Y:S04]  /*3c80*/  LDGSTS.E.BYPASS.LTC128B.128 [R7+0x3000], [R14.64+0x80], !P2 ;  /* 0x030000800e077fae */ /* 0x0003e8000d101d52 */
[----:B------:R1:W-:Y:S02]  /*3c90*/  @!P5 LDGSTS.E.BYPASS.LTC128B.128 [R10+0x12080], [R136.64] ;  /* 0x12080000880adfae */ /* 0x0003e4000b901d52 */
.L_x_264:
[----:B------:R-:W-:Y:S01]  /*3ca0*/  PLOP3.LUT P2, PT, PT, PT, UP6, 0x40, 0x0 ;  /* 0x000000000000781c */ /* 0x000fe20003f4e868 */
[----:B------:R-:W0:Y:S03]  /*3cb0*/  LDGDEPBAR ;  /* 0x00000000000079af */ /* 0x000e260000000000 */
[----:B------:R-:W-:Y:S04]  /*3cc0*/  ISETP.GT.AND P2, PT, R5, RZ, P2 ;  /* 0x000000ff0500720c */ /* 0x000fe80001744270 */
[----:B------:R-:W-:Y:S04]  /*3cd0*/  ISETP.LT.OR P2, PT, R6, 0x1, P2 ;  /* 0x000000010600780c */ /* 0x000fe80001741670 */
[----:B------:R-:W-:Y:S02]  /*3ce0*/  FSEL R140, R151, -INF , !P2 ;  /* 0xff800000978c7808 */ /* 0x000fe40005000000 */
[----:B------:R-:W-:Y:S03]  /*3cf0*/  PLOP3.LUT P2, PT, PT, PT, UP5, 0x40, 0x0 ;  /* 0x000000000000781c */ /* 0x000fe60003f4e858 */
[--C-:B-1----:R-:W-:Y:S01]  /*3d00*/  FFMA.FTZ R243, R140, c[0x0][0x29c], -R13.reuse ;  /* 0x0000a7008cf37a23 */ /* 0x102fe2000001080d */
[----:B------:R-:W-:Y:S04]  /*3d10*/  ISETP.GT.AND P2, PT, R5, 0x1, P2 ;  /* 0x000000010500780c */ /* 0x000fe80001744270 */
[C---:B------:R-:W-:Y:S04]  /*3d20*/  ISETP.LT.OR P2, PT, R6.reuse, 0x2, P2 ;  /* 0x000000020600780c */ /* 0x040fe80001741670 */
[----:B------:R-:W-:Y:S02]  /*3d30*/  FSEL R139, R209, -INF , !P2 ;  /* 0xff800000d18b7808 */ /* 0x000fe40005000000 */
[----:B------:R-:W-:Y:S03]  /*3d40*/  PLOP3.LUT P2, PT, PT, PT, UP4, 0x40, 0x0 ;  /* 0x000000000000781c */ /* 0x000fe60003f4e848 */
[--C-:B------:R-:W-:Y:S01]  /*3d50*/  FFMA.FTZ R242, R139, c[0x0][0x29c], -R13.reuse ;  /* 0x0000a7008bf27a23 */ /* 0x100fe2000001080d */
[----:B------:R-:W-:Y:S01]  /*3d60*/  ISETP.GT.AND P2, PT, R5, 0x20, P2 ;  /* 0x000000200500780c */ /* 0x000fe20001744270 */
[----:B------:R-:W-:Y:S03]  /*3d70*/  MUFU.EX2 R139, R243 ;  /* 0x000000f3008b7308 */ /* 0x000fe60000000800 */
[----:B------:R-:W-:Y:S04]  /*3d80*/  ISETP.LT.OR P2, PT, R6, 0x21, P2 ;  /* 0x000000210600780c */ /* 0x000fe80001741670 */
[----:B------:R-:W-:Y:S02]  /*3d90*/  FSEL R138, R157, -INF , !P2 ;  /* 0xff8000009d8a7808 */ /* 0x000fe40005000000 */
[----:B------:R-:W-:Y:S03]  /*3da0*/  PLOP3.LUT P2, PT, PT, PT, UP3, 0x40, 0x0 ;  /* 0x000000000000781c */ /* 0x000fe60003f4e838 */
[--C-:B------:R-:W-:Y:S01]  /*3db0*/  FFMA.FTZ R241, R138, c[0x0][0x29c], -R13.reuse ;  /* 0x0000a7008af17a23 */ /* 0x100fe2000001080d */
[----:B------:R-:W-:Y:S01]  /*3dc0*/  ISETP.GT.AND P2, PT, R5, 0x21, P2 ;  /* 0x000000210500780c */ /* 0x000fe20001744270 */
[----:B------:R-:W1:Y:S03]  /*3dd0*/  MUFU.EX2 R138, R242 ;  /* 0x000000f2008a7308 */ /* 0x000e660000000800 */
[----:B------:R-:W-:Y:S04]  /*3de0*/  ISETP.LT.OR P2, PT, R6, 0x22, P2 ;  /* 0x000000220600780c */ /* 0x000fe80001741670 */
[----:B------:R-:W-:Y:S02]  /*3df0*/  FSEL R137, R158, -INF , !P2 ;  /* 0xff8000009e897808 */ /* 0x000fe40005000000 */
[----:B------:R-:W-:Y:S03]  /*3e00*/  PLOP3.LUT P2, PT, PT, PT, UP2, 0x40, 0x0 ;  /* 0x000000000000781c */ /* 0x000fe60003f4e828 */
[--C-:B------:R-:W-:Y:S01]  /*3e10*/  FFMA.FTZ R238, R137, c[0x0][0x29c], -R13.reuse ;  /* 0x0000a70089ee7a23 */ /* 0x100fe2000001080d */
[----:B------:R-:W-:Y:S04]  /*3e20*/  ISETP.GT.AND P2, PT, R5, 0x40, P2 ;  /* 0x000000400500780c */ /* 0x000fe80001744270 */
        /* <DEDUP_REMOVED lines=8> */
[----:B------:R-:W-:Y:S01]  /*3eb0*/  FFMA.FTZ R137, R132, c[0x0][0x29c], -R13 ;  /* 0x0000a70084897a23 */ /* 0x000fe2000001080d */
[----:B------:R-:W-:Y:S04]  /*3ec0*/  ISETP.GT.AND P2, PT, R3, RZ, P2 ;  /* 0x000000ff0300720c */ /* 0x000fe80001744270 */
[C---:B------:R-:W-:Y:S04]  /*3ed0*/  ISETP.LT.OR P2, PT, R4.reuse, 0x1, P2 ;  /* 0x000000010400780c */ /* 0x040fe80001741670 */
[----:B------:R-:W-:Y:S02]  /*3ee0*/  FSEL R19, R215, -INF , !P2 ;  /* 0xff800000d7137808 */ /* 0x000fe40005000000 */
[----:B------:R-:W-:Y:S03]  /*3ef0*/  PLOP3.LUT P2, PT, PT, PT, UP5, 0x40, 0x0 ;  /* 0x000000000000781c */ /* 0x000fe60003f4e858 */
[--C-:B------:R-:W-:Y:S01]  /*3f00*/  FFMA.FTZ R136, R19, c[0x0][0x29c], -R12.reuse ;  /* 0x0000a70013887a23 */ /* 0x100fe2000001080c */
[C---:B------:R-:W-:Y:S04]  /*3f10*/  ISETP.GT.AND P2, PT, R3.reuse, 0x1, P2 ;  /* 0x000000010300780c */ /* 0x040fe80001744270 */
[----:B------:R-:W-:Y:S04]  /*3f20*/  ISETP.LT.OR P2, PT, R4, 0x2, P2 ;  /* 0x000000020400780c */ /* 0x000fe80001741670 */
[----:B------:R-:W-:Y:S02]  /*3f30*/  FSEL R18, R214, -INF , !P2 ;  /* 0xff800000d6127808 */ /* 0x000fe40005000000 */
[----:B------:R-:W-:Y:S03]  /*3f40*/  PLOP3.LUT P2, PT, PT, PT, UP4, 0x40, 0x0 ;  /* 0x000000000000781c */ /* 0x000fe60003f4e848 */
[--C-:B------:R-:W-:Y:S01]  /*3f50*/  FFMA.FTZ R146, R18, c[0x0][0x29c], -R12.reuse ;  /* 0x0000a70012927a23 */ /* 0x100fe2000001080c */
[----:B------:R-:W-:Y:S04]  /*3f60*/  ISETP.GT.AND P2, PT, R3, 0x20, P2 ;  /* 0x000000200300780c */ /* 0x000fe80001744270 */
[C---:B------:R-:W-:Y:S01]  /*3f70*/  ISETP.LT.OR P2, PT, R4.reuse, 0x21, P2 ;  /* 0x000000210400780c */ /* 0x040fe20001741670 */
[----:B------:R-:W-:Y:S03]  /*3f80*/  MUFU.EX2 R146, R146 ;  /* 0x0000009200927308 */ /* 0x000fe60000000800 */
[----:B------:R-:W-:Y:S02]  /*3f90*/  FSEL R17, R213, -INF , !P2 ;  /* 0xff800000d5117808 */ /* 0x000fe40005000000 */
[----:B------:R-:W-:Y:S03]  /*3fa0*/  PLOP3.LUT P2, PT, PT, PT, UP3, 0x40, 0x0 ;  /* 0x000000000000781c */ /* 0x000fe60003f4e838 */
[--C-:B------:R-:W-:Y:S01]  /*3fb0*/  FFMA.FTZ R147, R17, c[0x0][0x29c], -R12.reuse ;  /* 0x0000a70011937a23 */ /* 0x100fe2000001080c */
[----:B------:R-:W-:Y:S04]  /*3fc0*/  ISETP.GT.AND P2, PT, R3, 0x21, P2 ;  /* 0x000000210300780c */ /* 0x000fe80001744270 */
[----:B------:R-:W-:Y:S01]  /*3fd0*/  ISETP.LT.OR P2, PT, R4, 0x22, P2 ;  /* 0x000000220400780c */ /* 0x000fe20001741670 */
[----:B------:R-:W-:Y:S03]  /*3fe0*/  MUFU.EX2 R147, R147 ;  /* 0x0000009300937308 */ /* 0x000fe60000000800 */
[----:B------:R-:W-:Y:S02]  /*3ff0*/  FSEL R15, R212, -INF , !P2 ;  /* 0xff800000d40f7808 */ /* 0x000fe40005000000 */
[----:B------:R-:W-:Y:S03]  /*4000*/  PLOP3.LUT P2, PT, PT, PT, UP2, 0x40, 0x0 ;  /* 0x000000000000781c */ /* 0x000fe60003f4e828 */
[--C-:B------:R-:W-:Y:S01]  /*4010*/  FFMA.FTZ R148, R15, c[0x0][0x29c], -R12.reuse ;  /* 0x0000a7000f947a23 */ /* 0x100fe2000001080c */
[C---:B------:R-:W-:Y:S04]  /*4020*/  ISETP.GT.AND P2, PT, R3.reuse, 0x40, P2 ;  /* 0x000000400300780c */ /* 0x040fe80001744270 */
[----:B------:R-:W-:Y:S01]  /*4030*/  ISETP.LT.OR P2, PT, R4, 0x41, P2 ;  /* 0x000000410400780c */ /* 0x000fe20001741670 */
[----:B------:R-:W-:Y:S03]  /*4040*/  MUFU.EX2 R148, R148 ;  /* 0x0000009400947308 */ /* 0x000fe60000000800 */
[----:B------:R-:W-:Y:S02]  /*4050*/  FSEL R14, R208, -INF , !P2 ;  /* 0xff800000d00e7808 */ /* 0x000fe40005000000 */
[----:B------:R-:W-:Y:S03]  /*4060*/  PLOP3.LUT P2, PT, PT, PT, UP1, 0x40, 0x0 ;  /* 0x000000000000781c */ /* 0x000fe60003f4e818 */
[--C-:B------:R-:W-:Y:S01]  /*4070*/  FFMA.FTZ R149, R14, c[0x0][0x29c], -R12.reuse ;  /* 0x0000a7000e957a23 */ /* 0x100fe2000001080c */
[----:B------:R-:W-:Y:S04]  /*4080*/  ISETP.GT.AND P2, PT, R3, 0x41, P2 ;  /* 0x000000410300780c */ /* 0x000fe80001744270 */
[----:B------:R-:W-:Y:S01]  /*4090*/  ISETP.LT.OR P2, PT, R4, 0x42, P2 ;  /* 0x000000420400780c */ /* 0x000fe20001741670 */
[----:B------:R-:W-:Y:S01]  /*40a0*/  MUFU.EX2 R149, R149 ;  /* 0x0000009500957308 */ /* 0x000fe20000000800 */
[-C--:B---3--:R-:W-:Y:S03]  /*40b0*/  HMMA.16816.F32.BF16 R4, R20, R160.reuse, RZ ;  /* 0x000000a01404723c */ /* 0x088fe600000418ff */
[----:B------:R-:W-:Y:S02]  /*40c0*/  FSEL R3, R159, -INF , !P2 ;  /* 0xff8000009f037808 */ /* 0x000fe40005000000 */
[----:B------:R-:W-:Y:S03]  /*40d0*/  PLOP3.LUT P2, PT, PT, PT, UP6, 0x40, 0x0 ;  /* 0x000000000000781c */ /* 0x000fe60003f4e868 */
[----:B------:R-:W-:Y:S01]  /*40e0*/  FFMA.FTZ R150, R3, c[0x0][0x29c], -R12 ;  /* 0x0000a70003967a23 */ /* 0x000fe2000001080c */
[C---:B------:R-:W-:Y:S04]  /*40f0*/  ISETP.GT.AND P2, PT, R8.reuse, RZ, P2 ;  /* 0x000000ff0800720c */ /* 0x040fe80001744270 */
[----:B------:R-:W-:Y:S01]  /*4100*/  ISETP.LT.OR P2, PT, R9, 0x1, P2 ;  /* 0x000000010900780c */ /* 0x000fe20001741670 */
[----:B------:R-:W-:Y:S03]  /*4110*/  MUFU.EX2 R150, R150 ;  /* 0x0000009600967308 */ /* 0x000fe60000000800 */
[----:B------:R-:W-:Y:S02]  /*4120*/  FSEL R145, R237, -INF , !P2 ;  /* 0xff800000ed917808 */ /* 0x000fe40005000000 */
[----:B------:R-:W-:Y:S03]  /*4130*/  PLOP3.LUT P2, PT, PT, PT, UP5, 0x40, 0x0 ;  /* 0x000000000000781c */ /* 0x000fe60003f4e858 */
[--C-:B------:R-:W-:Y:S01]  /*4140*/  FFMA.FTZ R152, R145, c[0x0][0x29c], -R16.reuse ;  /* 0x0000a70091987a23 */ /* 0x100fe20000010810 */
[----:B------:R-:W-:Y:S01]  /*4150*/  ISETP.GT.AND P2, PT, R8, 0x1, P2 ;  /* 0x000000010800780c */ /* 0x000fe20001744270 */
[----:B------:R-:W-:Y:S03]  /*4160*/  MUFU.EX2 R145, R136 ;  /* 0x0000008800917308 */ /* 0x000fe60000000800 */
[C---:B------:R-:W-:Y:S04]  /*4170*/  ISETP.LT.OR P2, PT, R9.reuse, 0x2, P2 ;  /* 0x000000020900780c */ /* 0x040fe80001741670 */
[----:B------:R-:W-:Y:S02]  /*4180*/  FSEL R144, R240, -INF , !P2 ;  /* 0xff800000f0907808 */ /* 0x000fe40005000000 */
[----:B------:R-:W-:Y:S01]  /*4190*/  PLOP3.LUT P2, PT, PT, PT, UP4, 0x40, 0x0 ;  /* 0x000000000000781c */ /* 0x000fe20003f4e848 */
[----:B------:R-:W-:Y:S02]  /*41a0*/  MUFU.EX2 R152, R152 ;  /* 0x0000009800987308 */ /* 0x000fe40000000800 */
[--C-:B------:R-:W-:Y:S01]  /*41b0*/  FFMA.FTZ R154, R144, c[0x0][0x29c], -R16.reuse ;  /* 0x0000a700909a7a23 */ /* 0x100fe20000010810 */
[----:B------:R-:W-:Y:S04]  /*41c0*/  ISETP.GT.AND P2, PT, R8, 0x20, P2 ;  /* 0x000000200800780c */ /* 0x000fe80001744270 */
[----:B------:R-:W-:Y:S03]  /*41d0*/  ISETP.LT.OR P2, PT, R9, 0x21, P2 ;  /* 0x000000210900780c */ /* 0x000fe60001741670 */
[----:B------:R-:W-:Y:S01]  /*41e0*/  MUFU.EX2 R144, R140 ;  /* 0x0000008c00907308 */ /* 0x000fe20000000800 */
[----:B------:R-:W-:Y:S02]  /*41f0*/  FSEL R143, R236, -INF , !P2 ;  /* 0xff800000ec8f7808 */ /* 0x000fe40005000000 */
[----:B------:R-:W-:Y:S03]  /*4200*/  PLOP3.LUT P2, PT, PT, PT, UP3, 0x40, 0x0 ;  /* 0x000000000000781c */ /* 0x000fe60003f4e838 */
[--C-:B------:R-:W-:Y:S01]  /*4210*/  FFMA.FTZ R156, R143, c[0x0][0x29c], -R16.reuse ;  /* 0x0000a7008f9c7a23 */ /* 0x100fe20000010810 */
[----:B------:R-:W-:Y:S03]  /*4220*/  ISETP.GT.AND P2, PT, R8, 0x21, P2 ;  /* 0x000000210800780c */ /* 0x000fe60001744270 */
[----:B------:R-:W-:Y:S01]  /*4230*/  MUFU.EX2 R143, R137 ;  /* 0x00000089008f7308 */ /* 0x000fe20000000800 */
[----:B------:R-:W-:Y:S04]  /*4240*/  ISETP.LT.OR P2, PT, R9, 0x22, P2 ;  /* 0x000000220900780c */ /* 0x000fe80001741670 */
[----:B------:R-:W-:Y:S02]  /*4250*/  FSEL R142, R235, -INF , !P2 ;  /* 0xff800000eb8e7808 */ /* 0x000fe40005000000 */
[----:B------:R-:W-:Y:S03]  /*4260*/  PLOP3.LUT P2, PT, PT, PT, UP2, 0x40, 0x0 ;  /* 0x000000000000781c */ /* 0x000fe60003f4e828 */
[--C-:B------:R-:W-:Y:S01]  /*4270*/  FFMA.FTZ R246, R142, c[0x0][0x29c], -R16.reuse ;  /* 0x0000a7008ef67a23 */ /* 0x100fe20000010810 */
[C---:B------:R-:W-:Y:S01]  /*4280*/  ISETP.GT.AND P2, PT, R8.reuse, 0x40, P2 ;  /* 0x000000400800780c */ /* 0x040fe20001744270 */
[----:B------:R-:W-:Y:S03]  /*4290*/  MUFU.EX2 R142, R238 ;  /* 0x000000ee008e7308 */ /* 0x000fe60000000800 */
[----:B------:R-:W-:Y:S04]  /*42a0*/  ISETP.LT.OR P2, PT, R9, 0x41, P2 ;  /* 0x000000410900780c */ /* 0x000fe80001741670 */
[----:B------:R-:W-:Y:S02]  /*42b0*/  FSEL R141, R211, -INF , !P2 ;  /* 0xff800000d38d7808 */ /* 0x000fe40005000000 */
[----:B------:R-:W-:Y:S01]  /*42c0*/  PLOP3.LUT P2, PT, PT, PT, UP1, 0x40, 0x0 ;  /* 0x000000000000781c */ /* 0x000fe20003f4e818 */
[----:B------:R-:W-:Y:S02]  /*42d0*/  MUFU.EX2 R156, R156 ;  /* 0x0000009c009c7308 */ /* 0x000fe40000000800 */
[--C-:B------:R-:W-:Y:S01]  /*42e0*/  FFMA.FTZ R248, R141, c[0x0][0x29c], -R16.reuse ;  /* 0x0000a7008df87a23 */ /* 0x100fe20000010810 */
[----:B------:R-:W-:Y:S04]  /*42f0*/  ISETP.GT.AND P2, PT, R8, 0x41, P2 ;  /* 0x000000410800780c */ /* 0x000fe80001744270 */
[----:B------:R-:W-:Y:S02]  /*4300*/  ISETP.LT.OR P2, PT, R9, 0x42, P2 ;  /* 0x000000420900780c */ /* 0x000fe40001741670 */
[C---:B----4-:R-:W-:Y:S01]  /*4310*/  HMMA.16816.F32.BF16 R8, R24.reuse, R160, RZ ;  /* 0x000000a01808723c */ /* 0x050fe200000418ff */
[----:B------:R-:W3:Y:S01]  /*4320*/  MUFU.EX2 R141, R241 ;  /* 0x000000f1008d7308 */ /* 0x000ee20000000800 */
[----:B------:R-:W-:Y:S02]  /*4330*/  FSEL R3, R210, -INF , !P2 ;  /* 0xff800000d2037808 */ /* 0x000fe40005000000 */
[----:B------:R-:W-:Y:S03]  /*4340*/  PLOP3.LUT P2, PT, PT, PT, UP5, 0x40, 0x0 ;  /* 0x000000000000781c */ /* 0x000fe60003f4e858 */
[----:B------:R-:W-:Y:S01]  /*4350*/  FFMA.FTZ R251, R3, c[0x0][0x29c], -R16 ;  /* 0x0000a70003fb7a23 */ /* 0x000fe20000010810 */
[-C--:B------:R-:W-:Y:S01]  /*4360*/  HMMA.16816.F32.BF16 R12, R24, R162.reuse, RZ ;  /* 0x000000a2180c723c */ /* 0x080fe200000418ff */
[----:B------:R-:W-:Y:S01]  /*4370*/  IMAD.MOV.U32 R3, RZ, RZ, 0x40 ;  /* 0x00000040ff037424 */ /* 0x000fe200078e00ff */
[----:B------:R-:W-:Y:S01]  /*4380*/  ISETP.GT.AND P2, PT, R133, 0x1, P2 ;  /* 0x000000018500780c */ /* 0x000fe20001744270 */
[----:B------:R-:W-:Y:S03]  /*4390*/  MUFU.EX2 R154, R154 ;  /* 0x0000009a009a7308 */ /* 0x000fe60000000800 */
[----:B------:R-:W-:Y:S02]  /*43a0*/  SEL R3, R3, 0xffffffc0, !P1 ;  /* 0xffffffc003037807 */ /* 0x000fe40004800000 */
[C---:B------:R-:W-:Y:S02]  /*43b0*/  HMMA.16816.F32.BF16 R16, R20.reuse, R162, RZ ;  /* 0x000000a21410723c */ /* 0x040fe400000418ff */
[----:B------:R-:W-:Y:S02]  /*43c0*/  ISETP.LT.OR P2, PT, R134, 0x2, P2 ;  /* 0x000000028600780c */ /* 0x000fe40001741670 */
[----:B------:R-:W-:Y:S01]  /*43d0*/  IMAD.IADD R132, R0, 0x1, R3 ;  /* 0x0000000100847824 */ /* 0x000fe200078e0203 */
[----:B------:R-:W-:Y:S03]  /*43e0*/  IADD3 R3, R3, R2, RZ ;  /* 0x0000000203037210 */ /* 0x000fe60007ffe0ff */
[-C--:B------:R-:W-:Y:S08]  /*43f0*/  HMMA.16816.F32.BF16 R20, R20, R164.reuse, RZ ;  /* 0x000000a41414723c */ /* 0x080ff000000418ff */
[----:B------:R-:W-:Y:S08]  /*4400*/  HMMA.16816.F32.BF16 R24, R24, R164, RZ ;  /* 0x000000a41818723c */ /* 0x000ff000000418ff */
[-C--:B------:R-:W-:Y:S08]  /*4410*/  HMMA.16816.F32.BF16 R4, R76, R166.reuse, R4 ;  /* 0x000000a64c04723c */ /* 0x080ff00000041804 */
[C---:B------:R-:W-:Y:S08]  /*4420*/  HMMA.16816.F32.BF16 R8, R80.reuse, R166, R8 ;  /* 0x000000a65008723c */ /* 0x040ff00000041808 */
[-C--:B------:R-:W-:Y:S08]  /*4430*/  HMMA.16816.F32.BF16 R12, R80, R168.reuse, R12 ;  /* 0x000000a8500c723c */ /* 0x080ff0000004180c */
[C---:B------:R-:W-:Y:S08]  /*4440*/  HMMA.16816.F32.BF16 R16, R76.reuse, R168, R16 ;  /* 0x000000a84c10723c */ /* 0x040ff00000041810 */
[-C--:B------:R-:W-:Y:S01]  /*4450*/  HMMA.16816.F32.BF16 R20, R76, R170.reuse, R20 ;  /* 0x000000aa4c14723c */ /* 0x080fe20000041814 */
[----:B------:R-:W4:Y:S07]  /*4460*/  LDSM.16.M88.4 R76, [R132+0xe080] ;  /* 0x00e08000844c783b */ /* 0x000f2e0000000200 */
[----:B------:R-:W-:Y:S01]  /*4470*/  HMMA.16816.F32.BF16 R24, R80, R170, R24 ;  /* 0x000000aa5018723c */ /* 0x000fe20000041818 */
[----:B------:R-:W5:Y:S07]  /*4480*/  LDSM.16.M88.4 R80, [R132+0xf080] ;  /* 0x00f080008450783b */ /* 0x000f6e0000000200 */
[-C--:B----4-:R-:W-:Y:S08]  /*4490*/  HMMA.16816.F32.BF16 R4, R76, R172.reuse, R4 ;  /* 0x000000ac4c04723c */ /* 0x090ff00000041804 */
[C---:B-----5:R-:W-:Y:S08]  /*44a0*/  HMMA.16816.F32.BF16 R8, R80.reuse, R172, R8 ;  /* 0x000000ac5008723c */ /* 0x060ff00000041808 */
        /* <DEDUP_REMOVED lines=13> */
[----:B------:R-:W5:Y:S08]  /*4580*/  LDSM.16.M88.4 R80, [R0+0x11080] ;  /* 0x011080000050783b */ /* 0x000f700000000200 */
[----:B--2---:R-:W-:Y:S01]  /*4590*/  LDS R0, [R252.X4+0x122a0] ;  /* 0x0122a000fc007984 */ /* 0x004fe20000004800 */
[-C--:B----4-:R-:W-:Y:S08]  /*45a0*/  HMMA.16816.F32.BF16 R4, R76, R184.reuse, R4 ;  /* 0x000000b84c04723c */ /* 0x090ff00000041804 */
[C---:B-----5:R-:W-:Y:S08]  /*45b0*/  HMMA.16816.F32.BF16 R8, R80.reuse, R184, R8 ;  /* 0x000000b85008723c */ /* 0x060ff00000041808 */
[-C--:B------:R-:W-:Y:S08]  /*45c0*/  HMMA.16816.F32.BF16 R12, R80, R186.reuse, R12 ;  /* 0x000000ba500c723c */ /* 0x080ff0000004180c */
[C---:B------:R-:W-:Y:S08]  /*45d0*/  HMMA.16816.F32.BF16 R16, R76.reuse, R186, R16 ;  /* 0x000000ba4c10723c */ /* 0x040ff00000041810 */
[-C--:B------:R-:W-:Y:S01]  /*45e0*/  HMMA.16816.F32.BF16 R20, R76, R188.reuse, R20 ;  /* 0x000000bc4c14723c */ /* 0x080fe20000041814 */
[----:B------:R-:W2:Y:S07]  /*45f0*/  LDSM.16.M88.4 R76, [R2+0x10080] ;  /* 0x01008000024c783b */ /* 0x000eae0000000200 */
[----:B------:R-:W-:Y:S01]  /*4600*/  HMMA.16816.F32.BF16 R24, R80, R188, R24 ;  /* 0x000000bc5018723c */ /* 0x000fe20000041818 */
[----:B------:R-:W4:Y:S07]  /*4610*/  LDSM.16.M88.4 R80, [R2+0x11080] ;  /* 0x011080000250783b */ /* 0x000f2e0000000200 */
[-C--:B--2---:R-:W-:Y:S08]  /*4620*/  HMMA.16816.F32.BF16 R4, R76, R190.reuse, R4 ;  /* 0x000000be4c04723c */ /* 0x084ff00000041804 */
[C---:B----4-:R-:W-:Y:S08]  /*4630*/  HMMA.16816.F32.BF16 R8, R80.reuse, R190, R8 ;  /* 0x000000be5008723c */ /* 0x050ff00000041808 */
[-C--:B------:R-:W-:Y:S08]  /*4640*/  HMMA.16816.F32.BF16 R12, R80, R192.reuse, R12 ;  /* 0x000000c0500c723c */ /* 0x080ff0000004180c */
[C---:B------:R-:W-:Y:S08]  /*4650*/  HMMA.16816.F32.BF16 R16, R76.reuse, R192, R16 ;  /* 0x000000c04c10723c */ /* 0x040ff00000041810 */
[-C--:B------:R-:W-:Y:S01]  /*4660*/  HMMA.16816.F32.BF16 R20, R76, R194.reuse, R20 ;  /* 0x000000c24c14723c */ /* 0x080fe20000041814 */
[----:B------:R-:W2:Y:S07]  /*4670*/  LDSM.16.M88.4 R76, [R132+0x10080] ;  /* 0x01008000844c783b */ /* 0x000eae0000000200 */
[----:B------:R-:W-:Y:S01]  /*4680*/  HMMA.16816.F32.BF16 R24, R80, R194, R24 ;  /* 0x000000c25018723c */ /* 0x000fe20000041818 */
[----:B------:R4:W5:Y:S03]  /*4690*/  LDSM.16.M88.4 R80, [R132+0x11080] ;  /* 0x011080008450783b */ /* 0x0009660000000200 */
[----:B----4-:R-:W-:Y:S02]  /*46a0*/  FSEL R132, R249, -INF , !P2 ;  /* 0xff800000f9847808 */ /* 0x010fe40005000000 */
[----:B------:R-:W-:Y:S04]  /*46b0*/  PLOP3.LUT P2, PT, PT, PT, UP6, 0x40, 0x0 ;  /* 0x000000000000781c */ /* 0x000fe80003f4e868 */
[----:B------:R-:W-:Y:S01]  /*46c0*/  ISETP.GT.AND P2, PT, R133, RZ, P2 ;  /* 0x000000ff8500720c */ /* 0x000fe20001744270 */
[-C--:B--2---:R-:W-:Y:S05]  /*46d0*/  HMMA.16816.F32.BF16 R4, R76, R196.reuse, R4 ;  /* 0x000000c44c04723c */ /* 0x084fea0000041804 */
[----:B------:R-:W-:Y:S03]  /*46e0*/  ISETP.LT.OR P2, PT, R134, 0x1, P2 ;  /* 0x000000018600780c */ /* 0x000fe60001741670 */
[C---:B-----5:R-:W-:Y:S08]  /*46f0*/  HMMA.16816.F32.BF16 R8, R80.reuse, R196, R8 ;  /* 0x000000c45008723c */ /* 0x060ff00000041808 */
[-C--:B------:R-:W-:Y:S08]  /*4700*/  HMMA.16816.F32.BF16 R12, R80, R198.reuse, R12 ;  /* 0x000000c6500c723c */ /* 0x080ff0000004180c */
[C---:B------:R-:W-:Y:S08]  /*4710*/  HMMA.16816.F32.BF16 R16, R76.reuse, R198, R16 ;  /* 0x000000c64c10723c */ /* 0x040ff00000041810 */
[-C--:B------:R-:W-:Y:S01]  /*4720*/  HMMA.16816.F32.BF16 R20, R76, R200.reuse, R20 ;  /* 0x000000c84c14723c */ /* 0x080fe20000041814 */
[----:B------:R-:W2:Y:S07]  /*4730*/  LDSM.16.M88.4 R76, [R3+0x10080] ;  /* 0x01008000034c783b */ /* 0x000eae0000000200 */
[----:B------:R-:W-:Y:S01]  /*4740*/  HMMA.16816.F32.BF16 R24, R80, R200, R24 ;  /* 0x000000c85018723c */ /* 0x000fe20000041818 */
[----:B------:R-:W4:Y:S08]  /*4750*/  LDSM.16.M88.4 R80, [R3+0x11080] ;  /* 0x011080000350783b */ /* 0x000f300000000200 */
[----:B------:R-:W5:Y:S01]  /*4760*/  LDS R3, [R252.X4+0x12300] ;  /* 0x01230000fc037984 */ /* 0x000f620000004800 */
[-C--:B--2---:R-:W-:Y:S08]  /*4770*/  HMMA.16816.F32.BF16 R4, R76, R202.reuse, R4 ;  /* 0x000000ca4c04723c */ /* 0x084ff00000041804 */
[C---:B----4-:R-:W-:Y:S08]  /*4780*/  HMMA.16816.F32.BF16 R8, R80.reuse, R202, R8 ;  /* 0x000000ca5008723c */ /* 0x050ff00000041808 */
[-C--:B------:R-:W-:Y:S08]  /*4790*/  HMMA.16816.F32.BF16 R12, R80, R204.reuse, R12 ;  /* 0x000000cc500c723c */ /* 0x080ff0000004180c */
[C---:B------:R-:W-:Y:S04]  /*47a0*/  HMMA.16816.F32.BF16 R16, R76.reuse, R204, R16 ;  /* 0x000000cc4c10723c */ /* 0x040fe80000041810 */
[--C-:B------:R-:W-:Y:S02]  /*47b0*/  FADD.FTZ R6, R6, -R0.reuse ;  /* 0x8000000006067221 */ /* 0x100fe40000010000 */
[--C-:B------:R-:W-:Y:S02]  /*47c0*/  FADD.FTZ R7, R7, -R0.reuse ;  /* 0x8000000007077221 */ /* 0x100fe40000010000 */
[-C--:B------:R-:W-:Y:S04]  /*47d0*/  HMMA.16816.F32.BF16 R20, R76, R206.reuse, R20 ;  /* 0x000000ce4c14723c */ /* 0x080fe80000041814 */
[----:B-1----:R-:W-:Y:S02]  /*47e0*/  FMUL.FTZ R7, R138, R7 ;  /* 0x000000078a077220 */ /* 0x002fe40000410000 */
[----:B------:R-:W-:Y:S01]  /*47f0*/  FMUL.FTZ R6, R139, R6 ;  /* 0x000000068b067220 */ /* 0x000fe20000410000 */
[----:B------:R-:W-:Y:S01]  /*4800*/  FSEL R79, R250, -INF , !P2 ;  /* 0xff800000fa4f7808 */ /* 0x000fe20005000000 */
[----:B------:R-:W-:Y:S01]  /*4810*/  HMMA.16816.F32.BF16 R24, R80, R206, R24 ;  /* 0x000000ce5018723c */ /* 0x000fe20000041818 */
[----:B------:R-:W-:Y:S01]  /*4820*/  PLOP3.LUT P2, PT, PT, PT, UP4, 0x40, 0x0 ;  /* 0x000000000000781c */ /* 0x000fe20003f4e848 */
[----:B------:R-:W-:Y:S02]  /*4830*/  MUFU.EX2 R83, R251 ;  /* 0x000000fb00537308 */ /* 0x000fe40000000800 */
[--C-:B-----5:R-:W-:Y:S01]  /*4840*/  FADD.FTZ R9, R9, -R3.reuse ;  /* 0x8000000309097221 */ /* 0x120fe20000010000 */
[----:B------:R-:W-:Y:S01]  /*4850*/  ISETP.GT.AND P2, PT, R133, 0x20, P2 ;  /* 0x000000208500780c */ /* 0x000fe20001744270 */
[----:B------:R-:W-:Y:S02]  /*4860*/  FADD.FTZ R13, R13, -R3 ;  /* 0x800000030d0d7221 */ /* 0x000fe40000010000 */
[--C-:B------:R-:W-:Y:S01]  /*4870*/  FADD.FTZ R18, R18, -R0.reuse ;  /* 0x8000000012127221 */ /* 0x100fe20000010000 */
[----:B------:R-:W-:Y:S03]  /*4880*/  ISETP.LT.OR P2, PT, R134, 0x21, P2 ;  /* 0x000000218600780c */ /* 0x000fe60001741670 */
[----:B---3--:R-:W-:Y:S01]  /*4890*/  FMUL.FTZ R18, R141, R18 ;  /* 0x000000128d127220 */ /* 0x008fe20000410000 */
[----:B------:R-:W-:Y:S01]  /*48a0*/  FSEL R78, R247, -INF , !P2 ;  /* 0xff800000f74e7808 */ /* 0x000fe20005000000 */
[--C-:B------:R-:W-:Y:S01]  /*48b0*/  FADD.FTZ R19, R19, -R0.reuse ;  /* 0x8000000013137221 */ /* 0x100fe20000010000 */
[----:B------:R-:W-:Y:S01]  /*48c0*/  PLOP3.LUT P2, PT, PT, PT, UP3, 0x40, 0x0 ;  /* 0x000000000000781c */ /* 0x000fe20003f4e838 */
[--C-:B------:R-:W-:Y:S02]  /*48d0*/  FADD.FTZ R22, R22, -R0.reuse ;  /* 0x8000000016167221 */ /* 0x100fe40000010000 */
[----:B------:R-:W-:Y:S01]  /*48e0*/  FFMA.FTZ R136, R78, c[0x0][0x29c], -R135 ;  /* 0x0000a7004e887a23 */ /* 0x000fe20000010887 */
[----:B------:R-:W-:Y:S01]  /*48f0*/  ISETP.GT.AND P2, PT, R133, 0x21, P2 ;  /* 0x000000218500780c */ /* 0x000fe20001744270 */
[----:B------:R-:W-:Y:S01]  /*4900*/  FADD.FTZ R0, R23, -R0 ;  /* 0x8000000017007221 */ /* 0x000fe20000010000 */
[C---:B------:R-:W-:Y:S01]  /*4910*/  F2FP.BF16.PACK_AB R23, R142.reuse, R141 ;  /* 0x0000008d8e17723e */ /* 0x040fe200000010ff */
[----:B------:R-:W-:Y:S01]  /*4920*/  FMUL.FTZ R19, R142, R19 ;  /* 0x000000138e137220 */ /* 0x000fe20000410000 */
[----:B------:R-:W-:Y:S01]  /*4930*/  ISETP.LT.OR P2, PT, R134, 0x22, P2 ;  /* 0x000000228600780c */ /* 0x000fe20001741670 */
[----:B------:R-:W-:Y:S01]  /*4940*/  FMUL.FTZ R0, R143, R0 ;  /* 0x000000008f007220 */ /* 0x000fe20000410000 */
[----:B------:R-:W-:Y:S01]  /*4950*/  MUFU.EX2 R136, R136 ;  /* 0x0000008800887308 */ /* 0x000fe20000000800 */
[----:B------:R-:W-:Y:S01]  /*4960*/  FMUL.FTZ R9, R146, R9 ;  /* 0x0000000992097220 */ /* 0x000fe20000410000 */
[----:B------:R-:W-:Y:S01]  /*4970*/  FSEL R77, R245, -INF , !P2 ;  /* 0xff800000f54d7808 */ /* 0x000fe20005000000 */
[--C-:B------:R-:W-:Y:S01]  /*4980*/  FADD.FTZ R24, R24, -R3.reuse ;  /* 0x8000000318187221 */ /* 0x100fe20000010000 */
[----:B------:R-:W-:Y:S01]  /*4990*/  PLOP3.LUT P2, PT, PT, PT, UP2, 0x40, 0x0 ;  /* 0x000000000000781c */ /* 0x000fe20003f4e828 */
[----:B------:R-:W-:Y:S02]  /*49a0*/  FADD.FTZ R25, R25, -R3 ;  /* 0x8000000319197221 */ /* 0x000fe40000010000 */
[----:B------:R-:W-:Y:S01]  /*49b0*/  FFMA.FTZ R137, R77, c[0x0][0x29c], -R135 ;  /* 0x0000a7004d897a23 */ /* 0x000fe20000010887 */
[----:B------:R-:W-:Y:S01]  /*49c0*/  ISETP.GT.AND P2, PT, R133, 0x40, P2 ;  /* 0x000000408500780c */ /* 0x000fe20001744270 */
[----:B------:R-:W-:Y:S02]  /*49d0*/  FMUL.FTZ R24, R149, R24 ;  /* 0x0000001895187220 */ /* 0x000fe40000410000 */
[--C-:B------:R-:W-:Y:S01]  /*49e0*/  FADD.FTZ R8, R8, -R3.reuse ;  /* 0x8000000308087221 */ /* 0x100fe20000010000 */
[----:B------:R-:W-:Y:S01]  /*49f0*/  ISETP.LT.OR P2, PT, R134, 0x41, P2 ;  /* 0x000000418600780c */ /* 0x000fe20001741670 */
[----:B------:R-:W-:Y:S01]  /*4a00*/  FADD.FTZ R12, R12, -R3 ;  /* 0x800000030c0c7221 */ /* 0x000fe20000010000 */
[----:B------:R-:W-:Y:S01]  /*4a10*/  MUFU.EX2 R137, R137 ;  /* 0x0000008900897308 */ /* 0x000fe20000000800 */
[----:B------:R-:W-:Y:S01]  /*4a20*/  FFMA.FTZ R3, -R208, R208, 1 ;  /* 0x3f800000d0037423 */ /* 0x000fe200000101d0 */
[----:B------:R-:W-:Y:S01]  /*4a30*/  FSEL R76, R244, -INF , !P2 ;  /* 0xff800000f44c7808 */ /* 0x000fe20005000000 */
[----:B------:R-:W-:Y:S01]  /*4a40*/  FMUL.FTZ R25, R150, R25 ;  /* 0x0000001996197220 */ /* 0x000fe20000410000 */
[----:B------:R-:W-:Y:S01]  /*4a50*/  PLOP3.LUT P2, PT, PT, PT, UP1, 0x40, 0x0 ;  /* 0x000000000000781c */ /* 0x000fe20003f4e818 */
[----:B------:R-:W-:Y:S02]  /*4a60*/  FMUL.FTZ R82, R24, R3 ;  /* 0x0000000318527220 */ /* 0x000fe40000410000 */
[--C-:B------:R-:W-:Y:S01]  /*4a70*/  FFMA.FTZ R140, R76, c[0x0][0x29c], -R135.reuse ;  /* 0x0000a7004c8c7a23 */ /* 0x100fe20000010887 */
[----:B------:R-:W-:Y:S01]  /*4a80*/  ISETP.GT.AND P2, PT, R133, 0x41, P2 ;  /* 0x000000418500780c */ /* 0x000fe20001744270 */
[--C-:B------:R-:W-:Y:S01]  /*4a90*/  FFMA.FTZ R133, R132, c[0x0][0x29c], -R135.reuse ;  /* 0x0000a70084857a23 */ /* 0x100fe20000010887 */
[----:B------:R-:W-:Y:S01]  /*4aa0*/  F2FP.BF16.PACK_AB R132, R138, R139 ;  /* 0x0000008b8a84723e */ /* 0x000fe200000010ff */
[----:B------:R-:W-:Y:S01]  /*4ab0*/  FFMA.FTZ R76, -R151, R151, 1 ;  /* 0x3f800000974c7423 */ /* 0x000fe20000010197 */
[----:B------:R-:W-:Y:S01]  /*4ac0*/  ISETP.LT.OR P2, PT, R134, 0x42, P2 ;  /* 0x000000428600780c */ /* 0x000fe20001741670 */
[--C-:B------:R-:W-:Y:S01]  /*4ad0*/  FFMA.FTZ R134, R79, c[0x0][0x29c], -R135.reuse ;  /* 0x0000a7004f867a23 */ /* 0x100fe20000010887 */
[----:B------:R-:W1:Y:S01]  /*4ae0*/  MUFU.EX2 R151, R246 ;  /* 0x000000f600977308 */ /* 0x000e620000000800 */
[----:B------:R-:W-:Y:S01]  /*4af0*/  FMUL.FTZ R78, R6, R76 ;  /* 0x0000004c064e7220 */ /* 0x000fe20000410000 */
[----:B------:R-:W-:Y:S01]  /*4b00*/  FSEL R2, R239, -INF , !P2 ;  /* 0xff800000ef027808 */ /* 0x000fe20005000000 */
[----:B------:R-:W-:Y:S01]  /*4b10*/  FFMA.FTZ R6, -R153, R153, 1 ;  /* 0x3f80000099067423 */ /* 0x000fe20000010199 */
[----:B------:R-:W-:Y:S01]  /*4b20*/  F2FP.BF16.PACK_AB R76, R143, R144 ;  /* 0x000000908f4c723e */ /* 0x000fe200000010ff */
[----:B------:R-:W-:Y:S01]  /*4b30*/  FMUL.FTZ R22, R144, R22 ;  /* 0x0000001690167220 */ /* 0x000fe20000410000 */
[----:B------:R-:W-:Y:S01]  /*4b40*/  PLOP3.LUT P2, PT, PT, PT, UP0, 0x80, 0x0 ;  /* 0x000000000000781c */ /* 0x000fe20003f4f008 */
[----:B------:R-:W-:Y:S02]  /*4b50*/  FFMA.FTZ R135, R2, c[0x0][0x29c], -R135 ;  /* 0x0000a70002877a23 */ /* 0x000fe40000010887 */
[----:B------:R-:W-:Y:S01]  /*4b60*/  FFMA.FTZ R2, -R209, R209, 1 ;  /* 0x3f800000d1027423 */ /* 0x000fe200000101d1 */
[----:B------:R-:W-:Y:S01]  /*4b70*/  MUFU.EX2 R133, R133 ;  /* 0x0000008500857308 */ /* 0x000fe20000000800 */
[----:B------:R-:W-:Y:S02]  /*4b80*/  FMUL.FTZ R6, R0, R6 ;  /* 0x0000000600067220 */ /* 0x000fe40000410000 */
[----:B------:R-:W-:Y:S02]  /*4b90*/  FMUL.FTZ R77, R7, R2 ;  /* 0x00000002074d7220 */ /* 0x000fe40000410000 */
[----:B------:R-:W-:Y:S02]  /*4ba0*/  FFMA.FTZ R2, -R157, R157, 1 ;  /* 0x3f8000009d027423 */ /* 0x000fe4000001019d */
[----:B------:R-:W-:Y:S01]  /*4bb0*/  FFMA.FTZ R0, -R214, R214, 1 ;  /* 0x3f800000d6007423 */ /* 0x000fe200000101d6 */
[----:B------:R-:W-:Y:S01]  /*4bc0*/  F2FP.BF16.PACK_AB R77, R77, R78 ;  /* 0x0000004e4d4d723e */ /* 0x000fe200000010ff */
[----:B------:R-:W-:Y:S01]  /*4bd0*/  FMUL.FTZ R79, R18, R2 ;  /* 0x00000002124f7220 */ /* 0x000fe20000410000 */
[----:B------:R-:W2:Y:S01]  /*4be0*/  MUFU.EX2 R134, R134 ;  /* 0x0000008600867308 */ /* 0x000ea20000000800 */
[----:B------:R-:W3:Y:S01]  /*4bf0*/  LDS R2, [R252.X4+0x12320] ;  /* 0x01232000fc027984 */ /* 0x000ee20000004800 */
[----:B------:R-:W-:Y:S02]  /*4c00*/  FFMA.FTZ R18, -R158, R158, 1 ;  /* 0x3f8000009e127423 */ /* 0x000fe4000001019e */
[----:B------:R-:W-:Y:S02]  /*4c10*/  FFMA.FTZ R7, -R155, R155, 1 ;  /* 0x3f8000009b077423 */ /* 0x000fe4000001019b */
[----:B------:R-:W-:Y:S01]  /*4c20*/  FMUL.FTZ R18, R19, R18 ;  /* 0x0000001213127220 */ /* 0x000fe20000410000 */
[----:B------:R-:W-:Y:S01]  /*4c30*/  F2FP.BF16.PACK_AB R19, R148, R147 ;  /* 0x000000939413723e */ /* 0x000fe200000010ff */
[----:B------:R-:W-:Y:S01]  /*4c40*/  FMUL.FTZ R7, R22, R7 ;  /* 0x0000000716077220 */ /* 0x000fe20000410000 */
[----:B------:R-:W-:Y:S01]  /*4c50*/  F2FP.BF16.PACK_AB R22, R146, R145 ;  /* 0x000000919216723e */ /* 0x000fe200000010ff */
[----:B------:R-:W-:Y:S01]  /*4c60*/  MUFU.EX2 R140, R140 ;  /* 0x0000008c008c7308 */ /* 0x000fe20000000800 */
[----:B------:R-:W-:Y:S01]  /*4c70*/  F2FP.BF16.PACK_AB R79, R18, R79 ;  /* 0x0000004f124f723e */ /* 0x000fe200000010ff */
[----:B------:R-:W-:Y:S01]  /*4c80*/  FMUL.FTZ R18, R148, R13 ;  /* 0x0000000d94127220 */ /* 0x000fe20000410000 */
[----:B------:R-:W-:Y:S01]  /*4c90*/  F2FP.BF16.PACK_AB R78, R6, R7 ;  /* 0x00000007064e723e */ /* 0x000fe200000010ff */
[----:B------:R-:W-:Y:S02]  /*4ca0*/  FMUL.FTZ R13, R9, R0 ;  /* 0x00000000090d7220 */ /* 0x000fe40000410000 */
[----:B------:R-:W-:Y:S02]  /*4cb0*/  FFMA.FTZ R0, -R212, R212, 1 ;  /* 0x3f800000d4007423 */ /* 0x000fe400000101d4 */
[----:B------:R-:W-:Y:S02]  /*4cc0*/  FFMA.FTZ R9, -R236, R236, 1 ;  /* 0x3f800000ec097423 */ /* 0x000fe400000101ec */
[----:B------:R-:W-:Y:S01]  /*4cd0*/  FMUL.FTZ R18, R18, R0 ;  /* 0x0000000012127220 */ /* 0x000fe20000410000 */
[----:B------:R-:W-:Y:S01]  /*4ce0*/  MUFU.EX2 R135, R135 ;  /* 0x0000008700877308 */ /* 0x000fe20000000800 */
[----:B------:R-:W-:Y:S02]  /*4cf0*/  FFMA.FTZ R0, -R159, R159, 1 ;  /* 0x3f8000009f007423 */ /* 0x000fe4000001019f */
[----:B------:R-:W-:Y:S01]  /*4d00*/  FMUL.FTZ R7, R145, R8 ;  /* 0x0000000891077220 */ /* 0x000fe20000410000 */
[----:B-1----:R-:W-:Y:S01]  /*4d10*/  F2FP.BF16.PACK_AB R8, R151, R156 ;  /* 0x0000009c9708723e */ /* 0x002fe200000010ff */
[----:B------:R-:W-:Y:S02]  /*4d20*/  FMUL.FTZ R81, R25, R0 ;  /* 0x0000000019517220 */ /* 0x000fe40000410000 */
[----:B------:R-:W1:Y:S01]  /*4d30*/  LDS R0, [R252.X4+0x12280] ;  /* 0x01228000fc007984 */ /* 0x000e620000004800 */
[----:B------:R-:W-:Y:S02]  /*4d40*/  FFMA.FTZ R6, -R215, R215, 1 ;  /* 0x3f800000d7067423 */ /* 0x000fe400000101d7 */
[----:B------:R-:W4:Y:S01]  /*4d50*/  MUFU.EX2 R138, R248 ;  /* 0x000000f8008a7308 */ /* 0x000f220000000800 */
[----:B------:R-:W-:Y:S02]  /*4d60*/  FMUL.FTZ R12, R147, R12 ;  /* 0x0000000c930c7220 */ /* 0x000fe40000410000 */
[----:B------:R-:W-:Y:S02]  /*4d70*/  FMUL.FTZ R7, R7, R6 ;  /* 0x0000000607077220 */ /* 0x000fe40000410000 */
[----:B------:R-:W-:Y:S03]  /*4d80*/  FFMA.FTZ R6, -R213, R213, 1 ;  /* 0x3f800000d5067423 */ /* 0x000fe600000101d5 */
[----:B------:R-:W-:Y:S01]  /*4d90*/  F2FP.BF16.PACK_AB R13, R13, R7 ;  /* 0x000000070d0d723e */ /* 0x000fe200000010ff */
[----:B------:R-:W-:Y:S01]  /*4da0*/  FMUL.FTZ R6, R12, R6 ;  /* 0x000000060c067220 */ /* 0x000fe20000410000 */
[----:B------:R-:W-:Y:S01]  /*4db0*/  F2FP.BF16.PACK_AB R12, R150, R149 ;  /* 0x00000095960c723e */ /* 0x000fe200000010ff */
[--C-:B---3--:R-:W-:Y:S02]  /*4dc0*/  FADD.FTZ R14, R14, -R2.reuse ;  /* 0x800000020e0e7221 */ /* 0x108fe40000010000 */
[--C-:B------:R-:W-:Y:S01]  /*4dd0*/  FADD.FTZ R27, R27, -R2.reuse ;  /* 0x800000021b1b7221 */ /* 0x100fe20000010000 */
[----:B------:R-:W-:Y:S01]  /*4de0*/  F2FP.BF16.PACK_AB R18, R18, R6 ;  /* 0x000000061212723e */ /* 0x000fe200000010ff */
[----:B------:R-:W-:Y:S02]  /*4df0*/  FMUL.FTZ R24, R156, R14 ;  /* 0x0000000e9c187220 */ /* 0x000fe40000410000 */
[--C-:B------:R-:W-:Y:S02]  /*4e00*/  FADD.FTZ R26, R26, -R2.reuse ;  /* 0x800000021a1a7221 */ /* 0x100fe40000010000 */
[----:B------:R-:W-:Y:S02]  /*4e10*/  FMUL.FTZ R27, R83, R27 ;  /* 0x0000001b531b7220 */ /* 0x000fe40000410000 */
[--C-:B------:R-:W-:Y:S02]  /*4e20*/  FADD.FTZ R10, R10, -R2.reuse ;  /* 0x800000020a0a7221 */ /* 0x100fe40000010000 */
[--C-:B------:R-:W-:Y:S01]  /*4e30*/  FADD.FTZ R3, R11, -R2.reuse ;  /* 0x800000020b037221 */ /* 0x100fe20000010000 */
[----:B------:R-:W-:Y:S01]  /*4e40*/  F2FP.BF16.PACK_AB R11, R154, R152 ;  /* 0x000000989a0b723e */ /* 0x000fe200000010ff */
[----:B------:R-:W-:Y:S02]  /*4e50*/  FADD.FTZ R15, R15, -R2 ;  /* 0x800000020f0f7221 */ /* 0x000fe40000010000 */
[----:B------:R-:W-:Y:S02]  /*4e60*/  FFMA.FTZ R2, -R210, R210, 1 ;  /* 0x3f800000d2027423 */ /* 0x000fe400000101d2 */
[----:B------:R-:W-:Y:S02]  /*4e70*/  FMUL.FTZ R24, R24, R9 ;  /* 0x0000000918187220 */ /* 0x000fe40000410000 */
[----:B------:R-:W-:Y:S01]  /*4e80*/  FMUL.FTZ R9, R27, R2 ;  /* 0x000000021b097220 */ /* 0x000fe20000410000 */
[----:B--2---:R-:W-:Y:S01]  /*4e90*/  F2FP.BF16.PACK_AB R2, R133, R134 ;  /* 0x000000868502723e */ /* 0x004fe200000010ff */
[----:B------:R-:W-:Y:S02]  /*4ea0*/  FMUL.FTZ R10, R152, R10 ;  /* 0x0000000a980a7220 */ /* 0x000fe40000410000 */
[----:B------:R-:W-:Y:S02]  /*4eb0*/  FMUL.FTZ R25, R154, R3 ;  /* 0x000000039a197220 */ /* 0x000fe40000410000 */
[----:B------:R2:W-:Y:S01]  /*4ec0*/  STS [R232+0x12480], R2 ;  /* 0x01248002e8007388 */ /* 0x0005e20000000800 */
[----:B------:R-:W-:Y:S02]  /*4ed0*/  FFMA.FTZ R3, -R237, R237, 1 ;  /* 0x3f800000ed037423 */ /* 0x000fe400000101ed */
[----:B----4-:R-:W-:Y:S01]  /*4ee0*/  FMUL.FTZ R14, R138, R26 ;  /* 0x0000001a8a0e7220 */ /* 0x010fe20000410000 */
[----:B------:R-:W-:Y:S01]  /*4ef0*/  STS [R233], R132 ;  /* 0x00000084e9007388 */ /* 0x000fe20000000800 */
[----:B------:R-:W-:Y:S01]  /*4f00*/  FMUL.FTZ R80, R10, R3 ;  /* 0x000000030a507220 */ /* 0x000fe20000410000 */
[----:B------:R-:W-:Y:S01]  /*4f10*/  F2FP.BF16.PACK_AB R10, R81, R82 ;  /* 0x00000052510a723e */ /* 0x000fe200000010ff */
[----:B------:R-:W-:Y:S01]  /*4f20*/  FFMA.FTZ R3, -R240, R240, 1 ;  /* 0x3f800000f0037423 */ /* 0x000fe200000101f0 */
[----:B------:R-:W-:Y:S01]  /*4f30*/  STS [R232+0x12c80], R22 ;  /* 0x012c8016e8007388 */ /* 0x000fe20000000800 */
[----:B------:R-:W-:Y:S02]  /*4f40*/  FFMA.FTZ R6, -R211, R211, 1 ;  /* 0x3f800000d3067423 */ /* 0x000fe400000101d3 */
[----:B------:R-:W-:Y:S01]  /*4f50*/  FMUL.FTZ R25, R25, R3 ;  /* 0x0000000319197220 */ /* 0x000fe20000410000 */
[----:B------:R3:W-:Y:S01]  /*4f60*/  STS [R233+0x800], R11 ;  /* 0x0008000be9007388 */ /* 0x0007e20000000800 */
[----:B------:R-:W-:Y:S01]  /*4f70*/  F2FP.BF16.PACK_AB R3, R83, R138 ;  /* 0x0000008a5303723e */ /* 0x000fe200000010ff */
[----:B------:R-:W-:Y:S02]  /*4f80*/  FMUL.FTZ R14, R14, R6 ;  /* 0x000000060e0e7220 */ /* 0x000fe40000410000 */
[--C-:B-1----:R-:W-:Y:S02]  /*4f90*/  FADD.FTZ R5, R5, -R0.reuse ;  /* 0x8000000005057221 */ /* 0x102fe40000010000 */
[--C-:B------:R-:W-:Y:S01]  /*4fa0*/  FADD.FTZ R4, R4, -R0.reuse ;  /* 0x8000000004047221 */ /* 0x100fe20000010000 */
[----:B------:R-:W-:Y:S01]  /*4fb0*/  F2FP.BF16.PACK_AB R9, R9, R14 ;  /* 0x0000000e0909723e */ /* 0x000fe200000010ff */
[--C-:B------:R-:W-:Y:S02]  /*4fc0*/  FADD.FTZ R16, R16, -R0.reuse ;  /* 0x8000000010107221 */ /* 0x100fe40000010000 */
[----:B------:R-:W-:Y:S02]  /*4fd0*/  FMUL.FTZ R14, R134, R4 ;  /* 0x00000004860e7220 */ /* 0x000fe40000410000 */
[----:B------:R-:W-:Y:S01]  /*4fe0*/  FFMA.FTZ R4, -R249, R249, 1 ;  /* 0x3f800000f9047423 */ /* 0x000fe200000101f9 */
[----:B--2---:R-:W-:Y:S01]  /*4ff0*/  F2FP.BF16.PACK_AB R2, R137, R136 ;  /* 0x000000888902723e */ /* 0x004fe200000010ff */
[--C-:B------:R-:W-:Y:S02]  /*5000*/  FADD.FTZ R17, R17, -R0.reuse ;  /* 0x8000000011117221 */ /* 0x100fe40000010000 */
[----:B------:R-:W-:Y:S02]  /*5010*/  FMUL.FTZ R16, R136, R16 ;  /* 0x0000001088107220 */ /* 0x000fe40000410000 */
[----:B------:R1:W-:Y:S01]  /*5020*/  STS [R232+0x13480], R2 ;  /* 0x01348002e8007388 */ /* 0x0003e20000000800 */
[----:B------:R-:W-:Y:S02]  /*5030*/  FMUL.FTZ R17, R137, R17 ;  /* 0x0000001189117220 */ /* 0x000fe40000410000 */
[----:B------:R-:W-:Y:S01]  /*5040*/  FMUL.FTZ R15, R151, R15 ;  /* 0x0000000f970f7220 */ /* 0x000fe20000410000 */
[----:B------:R-:W-:Y:S01]  /*5050*/  STS [R233+0x1000], R23 ;  /* 0x00100017e9007388 */ /* 0x000fe20000000800 */
[----:B------:R-:W-:Y:S02]  /*5060*/  FFMA.FTZ R7, -R235, R235, 1 ;  /* 0x3f800000eb077423 */ /* 0x000fe400000101eb */
[----:B---3--:R-:W-:Y:S01]  /*5070*/  FMUL.FTZ R11, R133, R5 ;  /* 0x00000005850b7220 */ /* 0x008fe20000410000 */
[----:B------:R-:W-:Y:S01]  /*5080*/  STS [R232+0x13c80], R19 ;  /* 0x013c8013e8007388 */ /* 0x000fe20000000800 */
[----:B------:R-:W-:Y:S02]  /*5090*/  FFMA.FTZ R5, -R250, R250, 1 ;  /* 0x3f800000fa057423 */ /* 0x000fe400000101fa */
[----:B------:R-:W-:Y:S01]  /*50a0*/  FMUL.FTZ R4, R11, R4 ;  /* 0x000000040b047220 */ /* 0x000fe20000410000 */
[----:B------:R-:W-:Y:S01]  /*50b0*/  STS [R233+0x1800], R8 ;  /* 0x00180008e9007388 */ /* 0x000fe20000000800 */
[----:B------:R-:W-:Y:S02]  /*50c0*/  FMUL.FTZ R5, R14, R5 ;  /* 0x000000050e057220 */ /* 0x000fe40000410000 */
[----:B------:R-:W-:Y:S01]  /*50d0*/  FMUL.FTZ R15, R15, R7 ;  /* 0x000000070f0f7220 */ /* 0x000fe20000410000 */
[----:B------:R-:W-:Y:S01]  /*50e0*/  F2FP.BF16.PACK_AB R7, R25, R80 ;  /* 0x000000501907723e */ /* 0x000fe200000010ff */
[--C-:B------:R-:W-:Y:S02]  /*50f0*/  FADD.FTZ R20, R20, -R0.reuse ;  /* 0x8000000014147221 */ /* 0x100fe40000010000 */
[----:B------:R-:W-:Y:S01]  /*5100*/  FADD.FTZ R21, R21, -R0 ;  /* 0x8000000015157221 */ /* 0x000fe20000010000 */
[----:B------:R-:W-:Y:S01]  /*5110*/  F2FP.BF16.PACK_AB R6, R15, R24 ;  /* 0x000000180f06723e */ /* 0x000fe200000010ff */
[----:B------:R-:W-:Y:S02]  /*5120*/  FMUL.FTZ R20, R140, R20 ;  /* 0x000000148c147220 */ /* 0x000fe40000410000 */
[C---:B------:R-:W-:Y:S01]  /*5130*/  FMUL.FTZ R21, R135.reuse, R21 ;  /* 0x0000001587157220 */ /* 0x040fe20000410000 */
[----:B-1----:R-:W-:Y:S01]  /*5140*/  F2FP.BF16.PACK_AB R2, R135, R140 ;  /* 0x0000008c8702723e */ /* 0x002fe200000010ff */
[----:B------:R-:W-:Y:S04]  /*5150*/  FFMA.FTZ R0, -R239, R239, 1 ;  /* 0x3f800000ef007423 */ /* 0x000fe800000101ef */
[----:B------:R1:W-:Y:S01]  /*5160*/  STS [R232+0x14480], R2 ;  /* 0x01448002e8007388 */ /* 0x0003e20000000800 */
[----:B------:R-:W-:Y:S03]  /*5170*/  FMUL.FTZ R0, R21, R0 ;  /* 0x0000000015007220 */ /* 0x000fe60000410000 */
[----:B------:R-:W-:Y:S04]  /*5180*/  STS [R233+0x2000], R76 ;  /* 0x0020004ce9007388 */ /* 0x000fe80000000800 */
[----:B------:R-:W-:Y:S04]  /*5190*/  STS [R232+0x14c80], R12 ;  /* 0x014c800ce8007388 */ /* 0x000fe80000000800 */
[----:B------:R2:W-:Y:S04]  /*51a0*/  STS [R233+0x2800], R3 ;  /* 0x00280003e9007388 */ /* 0x0005e80000000800 */
[----:B------:R-:W-:Y:S01]  /*51b0*/  BAR.SYNC.DEFER_BLOCKING 0x0 ;  /* 0x0000000000007b1d */ /* 0x000fe20000010000 */
[----:B-1----:R-:W-:Y:S01]  /*51c0*/  F2FP.BF16.PACK_AB R2, R4, R5 ;  /* 0x000000050402723e */ /* 0x002fe200000010ff */
[----:B------:R-:W-:Y:S02]  /*51d0*/  FFMA.FTZ R5, -R247, R247, 1 ;  /* 0x3f800000f7057423 */ /* 0x000fe400000101f7 */
[----:B------:R-:W-:Y:S02]  /*51e0*/  FFMA.FTZ R4, -R245, R245, 1 ;  /* 0x3f800000f5047423 */ /* 0x000fe400000101f5 */
[----:B------:R-:W-:Y:S02]  /*51f0*/  FMUL.FTZ R5, R16, R5 ;  /* 0x0000000510057220 */ /* 0x000fe40000410000 */
[----:B------:R-:W-:Y:S02]  /*5200*/  FMUL.FTZ R4, R17, R4 ;  /* 0x0000000411047220 */ /* 0x000fe40000410000 */
[----:B--2---:R-:W-:Y:S01]  /*5210*/  FFMA.FTZ R3, -R244, R244, 1 ;  /* 0x3f800000f4037423 */ /* 0x004fe200000101f4 */
[----:B------:R1:W-:Y:S03]  /*5220*/  STS [R232+0x15480], R2 ;  /* 0x01548002e8007388 */ /* 0x0003e60000000800 */
[----:B------:R-:W-:Y:S01]  /*5230*/  FMUL.FTZ R3, R20, R3 ;  /* 0x0000000314037220 */ /* 0x000fe20000410000 */
[----:B------:R-:W-:Y:S04]  /*5240*/  STS [R233+0x3000], R77 ;  /* 0x0030004de9007388 */ /* 0x000fe80000000800 */
[----:B------:R-:W-:Y:S01]  /*5250*/  F2FP.BF16.PACK_AB R0, R0, R3 ;  /* 0x000000030000723e */ /* 0x000fe200000010ff */
[----:B------:R-:W-:Y:S04]  /*5260*/  STS [R232+0x15c80], R13 ;  /* 0x015c800de8007388 */ /* 0x000fe80000000800 */
[----:B------:R-:W-:Y:S01]  /*5270*/  STS [R233+0x3800], R7 ;  /* 0x00380007e9007388 */ /* 0x000fe20000000800 */
[----:B-1----:R-:W-:Y:S05]  /*5280*/  F2FP.BF16.PACK_AB R2, R4, R5 ;  /* 0x000000050402723e */ /* 0x002fea00000010ff */
        /* <DEDUP_REMOVED lines=8> */
[----:B------:R-:W-:Y:S08]  /*5310*/  LDSM.16.MT88.4 R4, [R216+0x12480] ;  /* 0x01248000d804783b */ /* 0x000ff00000004200 */
[----:B------:R-:W-:Y:S01]  /*5320*/  LDSM.16.MT88.4 R12, [R216+0x13480] ;  /* 0x01348000d80c783b */ /* 0x000fe20000004200 */
[----:B-1----:R-:W-:Y:S07]  /*5330*/  IMAD.SHL.U32 R0, R225, 0x2, RZ ;  /* 0x00000002e1007824 */ /* 0x002fee00078e00ff */
[----:B------:R-:W1:Y:S08]  /*5340*/  LDSM.16.MT88.4 R8, [R0+0xe080] ;  /* 0x00e080000008783b */ /* 0x000e700000004200 */
[----:B------:R-:W2:Y:S08]  /*5350*/  LDSM.16.MT88.4 R16, [R216+0x14480] ;  /* 0x01448000d810783b */ /* 0x000eb00000004200 */
[----:B------:R-:W3:Y:S08]  /*5360*/  LDSM.16.MT88.4 R20, [R0+0x10080] ;  /* 0x010080000014783b */ /* 0x000ef00000004200 */
[----:B------:R-:W-:Y:S08]  /*5370*/  LDSM.16.MT88.4 R24, [R216+0x12880] ;  /* 0x01288000d818783b */ /* 0x000ff00000004200 */
[----:B------:R-:W4:Y:S01]  /*5380*/  LDSM.16.MT88.4 R76, [R0+0xe880] ;  /* 0x00e88000004c783b */ /* 0x000f220000004200 */
[-C--:B-1----:R-:W-:Y:S07]  /*5390*/  HMMA.16816.F32.BF16 R28, R4, R8.reuse, R28 ;  /* 0x00000008041c723c */ /* 0x082fee000004181c */
[----:B------:R-:W1:Y:S01]  /*53a0*/  LDSM.16.MT88.4 R80, [R216+0x13880] ;  /* 0x01388000d850783b */ /* 0x000e620000004200 */
[-C--:B------:R-:W-:Y:S07]  /*53b0*/  HMMA.16816.F32.BF16 R32, R12, R8.reuse, R32 ;  /* 0x000000080c20723c */ /* 0x080fee0000041820 */
[----:B------:R-:W5:Y:S01]  /*53c0*/  LDSM.16.MT88.4 R132, [R216+0x14880] ;  /* 0x01488000d884783b */ /* 0x000f620000004200 */
[C---:B--2---:R-:W-:Y:S07]  /*53d0*/  HMMA.16816.F32.BF16 R36, R16.reuse, R8, R36 ;  /* 0x000000081024723c */ /* 0x044fee0000041824 */
[----:B------:R-:W2:Y:S01]  /*53e0*/  LDSM.16.MT88.4 R136, [R0+0x10880] ;  /* 0x010880000088783b */ /* 0x000ea20000004200 */
[-C--:B------:R-:W-:Y:S07]  /*53f0*/  HMMA.16816.F32.BF16 R40, R16, R10.reuse, R40 ;  /* 0x0000000a1028723c */ /* 0x080fee0000041828 */
[----:B------:R-:W-:Y:S01]  /*5400*/  LDSM.16.MT88.4 R140, [R0+0xf880] ;  /* 0x00f88000008c783b */ /* 0x000fe20000004200 */
[-C--:B------:R-:W-:Y:S07]  /*5410*/  HMMA.16816.F32.BF16 R44, R12, R10.reuse, R44 ;  /* 0x0000000a0c2c723c */ /* 0x080fee000004182c */
[----:B------:R-:W-:Y:S01]  /*5420*/  LDSM.16.MT88.4 R144, [R216+0x14080] ;  /* 0x01408000d890783b */ /* 0x000fe20000004200 */
[C---:B------:R-:W-:Y:S07]  /*5430*/  HMMA.16816.F32.BF16 R48, R4.reuse, R10, R48 ;  /* 0x0000000a0430723c */ /* 0x040fee0000041830 */
[----:B------:R-:W-:Y:S01]  /*5440*/  LDSM.16.MT88.4 R8, [R0+0xf080] ;  /* 0x00f080000008783b */ /* 0x000fe20000004200 */
[-C--:B---3--:R-:W-:Y:S07]  /*5450*/  HMMA.16816.F32.BF16 R52, R4, R20.reuse, R52 ;  /* 0x000000140434723c */ /* 0x088fee0000041834 */
[----:B------:R-:W-:Y:S01]  /*5460*/  LDSM.16.MT88.4 R148, [R216+0x15080] ;  /* 0x01508000d894783b */ /* 0x000fe20000004200 */
[-C--:B------:R-:W-:Y:S08]  /*5470*/  HMMA.16816.F32.BF16 R56, R12, R20.reuse, R56 ;  /* 0x000000140c38723c */ /* 0x080ff00000041838 */
[C---:B------:R-:W-:Y:S08]  /*5480*/  HMMA.16816.F32.BF16 R60, R16.reuse, R20, R60 ;  /* 0x00000014103c723c */ /* 0x040ff0000004183c */
[-C--:B------:R-:W-:Y:S01]  /*5490*/  HMMA.16816.F32.BF16 R64, R16, R22.reuse, R64 ;  /* 0x000000161040723c */ /* 0x080fe20000041840 */
[----:B------:R-:W-:Y:S07]  /*54a0*/  LDSM.16.MT88.4 R16, [R216+0x14c80] ;  /* 0x014c8000d810783b */ /* 0x000fee0000004200 */
[-C--:B------:R-:W-:Y:S01]  /*54b0*/  HMMA.16816.F32.BF16 R68, R12, R22.reuse, R68 ;  /* 0x000000160c44723c */ /* 0x080fe20000041844 */
[----:B------:R-:W-:Y:S07]  /*54c0*/  LDSM.16.MT88.4 R12, [R216+0x13c80] ;  /* 0x013c8000d80c783b */ /* 0x000fee0000004200 */
[----:B------:R-:W-:Y:S01]  /*54d0*/  HMMA.16816.F32.BF16 R72, R4, R22, R72 ;  /* 0x000000160448723c */ /* 0x000fe20000041848 */
[----:B------:R-:W3:Y:S07]  /*54e0*/  LDSM.16.MT88.4 R4, [R216+0x12c80] ;  /* 0x012c8000d804783b */ /* 0x000eee0000004200 */
[-C--:B----4-:R-:W-:Y:S01]  /*54f0*/  HMMA.16816.F32.BF16 R28, R24, R76.reuse, R28 ;  /* 0x0000004c181c723c */ /* 0x090fe2000004181c */
[----:B------:R-:W4:Y:S07]  /*5500*/  LDSM.16.MT88.4 R20, [R0+0x11080] ;  /* 0x011080000014783b */ /* 0x000f2e0000004200 */
[-C--:B-1----:R-:W-:Y:S08]  /*5510*/  HMMA.16816.F32.BF16 R32, R80, R76.reuse, R32 ;  /* 0x0000004c5020723c */ /* 0x082ff00000041820 */
[C---:B-----5:R-:W-:Y:S08]  /*5520*/  HMMA.16816.F32.BF16 R36, R132.reuse, R76, R36 ;  /* 0x0000004c8424723c */ /* 0x060ff00000041824 */
[-C--:B------:R-:W-:Y:S08]  /*5530*/  HMMA.16816.F32.BF16 R40, R132, R78.reuse, R40 ;  /* 0x0000004e8428723c */ /* 0x080ff00000041828 */
[-C--:B------:R-:W-:Y:S08]  /*5540*/  HMMA.16816.F32.BF16 R44, R80, R78.reuse, R44 ;  /* 0x0000004e502c723c */ /* 0x080ff0000004182c */
[C---:B------:R-:W-:Y:S01]  /*5550*/  HMMA.16816.F32.BF16 R48, R24.reuse, R78, R48 ;  /* 0x0000004e1830723c */ /* 0x040fe20000041830 */
[----:B------:R-:W1:Y:S07]  /*5560*/  LDSM.16.MT88.4 R76, [R216+0x13080] ;  /* 0x01308000d84c783b */ /* 0x000e6e0000004200 */
[-C--:B--2---:R-:W-:Y:S08]  /*5570*/  HMMA.16816.F32.BF16 R52, R24, R136.reuse, R52 ;  /* 0x000000881834723c */ /* 0x084ff00000041834 */
[-C--:B------:R-:W-:Y:S08]  /*5580*/  HMMA.16816.F32.BF16 R56, R80, R136.reuse, R56 ;  /* 0x000000885038723c */ /* 0x080ff00000041838 */
[C---:B------:R-:W-:Y:S08]  /*5590*/  HMMA.16816.F32.BF16 R60, R132.reuse, R136, R60 ;  /* 0x00000088843c723c */ /* 0x040ff0000004183c */
[-C--:B------:R-:W-:Y:S08]  /*55a0*/  HMMA.16816.F32.BF16 R64, R132, R138.reuse, R64 ;  /* 0x0000008a8440723c */ /* 0x080ff00000041840 */
[-C--:B------:R-:W-:Y:S08]  /*55b0*/  HMMA.16816.F32.BF16 R68, R80, R138.reuse, R68 ;  /* 0x0000008a5044723c */ /* 0x080ff00000041844 */
[----:B------:R-:W-:Y:S01]  /*55c0*/  HMMA.16816.F32.BF16 R72, R24, R138, R72 ;  /* 0x0000008a1848723c */ /* 0x000fe20000041848 */
[----:B------:R-:W2:Y:S07]  /*55d0*/  LDSM.16.MT88.4 R24, [R0+0x11880] ;  /* 0x011880000018783b */ /* 0x000eae0000004200 */
[-C--:B---3--:R-:W-:Y:S01]  /*55e0*/  HMMA.16816.F32.BF16 R28, R4, R8.reuse, R28 ;  /* 0x00000008041c723c */ /* 0x088fe2000004181c */
[----:B------:R-:W-:Y:S07]  /*55f0*/  BAR.SYNC.DEFER_BLOCKING 0x0 ;  /* 0x0000000000007b1d */ /* 0x000fee0000010000 */
[-C--:B------:R-:W-:Y:S08]  /*5600*/  HMMA.16816.F32.BF16 R32, R12, R8.reuse, R32 ;  /* 0x000000080c20723c */ /* 0x080ff00000041820 */
[C---:B------:R-:W-:Y:S08]  /*5610*/  HMMA.16816.F32.BF16 R36, R16.reuse, R8, R36 ;  /* 0x000000081024723c */ /* 0x040ff00000041824 */
[-C--:B------:R-:W-:Y:S08]  /*5620*/  HMMA.16816.F32.BF16 R40, R16, R10.reuse, R40 ;  /* 0x0000000a1028723c */ /* 0x080ff00000041828 */
[-C--:B------:R-:W-:Y:S08]  /*5630*/  HMMA.16816.F32.BF16 R44, R12, R10.reuse, R44 ;  /* 0x0000000a0c2c723c */ /* 0x080ff0000004182c */
[C---:B------:R-:W-:Y:S08]  /*5640*/  HMMA.16816.F32.BF16 R48, R4.reuse, R10, R48 ;  /* 0x0000000a0430723c */ /* 0x040ff00000041830 */
[-C--:B----4-:R-:W-:Y:S08]  /*5650*/  HMMA.16816.F32.BF16 R52, R4, R20.reuse, R52 ;  /* 0x000000140434723c */ /* 0x090ff00000041834 */
[-C--:B------:R-:W-:Y:S01]  /*5660*/  HMMA.16816.F32.BF16 R56, R12, R20.reuse, R56 ;  /* 0x000000140c38723c */ /* 0x080fe20000041838 */
[----:B------:R3:W4:Y:S07]  /*5670*/  LDSM.16.M88.4 R80, [R221] ;  /* 0x00000000dd50783b */ /* 0x00072e0000000200 */
[C---:B------:R-:W-:Y:S01]  /*5680*/  HMMA.16816.F32.BF16 R60, R16.reuse, R20, R60 ;  /* 0x00000014103c723c */ /* 0x040fe2000004183c */
[----:B------:R3:W2:Y:S07]  /*5690*/  LDSM.16.M88.4 R132, [R221+0x800] ;  /* 0x00080000dd84783b */ /* 0x0006ae0000000200 */
[-C--:B------:R-:W-:Y:S01]  /*56a0*/  HMMA.16816.F32.BF16 R64, R16, R22.reuse, R64 ;  /* 0x000000161040723c */ /* 0x080fe20000041840 */
[----:B------:R3:W2:Y:S07]  /*56b0*/  LDSM.16.MT88.4 R16, [R0+0x80] ;  /* 0x000080000010783b */ /* 0x0006ae0000004200 */
[-C--:B------:R-:W-:Y:S01]  /*56c0*/  HMMA.16816.F32.BF16 R68, R12, R22.reuse, R68 ;  /* 0x000000160c44723c */ /* 0x080fe20000041844 */
[----:B------:R3:W2:Y:S07]  /*56d0*/  LDSM.16.MT88.4 R136, [R0+0x3080] ;  /* 0x003080000088783b */ /* 0x0006ae0000004200 */
[----:B------:R-:W-:Y:S01]  /*56e0*/  HMMA.16816.F32.BF16 R72, R4, R22, R72 ;  /* 0x000000160448723c */ /* 0x000fe20000041848 */
[----:B------:R3:W2:Y:S07]  /*56f0*/  LDSM.16.M88.4 R152, [R223] ;  /* 0x00000000df98783b */ /* 0x0006ae0000000200 */
[-C--:B-1----:R-:W-:Y:S01]  /*5700*/  HMMA.16816.F32.BF16 R28, R76, R140.reuse, R28 ;  /* 0x0000008c4c1c723c */ /* 0x082fe2000004181c */
        /* <DEDUP_REMOVED lines=14> */
[----:B------:R-:W-:-:S07]  /*57f0*/  @P2 BRA `(.L_x_265) ;  /* 0x000003a000002947 */ /* 0x000fce0003800000 */
[----:B-1-34-:R-:W2:Y:S01]  /*5800*/  LDL.64 R242, [R1+0x10] ;  /* 0x0000100001f27983 */ /* 0x01aea20000100a00 */
[----:B------:R-:W-:Y:S02]  /*5810*/  USHF.L.U32 UR25, UR23, 0x6, URZ ;  /* 0x0000000617197899 */ /* 0x000fe4000800063f */
[----:B------:R-:W-:Y:S01]  /*5820*/  USHF.R.S32.HI UR24, URZ, 0x1f, UR23 ;  /* 0x0000001f3f187899 */ /* 0x000fe20008011417 */
[----:B------:R-:W3:Y:S01]  /*5830*/  LDL.64 R236, [R1+0x38] ;  /* 0x0000380001ec7983 */ /* 0x000ee20000100a00 */
[----:B------:R-:W-:Y:S02]  /*5840*/  USHF.R.S32.HI UR6, URZ, 0x1f, UR25 ;  /* 0x0000001f3f067899 */ /* 0x000fe40008011419 */
[----:B------:R-:W-:Y:S01]  /*5850*/  IMAD.U32 R9, RZ, RZ, UR25 ;  /* 0x00000019ff097e24 */ /* 0x000fe2000f8e00ff */
[----:B------:R-:W4:Y:S03]  /*5860*/  LDL.64 R240, [R1+0x28] ;  /* 0x0000280001f07983 */ /* 0x000f260000100a00 */
[----:B------:R-:W-:Y:S01]  /*5870*/  IMAD.U32 R10, RZ, RZ, UR6 ;  /* 0x00000006ff0a7e24 */ /* 0x000fe2000f8e00ff */
[----:B------:R-:W5:Y:S01]  /*5880*/  LDL R14, [R1+0xc] ;  /* 0x00000c00010e7983 */ /* 0x000f620000100800 */
[----:B------:R-:W-:Y:S02]  /*5890*/  ULDC.64 UR6, c[0x0][0x208] ;  /* 0x0000820000067ab9 */ /* 0x000fe40000000a00 */
[----:B------:R-:W-:Y:S01]  /*58a0*/  UIMAD UR24, UR24, UR6, URZ ;  /* 0x00000006181872a4 */ /* 0x000fe2000f8e023f */
[----:B------:R-:W3:Y:S01]  /*58b0*/  LDL R11, [R1] ;  /* 0x00000000010b7983 */ /* 0x000ee20000100800 */
[----:B------:R-:W-:Y:S02]  /*58c0*/  UIMAD.WIDE.U32 UR26, UR23, UR6, URZ ;  /* 0x00000006171a72a5 */ /* 0x000fe4000f8e003f */
[----:B------:R-:W-:Y:S01]  /*58d0*/  UIMAD UR24, UR23, UR7, UR24 ;  /* 0x00000007171872a4 */ /* 0x000fe2000f8e0218 */
[----:B------:R-:W4:Y:S01]  /*58e0*/  LDL.64 R12, [R1+0x20] ;  /* 0x00002000010c7983 */ /* 0x000f220000100a00 */
[----:B------:R-:W-:Y:S02]  /*58f0*/  USHF.L.U32 UR6, UR26, 0x6, URZ ;  /* 0x000000061a067899 */ /* 0x000fe4000800063f */
[----:B------:R-:W-:Y:S01]  /*5900*/  UIADD3 UR24, UR27, UR24, URZ ;  /* 0x000000181b187290 */ /* 0x000fe2000fffe03f */
[----:B------:R-:W1:Y:S03]  /*5910*/  S2R R5, SR_CTAID.Y ;  /* 0x0000000000057919 */ /* 0x000e660000002600 */
[----:B------:R-:W-:Y:S01]  /*5920*/  USHF.L.U64.HI UR24, UR26, 0x6, UR24 ;  /* 0x000000061a187899 */ /* 0x000fe20008010218 */
[----:B-1----:R-:W-:Y:S05]  /*5930*/  SHF.R.S32.HI R4, RZ, 0x1f, R5 ;  /* 0x0000001fff047819 */ /* 0x002fea0000011405 */
[----:B------:R-:W-:Y:S04]  /*5940*/  IMAD R4, R4, c[0x0][0x288], RZ ;  /* 0x0000a20004047a24 */ /* 0x000fe800078e02ff */
[C---:B------:R-:W-:Y:S02]  /*5950*/  IMAD R4, R5.reuse, c[0x0][0x28c], R4 ;  /* 0x0000a30005047a24 */ /* 0x040fe400078e0204 */
[----:B--2---:R-:W-:Y:S02]  /*5960*/  IMAD.MOV.U32 R2, RZ, RZ, R242 ;  /* 0x000000ffff027224 */ /* 0x004fe400078e00f2 */
[----:B------:R-:W-:Y:S02]  /*5970*/  IMAD.MOV.U32 R3, RZ, RZ, R243 ;  /* 0x000000ffff037224 */ /* 0x000fe400078e00f3 */
[----:B------:R-:W2:Y:S02]  /*5980*/  LDL.64 R242, [R1+0x18] ;  /* 0x0000180001f27983 */ /* 0x000ea40000100a00 */
[----:B------:R-:W-:Y:S04]  /*5990*/  IMAD.WIDE.U32 R2, R5, c[0x0][0x288], R2 ;  /* 0x0000a20005027a25 */ /* 0x000fe800078e0002 */
[----:B------:R-:W-:Y:S01]  /*59a0*/  IMAD.IADD R4, R3, 0x1, R4 ;  /* 0x0000000103047824 */ /* 0x000fe200078e0204 */
[----:B------:R-:W-:Y:S01]  /*59b0*/  IADD3 R9, P3, P2, R9, UR12, R2 ;  /* 0x0000000c09097c10 */ /* 0x000fe2000fa7e002 */
[----:B------:R-:W-:Y:S02]  /*59c0*/  IMAD.U32 R3, RZ, RZ, UR20 ;  /* 0x00000014ff037e24 */ /* 0x000fe4000f8e00ff */
[----:B------:R-:W-:Y:S01]  /*59d0*/  IMAD.U32 R5, RZ, RZ, UR8 ;  /* 0x00000008ff057e24 */ /* 0x000fe2000f8e00ff */
[----:B------:R-:W-:Y:S02]  /*59e0*/  IADD3.X R10, R10, UR11, R4, P3, P2 ;  /* 0x0000000b0a0a7c10 */ /* 0x000fe40009fe4404 */
[C---:B---3--:R-:W-:Y:S04]  /*59f0*/  IADD3 R3, P3, P2, R236.reuse, UR6, R3 ;  /* 0x00000006ec037c10 */ /* 0x048fe8000fa7e003 */
[C---:B----4-:R-:W-:Y:S02]  /*5a00*/  IADD3.X R5, R241.reuse, UR24, R5, P3, P2 ;  /* 0x00000018f1057c10 */ /* 0x050fe40009fe4405 */
[----:B------:R-:W-:Y:S04]  /*5a10*/  IADD3 R2, P2, R236, UR6, RZ ;  /* 0x00000006ec027c10 */ /* 0x000fe8000ff5e0ff */
[----:B------:R-:W-:Y:S02]  /*5a20*/  IADD3.X R4, R241, UR24, RZ, P2, !PT ;  /* 0x00000018f1047c10 */ /* 0x000fe400097fe4ff */
[C---:B------:R-:W-:Y:S04]  /*5a30*/  LEA R6, P2, R2.reuse, c[0x0][0x1f0], 0x1 ;  /* 0x00007c0002067a11 */ /* 0x040fe800078408ff */
[----:B------:R-:W-:Y:S01]  /*5a40*/  LEA.HI.X R7, R2, c[0x0][0x1f4], R4, 0x1, P2 ;  /* 0x00007d0002077a11 */ /* 0x000fe200010f0c04 */
[----:B------:R-:W-:Y:S01]  /*5a50*/  IMAD.U32 R2, RZ, RZ, UR25 ;  /* 0x00000019ff027e24 */ /* 0x000fe2000f8e00ff */
[C---:B------:R-:W-:Y:S04]  /*5a60*/  LEA R4, P2, R3.reuse, c[0x0][0x1f0], 0x1 ;  /* 0x00007c0003047a11 */ /* 0x040fe800078408ff */
[----:B------:R-:W-:Y:S02]  /*5a70*/  LEA.HI.X R5, R3, c[0x0][0x1f4], R5, 0x1, P2 ;  /* 0x00007d0003057a11 */ /* 0x000fe400010f0c05 */
[C---:B------:R-:W-:Y:S04]  /*5a80*/  LEA R8, P2, R9.reuse, c[0x0][0x280], 0x2 ;  /* 0x0000a00009087a11 */ /* 0x040fe800078410ff */
[----:B------:R-:W-:Y:S02]  /*5a90*/  LEA.HI.X R9, R9, c[0x0][0x284], R10, 0x2, P2 ;  /* 0x0000a10009097a11 */ /* 0x000fe400010f140a */
[----:B-----5:R-:W-:Y:S02]  /*5aa0*/  LOP3.LUT P2, RZ, R14, 0x1, RZ, 0xc0, !PT ;  /* 0x000000010eff7812 */ /* 0x020fe4000784c0ff */
[----:B--2---:R-:W-:Y:S04]  /*5ab0*/  IADD3 R2, -R242, c[0x0][0x168], -R2 ;  /* 0x00005a00f2027a10 */ /* 0x004fe80007ffe902 */
[C---:B------:R-:W-:Y:S02]  /*5ac0*/  ISETP.LT.OR P3, PT, R2.reuse, 0x1, !P2 ;  /* 0x000000010200780c */ /* 0x040fe40005761670 */
[----:B------:R-:W-:Y:S11]  /*5ad0*/  ISETP.LT.OR P2, PT, R2, 0x21, !P2 ;  /* 0x000000210200780c */ /* 0x000ff60005741670 */
[----:B------:R-:W-:Y:S01]  /*5ae0*/  @!PT LDS RZ, [RZ] ;  /* 0x00000000fffff984 */ /* 0x000fe20000000800 */
[----:B------:R-:W-:Y:S01]  /*5af0*/  @!PT LDS RZ, [RZ] ;  /* 0x00000000fffff984 */ /* 0x000fe20000000800 */
[----:B------:R-:W-:Y:S01]  /*5b00*/  @!PT LDS RZ, [RZ] ;  /* 0x00000000fffff984 */ /* 0x000fe20000000800 */
[----:B------:R1:W-:Y:S01]  /*5b10*/  LDGSTS.E.BYPASS.LTC128B.128 [R11+0xe080], [R6.64], !P3 ;  /* 0x0e080000060b7fae */ /* 0x0003e2000d901d52 */
[----:B------:R-:W-:Y:S04]  /*5b20*/  LOP3.LUT P3, RZ, R14, 0x2, RZ, 0xc0, !PT ;  /* 0x000000020eff7812 */ /* 0x000fe8000786c0ff */
[C---:B------:R-:W-:Y:S02]  /*5b30*/  ISETP.LT.OR P4, PT, R2.reuse, 0x1, !P3 ;  /* 0x000000010200780c */ /* 0x040fe40005f81670 */
[----:B------:R-:W-:Y:S01]  /*5b40*/  ISETP.LT.OR P3, PT, R2, 0x21, !P3 ;  /* 0x000000210200780c */ /* 0x000fe20005f61670 */
[----:B------:R-:W-:Y:S10]  /*5b50*/  @!P5 IMAD.SHL.U32 R2, R12, 0x10, RZ ;  /* 0x000000100c02d824 */ /* 0x000ff400078e00ff */
[----:B------:R1:W-:Y:S04]  /*5b60*/  LDGSTS.E.BYPASS.LTC128B.128 [R11+0x10080], [R6.64+0x80], !P4 ;  /* 0x10080080060b7fae */ /* 0x0003e8000e101d52 */
[----:B------:R1:W-:Y:S04]  /*5b70*/  LDGSTS.E.BYPASS.LTC128B.128 [R11+0xf080], [R4.64], !P2 ;  /* 0x0f080000040b7fae */ /* 0x0003e8000d101d52 */
[----:B------:R1:W-:Y:S04]  /*5b80*/  LDGSTS.E.BYPASS.LTC128B.128 [R11+0x11080], [R4.64+0x80], !P3 ;  /* 0x11080080040b7fae */ /* 0x0003e8000d901d52 */
[----:B------:R1:W-:Y:S02]  /*5b90*/  @!P5 LDGSTS.E.BYPASS.LTC128B.128 [R2+0x12280], [R8.64] ;  /* 0x122800000802dfae */ /* 0x0003e4000b901d52 */
.L_x_265:
[-C--:B-1-34-:R-:W-:Y:S01]  /*5ba0*/  HMMA.16816.F32.BF16 R4, R80, R16.reuse, RZ ;  /* 0x000000105004723c */ /* 0x09afe200000418ff */
[----:B------:R-:W2:Y:S01]  /*5bb0*/  LDL.64 R236, [R1+0x48] ;  /* 0x0000480001ec7983 */ /* 0x000ea20000100a00 */
[----:B------:R-:W-:Y:S02]  /*5bc0*/  USHF.L.U32 UR13, UR13, 0xd, URZ ;  /* 0x0000000d0d0d7899 */ /* 0x000fe4000800063f */
[----:B------:R-:W-:Y:S01]  /*5bd0*/  UIADD3 UR6, UR4, 0x1, URZ ;  /* 0x0000000104067890 */ /* 0x000fe2000fffe03f */
[----:B------:R-:W3:Y:S01]  /*5be0*/  LDL R2, [R1+0x44] ;  /* 0x0000440001027983 */ /* 0x000ee20000100800 */
[----:B------:R-:W-:Y:S02]  /*5bf0*/  UISETP.GE.AND UP0, UPT, UR4, 0x1, UPT ;  /* 0x000000010400788c */ /* 0x000fe4000bf06270 */
[C---:B------:R-:W-:Y:S01]  /*5c00*/  HMMA.16816.F32.BF16 R8, R132.reuse, R16, RZ ;  /* 0x000000108408723c */ /* 0x040fe200000418ff */
[----:B------:R-:W-:Y:S03]  /*5c10*/  LDSM.16.M88.4 R140, [R221+0x1800] ;  /* 0x00180000dd8c783b */ /* 0x000fe60000000200 */
[----:B------:R-:W-:Y:S01]  /*5c20*/  IMAD.U32 R3, RZ, RZ, UR13 ;  /* 0x0000000dff037e24 */ /* 0x000fe2000f8e00ff */
[----:B------:R-:W-:Y:S03]  /*5c30*/  LDSM.16.MT88.4 R144, [R0+0x4080] ;  /* 0x004080000090783b */ /* 0x000fe60000004200 */
[-C--:B------:R-:W-:Y:S01]  /*5c40*/  HMMA.16816.F32.BF16 R12, R132, R18.reuse, RZ ;  /* 0x00000012840c723c */ /* 0x080fe200000418ff */
[----:B------:R-:W-:Y:S04]  /*5c50*/  LDSM.16.M88.4 R148, [R223+0x1000] ;  /* 0x00100000df94783b */ /* 0x000fe80000000200 */
[----:B------:R-:W0:Y:S03]  /*5c60*/  LDGDEPBAR ;  /* 0x00000000000079af */ /* 0x000e260000000000 */
[C---:B------:R-:W-:Y:S08]  /*5c70*/  HMMA.16816.F32.BF16 R16, R80.reuse, R18, RZ ;  /* 0x000000125010723c */ /* 0x040ff000000418ff */
[-C--:B------:R-:W-:Y:S08]  /*5c80*/  HMMA.16816.F32.BF16 R20, R80, R136.reuse, RZ ;  /* 0x000000885014723c */ /* 0x080ff000000418ff */
[C---:B------:R-:W-:Y:S08]  /*5c90*/  HMMA.16816.F32.BF16 R24, R132.reuse, R136, RZ ;  /* 0x000000888418723c */ /* 0x040ff000000418ff */
[-C--:B------:R-:W-:Y:S01]  /*5ca0*/  HMMA.16816.F32.BF16 R76, R132, R138.reuse, RZ ;  /* 0x0000008a844c723c */ /* 0x080fe200000418ff */
[----:B------:R-:W-:Y:S07]  /*5cb0*/  LDSM.16.M88.4 R132, [R221+0x1000] ;  /* 0x00100000dd84783b */ /* 0x000fee0000000200 */
[----:B------:R-:W-:Y:S01]  /*5cc0*/  HMMA.16816.F32.BF16 R80, R80, R138, RZ ;  /* 0x0000008a5050723c */ /* 0x000fe200000418ff */
[----:B------:R-:W1:Y:S07]  /*5cd0*/  LDSM.16.MT88.4 R136, [R0+0x1080] ;  /* 0x001080000088783b */ /* 0x000e6e0000004200 */
        /* <DEDUP_REMOVED lines=10> */
[----:B------:R-:W4:Y:S07]  /*5d80*/  LDSM.16.MT88.4 R152, [R0+0x1880] ;  /* 0x001880000098783b */ /* 0x000f2e0000004200 */
[-C--:B-1----:R-:W-:Y:S08]  /*5d90*/  HMMA.16816.F32.BF16 R4, R132, R136.reuse, R4 ;  /* 0x000000888404723c */ /* 0x082ff00000041804 */
[C---:B------:R-:W-:Y:S08]  /*5da0*/  HMMA.16816.F32.BF16 R8, R140.reuse, R136, R8 ;  /* 0x000000888c08723c */ /* 0x040ff00000041808 */
[-C--:B------:R-:W-:Y:S08]  /*5db0*/  HMMA.16816.F32.BF16 R12, R140, R138.reuse, R12 ;  /* 0x0000008a8c0c723c */ /* 0x080ff0000004180c */
[C---:B------:R-:W-:Y:S01]  /*5dc0*/  HMMA.16816.F32.BF16 R16, R132.reuse, R138, R16 ;  /* 0x0000008a8410723c */ /* 0x040fe20000041810 */
[----:B------:R-:W-:Y:S07]  /*5dd0*/  LDSM.16.MT88.4 R136, [R0+0x2080] ;  /* 0x002080000088783b */ /* 0x000fee0000004200 */
[-C--:B------:R-:W-:Y:S08]  /*5de0*/  HMMA.16816.F32.BF16 R20, R132, R144.reuse, R20 ;  /* 0x000000908414723c */ /* 0x080ff00000041814 */
[C---:B------:R-:W-:Y:S08]  /*5df0*/  HMMA.16816.F32.BF16 R24, R140.reuse, R144, R24 ;  /* 0x000000908c18723c */ /* 0x040ff00000041818 */
[-C--:B------:R-:W-:Y:S01]  /*5e00*/  HMMA.16816.F32.BF16 R76, R140, R146.reuse, R76 ;  /* 0x000000928c4c723c */ /* 0x080fe2000004184c */
[----:B------:R-:W-:Y:S07]  /*5e10*/  LDSM.16.M88.4 R140, [R221+0x2800] ;  /* 0x00280000dd8c783b */ /* 0x000fee0000000200 */
[----:B------:R-:W-:Y:S01]  /*5e20*/  HMMA.16816.F32.BF16 R80, R132, R146, R80 ;  /* 0x000000928450723c */ /* 0x000fe20000041850 */
[----:B------:R-:W1:Y:S04]  /*5e30*/  LDSM.16.M88.4 R132, [R221+0x2000] ;  /* 0x00200000dd84783b */ /* 0x000e680000000200 */
[----:B------:R-:W5:Y:S03]  /*5e40*/  LDSM.16.MT88.4 R144, [R0+0x5080] ;  /* 0x005080000090783b */ /* 0x000f660000004200 */
[-C--:B----4-:R-:W-:Y:S08]  /*5e50*/  HMMA.16816.F32.BF16 R4, R148, R152.reuse, R4 ;  /* 0x000000989404723c */ /* 0x090ff00000041804 */
        /* <DEDUP_REMOVED lines=9> */
[----:B------:R-:W4:Y:S04]  /*5ef0*/  LDSM.16.M88.4 R148, [R223+0x2000] ;  /* 0x00200000df94783b */ /* 0x000f280000000200 */
[----:B------:R2:W2:Y:S03]  /*5f00*/  LDSM.16.MT88.4 R208, [R0+0x5880] ;  /* 0x0058800000d0783b */ /* 0x0004a60000004200 */
[-C--:B-1----:R-:W-:Y:S08]  /*5f10*/  HMMA.16816.F32.BF16 R4, R132, R136.reuse, R4 ;  /* 0x000000888404723c */ /* 0x082ff00000041804 */
[C---:B------:R-:W-:Y:S08]  /*5f20*/  HMMA.16816.F32.BF16 R8, R140.reuse, R136, R8 ;  /* 0x000000888c08723c */ /* 0x040ff00000041808 */
[-C--:B------:R-:W-:Y:S08]  /*5f30*/  HMMA.16816.F32.BF16 R12, R140, R138.reuse, R12 ;  /* 0x0000008a8c0c723c */ /* 0x080ff0000004180c */
[C---:B------:R-:W-:Y:S08]  /*5f40*/  HMMA.16816.F32.BF16 R16, R132.reuse, R138, R16 ;  /* 0x0000008a8410723c */ /* 0x040ff00000041810 */
[-C--:B-----5:R-:W-:Y:S08]  /*5f50*/  HMMA.16816.F32.BF16 R20, R132, R144.reuse, R20 ;  /* 0x000000908414723c */ /* 0x0a0ff00000041814 */
[C---:B------:R-:W-:Y:S04]  /*5f60*/  HMMA.16816.F32.BF16 R24, R140.reuse, R144, R24 ;  /* 0x000000908c18723c */ /* 0x040fe80000041818 */
[----:B--2---:R-:W-:Y:S01]  /*5f70*/  IADD3 R0, P2, R236, UR13, RZ ;  /* 0x0000000dec007c10 */ /* 0x004fe2000ff5e0ff */
[----:B------:R-:W-:Y:S03]  /*5f80*/  UMOV UR13, UR23 ;  /* 0x00000017000d7c82 */ /* 0x000fe60008000000 */
[-C--:B------:R-:W-:Y:S01]  /*5f90*/  HMMA.16816.F32.BF16 R76, R140, R146.reuse, R76 ;  /* 0x000000928c4c723c */ /* 0x080fe2000004184c */
[----:B------:R-:W-:Y:S03]  /*5fa0*/  LDSM.16.MT88.4 R140, [R216+0x18080] ;  /* 0x01808000d88c783b */ /* 0x000fe60000004200 */
[----:B---3--:R-:W-:Y:S02]  /*5fb0*/  LEA.HI.X.SX32 R3, R3, R2, 0x1, P2 ;  /* 0x0000000203037211 */ /* 0x008fe400010f0eff */
[C---:B------:R-:W-:Y:S02]  /*5fc0*/  LEA R2, P2, R0.reuse, c[0x0][0x220], 0x2 ;  /* 0x0000880000027a11 */ /* 0x040fe400078410ff */
[----:B------:R-:W-:Y:S01]  /*5fd0*/  HMMA.16816.F32.BF16 R80, R132, R146, R80 ;  /* 0x000000928450723c */ /* 0x000fe20000041850 */
[----:B------:R-:W-:Y:S03]  /*5fe0*/  LDSM.16.MT88.4 R132, [R216+0x17880] ;  /* 0x01788000d884783b */ /* 0x000fe60000004200 */
[----:B------:R-:W-:Y:S01]  /*5ff0*/  LEA.HI.X R3, R0, c[0x0][0x224], R3, 0x2, P2 ;  /* 0x0000890000037a11 */ /* 0x000fe200010f1403 */
[----:B------:R-:W-:Y:S01]  /*6000*/  IMAD.U32 R0, RZ, RZ, UR4 ;  /* 0x00000004ff007e24 */ /* 0x000fe2000f8e00ff */
[----:B------:R-:W-:Y:S02]  /*6010*/  USEL UR4, UR6, URZ, !UP0 ;  /* 0x0000003f06047287 */ /* 0x000fe4000c000000 */
[-C--:B----4-:R-:W-:Y:S01]  /*6020*/  HMMA.16816.F32.BF16 R4, R148, R152.reuse, R4 ;  /* 0x000000989404723c */ /* 0x090fe20000041804 */
[----:B------:R-:W-:Y:S02]  /*6030*/  UISETP.GE.AND UP0, UPT, UR23, UR14, UPT ;  /* 0x0000000e1700728c */ /* 0x000fe4000bf06270 */
[----:B------:R-:W-:Y:S02]  /*6040*/  UIADD3 UR6, UR15, 0x1, URZ ;  /* 0x000000010f067890 */ /* 0x000fe4000fffe03f */
[----:B------:R-:W-:Y:S02]  /*6050*/  IMAD R0, R0, 0x2000, R225 ;  /* 0x0000200000007824 */ /* 0x000fe400078e02e1 */
[----:B------:R-:W-:Y:S01]  /*6060*/  PLOP3.LUT P2, PT, PT, PT, UP0, 0x80, 0x0 ;  /* 0x000000000000781c */ /* 0x000fe20003f4f008 */
[C---:B------:R-:W-:Y:S01]  /*6070*/  HMMA.16816.F32.BF16 R8, R156.reuse, R152, R8 ;  /* 0x000000989c08723c */ /* 0x040fe20000041808 */
[----:B------:R-:W-:Y:S03]  /*6080*/  UISETP.GE.AND UP0, UPT, UR15, 0x1, UPT ;  /* 0x000000010f00788c */ /* 0x000fe6000bf06270 */
[----:B------:R-:W-:Y:S01]  /*6090*/  IMAD.SHL.U32 R144, R0, 0x2, RZ ;  /* 0x0000000200907824 */ /* 0x000fe200078e00ff */
[----:B------:R-:W-:Y:S03]  /*60a0*/  USEL UR15, UR6, URZ, !UP0 ;  /* 0x0000003f060f7287 */ /* 0x000fe6000c000000 */
[-C--:B------:R-:W-:Y:S01]  /*60b0*/  HMMA.16816.F32.BF16 R12, R156, R154.reuse, R12 ;  /* 0x0000009a9c0c723c */ /* 0x080fe2000004180c */
[----:B------:R-:W-:Y:S06]  /*60c0*/  LDSM.16.MT88.4 R136, [R144+0x8880] ;  /* 0x008880009088783b */ /* 0x000fec0000004200 */
[----:B------:R-:W-:Y:S01]  /*60d0*/  RED.E.ADD.F32.FTZ.RN.STRONG.GPU [R2.64], R4 ;  /* 0x000000040200798e */ /* 0x000fe2000c10e792 */
[C---:B------:R-:W-:Y:S03]  /*60e0*/  HMMA.16816.F32.BF16 R16, R148.reuse, R154, R16 ;  /* 0x0000009a9410723c */ /* 0x040fe60000041810 */
[----:B------:R-:W-:Y:S04]  /*60f0*/  RED.E.ADD.F32.FTZ.RN.STRONG.GPU [R2.64+0x400], R5 ;  /* 0x000400050200798e */ /* 0x000fe8000c10e792 */
[----:B------:R-:W-:Y:S01]  /*6100*/  RED.E.ADD.F32.FTZ.RN.STRONG.GPU [R2.64+0x800], R6 ;  /* 0x000800060200798e */ /* 0x000fe2000c10e792 */
[-C--:B------:R-:W-:Y:S03]  /*6110*/  HMMA.16816.F32.BF16 R20, R148, R208.reuse, R20 ;  /* 0x000000d09414723c */ /* 0x080fe60000041814 */
[----:B------:R-:W-:Y:S04]  /*6120*/  RED.E.ADD.F32.FTZ.RN.STRONG.GPU [R2.64+0xc00], R7 ;  /* 0x000c00070200798e */ /* 0x000fe8000c10e792 */
[----:B------:R-:W-:Y:S01]  /*6130*/  RED.E.ADD.F32.FTZ.RN.STRONG.GPU [R2.64+0x1000], R8 ;  /* 0x001000080200798e */ /* 0x000fe2000c10e792 */
[C---:B------:R-:W-:Y:S03]  /*6140*/  HMMA.16816.F32.BF16 R24, R156.reuse, R208, R24 ;  /* 0x000000d09c18723c */ /* 0x040fe60000041818 */
[----:B------:R-:W-:Y:S04]  /*6150*/  RED.E.ADD.F32.FTZ.RN.STRONG.GPU [R2.64+0x1400], R9 ;  /* 0x001400090200798e */ /* 0x000fe8000c10e792 */
[----:B------:R-:W-:Y:S01]  /*6160*/  RED.E.ADD.F32.FTZ.RN.STRONG.GPU [R2.64+0x1800], R10 ;  /* 0x0018000a0200798e */ /* 0x000fe2000c10e792 */
[-C--:B------:R-:W-:Y:S03]  /*6170*/  HMMA.16816.F32.BF16 R76, R156, R210.reuse, R76 ;  /* 0x000000d29c4c723c */ /* 0x080fe6000004184c */
[----:B------:R-:W-:Y:S04]  /*6180*/  RED.E.ADD.F32.FTZ.RN.STRONG.GPU [R2.64+0x1c00], R11 ;  /* 0x001c000b0200798e */ /* 0x000fe8000c10e792 */
[----:B------:R-:W-:Y:S01]  /*6190*/  RED.E.ADD.F32.FTZ.RN.STRONG.GPU [R2.64+0x2000], R16 ;  /* 0x002000100200798e */ /* 0x000fe2000c10e792 */
[----:B------:R-:W-:Y:S03]  /*61a0*/  HMMA.16816.F32.BF16 R80, R148, R210, R80 ;  /* 0x000000d29450723c */ /* 0x000fe60000041850 */
        /* <DEDUP_REMOVED lines=12> */
[----:B------:R-:W-:Y:S04]  /*6270*/  RED.E.ADD.F32.FTZ.RN.STRONG.GPU [R2.64+0x4400], R21 ;  /* 0x004400150200798e */ /* 0x000fe8000c10e792 */
[----:B------:R-:W-:Y:S04]  /*6280*/  RED.E.ADD.F32.FTZ.RN.STRONG.GPU [R2.64+0x4800], R22 ;  /* 0x004800160200798e */ /* 0x000fe8000c10e792 */
[----:B------:R-:W-:Y:S01]  /*6290*/  RED.E.ADD.F32.FTZ.RN.STRONG.GPU [R2.64+0x4c00], R23 ;  /* 0x004c00170200798e */ /* 0x000fe2000c10e792 */
[-C--:B-1----:R-:W-:Y:S03]  /*62a0*/  HMMA.16816.F32.BF16 R84, R4, R8.reuse, R84 ;  /* 0x000000080454723c */ /* 0x082fe60000041854 */
[----:B------:R-:W1:Y:S04]  /*62b0*/  LDSM.16.MT88.4 R20, [R144+0x8080] ;  /* 0x008080009014783b */ /* 0x000e680000004200 */
[----:B------:R-:W-:Y:S04]  /*62c0*/  RED.E.ADD.F32.FTZ.RN.STRONG.GPU [R2.64+0x5000], R24 ;  /* 0x005000180200798e */ /* 0x000fe8000c10e792 */
[----:B------:R-:W-:Y:S04]  /*62d0*/  RED.E.ADD.F32.FTZ.RN.STRONG.GPU [R2.64+0x5400], R25 ;  /* 0x005400190200798e */ /* 0x000fe8000c10e792 */
[----:B------:R-:W-:Y:S01]  /*62e0*/  RED.E.ADD.F32.FTZ.RN.STRONG.GPU [R2.64+0x5800], R26 ;  /* 0x0058001a0200798e */ /* 0x000fe2000c10e792 */
[-C--:B--2---:R-:W-:Y:S03]  /*62f0*/  HMMA.16816.F32.BF16 R88, R12, R8.reuse, R88 ;  /* 0x000000080c58723c */ /* 0x084fe60000041858 */
[----:B------:R-:W-:Y:S04]  /*6300*/  RED.E.ADD.F32.FTZ.RN.STRONG.GPU [R2.64+0x5c00], R27 ;  /* 0x005c001b0200798e */ /* 0x000fe8000c10e792 */
[----:B------:R-:W-:Y:S01]  /*6310*/  LDSM.16.MT88.4 R24, [R216+0x15880] ;  /* 0x01588000d818783b */ /* 0x000fe20000004200 */
[C---:B---3--:R-:W-:Y:S03]  /*6320*/  HMMA.16816.F32.BF16 R92, R16.reuse, R8, R92 ;  /* 0x00000008105c723c */ /* 0x048fe6000004185c */
[----:B------:R-:W-:Y:S04]  /*6330*/  RED.E.ADD.F32.FTZ.RN.STRONG.GPU [R2.64+0x6000], R80 ;  /* 0x006000500200798e */ /* 0x000fe8000c10e792 */
[----:B------:R-:W-:Y:S01]  /*6340*/  RED.E.ADD.F32.FTZ.RN.STRONG.GPU [R2.64+0x6400], R81 ;  /* 0x006400510200798e */ /* 0x000fe2000c10e792 */
[-C--:B------:R-:W-:Y:S03]  /*6350*/  HMMA.16816.F32.BF16 R96, R16, R10.reuse, R96 ;  /* 0x0000000a1060723c */ /* 0x080fe60000041860 */
[----:B------:R-:W-:Y:S04]  /*6360*/  RED.E.ADD.F32.FTZ.RN.STRONG.GPU [R2.64+0x6800], R82 ;  /* 0x006800520200798e */ /* 0x000fe8000c10e792 */
[----:B------:R-:W-:Y:S01]  /*6370*/  RED.E.ADD.F32.FTZ.RN.STRONG.GPU [R2.64+0x6c00], R83 ;  /* 0x006c00530200798e */ /* 0x000fe2000c10e792 */
[-C--:B------:R-:W-:Y:S03]  /*6380*/  HMMA.16816.F32.BF16 R100, R12, R10.reuse, R100 ;  /* 0x0000000a0c64723c */ /* 0x080fe60000041864 */
[----:B------:R-:W-:Y:S04]  /*6390*/  LDSM.16.MT88.4 R80, [R216+0x16880] ;  /* 0x01688000d850783b */ /* 0x000fe80000004200 */
[----:B------:R-:W-:Y:S01]  /*63a0*/  RED.E.ADD.F32.FTZ.RN.STRONG.GPU [R2.64+0x7000], R76 ;  /* 0x0070004c0200798e */ /* 0x000fe2000c10e792 */
[C---:B------:R-:W-:Y:S03]  /*63b0*/  HMMA.16816.F32.BF16 R104, R4.reuse, R10, R104 ;  /* 0x0000000a0468723c */ /* 0x040fe60000041868 */
[----:B------:R-:W-:Y:S04]  /*63c0*/  LDSM.16.MT88.4 R8, [R144+0x7080] ;  /* 0x007080009008783b */ /* 0x000fe80000004200 */
[----:B------:R-:W-:Y:S01]  /*63d0*/  RED.E.ADD.F32.FTZ.RN.STRONG.GPU [R2.64+0x7400], R77 ;  /* 0x0074004d0200798e */ /* 0x000fe2000c10e792 */
[-C--:B-1----:R-:W-:Y:S03]  /*63e0*/  HMMA.16816.F32.BF16 R108, R4, R20.reuse, R108 ;  /* 0x00000014046c723c */ /* 0x082fe6000004186c */
[----:B------:R-:W-:Y:S04]  /*63f0*/  RED.E.ADD.F32.FTZ.RN.STRONG.GPU [R2.64+0x7800], R78 ;  /* 0x0078004e0200798e */ /* 0x000fe8000c10e792 */
[----:B------:R-:W-:Y:S01]  /*6400*/  RED.E.ADD.F32.FTZ.RN.STRONG.GPU [R2.64+0x7c00], R79 ;  /* 0x007c004f0200798e */ /* 0x000fe2000c10e792 */
[-C--:B------:R-:W-:Y:S03]  /*6410*/  HMMA.16816.F32.BF16 R112, R12, R20.reuse, R112 ;  /* 0x000000140c70723c */ /* 0x080fe60000041870 */
[----:B------:R-:W1:Y:S05]  /*6420*/  LDSM.16.MT88.4 R76, [R144+0x6880] ;  /* 0x00688000904c783b */ /* 0x000e6a0000004200 */
[C---:B------:R-:W-:Y:S08]  /*6430*/  HMMA.16816.F32.BF16 R116, R16.reuse, R20, R116 ;  /* 0x000000141074723c */ /* 0x040ff00000041874 */
[-C--:B------:R-:W-:Y:S01]  /*6440*/  HMMA.16816.F32.BF16 R120, R16, R22.reuse, R120 ;  /* 0x000000161078723c */ /* 0x080fe20000041878 */
[----:B------:R-:W-:Y:S07]  /*6450*/  LDSM.16.MT88.4 R16, [R216+0x17c80] ;  /* 0x017c8000d810783b */ /* 0x000fee0000004200 */
[-C--:B------:R-:W-:Y:S01]  /*6460*/  HMMA.16816.F32.BF16 R124, R12, R22.reuse, R124 ;  /* 0x000000160c7c723c */ /* 0x080fe2000004187c */
[----:B------:R-:W-:Y:S07]  /*6470*/  LDSM.16.MT88.4 R12, [R216+0x16c80] ;  /* 0x016c8000d80c783b */ /* 0x000fee0000004200 */
[----:B------:R-:W-:Y:S01]  /*6480*/  HMMA.16816.F32.BF16 R128, R4, R22, R128 ;  /* 0x000000160480723c */ /* 0x000fe20000041880 */
[----:B------:R-:W2:Y:S04]  /*6490*/  LDSM.16.MT88.4 R4, [R216+0x15c80] ;  /* 0x015c8000d804783b */ /* 0x000ea80000004200 */
[----:B------:R-:W3:Y:S03]  /*64a0*/  LDSM.16.MT88.4 R20, [R144+0x9080] ;  /* 0x009080009014783b */ /* 0x000ee60000004200 */
[-C--:B-1----:R-:W-:Y:S08]  /*64b0*/  HMMA.16816.F32.BF16 R84, R24, R76.reuse, R84 ;  /* 0x0000004c1854723c */ /* 0x082ff00000041854 */
[-C--:B------:R-:W-:Y:S08]  /*64c0*/  HMMA.16816.F32.BF16 R88, R80, R76.reuse, R88 ;  /* 0x0000004c5058723c */ /* 0x080ff00000041858 */
[C---:B------:R-:W-:Y:S08]  /*64d0*/  HMMA.16816.F32.BF16 R92, R132.reuse, R76, R92 ;  /* 0x0000004c845c723c */ /* 0x040ff0000004185c */
        /* <DEDUP_REMOVED lines=10> */
[----:B------:R-:W1:Y:S04]  /*6580*/  LDSM.16.MT88.4 R80, [R144+0x7880] ;  /* 0x007880009050783b */ /* 0x000e680000004200 */
[----:B------:R-:W4:Y:S03]  /*6590*/  LDSM.16.MT88.4 R144, [R144+0x9880] ;  /* 0x009880009090783b */ /* 0x000f260000004200 */
[----:B------:R-:W-:Y:S08]  /*65a0*/  HMMA.16816.F32.BF16 R128, R24, R138, R128 ;  /* 0x0000008a1880723c */ /* 0x000ff00000041880 */
[-C--:B--2---:R-:W-:Y:S08]  /*65b0*/  HMMA.16816.F32.BF16 R84, R4, R8.reuse, R84 ;  /* 0x000000080454723c */ /* 0x084ff00000041854 */
[-C--:B------:R-:W-:Y:S08]  /*65c0*/  HMMA.16816.F32.BF16 R88, R12, R8.reuse, R88 ;  /* 0x000000080c58723c */ /* 0x080ff00000041858 */
[C---:B------:R-:W-:Y:S08]  /*65d0*/  HMMA.16816.F32.BF16 R92, R16.reuse, R8, R92 ;  /* 0x00000008105c723c */ /* 0x040ff0000004185c */
        /* <DEDUP_REMOVED lines=71> */
.L_x_247:
[----:B------:R-:W-:Y:S05]  /*6a50*/  @P0 BRA `(.L_x_267) ;  /* 0x000016f000000947 */ /* 0x000fea0003800000 */
[----:B------:R-:W2:Y:S01]  /*6a60*/  LDL.LU.64 R78, [R1+0x20] ;  /* 0x00002000014e7983 */ /* 0x000ea20000300a00 */
[----:B------:R-:W-:Y:S01]  /*6a70*/  F2FP.BF16.PACK_AB R76, R29, R28 ;  /* 0x0000001c1d4c723e */ /* 0x000fe200000010ff */
[----:B------:R-:W-:Y:S01]  /*6a80*/  BSSY B0, `(.L_x_268) ;  /* 0x00000ba000007945 */ /* 0x000fe20003800000 */
[----:B------:R-:W-:Y:S02]  /*6a90*/  F2FP.BF16.PACK_AB R31, R31, R30 ;  /* 0x0000001e1f1f723e */ /* 0x000fe400000010ff */
[----:B------:R-:W-:-:S02]  /*6aa0*/  F2FP.BF16.PACK_AB R48, R49, R48 ;  /* 0x000000303130723e */ /* 0x000fc400000010ff */
[----:B------:R-:W-:Y:S02]  /*6ab0*/  F2FP.BF16.PACK_AB R50, R51, R50 ;  /* 0x000000323332723e */ /* 0x000fe400000010ff */
[----:B------:R-:W-:Y:S02]  /*6ac0*/  F2FP.BF16.PACK_AB R32, R33, R32 ;  /* 0x000000202120723e */ /* 0x000fe400000010ff */
[----:B------:R-:W-:Y:S02]  /*6ad0*/  F2FP.BF16.PACK_AB R34, R35, R34 ;  /* 0x000000222322723e */ /* 0x000fe400000010ff */
[----:B------:R-:W-:Y:S02]  /*6ae0*/  F2FP.BF16.PACK_AB R44, R45, R44 ;  /* 0x0000002c2d2c723e */ /* 0x000fe400000010ff */
        /* <DEDUP_REMOVED lines=37> */
[----:B------:R-:W-:Y:S01]  /*6d40*/  F2FP.BF16.PACK_AB R13, R13, R118 ;  /* 0x000000760d0d723e */ /* 0x000fe200000010ff */
[----:B------:R-:W-:Y:S01]  /*6d50*/  BAR.SYNC.DEFER_BLOCKING 0x1, 0x100 ;  /* 0x0044000000007b1d */ /* 0x000fe20000010000 */
[----:B--2---:R-:W-:-:S04]  /*6d60*/  SHF.R.S32.HI R8, RZ, 0x1f, R78 ;  /* 0x0000001fff087819 */ /* 0x004fc8000001144e */
[CC--:B------:R-:W-:Y:S02]  /*6d70*/  LEA.HI R3, R8.reuse, R78.reuse, RZ, 0x2 ;  /* 0x0000004e08037211 */ /* 0x0c0fe400078f10ff */
[----:B------:R-:W-:Y:S02]  /*6d80*/  LEA.HI R0, R8, R78, RZ, 0x5 ;  /* 0x0000004e08007211 */ /* 0x000fe400078f28ff */
[--C-:B------:R-:W-:Y:S02]  /*6d90*/  SHF.R.S32.HI R5, RZ, 0x2, R3.reuse ;  /* 0x00000002ff057819 */ /* 0x100fe40000011403 */
[----:B-1----:R-:W-:Y:S02]  /*6da0*/  SHF.R.S32.HI R2, RZ, 0x1f, R3 ;  /* 0x0000001fff027819 */ /* 0x002fe40000011403 */
[----:B------:R-:W-:Y:S02]  /*6db0*/  SHF.R.S32.HI R4, RZ, 0x5, R0 ;  /* 0x00000005ff047819 */ /* 0x000fe40000011400 */
[----:B------:R-:W-:-:S02]  /*6dc0*/  LEA.HI R2, R2, R5, RZ, 0x3 ;  /* 0x0000000502027211 */ /* 0x000fc400078f18ff */
[----:B------:R-:W-:Y:S02]  /*6dd0*/  LEA.HI R0, R0, R4, RZ, 0x1 ;  /* 0x0000000400007211 */ /* 0x000fe400078f08ff */
[----:B------:R-:W-:Y:S02]  /*6de0*/  LOP3.LUT R2, R2, 0xfffffff8, RZ, 0xc0, !PT ;  /* 0xfffffff802027812 */ /* 0x000fe400078ec0ff */
[----:B------:R-:W-:Y:S02]  /*6df0*/  LOP3.LUT R0, R0, 0x1ffffe, RZ, 0xc0, !PT ;  /* 0x001ffffe00007812 */ /* 0x000fe400078ec0ff */
[-C--:B------:R-:W-:Y:S01]  /*6e00*/  LEA.HI R10, R8, R78.reuse, RZ, 0x4 ;  /* 0x0000004e080a7211 */ /* 0x080fe200078f20ff */
[----:B------:R-:W-:Y:S01]  /*6e10*/  IMAD.IADD R6, R5, 0x1, -R2 ;  /* 0x0000000105067824 */ /* 0x000fe200078e0a02 */
[----:B------:R-:W-:Y:S01]  /*6e20*/  LOP3.LUT R2, R3, 0x3ffffffc, RZ, 0xc0, !PT ;  /* 0x3ffffffc03027812 */ /* 0x000fe200078ec0ff */
[----:B------:R-:W-:Y:S01]  /*6e30*/  IMAD.IADD R7, R4, 0x1, -R0 ;  /* 0x0000000104077824 */ /* 0x000fe200078e0a00 */
[-C--:B------:R-:W-:Y:S01]  /*6e40*/  LEA.HI R0, R8, R78.reuse, RZ, 0x6 ;  /* 0x0000004e08007211 */ /* 0x080fe200078f30ff */
[----:B------:R-:W-:Y:S01]  /*6e50*/  IMAD.SHL.U32 R4, R6, 0x40, RZ ;  /* 0x0000004006047824 */ /* 0x000fe200078e00ff */
[----:B------:R-:W-:Y:S01]  /*6e60*/  LEA.HI R8, R8, R78, RZ, 0x7 ;  /* 0x0000004e08087211 */ /* 0x000fe200078f38ff */
[----:B------:R-:W-:Y:S01]  /*6e70*/  IMAD.IADD R3, R78, 0x1, -R2 ;  /* 0x000000014e037824 */ /* 0x000fe200078e0a02 */
[----:B------:R-:W-:-:S02]  /*6e80*/  SHF.R.U32.HI R5, RZ, 0x3, R0 ;  /* 0x00000003ff057819 */ /* 0x000fc40000011600 */
[----:B------:R-:W-:Y:S01]  /*6e90*/  LOP3.LUT R0, R10, 0xfffffff0, RZ, 0xc0, !PT ;  /* 0xfffffff00a007812 */ /* 0x000fe200078ec0ff */
[----:B------:R-:W-:Y:S01]  /*6ea0*/  IMAD R7, R7, 0x200, R3 ;  /* 0x0000020007077824 */ /* 0x000fe200078e0203 */
[----:B------:R-:W-:Y:S01]  /*6eb0*/  LOP3.LUT R2, R4, 0x1c0, RZ, 0xc0, !PT ;  /* 0x000001c004027812 */ /* 0x000fe200078ec0ff */
[----:B------:R-:W-:Y:S01]  /*6ec0*/  IMAD.SHL.U32 R8, R8, 0x4, RZ ;  /* 0x0000000408087824 */ /* 0x000fe200078e00ff */
[----:B------:R-:W-:Y:S01]  /*6ed0*/  LOP3.LUT P0, RZ, R6, 0x4, RZ, 0xc0, !PT ;  /* 0x0000000406ff7812 */ /* 0x000fe2000780c0ff */
[----:B------:R-:W-:Y:S01]  /*6ee0*/  IMAD.IADD R0, R78, 0x1, -R0 ;  /* 0x000000014e007824 */ /* 0x000fe200078e0a00 */
[----:B------:R-:W-:Y:S02]  /*6ef0*/  LOP3.LUT R4, R2, 0x18, R5, 0xf8, !PT ;  /* 0x0000001802047812 */ /* 0x000fe400078ef805 */
[----:B------:R-:W-:Y:S01]  /*6f00*/  SHF.R.U32.HI R3, RZ, 0x3, R2 ;  /* 0x00000003ff037819 */ /* 0x000fe20000011602 */
[----:B------:R-:W-:Y:S01]  /*6f10*/  IMAD.SHL.U32 R6, R0, 0x8, RZ ;  /* 0x0000000800067824 */ /* 0x000fe200078e00ff */
[----:B------:R-:W-:-:S02]  /*6f20*/  SHF.R.S32.HI R2, RZ, 0x1f, R0 ;  /* 0x0000001fff027819 */ /* 0x000fc40000011400 */
[----:B------:R-:W-:Y:S02]  /*6f30*/  LOP3.LUT R4, R4, R3, RZ, 0x3c, !PT ;  /* 0x0000000304047212 */ /* 0x000fe400078e3cff */
[----:B------:R-:W-:Y:S02]  /*6f40*/  LEA.HI R2, R2, R0, RZ, 0x3 ;  /* 0x0000000002027211 */ /* 0x000fe400078f18ff */
[----:B------:R-:W-:Y:S01]  /*6f50*/  SHF.R.S32.HI R10, RZ, 0x4, R10 ;  /* 0x00000004ff0a7819 */ /* 0x000fe2000001140a */
[----:B------:R-:W-:Y:S01]  /*6f60*/  IMAD.U32 R0, R7, 0x2, R4 ;  /* 0x0000000207007824 */ /* 0x000fe200078e0004 */
[----:B------:R-:W-:Y:S02]  /*6f70*/  LOP3.LUT R7, R8, 0xfffffe00, RZ, 0xc0, !PT ;  /* 0xfffffe0008077812 */ /* 0x000fe400078ec0ff */
[----:B------:R-:W-:Y:S01]  /*6f80*/  SHF.R.S32.HI R2, RZ, 0x3, R2 ;  /* 0x00000003ff027819 */ /* 0x000fe20000011402 */
[----:B------:R-:W-:Y:S01]  /*6f90*/  IMAD.SHL.U32 R0, R0, 0x2, RZ ;  /* 0x0000000200007824 */ /* 0x000fe200078e00ff */
[----:B------:R-:W-:Y:S01]  /*6fa0*/  F2FP.BF16.PACK_AB R4, R127, R126 ;  /* 0x0000007e7f04723e */ /* 0x000fe200000010ff */
[----:B------:R-:W-:-:S02]  /*6fb0*/  IMAD.SHL.U32 R3, R10, 0x40, RZ ;  /* 0x000000400a037824 */ /* 0x000fc400078e00ff */
[----:B------:R-:W-:Y:S01]  /*6fc0*/  IMAD R7, R2, 0x1800, R7 ;  /* 0x0000180002077824 */ /* 0x000fe200078e0207 */
[C---:B------:R-:W-:Y:S01]  /*6fd0*/  IADD3 R2, R0.reuse, 0x40, RZ ;  /* 0x0000004000027810 */ /* 0x040fe20007ffe0ff */
[----:B------:R-:W-:Y:S01]  /*6fe0*/  STS [R0+0x6080], R76 ;  /* 0x0060804c00007388 */ /* 0x000fe20000000800 */
[----:B------:R-:W-:Y:S02]  /*6ff0*/  @P0 IADD3 R2, R0, -0x40, RZ ;  /* 0xffffffc000020810 */ /* 0x000fe40007ffe0ff */
[----:B------:R-:W-:Y:S01]  /*7000*/  LOP3.LUT R5, R3, 0x1c0, RZ, 0xc0, !PT ;  /* 0x000001c003057812 */ /* 0x000fe200078ec0ff */
[----:B------:R-:W-:Y:S03]  /*7010*/  STS [R0+0x6480], R31 ;  /* 0x0064801f00007388 */ /* 0x000fe60000000800 */
[----:B------:R-:W-:Y:S01]  /*7020*/  LOP3.LUT R3, R5, 0x38, R6, 0xf8, !PT ;  /* 0x0000003805037812 */ /* 0x000fe200078ef806 */
[----:B------:R-:W-:Y:S01]  /*7030*/  STS [R2+0x6080], R48 ;  /* 0x0060803002007388 */ /* 0x000fe20000000800 */
[----:B------:R-:W-:-:S02]  /*7040*/  SHF.R.U32.HI R8, RZ, 0x3, R5 ;  /* 0x00000003ff087819 */ /* 0x000fc40000011605 */
[----:B------:R-:W-:Y:S01]  /*7050*/  F2FP.BF16.PACK_AB R5, R123, R122 ;  /* 0x0000007a7b05723e */ /* 0x000fe200000010ff */
[----:B------:R-:W-:Y:S01]  /*7060*/  STS [R2+0x6480], R50 ;  /* 0x0064803202007388 */ /* 0x000fe20000000800 */
[----:B------:R-:W-:Y:S02]  /*7070*/  LOP3.LUT R8, R3, R8, RZ, 0x3c, !PT ;  /* 0x0000000803087212 */ /* 0x000fe400078e3cff */
[----:B------:R-:W-:Y:S01]  /*7080*/  F2FP.BF16.PACK_AB R3, R121, R120 ;  /* 0x000000787903723e */ /* 0x000fe200000010ff */
[----:B------:R-:W-:Y:S02]  /*7090*/  STS [R0+0x7080], R32 ;  /* 0x0070802000007388 */ /* 0x000fe40000000800 */
[----:B------:R-:W-:Y:S02]  /*70a0*/  IMAD.IADD R7, R7, 0x1, R8 ;  /* 0x0000000107077824 */ /* 0x000fe400078e0208 */
        /* <DEDUP_REMOVED lines=40> */
[----:B------:R2:W-:Y:S01]  /*7330*/  STS [R0+0x5480], R13 ;  /* 0x0054800d00007388 */ /* 0x0005e20000000800 */
[----:B-1----:R-:W-:-:S03]  /*7340*/  SHF.R.S32.HI R11, RZ, 0x1f, R10 ;  /* 0x0000001fff0b7819 */ /* 0x002fc6000001140a */
[----:B------:R-:W-:Y:S04]  /*7350*/  STS [R2+0x5080], R3 ;  /* 0x0050800302007388 */ /* 0x000fe80000000800 */
[----:B------:R1:W-:Y:S04]  /*7360*/  STS [R2+0x5480], R5 ;  /* 0x0054800502007388 */ /* 0x0003e80000000800 */
[----:B------:R-:W3:Y:S04]  /*7370*/  S2R R12, SR_CTAID.X ;  /* 0x00000000000c7919 */ /* 0x000ee80000002500 */
[----:B------:R-:W4:Y:S04]  /*7380*/  S2R R22, SR_CTAID.Y ;  /* 0x0000000000167919 */ /* 0x000f280000002600 */
[----:B------:R-:W5:Y:S01]  /*7390*/  S2R R21, SR_CTAID.Z ;  /* 0x0000000000157919 */ /* 0x000f620000002700 */
[----:B--2---:R-:W-:-:S03]  /*73a0*/  IMAD.SHL.U32 R0, R7, 0x2, RZ ;  /* 0x0000000207007824 */ /* 0x004fc600078e00ff */
[----:B------:R-:W-:Y:S01]  /*73b0*/  BAR.SYNC.DEFER_BLOCKING 0x1, 0x100 ;  /* 0x0044000000007b1d */ /* 0x000fe20000010000 */
[----:B------:R-:W-:Y:S01]  /*73c0*/  SHF.R.S32.HI R7, RZ, 0x1f, R6 ;  /* 0x0000001fff077819 */ /* 0x000fe20000011406 */
[----:B-1----:R-:W-:-:S04]  /*73d0*/  IMAD.MOV.U32 R5, RZ, RZ, -0x60 ;  /* 0xffffffa0ff057424 */ /* 0x002fc800078e00ff */
[----:B---3--:R-:W-:Y:S01]  /*73e0*/  IMAD R5, R12, R5, c[0x0][0x2f0] ;  /* 0x0000bc000c057624 */ /* 0x008fe200078e0205 */
[----:B----4-:R-:W-:Y:S01]  /*73f0*/  SHF.R.S32.HI R23, RZ, 0x1f, R22 ;  /* 0x0000001fff177819 */ /* 0x010fe20000011416 */
[----:B------:R-:W-:-:S03]  /*7400*/  IMAD.WIDE.U32 R2, R22, c[0x0][0x338], R6 ;  /* 0x0000ce0016027a25 */ /* 0x000fc600078e0006 */
[----:B------:R-:W-:Y:S02]  /*7410*/  IMNMX R20, R5, 0x60, PT ;  /* 0x0000006005147817 */ /* 0x000fe40003800200 */
[----:B-----5:R-:W-:Y:S01]  /*7420*/  SHF.R.S32.HI R68, RZ, 0x1f, R21 ;  /* 0x0000001fff447819 */ /* 0x020fe20000011415 */
[----:B------:R-:W-:Y:S01]  /*7430*/  IMAD R4, R23, c[0x0][0x338], RZ ;  /* 0x0000ce0017047a24 */ /* 0x000fe200078e02ff */
[----:B------:R-:W-:-:S03]  /*7440*/  ISETP.GE.AND P6, PT, R10, R20, PT ;  /* 0x000000140a00720c */ /* 0x000fc60003fc6270 */
[----:B------:R-:W-:Y:S01]  /*7450*/  IMAD R4, R22, c[0x0][0x33c], R4 ;  /* 0x0000cf0016047a24 */ /* 0x000fe200078e0204 */
[----:B------:R1:W2:Y:S01]  /*7460*/  LDS.128 R24, [R0+0x6880] ;  /* 0x0068800000187984 */ /* 0x0002a20000000c00 */
[----:B------:R-:W-:Y:S02]  /*7470*/  ISETP.GE.OR P0, PT, R6, c[0x0][0x324], P6 ;  /* 0x0000c90006007a0c */ /* 0x000fe40003706670 */
[----:B------:R-:W-:Y:S01]  /*7480*/  IMAD.IADD R3, R3, 0x1, R4 ;  /* 0x0000000103037824 */ /* 0x000fe200078e0204 */
[----:B------:R1:W3:Y:S01]  /*7490*/  LDS.128 R28, [R0+0x7080] ;  /* 0x00708000001c7984 */ /* 0x0002e20000000c00 */
[----:B------:R-:W-:Y:S02]  /*74a0*/  IMAD R4, R68, c[0x0][0x340], RZ ;  /* 0x0000d00044047a24 */ /* 0x000fe400078e02ff */
[C---:B------:R-:W-:Y:S01]  /*74b0*/  IMAD.WIDE.U32 R8, R21.reuse, c[0x0][0x340], R2 ;  /* 0x0000d00015087a25 */ /* 0x040fe200078e0002 */
[----:B------:R1:W4:Y:S03]  /*74c0*/  LDS.128 R32, [R0+0x7880] ;  /* 0x0078800000207984 */ /* 0x0003260000000c00 */
[----:B------:R-:W-:Y:S01]  /*74d0*/  IMAD R4, R21, c[0x0][0x344], R4 ;  /* 0x0000d10015047a24 */ /* 0x000fe200078e0204 */
[----:B------:R1:W1:Y:S01]  /*74e0*/  LDS.128 R36, [R0+0x8080] ;  /* 0x0080800000247984 */ /* 0x0002620000000c00 */
[----:B------:R-:W-:-:S03]  /*74f0*/  IMAD.WIDE R2, R12, 0x60, R10 ;  /* 0x000000600c027825 */ /* 0x000fc600078e020a */
[----:B------:R1:W1:Y:S01]  /*7500*/  LDS.128 R40, [R0+0x8880] ;  /* 0x0088800000287984 */ /* 0x0002620000000c00 */
[----:B------:R-:W-:-:S03]  /*7510*/  IMAD.IADD R5, R9, 0x1, R4 ;  /* 0x0000000109057824 */ /* 0x000fc600078e0204 */
[----:B------:R1:W1:Y:S04]  /*7520*/  LDS.128 R44, [R0+0x80] ;  /* 0x00008000002c7984 */ /* 0x0002680000000c00 */
[----:B------:R1:W1:Y:S04]  /*7530*/  LDS.128 R48, [R0+0x880] ;  /* 0x0008800000307984 */ /* 0x0002680000000c00 */
[----:B------:R1:W1:Y:S04]  /*7540*/  LDS.128 R52, [R0+0x1080] ;  /* 0x0010800000347984 */ /* 0x0002680000000c00 */
[----:B------:R1:W1:Y:S04]  /*7550*/  LDS.128 R56, [R0+0x1880] ;  /* 0x0018800000387984 */ /* 0x0002680000000c00 */
[----:B------:R1:W1:Y:S04]  /*7560*/  LDS.128 R60, [R0+0x2080] ;  /* 0x00208000003c7984 */ /* 0x0002680000000c00 */
[----:B------:R1:W1:Y:S01]  /*7570*/  LDS.128 R64, [R0+0x2880] ;  /* 0x0028800000407984 */ /* 0x0002620000000c00 */
[----:B------:R-:W-:Y:S05]  /*7580*/  @P0 BRA `(.L_x_269) ;  /* 0x0000009000000947 */ /* 0x000fea0003800000 */
[----:B--2---:R2:W5:Y:S01]  /*7590*/  LDS.128 R16, [R0+0x6080] ;  /* 0x0060800000107984 */ /* 0x0045620000000c00 */
[----:B------:R-:W-:-:S05]  /*75a0*/  MOV R4, R8 ;  /* 0x0000000800047202 */ /* 0x000fca0000000f00 */
[----:B------:R-:W-:-:S05]  /*75b0*/  IMAD.WIDE.U32 R12, R2, c[0x0][0x330], R4 ;  /* 0x0000cc00020c7a25 */ /* 0x000fca00078e0004 */
[----:B------:R-:W-:Y:S01]  /*75c0*/  LEA R14, P0, R12, c[0x0][0x318], 0x1 ;  /* 0x0000c6000c0e7a11 */ /* 0x000fe200078008ff */
[----:B-12---:R-:W-:-:S04]  /*75d0*/  IMAD R0, R3, c[0x0][0x330], RZ ;  /* 0x0000cc0003007a24 */ /* 0x006fc800078e02ff */
[----:B------:R-:W-:-:S05]  /*75e0*/  IMAD R0, R2, c[0x0][0x334], R0 ;  /* 0x0000cd0002007a24 */ /* 0x000fca00078e0200 */
[----:B------:R-:W-:-:S04]  /*75f0*/  IADD3 R0, R13, R0, RZ ;  /* 0x000000000d007210 */ /* 0x000fc80007ffe0ff */
[----:B------:R-:W-:-:S05]  /*7600*/  LEA.HI.X R15, R12, c[0x0][0x31c], R0, 0x1, P0 ;  /* 0x0000c7000c0f7a11 */ /* 0x000fca00000f0c00 */
[----:B-----5:R1:W-:Y:S02]  /*7610*/  STG.E.128 [R14.64], R16 ;  /* 0x000000100e007986 */ /* 0x0203e4000c101d12 */
.L_x_269:
[----:B--2---:R-:W-:Y:S05]  /*7620*/  BSYNC B0 ;  /* 0x0000000000007941 */ /* 0x004fea0003800000 */
.L_x_268:
[----:B-1----:R-:W-:Y:S01]  /*7630*/  IADD3 R0, R10, 0x10, RZ ;  /* 0x000000100a007810 */ /* 0x002fe20007ffe0ff */
[----:B------:R-:W-:Y:S03]  /*7640*/  BSSY B0, `(.L_x_270) ;  /* 0x000000f000007945 */ /* 0x000fe60003800000 */
[----:B------:R-:W-:-:S04]  /*7650*/  ISETP.GE.AND P5, PT, R0, R20, PT ;  /* 0x000000140000720c */ /* 0x000fc80003fa6270 */
[----:B------:R-:W-:-:S13]  /*7660*/  ISETP.GE.OR P0, PT, R6, c[0x0][0x324], P5 ;  /* 0x0000c90006007a0c */ /* 0x000fda0002f06670 */
[----:B------:R-:W-:Y:S05]  /*7670*/  @P0 BRA `(.L_x_271) ;  /* 0x000000b000000947 */ /* 0x000fea0003800000 */
[----:B------:R-:W-:Y:S02]  /*7680*/  IADD3 R0, P0, R2, 0x10, RZ ;  /* 0x0000001002007810 */ /* 0x000fe40007f1e0ff */
[----:B------:R-:W-:-:S03]  /*7690*/  MOV R13, R5 ;  /* 0x00000005000d7202 */ /* 0x000fc60000000f00 */
[----:B------:R-:W-:-:S04]  /*76a0*/  IMAD.X R12, RZ, RZ, R3, P0 ;  /* 0x000000ffff0c7224 */ /* 0x000fc800000e0603 */
[----:B------:R-:W-:Y:S02]  /*76b0*/  IMAD R14, R12, c[0x0][0x330], RZ ;  /* 0x0000cc000c0e7a24 */ /* 0x000fe400078e02ff */
[----:B------:R-:W-:-:S04]  /*76c0*/  IMAD.MOV.U32 R12, RZ, RZ, R8 ;  /* 0x000000ffff0c7224 */ /* 0x000fc800078e0008 */
[----:B------:R-:W-:-:S04]  /*76d0*/  IMAD.WIDE.U32 R12, R0, c[0x0][0x330], R12 ;  /* 0x0000cc00000c7a25 */ /* 0x000fc800078e000c */
[----:B------:R-:W-:Y:S01]  /*76e0*/  IMAD R0, R0, c[0x0][0x334], R14 ;  /* 0x0000cd0000007a24 */ /* 0x000fe200078e020e */
[----:B------:R-:W-:-:S04]  /*76f0*/  LEA R14, P0, R12, c[0x0][0x318], 0x1 ;  /* 0x0000c6000c0e7a11 */ /* 0x000fc800078008ff */
[----:B------:R-:W-:-:S04]  /*7700*/  IADD3 R0, R13, R0, RZ ;  /* 0x000000000d007210 */ /* 0x000fc80007ffe0ff */
[----:B------:R-:W-:-:S05]  /*7710*/  LEA.HI.X R15, R12, c[0x0][0x31c], R0, 0x1, P0 ;  /* 0x0000c7000c0f7a11 */ /* 0x000fca00000f0c00 */
[----:B------:R1:W-:Y:S02]  /*7720*/  STG.E.128 [R14.64], R24 ;  /* 0x000000180e007986 */ /* 0x0003e4000c101d12 */
.L_x_271:
[----:B------:R-:W-:Y:S05]  /*7730*/  BSYNC B0 ;  /* 0x0000000000007941 */ /* 0x000fea0003800000 */
.L_x_270:
[----:B------:R-:W-:Y:S01]  /*7740*/  IADD3 R0, R10, 0x20, RZ ;  /* 0x000000200a007810 */ /* 0x000fe20007ffe0ff */
[----:B------:R-:W-:Y:S03]  /*7750*/  BSSY B0, `(.L_x_272) ;  /* 0x000000f000007945 */ /* 0x000fe60003800000 */
[----:B------:R-:W-:-:S04]  /*7760*/  ISETP.GE.AND P4, PT, R0, R20, PT ;  /* 0x000000140000720c */ /* 0x000fc80003f86270 */
[----:B------:R-:W-:-:S13]  /*7770*/  ISETP.GE.OR P0, PT, R6, c[0x0][0x324], P4 ;  /* 0x0000c90006007a0c */ /* 0x000fda0002706670 */
[----:B------:R-:W-:Y:S05]  /*7780*/  @P0 BRA `(.L_x_273) ;  /* 0x000000b000000947 */ /* 0x000fea0003800000 */
[----:B------:R-:W-:Y:S02]  /*7790*/  IADD3 R0, P0, R2, 0x20, RZ ;  /* 0x0000002002007810 */ /* 0x000fe40007f1e0ff */
[----:B------:R-:W-:-:S03]  /*77a0*/  MOV R13, R5 ;  /* 0x00000005000d7202 */ /* 0x000fc60000000f00 */
[----:B------:R-:W-:-:S04]  /*77b0*/  IMAD.X R12, RZ, RZ, R3, P0 ;  /* 0x000000ffff0c7224 */ /* 0x000fc800000e0603 */
[----:B-1----:R-:W-:Y:S02]  /*77c0*/  IMAD R14, R12, c[0x0][0x330], RZ ;  /* 0x0000cc000c0e7a24 */ /* 0x002fe400078e02ff */
[----:B------:R-:W-:-:S04]  /*77d0*/  IMAD.MOV.U32 R12, RZ, RZ, R8 ;  /* 0x000000ffff0c7224 */ /* 0x000fc800078e0008 */
[----:B------:R-:W-:-:S04]  /*77e0*/  IMAD.WIDE.U32 R12, R0, c[0x0][0x330], R12 ;  /* 0x0000cc00000c7a25 */ /* 0x000fc800078e000c */
[----:B------:R-:W-:Y:S01]  /*77f0*/  IMAD R0, R0, c[0x0][0x334], R14 ;  /* 0x0000cd0000007a24 */ /* 0x000fe200078e020e */
[----:B------:R-:W-:-:S04]  /*7800*/  LEA R14, P0, R12, c[0x0][0x318], 0x1 ;  /* 0x0000c6000c0e7a11 */ /* 0x000fc800078008ff */
[----:B------:R-:W-:-:S04]  /*7810*/  IADD3 R0, R13, R0, RZ ;  /* 0x000000000d007210 */ /* 0x000fc80007ffe0ff */
[----:B------:R-:W-:-:S05]  /*7820*/  LEA.HI.X R15, R12, c[0x0][0x31c], R0, 0x1, P0 ;  /* 0x0000c7000c0f7a11 */ /* 0x000fca00000f0c00 */
[----:B---3--:R1:W-:Y:S02]  /*7830*/  STG.E.128 [R14.64], R28 ;  /* 0x0000001c0e007986 */ /* 0x0083e4000c101d12 */
.L_x_273:
[----:B------:R-:W-:Y:S05]  /*7840*/  BSYNC B0 ;  /* 0x0000000000007941 */ /* 0x000fea0003800000 */
.L_x_272:
        /* <DEDUP_REMOVED lines=15> */
[----:B----4-:R1:W-:Y:S02]  /*7940*/  STG.E.128 [R14.64], R32 ;  /* 0x000000200e007986 */ /* 0x0103e4000c101d12 */
.L_x_275:
[----:B------:R-:W-:Y:S05]  /*7950*/  BSYNC B0 ;  /* 0x0000000000007941 */ /* 0x000fea0003800000 */
.L_x_274:
        /* <DEDUP_REMOVED lines=15> */
[----:B------:R1:W-:Y:S02]  /*7a50*/  STG.E.128 [R14.64], R36 ;  /* 0x000000240e007986 */ /* 0x0003e4000c101d12 */
.L_x_277:
[----:B------:R-:W-:Y:S05]  /*7a60*/  BSYNC B0 ;  /* 0x0000000000007941 */ /* 0x000fea0003800000 */
.L_x_276:
[----:B------:R-:W-:Y:S01]  /*7a70*/  IADD3 R0, R10, 0x50, RZ ;  /* 0x000000500a007810 */ /* 0x000fe20007ffe0ff */
[----:B------:R-:W-:Y:S03]  /*7a80*/  BSSY B0, `(.L_x_278) ;  /* 0x000000e000007945 */ /* 0x000fe60003800000 */
[----:B------:R-:W-:-:S04]  /*7a90*/  ISETP.GE.AND P1, PT, R0, R20, PT ;  /* 0x000000140000720c */ /* 0x000fc80003f26270 */
[----:B------:R-:W-:-:S13]  /*7aa0*/  ISETP.GE.OR P0, PT, R6, c[0x0][0x324], P1 ;  /* 0x0000c90006007a0c */ /* 0x000fda0000f06670 */
[----:B------:R-:W-:Y:S05]  /*7ab0*/  @P0 BRA `(.L_x_279) ;  /* 0x000000a000000947 */ /* 0x000fea0003800000 */
[----:B------:R-:W-:-:S04]  /*7ac0*/  IADD3 R0, P0, R2, 0x50, RZ ;  /* 0x0000005002007810 */ /* 0x000fc80007f1e0ff */
[----:B------:R-:W-:-:S05]  /*7ad0*/  IADD3.X R4, RZ, R3, RZ, P0, !PT ;  /* 0x00000003ff047210 */ /* 0x000fca00007fe4ff */
[----:B------:R-:W-:Y:S01]  /*7ae0*/  IMAD R10, R4, c[0x0][0x330], RZ ;  /* 0x0000cc00040a7a24 */ /* 0x000fe200078e02ff */
[----:B------:R-:W-:-:S05]  /*7af0*/  MOV R4, R8 ;  /* 0x0000000800047202 */ /* 0x000fca0000000f00 */
[----:B------:R-:W-:-:S04]  /*7b00*/  IMAD.WIDE.U32 R8, R0, c[0x0][0x330], R4 ;  /* 0x0000cc0000087a25 */ /* 0x000fc800078e0004 */
[----:B------:R-:W-:Y:S01]  /*7b10*/  IMAD R0, R0, c[0x0][0x334], R10 ;  /* 0x0000cd0000007a24 */ /* 0x000fe200078e020a */
[----:B------:R-:W-:-:S04]  /*7b20*/  LEA R4, P0, R8, c[0x0][0x318], 0x1 ;  /* 0x0000c60008047a11 */ /* 0x000fc800078008ff */
[----:B------:R-:W-:-:S04]  /*7b30*/  IADD3 R0, R9, R0, RZ ;  /* 0x0000000009007210 */ /* 0x000fc80007ffe0ff */
[----:B------:R-:W-:-:S05]  /*7b40*/  LEA.HI.X R5, R8, c[0x0][0x31c], R0, 0x1, P0 ;  /* 0x0000c70008057a11 */ /* 0x000fca00000f0c00 */
[----:B------:R2:W-:Y:S02]  /*7b50*/  STG.E.128 [R4.64], R40 ;  /* 0x0000002804007986 */ /* 0x0005e4000c101d12 */
.L_x_279:
[----:B------:R-:W-:Y:S05]  /*7b60*/  BSYNC B0 ;  /* 0x0000000000007941 */ /* 0x000fea0003800000 */
.L_x_278:
        /* <DEDUP_REMOVED lines=18> */
[----:B------:R2:W-:Y:S02]  /*7c90*/  STG.E.128 [R12.64], R44 ;  /* 0x0000002c0c007986 */ /* 0x0005e4000c101d12 */
.L_x_281:
[----:B------:R-:W-:Y:S05]  /*7ca0*/  BSYNC B0 ;  /* 0x0000000000007941 */ /* 0x000fea0003800000 */
.L_x_280:
[----:B------:R-:W-:Y:S01]  /*7cb0*/  ISETP.GE.OR P0, PT, R6, c[0x0][0x2f4], P5 ;  /* 0x0000bd0006007a0c */ /* 0x000fe20002f06670 */
[----:B------:R-:W-:-:S12]  /*7cc0*/  BSSY B0, `(.L_x_282) ;  /* 0x000000d000007945 */ /* 0x000fd80003800000 */
[----:B------:R-:W-:Y:S05]  /*7cd0*/  @P0 BRA `(.L_x_283) ;  /* 0x000000b000000947 */ /* 0x000fea0003800000 */
[----:B------:R-:W-:Y:S02]  /*7ce0*/  IADD3 R0, P0, R2, 0x10, RZ ;  /* 0x0000001002007810 */ /* 0x000fe40007f1e0ff */
[----:B------:R-:W-:-:S03]  /*7cf0*/  MOV R11, R5 ;  /* 0x00000005000b7202 */ /* 0x000fc60000000f00 */
[----:B------:R-:W-:-:S04]  /*7d00*/  IMAD.X R10, RZ, RZ, R3, P0 ;  /* 0x000000ffff0a7224 */ /* 0x000fc800000e0603 */
[----:B--2---:R-:W-:Y:S02]  /*7d10*/  IMAD R12, R10, c[0x0][0x300], RZ ;  /* 0x0000c0000a0c7a24 */ /* 0x004fe400078e02ff */
[----:B------:R-:W-:-:S04]  /*7d20*/  IMAD.MOV.U32 R10, RZ, RZ, R8 ;  /* 0x000000ffff0a7224 */ /* 0x000fc800078e0008 */
[----:B------:R-:W-:-:S04]  /*7d30*/  IMAD.WIDE.U32 R10, R0, c[0x0][0x300], R10 ;  /* 0x0000c000000a7a25 */ /* 0x000fc800078e000a */
[----:B------:R-:W-:Y:S01]  /*7d40*/  IMAD R0, R0, c[0x0][0x304], R12 ;  /* 0x0000c10000007a24 */ /* 0x000fe200078e020c */
[----:B------:R-:W-:-:S04]  /*7d50*/  LEA R12, P0, R10, c[0x0][0x2e8], 0x1 ;  /* 0x0000ba000a0c7a11 */ /* 0x000fc800078008ff */
[----:B------:R-:W-:-:S04]  /*7d60*/  IADD3 R0, R11, R0, RZ ;  /* 0x000000000b007210 */ /* 0x000fc80007ffe0ff */
[----:B------:R-:W-:-:S05]  /*7d70*/  LEA.HI.X R13, R10, c[0x0][0x2ec], R0, 0x1, P0 ;  /* 0x0000bb000a0d7a11 */ /* 0x000fca00000f0c00 */
[----:B------:R2:W-:Y:S02]  /*7d80*/  STG.E.128 [R12.64], R48 ;  /* 0x000000300c007986 */ /* 0x0005e4000c101d12 */
.L_x_283:
[----:B------:R-:W-:Y:S05]  /*7d90*/  BSYNC B0 ;  /* 0x0000000000007941 */ /* 0x000fea0003800000 */
.L_x_282:
        /* <DEDUP_REMOVED lines=14> */
.L_x_285:
[----:B------:R-:W-:Y:S05]  /*7e80*/  BSYNC B0 ;  /* 0x0000000000007941 */ /* 0x000fea0003800000 */
.L_x_284:
        /* <DEDUP_REMOVED lines=14> */
.L_x_287:
[----:B------:R-:W-:Y:S05]  /*7f70*/  BSYNC B0 ;  /* 0x0000000000007941 */ /* 0x000fea0003800000 */
.L_x_286:
        /* <DEDUP_REMOVED lines=14> */
.L_x_289:
[----:B------:R-:W-:Y:S05]  /*8060*/  BSYNC B0 ;  /* 0x0000000000007941 */ /* 0x000fea0003800000 */
.L_x_288:
[----:B------:R-:W-:-:S13]  /*8070*/  ISETP.GE.OR P0, PT, R6, c[0x0][0x2f4], P1 ;  /* 0x0000bd0006007a0c */ /* 0x000fda0000f06670 */
[----:B------:R-:W-:Y:S05]  /*8080*/  @P0 EXIT ;  /* 0x000000000000094d */ /* 0x000fea0003800000 */
[----:B------:R-:W-:-:S05]  /*8090*/  IADD3 R0, P0, R2, 0x50, RZ ;  /* 0x0000005002007810 */ /* 0x000fca0007f1e0ff */
[----:B------:R-:W-:Y:S01]  /*80a0*/  IMAD.X R2, RZ, RZ, R3, P0 ;  /* 0x000000ffff027224 */ /* 0x000fe200000e0603 */
[----:B------:R-:W-:-:S03]  /*80b0*/  MOV R3, R5 ;  /* 0x0000000500037202 */ /* 0x000fc60000000f00 */
[----:B------:R-:W-:Y:S02]  /*80c0*/  IMAD R6, R2, c[0x0][0x300], RZ ;  /* 0x0000c00002067a24 */ /* 0x000fe400078e02ff */
[----:B------:R-:W-:-:S04]  /*80d0*/  IMAD.MOV.U32 R2, RZ, RZ, R8 ;  /* 0x000000ffff027224 */ /* 0x000fc800078e0008 */
[----:B------:R-:W-:-:S04]  /*80e0*/  IMAD.WIDE.U32 R4, R0, c[0x0][0x300], R2 ;  /* 0x0000c00000047a25 */ /* 0x000fc800078e0002 */
[----:B------:R-:W-:Y:S01]  /*80f0*/  IMAD R0, R0, c[0x0][0x304], R6 ;  /* 0x0000c10000007a24 */ /* 0x000fe200078e0206 */
[----:B------:R-:W-:-:S04]  /*8100*/  LEA R2, P0, R4, c[0x0][0x2e8], 0x1 ;  /* 0x0000ba0004027a11 */ /* 0x000fc800078008ff */
[----:B------:R-:W-:-:S04]  /*8110*/  IADD3 R0, R5, R0, RZ ;  /* 0x0000000005007210 */ /* 0x000fc80007ffe0ff */
[----:B------:R-:W-:-:S05]  /*8120*/  LEA.HI.X R3, R4, c[0x0][0x2ec], R0, 0x1, P0 ;  /* 0x0000bb0004037a11 */ /* 0x000fca00000f0c00 */
[----:B------:R-:W-:Y:S01]  /*8130*/  STG.E.128 [R2.64], R64 ;  /* 0x0000004002007986 */ /* 0x000fe2000c101d12 */
[----:B------:R-:W-:Y:S05]  /*8140*/  EXIT ;  /* 0x000000000000794d */ /* 0x000fea0003800000 */
.L_x_267:
[----:B------:R-:W2:Y:S01]  /*8150*/  LDL.LU.64 R8, [R1+0x20] ;  /* 0x0000200001087983 */ /* 0x000ea20000300a00 */
[----:B------:R-:W-:Y:S01]  /*8160*/  IMAD.MOV.U32 R16, RZ, RZ, -0x60 ;  /* 0xffffffa0ff107424 */ /* 0x000fe200078e00ff */
[----:B------:R-:W-:Y:S02]  /*8170*/  BSSY B0, `(.L_x_290) ;  /* 0x0000023000007945 */ /* 0x000fe40003800000 */
[----:B------:R-:W3:Y:S04]  /*8180*/  S2R R3, SR_CTAID.X ;  /* 0x0000000000037919 */ /* 0x000ee80000002500 */
[----:B------:R-:W4:Y:S04]  /*8190*/  S2R R17, SR_CTAID.Y ;  /* 0x0000000000117919 */ /* 0x000f280000002600 */
[----:B------:R-:W5:Y:S01]  /*81a0*/  S2R R18, SR_CTAID.Z ;  /* 0x0000000000127919 */ /* 0x000f620000002700 */
[----:B---3--:R-:W-:Y:S01]  /*81b0*/  IMAD R16, R3, R16, c[0x0][0x2f0] ;  /* 0x0000bc0003107624 */ /* 0x008fe200078e0210 */
[----:B----4-:R-:W-:-:S02]  /*81c0*/  SHF.R.S32.HI R19, RZ, 0x1f, R17 ;  /* 0x0000001fff137819 */ /* 0x010fc40000011411 */
[----:B-----5:R-:W-:-:S03]  /*81d0*/  SHF.R.S32.HI R20, RZ, 0x1f, R18 ;  /* 0x0000001fff147819 */ /* 0x020fc60000011412 */
[----:B-1----:R-:W-:-:S04]  /*81e0*/  IMAD R2, R19, c[0x0][0x308], RZ ;  /* 0x0000c20013027a24 */ /* 0x002fc800078e02ff */
[----:B------:R-:W-:Y:S01]  /*81f0*/  IMAD R2, R17, c[0x0][0x30c], R2 ;  /* 0x0000c30011027a24 */ /* 0x000fe200078e0202 */
[----:B--2---:R-:W-:-:S04]  /*8200*/  SHF.R.S32.HI R0, RZ, 0x1f, R8 ;  /* 0x0000001fff007819 */ /* 0x004fc80000011408 */
[----:B------:R-:W-:-:S04]  /*8210*/  LEA.HI R0, R0, R8, RZ, 0x4 ;  /* 0x0000000800007211 */ /* 0x000fc800078f20ff */
[----:B------:R-:W-:Y:S02]  /*8220*/  LOP3.LUT R4, R0, 0x1ffffff0, RZ, 0xc0, !PT ;  /* 0x1ffffff000047812 */ /* 0x000fe400078ec0ff */
[----:B------:R-:W-:-:S03]  /*8230*/  SHF.R.S32.HI R6, RZ, 0x4, R0 ;  /* 0x00000004ff067819 */ /* 0x000fc60000011400 */
[----:B------:R-:W-:Y:S01]  /*8240*/  IMAD.IADD R4, R8, 0x1, -R4 ;  /* 0x0000000108047824 */ /* 0x000fe200078e0a04 */
[----:B------:R-:W-:Y:S01]  /*8250*/  ISETP.GE.AND P6, PT, R6, R16, PT ;  /* 0x000000100600720c */ /* 0x000fe20003fc6270 */
[----:B------:R-:W-:Y:S01]  /*8260*/  IMAD R8, R20, c[0x0][0x310], RZ ;  /* 0x0000c40014087a24 */ /* 0x000fe200078e02ff */
[----:B------:R-:W-:Y:S02]  /*8270*/  SHF.R.S32.HI R7, RZ, 0x1f, R6 ;  /* 0x0000001fff077819 */ /* 0x000fe40000011406 */
[----:B------:R-:W-:Y:S01]  /*8280*/  SHF.L.U32 R4, R4, 0x3, RZ ;  /* 0x0000000304047819 */ /* 0x000fe200000006ff */
[----:B------:R-:W-:-:S03]  /*8290*/  IMAD R8, R18, c[0x0][0x314], R8 ;  /* 0x0000c50012087a24 */ /* 0x000fc600078e0208 */
[----:B------:R-:W-:Y:S02]  /*82a0*/  SHF.R.S32.HI R5, RZ, 0x1f, R4 ;  /* 0x0000001fff057819 */ /* 0x000fe40000011404 */
[----:B------:R-:W-:-:S03]  /*82b0*/  ISETP.GE.OR P0, PT, R4, c[0x0][0x2f4], P6 ;  /* 0x0000bd0004007a0c */ /* 0x000fc60003706670 */
[----:B------:R-:W-:-:S05]  /*82c0*/  IMAD.WIDE.U32 R10, R17, c[0x0][0x308], R4 ;  /* 0x0000c200110a7a25 */ /* 0x000fca00078e0004 */
[----:B------:R-:W-:Y:S01]  /*82d0*/  IADD3 R11, R2, R11, RZ ;  /* 0x0000000b020b7210 */ /* 0x000fe20007ffe0ff */
[----:B------:R-:W-:-:S04]  /*82e0*/  IMAD.WIDE R2, R3, 0x60, R6 ;  /* 0x0000006003027825 */ /* 0x000fc800078e0206 */
[----:B------:R-:W-:-:S04]  /*82f0*/  IMAD.WIDE.U32 R10, R18, c[0x0][0x310], R10 ;  /* 0x0000c400120a7a25 */ /* 0x000fc800078e000a */
[----:B------:R-:W-:Y:S01]  /*8300*/  IMAD.IADD R9, R8, 0x1, R11 ;  /* 0x0000000108097824 */ /* 0x000fe200078e020b */
        /* <DEDUP_REMOVED lines=9> */
.L_x_291:
[----:B------:R-:W-:Y:S05]  /*83a0*/  BSYNC B0 ;  /* 0x0000000000007941 */ /* 0x000fea0003800000 */
.L_x_290:
        /* <DEDUP_REMOVED lines=15> */
[----:B------:R1:W-:Y:S02]  /*84a0*/  STG.E.128 [R14.64], RZ ;  /* 0x000000ff0e007986 */ /* 0x0003e4000c101d12 */
.L_x_293:
[----:B------:R-:W-:Y:S05]  /*84b0*/  BSYNC B0 ;  /* 0x0000000000007941 */ /* 0x000fea0003800000 */
.L_x_292:
        /* <DEDUP_REMOVED lines=16> */
.L_x_295:
[----:B------:R-:W-:Y:S05]  /*85c0*/  BSYNC B0 ;  /* 0x0000000000007941 */ /* 0x000fea0003800000 */
.L_x_294:
        /* <DEDUP_REMOVED lines=16> */
.L_x_297:
[----:B------:R-:W-:Y:S05]  /*86d0*/  BSYNC B0 ;  /* 0x0000000000007941 */ /* 0x000fea0003800000 */
.L_x_296:
        /* <DEDUP_REMOVED lines=16> */
.L_x_299:
[----:B------:R-:W-:Y:S05]  /*87e0*/  BSYNC B0 ;  /* 0x0000000000007941 */ /* 0x000fea0003800000 */
.L_x_298:
[----:B------:R-:W-:Y:S01]  /*87f0*/  IADD3 R6, R6, 0x50, RZ ;  /* 0x0000005006067810 */ /* 0x000fe20007ffe0ff */
[----:B------:R-:W-:Y:S03]  /*8800*/  BSSY B0, `(.L_x_300) ;  /* 0x000000e000007945 */ /* 0x000fe60003800000 */
[----:B------:R-:W-:-:S04]  /*8810*/  ISETP.GE.AND P1, PT, R6, R16, PT ;  /* 0x000000100600720c */ /* 0x000fc80003f26270 */
[----:B------:R-:W-:-:S13]  /*8820*/  ISETP.GE.OR P0, PT, R4, c[0x0][0x2f4], P1 ;  /* 0x0000bd0004007a0c */ /* 0x000fda0000f06670 */
[----:B------:R-:W-:Y:S05]  /*8830*/  @P0 BRA `(.L_x_301) ;  /* 0x000000a000000947 */ /* 0x000fea0003800000 */
[----:B------:R-:W-:Y:S02]  /*8840*/  IADD3 R0, P0, R2, 0x50, RZ ;  /* 0x0000005002007810 */ /* 0x000fe40007f1e0ff */
[----:B------:R-:W-:Y:S02]  /*8850*/  MOV R8, R10 ;  /* 0x0000000a00087202 */ /* 0x000fe40000000f00 */
[----:B------:R-:W-:-:S03]  /*8860*/  IADD3.X R6, RZ, R3, RZ, P0, !PT ;  /* 0x00000003ff067210 */ /* 0x000fc600007fe4ff */
[----:B------:R-:W-:-:S04]  /*8870*/  IMAD.WIDE.U32 R8, R0, c[0x0][0x300], R8 ;  /* 0x0000c00000087a25 */ /* 0x000fc800078e0008 */
[----:B------:R-:W-:-:S04]  /*8880*/  IMAD R6, R6, c[0x0][0x300], RZ ;  /* 0x0000c00006067a24 */ /* 0x000fc800078e02ff */
[----:B------:R-:W-:Y:S01]  /*8890*/  IMAD R0, R0, c[0x0][0x304], R6 ;  /* 0x0000c10000007a24 */ /* 0x000fe200078e0206 */
[----:B------:R-:W-:-:S04]  /*88a0*/  LEA R6, P0, R8, c[0x0][0x2e8], 0x1 ;  /* 0x0000ba0008067a11 */ /* 0x000fc800078008ff */
[----:B------:R-:W-:-:S04]  /*88b0*/  IADD3 R0, R0, R9, RZ ;  /* 0x0000000900007210 */ /* 0x000fc80007ffe0ff */
[----:B------:R-:W-:-:S05]  /*88c0*/  LEA.HI.X R7, R8, c[0x0][0x2ec], R0, 0x1, P0 ;  /* 0x0000bb0008077a11 */ /* 0x000fca00000f0c00 */
[----:B------:R2:W-:Y:S02]  /*88d0*/  STG.E.128 [R6.64], RZ ;  /* 0x000000ff06007986 */ /* 0x0005e4000c101d12 */
.L_x_301:
[----:B------:R-:W-:Y:S05]  /*88e0*/  BSYNC B0 ;  /* 0x0000000000007941 */ /* 0x000fea0003800000 */
.L_x_300:
[----:B------:R-:W-:Y:S01]  /*88f0*/  IMAD R0, R19, c[0x0][0x338], RZ ;  /* 0x0000ce0013007a24 */ /* 0x000fe200078e02ff */
[----:B------:R-:W-:Y:S01]  /*8900*/  ISETP.GE.OR P0, PT, R4, c[0x0][0x324], P6 ;  /* 0x0000c90004007a0c */ /* 0x000fe20003706670 */
[C---:B------:R-:W-:Y:S01]  /*8910*/  IMAD.WIDE.U32 R8, R17.reuse, c[0x0][0x338], R4 ;  /* 0x0000ce0011087a25 */ /* 0x040fe200078e0004 */
[----:B------:R-:W-:Y:S03]  /*8920*/  BSSY B0, `(.L_x_302) ;  /* 0x0000010000007945 */ /* 0x000fe60003800000 */
[----:B------:R-:W-:Y:S02]  /*8930*/  IMAD R0, R17, c[0x0][0x33c], R0 ;  /* 0x0000cf0011007a24 */ /* 0x000fe400078e0200 */
[----:B--2---:R-:W-:-:S03]  /*8940*/  IMAD R6, R20, c[0x0][0x340], RZ ;  /* 0x0000d00014067a24 */ /* 0x004fc600078e02ff */
        /* <DEDUP_REMOVED lines=13> */
.L_x_303:
[----:B------:R-:W-:Y:S05]  /*8a20*/  BSYNC B0 ;  /* 0x0000000000007941 */ /* 0x000fea0003800000 */
.L_x_302:
        /* <DEDUP_REMOVED lines=13> */
[----:B------:R2:W-:Y:S02]  /*8b00*/  STG.E.128 [R12.64], RZ ;  /* 0x000000ff0c007986 */ /* 0x0005e4000c101d12 */
.L_x_305:
[----:B------:R-:W-:Y:S05]  /*8b10*/  BSYNC B0 ;  /* 0x0000000000007941 */ /* 0x000fea0003800000 */
.L_x_304:
        /* <DEDUP_REMOVED lines=14> */
.L_x_307:
[----:B------:R-:W-:Y:S05]  /*8c00*/  BSYNC B0 ;  /* 0x0000000000007941 */ /* 0x000fea0003800000 */
.L_x_306:
        /* <DEDUP_REMOVED lines=14> */
.L_x_309:
[----:B------:R-:W-:Y:S05]  /*8cf0*/  BSYNC B0 ;  /* 0x0000000000007941 */ /* 0x000fea0003800000 */
.L_x_308:
        /* <DEDUP_REMOVED lines=14> */
.L_x_311:
[----:B------:R-:W-:Y:S05]  /*8de0*/  BSYNC B0 ;  /* 0x0000000000007941 */ /* 0x000fea0003800000 */
.L_x_310:
[----:B------:R-:W-:-:S13]  /*8df0*/  ISETP.GE.OR P0, PT, R4, c[0x0][0x324], P1 ;  /* 0x0000c90004007a0c */ /* 0x000fda0000f06670 */
[----:B------:R-:W-:Y:S05]  /*8e00*/  @P0 EXIT ;  /* 0x000000000000094d */ /* 0x000fea0003800000 */
        /* <DEDUP_REMOVED lines=9> */
[----:B------:R-:W-:Y:S01]  /*8ea0*/  STG.E.128 [R2.64], RZ ;  /* 0x000000ff02007986 */ /* 0x000fe2000c101d12 */
[----:B------:R-:W-:Y:S05]  /*8eb0*/  EXIT ;  /* 0x000000000000794d */ /* 0x000fea0003800000 */
.L_x_312:
        /* <DEDUP_REMOVED lines=12> */
.L_x_2295:


//--------------------- .text._ZN7cutlass13device_kernelIN5flash19enable_sm80_to_sm89INS1_16FlashAttnBwdSm80INS1_25CollectiveMainloopBwdSm80ILi2ELi1EN4cute5tupleIJNS5_1CILi64EEENS7_ILi96EEENS7_ILi128EEEEEENS_10bfloat16_tEfNS_4arch4Sm80ELb0ELb1ELb1ELb0ELb1ELb0ELb0ELb0ELi2ELi2ELi2ELi2ELb1EEENS1_21CollectiveEpilogueBwdISB_SC_SE_Li256ELb0ELb0ELi4EEENS1_19SingleTileSchedulerILb0ELb0ELb0ELi96EEEEEEEEEvNT_6ParamsE --------------------------
	.section	.text._ZN7cutlass13device_kernelIN5flash19enable_sm80_to_sm89INS1_16FlashAttnBwdSm80INS1_25CollectiveMainloopBwdSm80ILi2ELi1EN4cute5tupleIJNS5_1CILi64EEENS7_ILi96EEENS7_ILi128EEEEEENS_10bfloat16_tEfNS_4arch4Sm80ELb0ELb1ELb1ELb0ELb1ELb0ELb0ELb0ELi2ELi2ELi2ELi2ELb1EEENS1_21CollectiveEpilogueBwdISB_SC_SE_Li256ELb0ELb0ELi4EEENS1_19SingleTileSchedulerILb0ELb0ELb0ELi96EEEEEEEEEvNT_6ParamsE,"ax",@progbits
	.sectioninfo	@"SHI_REGISTERS=255"
	.align	128
.text._ZN7cutlass13device_kernelIN5flash19enable_sm80_to_sm89INS1_16FlashAttnBwdSm80INS1_25CollectiveMainloopBwdSm80ILi2ELi1EN4cute5tupleIJNS5_1CILi64EEENS7_ILi96EEENS7_ILi128EEEEEENS_10bfloat16_tEfNS_4arch4Sm80ELb0ELb1ELb1ELb0ELb1ELb0ELb0ELb0ELi2ELi2ELi2ELi2ELb1EEENS1_21CollectiveEpilogueBwdISB_SC_SE_Li256ELb0ELb0ELi4EEENS1_19SingleTileSchedulerILb0ELb0ELb0ELi96EEEEEEEEEvNT_6ParamsE:
        .type           _ZN7cutlass13device_kernelIN5flash19enable_sm80_to_sm89INS1_16FlashAttnBwdSm80INS1_25CollectiveMainloopBwdSm80ILi2ELi1EN4cute5tupleIJNS5_1CILi64EEENS7_ILi96EEENS7_ILi128EEEEEENS_10bfloat16_tEfNS_4arch4Sm80ELb0ELb1ELb1ELb0ELb1ELb0ELb0ELb0ELi2ELi2ELi2ELi2ELb1EEENS1_21CollectiveEpilogueBwdISB_SC_SE_Li256ELb0ELb0ELi4EEENS1_19SingleTileSchedulerILb0ELb0ELb0ELi96EEEEEEEEEvNT_6ParamsE,@function
        .size           _ZN7cutlass13device_kernelIN5flash19enable_sm80_to_sm89INS1_16FlashAttnBwdSm80INS1_25CollectiveMainloopBwdSm80ILi2ELi1EN4cute5tupleIJNS5_1CILi64EEENS7_ILi96EEENS7_ILi128EEEEEENS_10bfloat16_tEfNS_4arch4Sm80ELb0ELb1ELb1ELb0ELb1ELb0ELb0ELb0ELi2ELi2ELi2ELi2ELb1EEENS1_21CollectiveEpilogueBwdISB_SC_SE_Li256ELb0ELb0ELi4EEENS1_19SingleTileSchedulerILb0ELb0ELb0ELi96EEEEEEEEEvNT_6ParamsE,(.L_x_2296 - _ZN7cutlass13device_kernelIN5flash19enable_sm80_to_sm89INS1_16FlashAttnBwdSm80INS1_25CollectiveMainloopBwdSm80ILi2ELi1EN4cute5tupleIJNS5_1CILi64EEENS7_ILi96EEENS7_ILi128EEEEEENS_10bfloat16_tEfNS_4arch4Sm80ELb0ELb1ELb1ELb0ELb1ELb0ELb0ELb0ELi2ELi2ELi2ELi2ELb1EEENS1_21CollectiveEpilogueBwdISB_SC_SE_Li256ELb0ELb0ELi4EEENS1_19SingleTileSchedulerILb0ELb0ELb0ELi96EEEEEEEEEvNT_6ParamsE)
        .other          _ZN7cutlass13device_kernelIN5flash19enable_sm80_to_sm89INS1_16FlashAttnBwdSm80INS1_25CollectiveMainloopBwdSm80ILi2ELi1EN4cute5tupleIJNS5_1CILi64EEENS7_ILi96EEENS7_ILi128EEEEEENS_10bfloat16_tEfNS_4arch4Sm80ELb0ELb1ELb1ELb0ELb1ELb0ELb0ELb0ELi2ELi2ELi2ELi2ELb1EEENS1_21CollectiveEpilogueBwdISB_SC_SE_Li256ELb0ELb0ELi4EEENS1_19SingleTileSchedulerILb0ELb0ELb0ELi96EEEEEEEEEvNT_6ParamsE,@"STO_CUDA_ENTRY STV_DEFAULT"
_ZN7cutlass13device_kernelIN5flash19enable_sm80_to_sm89INS1_16FlashAttnBwdSm80INS1_25CollectiveMainloopBwdSm80ILi2ELi1EN4cute5tupleIJNS5_1CILi64EEENS7_ILi96EEENS7_ILi128EEEEEENS_10bfloat16_tEfNS_4arch4Sm80ELb0ELb1ELb1ELb0ELb1ELb0ELb0ELb0ELi2ELi2ELi2ELi2ELb1EEENS1_21CollectiveEpilogueBwdISB_SC_SE_Li256ELb0ELb0ELi4EEENS1_19SingleTileSchedulerILb0ELb0ELb0ELi96EEEEEEEEEvNT_6ParamsE:
        /* <DEDUP_REMOVED lines=27> */
.L_x_313:
        /* <DEDUP_REMOVED lines=583> */
.L_x_333:
        /* <DEDUP_REMOVED lines=191> */
.L_x_317:
[----:B------:R-:W-:Y:S11]  /*3210*/  ISETP.NE.AND P2, PT, R238, c[0x0][0x2a8], PT ;  /* 0x0000aa00ee007a0c */ /* 0x000ff60003f45270 */
[----:B------:R-:W-:Y:S02]  /*3220*/  @!UPT UIADD3 URZ, URZ, URZ, URZ ;  /* 0x0000003f3f3ff290 */ /* 0x000fe4000fffe03f */
[----:B------:R-:W-:Y:S05]  /*3230*/  @P2 IMAD.HI.U32 R3, R2, c[0x0][0x2ac], RZ ;  /* 0x0000ab0002032a27 */ /* 0x000fea00078e00ff */
[----:B------:R-:W-:Y:S02]  /*3240*/  @P2 SHF.R.U32.HI R2, RZ, c[0x0][0x2b0], R3 ;  /* 0x0000ac00ff022a19 */ /* 0x000fe40000011603 */
.L_x_318:
[----:B------:R-:W-:Y:S05]  /*3250*/  BSYNC B0 ;  /* 0x0000000000007941 */ /* 0x000fea0003800000 */
.L_x_316:
        /* <DEDUP_REMOVED lines=8> */
.L_x_315:
        /* <DEDUP_REMOVED lines=17> */
.L_x_321:
[----:B------:R-:W-:Y:S11]  /*33f0*/  ISETP.NE.AND P2, PT, R238, c[0x0][0x2a8], PT ;  /* 0x0000aa00ee007a0c */ /* 0x000ff60003f45270 */
[----:B------:R-:W-:Y:S02]  /*3400*/  @!UPT UIADD3 URZ, URZ, URZ, URZ ;  /* 0x0000003f3f3ff290 */ /* 0x000fe4000fffe03f */
[----:B------:R-:W-:Y:S05]  /*3410*/  @P2 IMAD.HI.U32 R3, R2, c[0x0][0x2ac], RZ ;  /* 0x0000ab0002032a27 */ /* 0x000fea00078e00ff */
[----:B------:R-:W-:Y:S02]  /*3420*/  @P2 SHF.R.U32.HI R2, RZ, c[0x0][0x2b0], R3 ;  /* 0x0000ac00ff022a19 */ /* 0x000fe40000011603 */
.L_x_322:
[----:B------:R-:W-:Y:S05]  /*3430*/  BSYNC B0 ;  /* 0x0000000000007941 */ /* 0x000fea0003800000 */
.L_x_320:
[----:B------:R-:W3:Y:S02]  /*3440*/  LDL R3, [R1+0x8] ;  /* 0x0000080001037983 */ /* 0x000ee40000100800 */
[----:B---3--:R-:W-:Y:S05]  /*3450*/  IMAD R2, R2, c[0x0][0x2a8], R3 ;  /* 0x0000aa0002027a24 */ /* 0x008fea00078e0203 */
[----:B------:R-:W-:Y:S02]  /*3460*/  IADD3 R3, R2, c[0x0][0x2a8], RZ ;  /* 0x0000aa0002037a10 */ /* 0x000fe40007ffe0ff */
[----:B------:R-:W-:Y:S02]  /*3470*/  IMNMX R5, R5, R2, !PT ;  /* 0x0000000205057217 */ /* 0x000fe40007800200 */
[----:B------:R-:W-:Y:S02]  /*3480*/  IMNMX R6, R6, R3, PT ;  /* 0x0000000306067217 */ /* 0x000fe40003800200 */
.L_x_319:
        /* <DEDUP_REMOVED lines=17> */
.L_x_325:
[----:B------:R-:W-:Y:S11]  /*35a0*/  ISETP.NE.AND P2, PT, R238, c[0x0][0x2a8], PT ;  /* 0x0000aa00ee007a0c */ /* 0x000ff60003f45270 */
[----:B------:R-:W-:Y:S02]  /*35b0*/  @!UPT UIADD3 URZ, URZ, URZ, URZ ;  /* 0x0000003f3f3ff290 */ /* 0x000fe4000fffe03f */
[----:B------:R-:W-:Y:S05]  /*35c0*/  @P2 IMAD.HI.U32 R7, R2, c[0x0][0x2ac], RZ ;  /* 0x0000ab0002072a27 */ /* 0x000fea00078e00ff */
[----:B------:R-:W-:Y:S02]  /*35d0*/  @P2 SHF.R.U32.HI R2, RZ, c[0x0][0x2b0], R7 ;  /* 0x0000ac00ff022a19 */ /* 0x000fe40000011607 */
.L_x_326:
[----:B------:R-:W-:Y:S05]  /*35e0*/  BSYNC B0 ;  /* 0x0000000000007941 */ /* 0x000fea0003800000 */
.L_x_324:
[----:B------:R-:W3:Y:S02]  /*35f0*/  LDL R7, [R1+0x8] ;  /* 0x0000080001077983 */ /* 0x000ee40000100800 */
[----:B---3--:R-:W-:Y:S05]  /*3600*/  IMAD R2, R2, c[0x0][0x2a8], R7 ;  /* 0x0000aa0002027a24 */ /* 0x008fea00078e0207 */
[----:B------:R-:W-:Y:S02]  /*3610*/  IADD3 R7, R2, c[0x0][0x2a8], RZ ;  /* 0x0000aa0002077a10 */ /* 0x000fe40007ffe0ff */
[----:B------:R-:W-:Y:S02]  /*3620*/  IMNMX R3, R3, R2, !PT ;  /* 0x0000000203037217 */ /* 0x000fe40007800200 */
[----:B------:R-:W-:Y:S02]  /*3630*/  IMNMX R4, R4, R7, PT ;  /* 0x0000000704047217 */ /* 0x000fe40003800200 */
.L_x_323:
        /* <DEDUP_REMOVED lines=17> */
.L_x_329:
[----:B------:R-:W-:Y:S11]  /*3750*/  ISETP.NE.AND P2, PT, R238, c[0x0][0x2a8], PT ;  /* 0x0000aa00ee007a0c */ /* 0x000ff60003f45270 */
[----:B------:R-:W-:Y:S02]  /*3760*/  @!UPT UIADD3 URZ, URZ, URZ, URZ ;  /* 0x0000003f3f3ff290 */ /* 0x000fe4000fffe03f */
[----:B------:R-:W-:Y:S05]  /*3770*/  @P2 IMAD.HI.U32 R2, R0, c[0x0][0x2ac], RZ ;  /* 0x0000ab0000022a27 */ /* 0x000fea00078e00ff */
[----:B------:R-:W-:Y:S02]  /*3780*/  @P2 SHF.R.U32.HI R0, RZ, c[0x0][0x2b0], R2 ;  /* 0x0000ac00ff002a19 */ /* 0x000fe40000011602 */
.L_x_330:
[----:B------:R-:W-:Y:S05]  /*3790*/  BSYNC B0 ;  /* 0x0000000000007941 */ /* 0x000fea0003800000 */
.L_x_328:
[----:B------:R-:W2:Y:S02]  /*37a0*/  LDL R2, [R1+0x8] ;  /* 0x0000080001027983 */ /* 0x000ea40000100800 */
[----:B--2---:R-:W-:Y:S05]  /*37b0*/  IMAD R0, R0, c[0x0][0x2a8], R2 ;  /* 0x0000aa0000007a24 */ /* 0x004fea00078e0202 */
[----:B------:R-:W-:Y:S02]  /*37c0*/  IADD3 R2, R0, c[0x0][0x2a8], RZ ;  /* 0x0000aa0000027a10 */ /* 0x000fe40007ffe0ff */
[----:B------:R-:W-:Y:S02]  /*37d0*/  IMNMX R8, R8, R0, !PT ;  /* 0x0000000008087217 */ /* 0x000fe40007800200 */
[----:B------:R-:W-:Y:S02]  /*37e0*/  IMNMX R9, R9, R2, PT ;  /* 0x0000000209097217 */ /* 0x000fe40003800200 */
.L_x_327:
        /* <DEDUP_REMOVED lines=75> */
.L_x_331:
        /* <DEDUP_REMOVED lines=496> */
.L_x_332:
        /* <DEDUP_REMOVED lines=235> */
.L_x_314:
        /* <DEDUP_REMOVED lines=189> */
.L_x_336:
[----:B--2---:R-:W-:Y:S05]  /*7620*/  BSYNC B0 ;  /* 0x0000000000007941 */ /* 0x004fea0003800000 */
.L_x_335:
        /* <DEDUP_REMOVED lines=16> */
.L_x_338:
[----:B------:R-:W-:Y:S05]  /*7730*/  BSYNC B0 ;  /* 0x0000000000007941 */ /* 0x000fea0003800000 */
.L_x_337:
        /* <DEDUP_REMOVED lines=16> */
.L_x_340:
[----:B------:R-:W-:Y:S05]  /*7840*/  BSYNC B0 ;  /* 0x0000000000007941 */ /* 0x000fea0003800000 */
.L_x_339:
        /* <DEDUP_REMOVED lines=16> */
.L_x_342:
[----:B------:R-:W-:Y:S05]  /*7950*/  BSYNC B0 ;  /* 0x0000000000007941 */ /* 0x000fea0003800000 */
.L_x_341:
        /* <DEDUP_REMOVED lines=16> */
.L_x_344:
[----:B------:R-:W-:Y:S05]  /*7a60*/  BSYNC B0 ;  /* 0x0000000000007941 */ /* 0x000fea0003800000 */
.L_x_343:
        /* <DEDUP_REMOVED lines=15> */
.L_x_346:
[----:B------:R-:W-:Y:S05]  /*7b60*/  BSYNC B0 ;  /* 0x0000000000007941 */ /* 0x000fea0003800000 */
.L_x_345:
        /* <DEDUP_REMOVED lines=19> */
.L_x_348:
[----:B------:R-:W-:Y:S05]  /*7ca0*/  BSYNC B0 ;  /* 0x0000000000007941 */ /* 0x000fea0003800000 */
.L_x_347:
        /* <DEDUP_REMOVED lines=14> */
.L_x_350:
[----:B------:R-:W-:Y:S05]  /*7d90*/  BSYNC B0 ;  /* 0x0000000000007941 */ /* 0x000fea0003800000 */
.L_x_349:
        /* <DEDUP_REMOVED lines=14> */
.L_x_352:
[----:B------:R-:W-:Y:S05]  /*7e80*/  BSYNC B0 ;  /* 0x0000000000007941 */ /* 0x000fea0003800000 */
.L_x_351:
        /* <DEDUP_REMOVED lines=14> */
.L_x_354:
[----:B------:R-:W-:Y:S05]  /*7f70*/  BSYNC B0 ;  /* 0x0000000000007941 */ /* 0x000fea0003800000 */
.L_x_353:
        /* <DEDUP_REMOVED lines=14> */
.L_x_356:
[----:B------:R-:W-:Y:S05]  /*8060*/  BSYNC B0 ;  /* 0x0000000000007941 */ /* 0x000fea0003800000 */
.L_x_355:
        /* <DEDUP_REMOVED lines=14> */
.L_x_334:
        /* <DEDUP_REMOVED lines=37> */
.L_x_358:
[----:B------:R-:W-:Y:S05]  /*83a0*/  BSYNC B0 ;  /* 0x0000000000007941 */ /* 0x000fea0003800000 */
.L_x_357:
        /* <DEDUP_REMOVED lines=16> */
.L_x_360:
[----:B------:R-:W-:Y:S05]  /*84b0*/  BSYNC B0 ;  /* 0x0000000000007941 */ /* 0x000fea0003800000 */
.L_x_359:
        /* <DEDUP_REMOVED lines=16> */
.L_x_362:
[----:B------:R-:W-:Y:S05]  /*85c0*/  BSYNC B0 ;  /* 0x0000000000007941 */ /* 0x000fea0003800000 */
.L_x_361:
        /* <DEDUP_REMOVED lines=16> */
.L_x_364:
[----:B------:R-:W-:Y:S05]  /*86d0*/  BSYNC B0 ;  /* 0x0000000000007941 */ /* 0x000fea0003800000 */
.L_x_363:
        /* <DEDUP_REMOVED lines=16> */
.L_x_366:
[----:B------:R-:W-:Y:S05]  /*87e0*/  BSYNC B0 ;  /* 0x0000000000007941 */ /* 0x000fea0003800000 */
.L_x_365:
        /* <DEDUP_REMOVED lines=15> */
.L_x_368:
[----:B------:R-:W-:Y:S05]  /*88e0*/  BSYNC B0 ;  /* 0x0000000000007941 */ /* 0x000fea0003800000 */
.L_x_367:
        /* <DEDUP_REMOVED lines=19> */
.L_x_370:
[----:B------:R-:W-:Y:S05]  /*8a20*/  BSYNC B0 ;  /* 0x0000000000007941 */ /* 0x000fea0003800000 */
.L_x_369:
        /* <DEDUP_REMOVED lines=14> */
.L_x_372:
[----:B------:R-:W-:Y:S05]  /*8b10*/  BSYNC B0 ;  /* 0x0000000000007941 */ /* 0x000fea0003800000 */
.L_x_371:
        /* <DEDUP_REMOVED lines=14> */
.L_x_374:
[----:B------:R-:W-:Y:S05]  /*8c00*/  BSYNC B0 ;  /* 0x0000000000007941 */ /* 0x000fea0003800000 */
.L_x_373:
        /* <DEDUP_REMOVED lines=14> */
.L_x_376:
[----:B------:R-:W-:Y:S05]  /*8cf0*/  BSYNC B0 ;  /* 0x0000000000007941 */ /* 0x000fea0003800000 */
.L_x_375:
        /* <DEDUP_REMOVED lines=14> */
.L_x_378:
[----:B------:R-:W-:Y:S05]  /*8de0*/  BSYNC B0 ;  /* 0x0000000000007941 */ /* 0x000fea0003800000 */
.L_x_377:
        /* <DEDUP_REMOVED lines=13> */
.L_x_379:
        /* <DEDUP_REMOVED lines=12> */
.L_x_2296:


//--------------------- .text._ZN7cutlass13device_kernelIN5flash19enable_sm80_to_sm89INS1_16FlashAttnBwdSm80INS1_25CollectiveMainloopBwdSm80ILi2ELi1EN4cute5tupleIJNS5_1CILi64EEENS7_ILi96EEENS7_ILi128EEEEEENS_10bfloat16_tEfNS_4arch4Sm80ELb0ELb1ELb1ELb0ELb0ELb0ELb0ELb0ELi2ELi2ELi2ELi2ELb1EEENS1_24CollectiveEpilogueBwdGQAISB_fSE_Li256ELb0ELb0EEENS1_19SingleTileSchedulerILb0ELb0ELb0ELi96EEEEEEEEEvNT_6ParamsE --------------------------
	.section	.text._ZN7cutlass13device_kernelIN5flash19enable_sm80_to_sm89INS1_16FlashAttnBwdSm80INS1_25CollectiveMainloopBwdSm80ILi2ELi1EN4cute5tupleIJNS5_1CILi64EEENS7_ILi96EEENS7_ILi128EEEEEENS_10bfloat16_tEfNS_4arch4Sm80ELb0ELb1ELb1ELb0ELb0ELb0ELb0ELb0ELi2ELi2ELi2ELi2ELb1EEENS1_24CollectiveEpilogueBwdGQAISB_fSE_Li256ELb0ELb0EEENS1_19SingleTileSchedulerILb0ELb0ELb0ELi96EEEEEEEEEvNT_6ParamsE,"ax",@progbits
	.sectioninfo	@"SHI_REGISTERS=255"
	.align	128
.text._ZN7cutlass13device_kernelIN5flash19enable_sm80_to_sm89INS1_16FlashAttnBwdSm80INS1_25CollectiveMainloopBwdSm80ILi2ELi1EN4cute5tupleIJNS5_1CILi64EEENS7_ILi96EEENS7_ILi128EEEEEENS_10bfloat16_tEfNS_4arch4Sm80ELb0ELb1ELb1ELb0ELb0ELb0ELb0ELb0ELi2ELi2ELi2ELi2ELb1EEENS1_24CollectiveEpilogueBwdGQAISB_fSE_Li256ELb0ELb0EEENS1_19SingleTileSchedulerILb0ELb0ELb0ELi96EEEEEEEEEvNT_6ParamsE:
        .type           _ZN7cutlass13device_kernelIN5flash19enable_sm80_to_sm89INS1_16FlashAttnBwdSm80INS1_25CollectiveMainloopBwdSm80ILi2ELi1EN4cute5tupleIJNS5_1CILi64EEENS7_ILi96EEENS7_ILi128EEEEEENS_10bfloat16_tEfNS_4arch4Sm80ELb0ELb1ELb1ELb0ELb0ELb0ELb0ELb0ELi2ELi2ELi2ELi2ELb1EEENS1_24CollectiveEpilogueBwdGQAISB_fSE_Li256ELb0ELb0EEENS1_19SingleTileSchedulerILb0ELb0ELb0ELi96EEEEEEEEEvNT_6ParamsE,@function
        .size           _ZN7cutlass13device_kernelIN5flash19enable_sm80_to_sm89INS1_16FlashAttnBwdSm80INS1_25CollectiveMainloopBwdSm80ILi2ELi1EN4cute5tupleIJNS5_1CILi64EEENS7_ILi96EEENS7_ILi128EEEEEENS_10bfloat16_tEfNS_4arch4Sm80ELb0ELb1ELb1ELb0ELb0ELb0ELb0ELb0ELi2ELi2ELi2ELi2ELb1EEENS1_24CollectiveEpilogueBwdGQAISB_fSE_Li256ELb0ELb0EEENS1_19SingleTileSchedulerILb0ELb0ELb0ELi96EEEEEEEEEvNT_6ParamsE,(.L_x_2297 - _ZN7cutlass13device_kernelIN5flash19enable_sm80_to_sm89INS1_16FlashAttnBwdSm80INS1_25CollectiveMainloopBwdSm80ILi2ELi1EN4cute5tupleIJNS5_1CILi64EEENS7_ILi96EEENS7_ILi128EEEEEENS_10bfloat16_tEfNS_4arch4Sm80ELb0ELb1ELb1ELb0ELb0ELb0ELb0ELb0ELi2ELi2ELi2ELi2ELb1EEENS1_24CollectiveEpilogueBwdGQAISB_fSE_Li256ELb0ELb0EEENS1_19SingleTileSchedulerILb0ELb0ELb0ELi96EEEEEEEEEvNT_6ParamsE)
        .other          _ZN7cutlass13device_kernelIN5flash19enable_sm80_to_sm89INS1_16FlashAttnBwdSm80INS1_25CollectiveMainloopBwdSm80ILi2ELi1EN4cute5tupleIJNS5_1CILi64EEENS7_ILi96EEENS7_ILi128EEEEEENS_10bfloat16_tEfNS_4arch4Sm80ELb0ELb1ELb1ELb0ELb0ELb0ELb0ELb0ELi2ELi2ELi2ELi2ELb1EEENS1_24CollectiveEpilogueBwdGQAISB_fSE_Li256ELb0ELb0EEENS1_19SingleTileSchedulerILb0ELb0ELb0ELi96EEEEEEEEEvNT_6ParamsE,@"STO_CUDA_ENTRY STV_DEFAULT"
_ZN7cutlass13device_kernelIN5flash19enable_sm80_to_sm89INS1_16FlashAttnBwdSm80INS1_25CollectiveMainloopBwdSm80ILi2ELi1EN4cute5tupleIJNS5_1CILi64EEENS7_ILi96EEENS7_ILi128EEEEEENS_10bfloat16_tEfNS_4arch4Sm80ELb0ELb1ELb1ELb0ELb0ELb0ELb0ELb0ELi2ELi2ELi2ELi2ELb1EEENS1_24CollectiveEpilogueBwdGQAISB_fSE_Li256ELb0ELb0EEENS1_19SingleTileSchedulerILb0ELb0ELb0ELi96EEEEEEEEEvNT_6ParamsE:
        /* <DEDUP_REMOVED lines=13> */
[----:B-1----:R1:W-:Y:S01]  /*00d0*/  STL [R1], R2 ;  /* 0x0000000201007387 */ /* 0x0023e20000100800 */
        /* <DEDUP_REMOVED lines=13> */
.L_x_380:
        /* <DEDUP_REMOVED lines=9> */
[----:B------:R-:W-:Y:S01]  /*0240*/  CS2R R124, SRZ ;  /* 0x00000000007c7805 */ /* 0x000fe2000001ff00 */
[----:B------:R-:W-:Y:S01]  /*0250*/  ULDC.64 UR22, c[0x0][0x118] ;  /* 0x0000460000167ab9 */ /* 0x000fe20000000a00 */
[----:B------:R-:W-:Y:S01]  /*0260*/  CS2R R130, SRZ ;  /* 0x0000000000827805 */ /* 0x000fe2000001ff00 */
[----:B------:R-:W-:Y:S01]  /*0270*/  USHF.R.S32.HI UR4, URZ, 0x1f, UR5 ;  /* 0x0000001f3f047899 */ /* 0x000fe20008011405 */
[----:B------:R-:W-:Y:S01]  /*0280*/  CS2R R128, SRZ ;  /* 0x0000000000807805 */ /* 0x000fe2000001ff00 */
[----:B------:R-:W-:Y:S01]  /*0290*/  CS2R R118, SRZ ;  /* 0x0000000000767805 */ /* 0x000fe2000001ff00 */
[----:B------:R-:W-:Y:S01]  /*02a0*/  CS2R R116, SRZ ;  /* 0x0000000000747805 */ /* 0x000fe2000001ff00 */
[----:B------:R-:W-:Y:S01]  /*02b0*/  ULEA.HI UR4, UR4, UR5, URZ, 0x6 ;  /* 0x0000000504047291 */ /* 0x000fe2000f8f303f */
[----:B------:R-:W-:Y:S01]  /*02c0*/  CS2R R114, SRZ ;  /* 0x0000000000727805 */ /* 0x000fe2000001ff00 */
[----:B------:R-:W-:Y:S01]  /*02d0*/  CS2R R112, SRZ ;  /* 0x0000000000707805 */ /* 0x000fe2000001ff00 */
[----:B------:R-:W-:Y:S01]  /*02e0*/  CS2R R110, SRZ ;  /* 0x00000000006e7805 */ /* 0x000fe2000001ff00 */
[----:B------:R-:W-:Y:S01]  /*02f0*/  USHF.R.S32.HI UR12, URZ, 0x6, UR4 ;  /* 0x000000063f0c7899 */ /* 0x000fe20008011404 */
[----:B------:R-:W-:Y:S01]  /*0300*/  CS2R R108, SRZ ;  /* 0x00000000006c7805 */ /* 0x000fe2000001ff00 */
[----:B------:R-:W-:Y:S01]  /*0310*/  CS2R R98, SRZ ;  /* 0x0000000000627805 */ /* 0x000fe2000001ff00 */
[----:B------:R-:W-:Y:S01]  /*0320*/  CS2R R96, SRZ ;  /* 0x0000000000607805 */ /* 0x000fe2000001ff00 */
[----:B------:R-:W-:Y:S01]  /*0330*/  UISETP.LT.AND UP0, UPT, URZ, UR12, UPT ;  /* 0x0000000c3f00728c */ /* 0x000fe2000bf01270 */
[----:B------:R-:W-:Y:S01]  /*0340*/  CS2R R102, SRZ ;  /* 0x0000000000667805 */ /* 0x000fe2000001ff00 */
[----:B------:R-:W-:Y:S01]  /*0350*/  CS2R R100, SRZ ;  /* 0x0000000000647805 */ /* 0x000fe2000001ff00 */
[----:B------:R-:W-:Y:S01]  /*0360*/  CS2R R106, SRZ ;  /* 0x00000000006a7805 */ /* 0x000fe2000001ff00 */
[----:B------:R-:W-:Y:S01]  /*0370*/  USEL UR12, URZ, UR12, !UP0 ;  /* 0x0000000c3f0c7287 */ /* 0x000fe2000c000000 */
[----:B------:R-:W-:Y:S01]  /*0380*/  CS2R R104, SRZ ;  /* 0x0000000000687805 */ /* 0x000fe2000001ff00 */
[----:B------:R-:W-:Y:S01]  /*0390*/  CS2R R94, SRZ ;  /* 0x00000000005e7805 */ /* 0x000fe2000001ff00 */
[----:B------:R-:W-:Y:S01]  /*03a0*/  CS2R R92, SRZ ;  /* 0x00000000005c7805 */ /* 0x000fe2000001ff00 */
[----:B------:R-:W-:Y:S01]  /*03b0*/  UISETP.GT.AND UP0, UPT, UR13, UR12, UPT ;  /* 0x0000000c0d00728c */ /* 0x000fe2000bf04270 */
[----:B------:R-:W-:Y:S01]  /*03c0*/  CS2R R90, SRZ ;  /* 0x00000000005a7805 */ /* 0x000fe2000001ff00 */
        /* <DEDUP_REMOVED lines=32> */
[----:B------:R-:W-:Y:S01]  /*05d0*/  USHF.L.U32 UR14, UR12, 0x6, URZ ;  /* 0x000000060c0e7899 */ /* 0x000fe2000800063f */
[----:B------:R-:W-:Y:S01]  /*05e0*/  IMAD.MOV.U32 R78, RZ, RZ, R2 ;  /* 0x000000ffff4e7224 */ /* 0x000fe200078e0002 */
[----:B------:R-:W-:Y:S01]  /*05f0*/  ISETP.NE.AND P0, PT, R0, 0x1, PT ;  /* 0x000000010000780c */ /* 0x000fe20003f05270 */
[----:B-1----:R-:W-:Y:S01]  /*0600*/  IMAD R2, R34, c[0x0][0x270], RZ ;  /* 0x00009c0022027a24 */ /* 0x002fe200078e02ff */
[----:B------:R-:W-:Y:S01]  /*0610*/  ULDC.64 UR6, c[0x0][0x278] ;  /* 0x00009e0000067ab9 */ /* 0x000fe20000000a00 */
[C---:B------:R-:W-:Y:S01]  /*0620*/  IMAD.SHL.U32 R4, R78.reuse, 0x4, RZ ;  /* 0x000000044e047824 */ /* 0x040fe200078e00ff */
[----:B------:R-:W-:Y:S01]  /*0630*/  ISETP.GT.AND P2, PT, R78, 0xf, PT ;  /* 0x0000000f4e00780c */ /* 0x000fe20003f44270 */
[----:B------:R-:W-:Y:S01]  /*0640*/  IMAD.MOV.U32 R7, RZ, RZ, R76 ;  /* 0x000000ffff077224 */ /* 0x000fe200078e004c */
[----:B------:R-:W-:Y:S01]  /*0650*/  UIMAD.WIDE.U32 UR20, UR18, UR6, URZ ;  /* 0x00000006121472a5 */ /* 0x000fe2000f8e003f */
[----:B------:R-:W-:Y:S01]  /*0660*/  IMAD.MOV.U32 R79, RZ, RZ, R3 ;  /* 0x000000ffff4f7224 */ /* 0x000fe200078e0003 */
[----:B------:R-:W-:Y:S01]  /*0670*/  SHF.R.S32.HI R5, RZ, 0x1f, R4 ;  /* 0x0000001fff057819 */ /* 0x000fe20000011404 */
[----:B------:R-:W-:Y:S01]  /*0680*/  IMAD.U32 R8, RZ, RZ, UR14 ;  /* 0x0000000eff087e24 */ /* 0x000fe2000f8e00ff */
[----:B------:R-:W-:Y:S01]  /*0690*/  SHF.R.S32.HI R20, RZ, 0x1f, R78 ;  /* 0x0000001fff147819 */ /* 0x000fe2000001144e */
[----:B------:R-:W-:Y:S01]  /*06a0*/  ULDC.64 UR4, c[0x0][0x290] ;  /* 0x0000a40000047ab9 */ /* 0x000fe20000000a00 */
[----:B------:R-:W1:Y:S01]  /*06b0*/  S2R R35, SR_CTAID.Z ;  /* 0x0000000000237919 */ /* 0x000e620000002700 */
[----:B------:R-:W-:Y:S01]  /*06c0*/  @P0 IMAD.HI.U32 R0, R76, c[0x0][0x24c], RZ ;  /* 0x000093004c000a27 */ /* 0x000fe200078e00ff */
[CC--:B------:R-:W-:Y:S01]  /*06d0*/  LEA.HI R25, R20.reuse, R78.reuse, RZ, 0x5 ;  /* 0x0000004e14197211 */ /* 0x0c0fe200078f28ff */
[----:B------:R-:W-:Y:S01]  /*06e0*/  UIMAD.WIDE.U32 UR16, UR18, UR4, URZ ;  /* 0x00000004121072a5 */ /* 0x000fe2000f8e003f */
[-C--:B------:R-:W-:Y:S01]  /*06f0*/  LEA.HI R10, R20, R78.reuse, RZ, 0x2 ;  /* 0x0000004e140a7211 */ /* 0x080fe200078f10ff */
[----:B------:R2:W-:Y:S01]  /*0700*/  STL.64 [R1+0x10], R4 ;  /* 0x0000100401007387 */ /* 0x0005e20000100a00 */
[----:B------:R-:W-:Y:S01]  /*0710*/  @P0 SHF.R.U32.HI R7, RZ, c[0x0][0x250], R0 ;  /* 0x00009400ff070a19 */ /* 0x000fe20000011600 */
[C---:B------:R-:W-:Y:S01]  /*0720*/  IMAD R0, R76.reuse, c[0x0][0x274], R2 ;  /* 0x00009d004c007a24 */ /* 0x040fe200078e0202 */
[----:B------:R-:W-:Y:S01]  /*0730*/  SHF.R.S32.HI R6, RZ, 0x1f, R10 ;  /* 0x0000001fff067819 */ /* 0x000fe2000001140a */
[----:B------:R-:W-:Y:S01]  /*0740*/  IMAD.WIDE.U32 R2, R76, c[0x0][0x270], R4 ;  /* 0x00009c004c027a25 */ /* 0x000fe200078e0004 */
[----:B------:R-:W-:Y:S01]  /*0750*/  LEA.HI R24, R20, R78, RZ, 0x3 ;  /* 0x0000004e14187211 */ /* 0x000fe200078f18ff */
[----:B------:R-:W-:Y:S01]  /*0760*/  USHF.R.S32.HI UR15, URZ, 0x1f, UR18 ;  /* 0x0000001f3f0f7899 */ /* 0x000fe20008011412 */
[----:B------:R-:W3:Y:S01]  /*0770*/  S2R R18, SR_CTAID.X ;  /* 0x0000000000127919 */ /* 0x000ee20000002500 */
[----:B------:R-:W-:Y:S01]  /*0780*/  IMAD.IADD R11, R3, 0x1, R0 ;  /* 0x00000001030b7824 */ /* 0x000fe200078e0200 */
[----:B------:R-:W-:Y:S01]  /*0790*/  @!P2 IADD3 R28, P4, P3, R8, UR20, R2 ;  /* 0x00000014081cac10 */ /* 0x000fe2000fb9e002 */
[----:B------:R-:W-:Y:S01]  /*07a0*/  IMAD R0, R34, c[0x0][0x288], RZ ;  /* 0x0000a20022007a24 */ /* 0x000fe200078e02ff */
[----:B------:R-:W-:Y:S01]  /*07b0*/  SHF.R.S32.HI R36, RZ, 0x3, R24 ;  /* 0x00000003ff247819 */ /* 0x000fe20000011418 */
[C---:B------:R-:W-:Y:S01]  /*07c0*/  IMAD.WIDE.U32 R2, R76.reuse, c[0x0][0x288], R4 ;  /* 0x0000a2004c027a25 */ /* 0x040fe200078e0004 */
[----:B------:R-:W-:Y:S01]  /*07d0*/  UIMAD UR4, UR15, UR4, URZ ;  /* 0x000000040f0472a4 */ /* 0x000fe2000f8e023f */
[----:B------:R-:W-:Y:S01]  /*07e0*/  SHF.R.S32.HI R79, RZ, 0x1f, R78 ;  /* 0x0000001fff4f7819 */ /* 0x000fe2000001144e */
[----:B------:R-:W-:Y:S01]  /*07f0*/  UIMAD UR6, UR15, UR6, URZ ;  /* 0x000000060f0672a4 */ /* 0x000fe2000f8e023f */
[----:B------:R-:W-:Y:S01]  /*0800*/  IMAD R0, R76, c[0x0][0x28c], R0 ;  /* 0x0000a3004c007a24 */ /* 0x000fe200078e0200 */
[----:B------:R-:W-:Y:S01]  /*0810*/  IADD3 R31, P1, P0, R8, UR16, R2 ;  /* 0x00000010081f7c10 */ /* 0x000fe2000f83e002 */
[----:B------:R-:W-:Y:S01]  /*0820*/  UIMAD UR5, UR18, UR5, UR4 ;  /* 0x00000005120572a4 */ /* 0x000fe2000f8e0204 */
[----:B------:R-:W-:Y:S01]  /*0830*/  SHF.R.S32.HI R37, RZ, 0x1f, R36 ;  /* 0x0000001fff257819 */ /* 0x000fe20000011424 */
[----:B------:R-:W-:Y:S01]  /*0840*/  IMAD.IADD R9, R3, 0x1, R0 ;  /* 0x0000000103097824 */ /* 0x000fe200078e0200 */
[----:B------:R-:W-:Y:S01]  /*0850*/  LOP3.LUT R3, R24, 0xfffffff8, RZ, 0xc0, !PT ;  /* 0xfffffff818037812 */ /* 0x000fe200078ec0ff */
[----:B------:R-:W-:Y:S01]  /*0860*/  USHF.R.S32.HI UR4, URZ, 0x1f, UR14 ;  /* 0x0000001f3f047899 */ /* 0x000fe2000801140e */
[----:B------:R-:W-:Y:S01]  /*0870*/  IMAD.MOV.U32 R221, RZ, RZ, 0x40 ;  /* 0x00000040ffdd7424 */ /* 0x000fe200078e00ff */
[----:B------:R-:W-:Y:S01]  /*0880*/  UIMAD UR6, UR18, UR7, UR6 ;  /* 0x00000007120672a4 */ /* 0x000fe2000f8e0206 */
[----:B------:R-:W-:Y:S01]  /*0890*/  STL.64 [R1+0x8], R36 ;  /* 0x0000082401007387 */ /* 0x000fe20000100a00 */
[----:B------:R-:W-:Y:S01]  /*08a0*/  IMAD.IADD R22, R78, 0x1, -R3 ;  /* 0x000000014e167824 */ /* 0x000fe200078e0a03 */
[----:B--2---:R-:W-:Y:S01]  /*08b0*/  SHF.R.S32.HI R5, RZ, 0x5, R25 ;  /* 0x00000005ff057819 */ /* 0x004fe20000011419 */
[----:B------:R-:W-:Y:S01]  /*08c0*/  UIADD3 UR10, UR21, UR6, URZ ;  /* 0x00000006150a7290 */ /* 0x000fe2000fffe03f */
[----:B------:R-:W-:Y:S01]  /*08d0*/  SHF.R.S32.HI R4, RZ, 0x2, R10 ;  /* 0x00000002ff047819 */ /* 0x000fe2000001140a */
[----:B------:R-:W-:Y:S01]  /*08e0*/  IMAD.SHL.U32 R14, R22, 0x8, RZ ;  /* 0x00000008160e7824 */ /* 0x000fe200078e00ff */
[----:B------:R-:W-:Y:S01]  /*08f0*/  LEA.HI R2, R25, R5, RZ, 0x1 ;  /* 0x0000000519027211 */ /* 0x000fe200078f08ff */
[----:B------:R-:W-:Y:S01]  /*0900*/  UIADD3 UR11, UR17, UR5, URZ ;  /* 0x00000005110b7290 */ /* 0x000fe2000fffe03f */
[----:B------:R-:W-:Y:S01]  /*0910*/  LEA.HI R0, R6, R4, RZ, 0x3 ;  /* 0x0000000406007211 */ /* 0x000fe200078f18ff */
[----:B------:R-:W-:Y:S01]  /*0920*/  IMAD.U32 R3, RZ, RZ, UR4 ;  /* 0x00000004ff037e24 */ /* 0x000fe2000f8e00ff */
[----:B------:R-:W-:Y:S01]  /*0930*/  LOP3.LUT R2, R2, 0xfffffffe, RZ, 0xc0, !PT ;  /* 0xfffffffe02027812 */ /* 0x000fe200078ec0ff */
[----:B------:R-:W-:Y:S01]  /*0940*/  ULDC.64 UR4, c[0x0][0x1b8] ;  /* 0x00006e0000047ab9 */ /* 0x000fe20000000a00 */
[----:B------:R-:W-:Y:S01]  /*0950*/  LOP3.LUT R0, R0, 0xfffffff8, RZ, 0xc0, !PT ;  /* 0xfffffff800007812 */ /* 0x000fe200078ec0ff */
[----:B------:R-:W-:Y:S01]  /*0960*/  UIMAD UR4, UR15, UR4, URZ ;  /* 0x000000040f0472a4 */ /* 0x000fe2000f8e023f */
[----:B------:R-:W-:Y:S01]  /*0970*/  @!P2 IADD3.X R32, R3, UR10, R11, P4, P3 ;  /* 0x0000000a0320ac10 */ /* 0x000fe2000a7e640b */
[----:B------:R-:W-:Y:S01]  /*0980*/  IMAD.IADD R26, R5, 0x1, -R2 ;  /* 0x00000001051a7824 */ /* 0x000fe200078e0a02 */
[----:B------:R-:W-:Y:S01]  /*0990*/  IADD3.X R33, R3, UR11, R9, P1, P0 ;  /* 0x0000000b03217c10 */ /* 0x000fe20008fe0409 */
[----:B------:R-:W-:Y:S01]  /*09a0*/  IMAD.IADD R5, R4, 0x1, -R0 ;  /* 0x0000000104057824 */ /* 0x000fe200078e0a00 */
[----:B------:R-:W-:Y:S01]  /*09b0*/  LEA.HI R0, R20, R78, RZ, 0x6 ;  /* 0x0000004e14007211 */ /* 0x000fe200078f30ff */
[----:B------:R-:W-:Y:S01]  /*09c0*/  IMAD.SHL.U32 R2, R36, 0x40, RZ ;  /* 0x0000004024027824 */ /* 0x000fe200078e00ff */
[----:B------:R-:W-:Y:S01]  /*09d0*/  SHF.R.S32.HI R15, RZ, 0x1f, R14 ;  /* 0x0000001fff0f7819 */ /* 0x000fe2000001140e */
[C---:B------:R-:W-:Y:S01]  /*09e0*/  IMAD.SHL.U32 R9, R5.reuse, 0x4, RZ ;  /* 0x0000000405097824 */ /* 0x040fe200078e00ff */
[----:B------:R-:W-:Y:S01]  /*09f0*/  SHF.R.S32.HI R21, RZ, 0x6, R0 ;  /* 0x00000006ff157819 */ /* 0x000fe20000011400 */
[----:B------:R-:W-:Y:S01]  /*0a00*/  IMAD.SHL.U32 R30, R26, 0x200, RZ ;  /* 0x000002001a1e7824 */ /* 0x000fe200078e00ff */
[----:B------:R-:W-:Y:S01]  /*0a10*/  LOP3.LUT R0, R2, 0x1c0, RZ, 0xc0, !PT ;  /* 0x000001c002007812 */ /* 0x000fe200078ec0ff */
[----:B------:R-:W-:Y:S01]  /*0a20*/  ULDC.64 UR6, c[0x0][0x1e8] ;  /* 0x00007a0000067ab9 */ /* 0x000fe20000000a00 */
[----:B------:R-:W-:Y:S01]  /*0a30*/  LOP3.LUT P0, RZ, R5, 0x1, RZ, 0xc0, !PT ;  /* 0x0000000105ff7812 */ /* 0x000fe2000780c0ff */
[C---:B------:R-:W-:Y:S01]  /*0a40*/  IMAD.SHL.U32 R23, R21.reuse, 0x200, RZ ;  /* 0x0000020015177824 */ /* 0x040fe200078e00ff */
[----:B------:R-:W-:Y:S01]  /*0a50*/  LOP3.LUT R4, R0, 0x38, R14, 0xf8, !PT ;  /* 0x0000003800047812 */ /* 0x000fe200078ef80e */
[----:B------:R-:W-:Y:S01]  /*0a60*/  IMAD.SHL.U32 R3, R21, 0x8, RZ ;  /* 0x0000000815037824 */ /* 0x000fe200078e00ff */
[----:B------:R-:W-:Y:S01]  /*0a70*/  SHF.R.U32.HI R2, RZ, 0x3, R0 ;  /* 0x00000003ff027819 */ /* 0x000fe20000011600 */
[----:B------:R-:W-:Y:S01]  /*0a80*/  UIMAD UR6, UR15, UR6, URZ ;  /* 0x000000060f0672a4 */ /* 0x000fe2000f8e023f */
[----:B------:R-:W-:Y:S01]  /*0a90*/  SHF.R.S32.HI R0, RZ, 0x1f, R7 ;  /* 0x0000001fff007819 */ /* 0x000fe20000011407 */
[----:B------:R-:W-:Y:S01]  /*0aa0*/  UIMAD UR4, UR18, UR5, UR4 ;  /* 0x00000005120472a4 */ /* 0x000fe2000f8e0204 */
[----:B------:R-:W-:Y:S01]  /*0ab0*/  LOP3.LUT R248, R23, R4, R2, 0xf6, !PT ;  /* 0x0000000417f87212 */ /* 0x000fe200078ef602 */
[----:B------:R-:W-:Y:S01]  /*0ac0*/  UIMAD UR6, UR18, UR7, UR6 ;  /* 0x00000007120672a4 */ /* 0x000fe2000f8e0206 */
[----:B------:R-:W-:Y:S01]  /*0ad0*/  LOP3.LUT R29, R3, 0x18, RZ, 0xc0, !PT ;  /* 0x00000018031d7812 */ /* 0x000fe200078ec0ff */
[C---:B------:R-:W-:Y:S01]  /*0ae0*/  IMAD R2, R0.reuse, c[0x0][0x1e0], RZ ;  /* 0x0000780000027a24 */ /* 0x040fe200078e02ff */
[----:B------:R-:W-:Y:S01]  /*0af0*/  UIMAD UR19, UR19, -0x60, URZ ;  /* 0xffffffa0131378a4 */ /* 0x000fe2000f8e023f */
[----:B------:R-:W-:Y:S01]  /*0b00*/  IMAD R0, R0, c[0x0][0x1b0], RZ ;  /* 0x00006c0000007a24 */ /* 0x000fe200078e02ff */
[----:B------:R-:W-:Y:S01]  /*0b10*/  UMOV UR27, 0x6 ;  /* 0x00000006001b7882 */ /* 0x000fe20000000000 */
[C---:B------:R-:W-:Y:S01]  /*0b20*/  IMAD R4, R7.reuse, c[0x0][0x1e4], R2 ;  /* 0x0000790007047a24 */ /* 0x040fe200078e0202 */
[----:B------:R-:W-:Y:S01]  /*0b30*/  ULDC.64 UR8, c[0x0][0x208] ;  /* 0x0000820000087ab9 */ /* 0x000fe20000000a00 */
[----:B------:R-:W-:Y:S01]  /*0b40*/  IMAD R8, R7, c[0x0][0x1b4], R0 ;  /* 0x00006d0007087a24 */ /* 0x000fe200078e0200 */
[C---:B------:R-:W-:Y:S01]  /*0b50*/  IADD3 R27, R14.reuse, 0x40, RZ ;  /* 0x000000400e1b7810 */ /* 0x040fe20007ffe0ff */
[----:B------:R-:W-:Y:S01]  /*0b60*/  IMAD.SHL.U32 R0, R5, 0x20, RZ ;  /* 0x0000002005007824 */ /* 0x000fe200078e00ff */
[----:B------:R-:W-:Y:S01]  /*0b70*/  USHF.L.U64.HI UR7, UR8, UR27, UR9 ;  /* 0x0000001b08077299 */ /* 0x000fe20008010209 */
[----:B------:R-:W-:Y:S01]  /*0b80*/  IMAD.WIDE.U32 R2, R7, c[0x0][0x1e0], R14 ;  /* 0x0000780007027a25 */ /* 0x000fe200078e000e */
[----:B------:R-:W-:Y:S01]  /*0b90*/  USHF.L.U32 UR25, UR8, 0x6, URZ ;  /* 0x0000000608197899 */ /* 0x000fe2000800063f */
[----:B------:R-:W-:Y:S01]  /*0ba0*/  ISETP.GE.AND P5, PT, R14, c[0x0][0x1cc], PT ;  /* 0x000073000e007a0c */ /* 0x000fe20003fa6270 */
[----:B------:R-:W-:Y:S01]  /*0bb0*/  USHF.R.S32.HI UR24, URZ, 0x1f, UR12 ;  /* 0x0000001f3f187899 */ /* 0x000fe2000801140c */
[----:B------:R-:W-:Y:S01]  /*0bc0*/  LOP3.LUT R0, R29, 0xe0, R0, 0xf8, !PT ;  /* 0x000000e01d007812 */ /* 0x000fe200078ef800 */
[----:B------:R-:W-:Y:S01]  /*0bd0*/  IMAD.WIDE.U32 R6, R7, c[0x0][0x1b0], R14 ;  /* 0x00006c0007067a25 */ /* 0x000fe200078e000e */
[----:B------:R-:W-:Y:S01]  /*0be0*/  ISETP.GE.AND P4, PT, R27, c[0x0][0x1cc], PT ;  /* 0x000073001b007a0c */ /* 0x000fe20003f86270 */
[----:B------:R-:W-:Y:S01]  /*0bf0*/  UIMAD UR7, UR7, UR12, URZ ;  /* 0x0000000c070772a4 */ /* 0x000fe2000f8e023f */
[----:B------:R-:W-:Y:S01]  /*0c00*/  LOP3.LUT R16, R0, 0x18, R9, 0x78, !PT ;  /* 0x0000001800107812 */ /* 0x000fe200078e7809 */
[----:B------:R-:W-:Y:S01]  /*0c10*/  IMAD R0, R37, c[0x0][0x178], RZ ;  /* 0x00005e0025007a24 */ /* 0x000fe200078e02ff */
[----:B------:R-:W-:Y:S01]  /*0c20*/  LOP3.LUT R9, R10, 0x3ffffffc, RZ, 0xc0, !PT ;  /* 0x3ffffffc0a097812 */ /* 0x000fe200078ec0ff */
[----:B------:R-:W-:Y:S01]  /*0c30*/  IMAD.IADD R5, R3, 0x1, R4 ;  /* 0x0000000103057824 */ /* 0x000fe200078e0204 */
[----:B------:R-:W-:Y:S01]  /*0c40*/  UIMAD UR7, UR24, UR25, UR7 ;  /* 0x00000019180772a4 */ /* 0x000fe2000f8e0207 */
[----:B------:R-:W-:Y:S01]  /*0c50*/  IMAD.MOV.U32 R4, RZ, RZ, R2 ;  /* 0x000000ffff047224 */ /* 0x000fe200078e0002 */
[----:B------:R-:W-:Y:S01]  /*0c60*/  ISETP.GE.AND P6, PT, R27, c[0x0][0x19c], PT ;  /* 0x000067001b007a0c */ /* 0x000fe20003fc6270 */
        /* <DEDUP_REMOVED lines=10> */
[----:B------:R-:W-:Y:S01]  /*0d10*/  IMAD.IADD R12, R78, 0x1, -R9 ;  /* 0x000000014e0c7824 */ /* 0x000fe200078e0a09 */
[----:B------:R-:W-:Y:S01]  /*0d20*/  CS2R R118, SRZ ;  /* 0x0000000000767805 */ /* 0x000fe2000001ff00 */
[----:B------:R-:W-:Y:S01]  /*0d30*/  IMAD.IADD R7, R7, 0x1, R0 ;  /* 0x0000000107077824 */ /* 0x000fe200078e0200 */
[----:B------:R-:W-:Y:S01]  /*0d40*/  CS2R R116, SRZ ;  /* 0x0000000000747805 */ /* 0x000fe2000001ff00 */
[----:B------:R-:W-:Y:S01]  /*0d50*/  IMAD R0, R12, 0x2, R30 ;  /* 0x000000020c007824 */ /* 0x000fe200078e021e */
[----:B------:R-:W-:Y:S01]  /*0d60*/  CS2R R114, SRZ ;  /* 0x0000000000727805 */ /* 0x000fe2000001ff00 */
[----:B------:R-:W-:Y:S01]  /*0d70*/  IMAD R8, R37, c[0x0][0x208], RZ ;  /* 0x0000820025087a24 */ /* 0x000fe200078e02ff */
[----:B------:R-:W-:Y:S01]  /*0d80*/  CS2R R112, SRZ ;  /* 0x0000000000707805 */ /* 0x000fe2000001ff00 */
[----:B------:R-:W-:Y:S01]  /*0d90*/  IMAD.IADD R0, R0, 0x1, R16 ;  /* 0x0000000100007824 */ /* 0x000fe200078e0210 */
[----:B------:R-:W-:Y:S01]  /*0da0*/  CS2R R110, SRZ ;  /* 0x00000000006e7805 */ /* 0x000fe2000001ff00 */
[----:B------:R-:W-:Y:S01]  /*0db0*/  IMAD R13, R36, c[0x0][0x20c], R8 ;  /* 0x00008300240d7a24 */ /* 0x000fe200078e0208 */
[----:B------:R-:W-:Y:S01]  /*0dc0*/  CS2R R108, SRZ ;  /* 0x00000000006c7805 */ /* 0x000fe2000001ff00 */
[----:B-1----:R-:W-:Y:S01]  /*0dd0*/  IMAD.WIDE.U32 R8, R35, c[0x0][0x1e8], R4 ;  /* 0x00007a0023087a25 */ /* 0x002fe200078e0004 */
[----:B------:R-:W-:Y:S01]  /*0de0*/  CS2R R106, SRZ ;  /* 0x00000000006a7805 */ /* 0x000fe2000001ff00 */
[----:B------:R-:W-:Y:S01]  /*0df0*/  CS2R R104, SRZ ;  /* 0x0000000000687805 */ /* 0x000fe2000001ff00 */
[----:B------:R-:W-:Y:S01]  /*0e00*/  CS2R R102, SRZ ;  /* 0x0000000000667805 */ /* 0x000fe2000001ff00 */
[----:B------:R-:W-:Y:S01]  /*0e10*/  IMAD.SHL.U32 R233, R0, 0x2, RZ ;  /* 0x0000000200e97824 */ /* 0x000fe200078e00ff */
[----:B------:R-:W-:Y:S01]  /*0e20*/  IADD3 R9, R9, UR6, RZ ;  /* 0x0000000609097c10 */ /* 0x000fe2000fffe0ff */
[----:B------:R-:W-:Y:S01]  /*0e30*/  IMAD.WIDE.U32 R10, R36, c[0x0][0x208], R14 ;  /* 0x00008200240a7a25 */ /* 0x000fe200078e000e */
[----:B------:R-:W-:Y:S01]  /*0e40*/  CS2R R100, SRZ ;  /* 0x0000000000647805 */ /* 0x000fe2000001ff00 */
[----:B------:R-:W-:Y:S01]  /*0e50*/  CS2R R98, SRZ ;  /* 0x0000000000627805 */ /* 0x000fe2000001ff00 */
[----:B------:R-:W-:Y:S01]  /*0e60*/  IADD3 R0, R233, 0x12480, RZ ;  /* 0x00012480e9007810 */ /* 0x000fe20007ffe0ff */
[----:B------:R-:W-:Y:S01]  /*0e70*/  IMAD.WIDE.U32 R4, R35, c[0x0][0x1b8], R2 ;  /* 0x00006e0023047a25 */ /* 0x000fe200078e0002 */
[----:B------:R-:W-:Y:S01]  /*0e80*/  IADD3 R234, R233, 0x126c0, RZ ;  /* 0x000126c0e9ea7810 */ /* 0x000fe20007ffe0ff */
[----:B------:R-:W-:Y:S01]  /*0e90*/  CS2R R96, SRZ ;  /* 0x0000000000607805 */ /* 0x000fe2000001ff00 */
[----:B------:R-:W-:Y:S01]  /*0ea0*/  @P0 IADD3 R234, R0, 0x1c0, RZ ;  /* 0x000001c000ea0810 */ /* 0x000fe20007ffe0ff */
[----:B------:R-:W-:Y:S01]  /*0eb0*/  IMAD R12, R34, c[0x0][0x180], RZ ;  /* 0x00006000220c7a24 */ /* 0x000fe200078e02ff */
[----:B------:R-:W-:Y:S01]  /*0ec0*/  CS2R R94, SRZ ;  /* 0x00000000005e7805 */ /* 0x000fe2000001ff00 */
[----:B------:R-:W-:Y:S01]  /*0ed0*/  IMAD.IADD R3, R11, 0x1, R13 ;  /* 0x000000010b037824 */ /* 0x000fe200078e020d */
[----:B------:R-:W-:Y:S01]  /*0ee0*/  IADD3 R11, R5, UR4, RZ ;  /* 0x00000004050b7c10 */ /* 0x000fe2000fffe0ff */
[----:B------:R-:W-:Y:S01]  /*0ef0*/  IMAD.MOV.U32 R2, RZ, RZ, R10 ;  /* 0x000000ffff027224 */ /* 0x000fe200078e000a */
[----:B------:R-:W-:Y:S01]  /*0f00*/  ULDC.64 UR4, c[0x0][0x218] ;  /* 0x0000860000047ab9 */ /* 0x000fe20000000a00 */
[----:B---3--:R-:W-:Y:S01]  /*0f10*/  IMAD.WIDE R18, R18, 0x60, R36 ;  /* 0x0000006012127825 */ /* 0x008fe200078e0224 */
[----:B------:R-:W-:Y:S01]  /*0f20*/  UIMAD UR4, UR15, UR4, URZ ;  /* 0x000000040f0472a4 */ /* 0x000fe2000f8e023f */
[----:B------:R-:W-:Y:S01]  /*0f30*/  CS2R R92, SRZ ;  /* 0x00000000005c7805 */ /* 0x000fe2000001ff00 */
[----:B------:R-:W-:Y:S01]  /*0f40*/  CS2R R90, SRZ ;  /* 0x00000000005a7805 */ /* 0x000fe2000001ff00 */
[----:B------:R-:W-:Y:S01]  /*0f50*/  IMAD.MOV.U32 R10, RZ, RZ, R4 ;  /* 0x000000ffff0a7224 */ /* 0x000fe200078e0004 */
[----:B------:R-:W-:Y:S01]  /*0f60*/  UIMAD UR6, UR18, UR5, UR4 ;  /* 0x00000005120672a4 */ /* 0x000fe2000f8e0204 */
[C---:B------:R-:W-:Y:S01]  /*0f70*/  IMAD R12, R76.reuse, c[0x0][0x184], R12 ;  /* 0x000061004c0c7a24 */ /* 0x040fe200078e020c */
[----:B------:R-:W-:Y:S01]  /*0f80*/  CS2R R88, SRZ ;  /* 0x0000000000587805 */ /* 0x000fe2000001ff00 */
[----:B------:R-:W-:Y:S01]  /*0f90*/  IMAD.WIDE.U32 R4, R76, c[0x0][0x180], R6 ;  /* 0x000060004c047a25 */ /* 0x000fe200078e0006 */
[----:B------:R-:W-:Y:S01]  /*0fa0*/  ULDC.64 UR4, c[0x0][0x1d8] ;  /* 0x0000760000047ab9 */ /* 0x000fe20000000a00 */
[----:B------:R-:W-:Y:S01]  /*0fb0*/  CS2R R86, SRZ ;  /* 0x0000000000567805 */ /* 0x000fe2000001ff00 */
[----:B------:R-:W-:Y:S01]  /*0fc0*/  USHF.L.U64.HI UR26, UR4, UR27, UR5 ;  /* 0x0000001b041a7299 */ /* 0x000fe20008010205 */
[----:B------:R-:W-:Y:S01]  /*0fd0*/  IMAD R6, R34, c[0x0][0x210], RZ ;  /* 0x0000840022067a24 */ /* 0x000fe200078e02ff */
[----:B------:R-:W-:Y:S01]  /*0fe0*/  CS2R R84, SRZ ;  /* 0x0000000000547805 */ /* 0x000fe2000001ff00 */
[----:B------:R-:W-:Y:S01]  /*0ff0*/  IMAD R0, R19, c[0x0][0x1d8], RZ ;  /* 0x0000760013007a24 */ /* 0x000fe200078e02ff */
[----:B------:R-:W-:Y:S01]  /*1000*/  CS2R R74, SRZ ;  /* 0x00000000004a7805 */ /* 0x000fe2000001ff00 */
[----:B------:R-:W-:Y:S01]  /*1010*/  IMAD.IADD R13, R5, 0x1, R12 ;  /* 0x00000001050d7824 */ /* 0x000fe200078e020c */
[----:B------:R-:W-:Y:S01]  /*1020*/  CS2R R72, SRZ ;  /* 0x0000000000487805 */ /* 0x000fe2000001ff00 */
[C---:B------:R-:W-:Y:S01]  /*1030*/  IMAD R5, R76.reuse, c[0x0][0x214], R6 ;  /* 0x000085004c057a24 */ /* 0x040fe200078e0206 */
[----:B------:R-:W-:Y:S01]  /*1040*/  CS2R R70, SRZ ;  /* 0x0000000000467805 */ /* 0x000fe2000001ff00 */
[----:B------:R-:W-:Y:S01]  /*1050*/  IMAD.WIDE.U32 R2, R76, c[0x0][0x210], R2 ;  /* 0x000084004c027a25 */ /* 0x000fe200078e0002 */
[----:B------:R-:W-:Y:S01]  /*1060*/  CS2R R68, SRZ ;  /* 0x0000000000447805 */ /* 0x000fe2000001ff00 */
[----:B------:R-:W-:Y:S01]  /*1070*/  CS2R R66, SRZ ;  /* 0x0000000000427805 */ /* 0x000fe2000001ff00 */
[----:B------:R-:W-:Y:S01]  /*1080*/  CS2R R64, SRZ ;  /* 0x0000000000407805 */ /* 0x000fe2000001ff00 */
[C---:B------:R-:W-:Y:S01]  /*1090*/  IMAD R0, R18.reuse, c[0x0][0x1dc], R0 ;  /* 0x0000770012007a24 */ /* 0x040fe200078e0200 */
[----:B------:R-:W-:Y:S01]  /*10a0*/  CS2R R62, SRZ ;  /* 0x00000000003e7805 */ /* 0x000fe2000001ff00 */
[C---:B------:R-:W-:Y:S01]  /*10b0*/  IMAD.WIDE.U32 R8, R18.reuse, c[0x0][0x1d8], R8 ;  /* 0x0000760012087a25 */ /* 0x040fe200078e0008 */
[----:B------:R-:W-:Y:S01]  /*10c0*/  CS2R R60, SRZ ;  /* 0x00000000003c7805 */ /* 0x000fe2000001ff00 */
[----:B------:R-:W-:Y:S01]  /*10d0*/  CS2R R58, SRZ ;  /* 0x00000000003a7805 */ /* 0x000fe2000001ff00 */
[----:B------:R-:W-:Y:S01]  /*10e0*/  CS2R R56, SRZ ;  /* 0x0000000000387805 */ /* 0x000fe2000001ff00 */
[----:B------:R-:W-:Y:S01]  /*10f0*/  IMAD.MOV.U32 R12, RZ, RZ, R4 ;  /* 0x000000ffff0c7224 */ /* 0x000fe200078e0004 */
        /* <DEDUP_REMOVED lines=10> */
[----:B------:R-:W-:Y:S01]  /*11a0*/  LEA R2, P0, R8, c[0x0][0x1c0], 0x1 ;  /* 0x0000700008027a11 */ /* 0x000fe200078008ff */
[----:B------:R-:W-:Y:S01]  /*11b0*/  IMAD.U32 R10, RZ, RZ, UR19 ;  /* 0x00000013ff0a7e24 */ /* 0x000fe2000f8e00ff */
[----:B------:R-:W-:Y:S01]  /*11c0*/  CS2R R42, SRZ ;  /* 0x00000000002a7805 */ /* 0x000fe2000001ff00 */
[----:B------:R-:W-:Y:S01]  /*11d0*/  IMAD.IADD R0, R9, 0x1, R0 ;  /* 0x0000000109007824 */ /* 0x000fe200078e0200 */
[----:B------:R-:W-:Y:S01]  /*11e0*/  UISETP.GE.AND UP6, UPT, UR19, 0x1, UPT ;  /* 0x000000011300788c */ /* 0x000fe2000bfc6270 */
[----:B------:R-:W-:Y:S01]  /*11f0*/  IMAD R15, R18, c[0x0][0x1ac], R15 ;  /* 0x00006b00120f7a24 */ /* 0x000fe200078e020f */
[----:B------:R-:W-:Y:S01]  /*1200*/  IADD3 R10, R10, c[0x0][0x198], -R36 ;  /* 0x000066000a0a7a10 */ /* 0x000fe20007ffe824 */
[----:B------:R-:W-:Y:S01]  /*1210*/  IMAD.WIDE.U32 R40, R35, c[0x0][0x218], R4 ;  /* 0x0000860023287a25 */ /* 0x000fe200078e0004 */
[----:B------:R-:W-:Y:S01]  /*1220*/  LEA.HI.X R3, R8, c[0x0][0x1c4], R0, 0x1, P0 ;  /* 0x0000710008037a11 */ /* 0x000fe200000f0c00 */
[----:B------:R-:W-:Y:S01]  /*1230*/  UISETP.GE.AND UP5, UPT, UR19, 0x2, UPT ;  /* 0x000000021300788c */ /* 0x000fe2000bfa6270 */
[----:B------:R-:W-:Y:S01]  /*1240*/  ISETP.LT.OR P3, PT, R10, 0x1, P5 ;  /* 0x000000010a00780c */ /* 0x000fe20002f61670 */
[----:B------:R-:W-:Y:S01]  /*1250*/  IMAD.IADD R0, R7, 0x1, R15 ;  /* 0x0000000107007824 */ /* 0x000fe200078e020f */
[----:B------:R-:W-:Y:S01]  /*1260*/  LEA R4, P0, R6, c[0x0][0x190], 0x1 ;  /* 0x0000640006047a11 */ /* 0x000fe200078008ff */
[----:B------:R-:W-:Y:S01]  /*1270*/  IMAD.U32 R7, RZ, RZ, UR25 ;  /* 0x00000019ff077e24 */ /* 0x000fe2000f8e00ff */
[----:B------:R-:W-:Y:S01]  /*1280*/  IADD3 R39, R41, UR6, RZ ;  /* 0x0000000629277c10 */ /* 0x000fe2000fffe0ff */
[----:B------:R-:W-:Y:S01]  /*1290*/  IMAD.MOV.U32 R38, RZ, RZ, R40 ;  /* 0x000000ffff267224 */ /* 0x000fe200078e0028 */
[----:B------:R-:W-:Y:S01]  /*12a0*/  ISETP.LT.OR P1, PT, R10, 0x1, P4 ;  /* 0x000000010a00780c */ /* 0x000fe20002721670 */
[----:B------:R-:W-:Y:S01]  /*12b0*/  USHF.L.U32 UR25, UR4, 0x6, URZ ;  /* 0x0000000604197899 */ /* 0x000fe2000800063f */
[----:B------:R-:W-:Y:S01]  /*12c0*/  LEA.HI.X R5, R6, c[0x0][0x194], R0, 0x1, P0 ;  /* 0x0000650006057a11 */ /* 0x000fe200000f0c00 */
[----:B------:R-:W-:Y:S01]  /*12d0*/  IMAD.WIDE.U32 R6, R7, UR12, R38 ;  /* 0x0000000c07067c25 */ /* 0x000fe2000f8e0026 */
[----:B------:R-:W-:Y:S01]  /*12e0*/  ULDC.64 UR4, c[0x0][0x1a8] ;  /* 0x00006a0000047ab9 */ /* 0x000fe20000000a00 */
[----:B------:R1:W-:Y:S01]  /*12f0*/  STL.64 [R1+0x30], R40 ;  /* 0x0000302801007387 */ /* 0x0003e20000100a00 */
[----:B------:R-:W-:Y:S01]  /*1300*/  USHF.L.U64.HI UR27, UR4, UR27, UR5 ;  /* 0x0000001b041b7299 */ /* 0x000fe20008010205 */
[----:B------:R-:W-:Y:S01]  /*1310*/  IMAD.SHL.U32 R248, R248, 0x2, RZ ;  /* 0x00000002f8f87824 */ /* 0x000fe200078e00ff */
[----:B------:R-:W-:Y:S01]  /*1320*/  IADD3 R0, R7, UR7, RZ ;  /* 0x0000000707007c10 */ /* 0x000fe2000fffe0ff */
[----:B------:R-:W-:Y:S01]  /*1330*/  IMAD.U32 R8, RZ, RZ, UR25 ;  /* 0x00000019ff087e24 */ /* 0x000fe2000f8e00ff */
[----:B------:R-:W-:Y:S01]  /*1340*/  LEA R16, P0, R6, c[0x0][0x1f0], 0x1 ;  /* 0x00007c0006107a11 */ /* 0x000fe200078008ff */
[----:B------:R-:W-:Y:S01]  /*1350*/  USHF.L.U32 UR28, UR4, 0x6, URZ ;  /* 0x00000006041c7899 */ /* 0x000fe2000800063f */
[----:B------:R-:W-:Y:S01]  /*1360*/  @!PT LDS RZ, [RZ] ;  /* 0x00000000fffff984 */ /* 0x000fe20000000800 */
[----:B------:R-:W-:Y:S01]  /*1370*/  @!PT LDS RZ, [RZ] ;  /* 0x00000000fffff984 */ /* 0x000fe20000000800 */
[----:B------:R-:W-:Y:S01]  /*1380*/  @!PT LDS RZ, [RZ] ;  /* 0x00000000fffff984 */ /* 0x000fe20000000800 */
[----:B------:R2:W-:Y:S01]  /*1390*/  LDGSTS.E.BYPASS.LTC128B.128 [R248+0x6080], [R2.64], !P3 ;  /* 0x0608000002f87fae */ /* 0x0005e2000d901d56 */
[----:B------:R-:W-:Y:S01]  /*13a0*/  ISETP.LT.OR P3, PT, R10, 0x21, P5 ;  /* 0x000000210a00780c */ /* 0x000fe20002f61670 */
[----:B------:R-:W-:Y:S01]  /*13b0*/  ULDC.64 UR4, c[0x0][0x178] ;  /* 0x00005e0000047ab9 */ /* 0x000fe20000000a00 */
[----:B------:R-:W-:Y:S01]  /*13c0*/  LEA.HI.X R17, R6, c[0x0][0x1f4], R0, 0x1, P0 ;  /* 0x00007d0006117a11 */ /* 0x000fe200000f0c00 */
[----:B------:R2:W-:Y:S01]  /*13d0*/  LDGSTS.E.BYPASS.LTC128B.128 [R248+0x9080], [R2.64+0x80], !P1 ;  /* 0x0908008002f87fae */ /* 0x0005e2000c901d56 */
[----:B------:R-:W-:Y:S01]  /*13e0*/  IADD3 R8, P1, P0, R8, 0x80, R2 ;  /* 0x0000008008087810 */ /* 0x000fe2000783e002 */
[----:B------:R-:W-:Y:S01]  /*13f0*/  UIMAD UR24, UR24, UR4, URZ ;  /* 0x00000004181872a4 */ /* 0x000fe2000f8e023f */
[C---:B------:R-:W-:Y:S01]  /*1400*/  ISETP.LT.OR P5, PT, R10.reuse, 0x41, P5 ;  /* 0x000000410a00780c */ /* 0x040fe20002fa1670 */
[----:B------:R-:W-:Y:S01]  /*1410*/  ULDC.64 UR6, c[0x0][0x188] ;  /* 0x0000620000067ab9 */ /* 0x000fe20000000a00 */
[----:B------:R-:W-:Y:S01]  /*1420*/  IADD3.X R9, RZ, UR26, R3, P1, P0 ;  /* 0x0000001aff097c10 */ /* 0x000fe20008fe0403 */
[----:B------:R-:W-:Y:S01]  /*1430*/  UIMAD UR6, UR15, UR6, URZ ;  /* 0x000000060f0672a4 */ /* 0x000fe2000f8e023f */
[C---:B------:R-:W-:Y:S01]  /*1440*/  ISETP.LT.OR P1, PT, R10.reuse, 0x21, P4 ;  /* 0x000000210a00780c */ /* 0x040fe20002721670 */
[----:B------:R-:W-:Y:S01]  /*1450*/  UIMAD.WIDE.U32 UR30, UR12, UR4, URZ ;  /* 0x000000040c1e72a5 */ /* 0x000fe2000f8e003f */
[----:B------:R-:W-:Y:S01]  /*1460*/  ISETP.LT.OR P4, PT, R10, 0x41, P4 ;  /* 0x000000410a00780c */ /* 0x000fe20002781670 */
[----:B------:R-:W-:Y:S01]  /*1470*/  UIMAD UR24, UR12, UR5, UR24 ;  /* 0x000000050c1872a4 */ /* 0x000fe2000f8e0218 */
[----:B------:R-:W-:Y:S01]  /*1480*/  IMAD.WIDE.U32 R12, R35, c[0x0][0x188], R12 ;  /* 0x00006200230c7a25 */ /* 0x000fe200078e000c */
[----:B------:R-:W-:Y:S01]  /*1490*/  UIMAD UR6, UR18, UR7, UR6 ;  /* 0x00000007120672a4 */ /* 0x000fe2000f8e0206 */
[----:B------:R3:W-:Y:S01]  /*14a0*/  STL.64 [R1+0x20], R38 ;  /* 0x0000202601007387 */ /* 0x0007e20000100a00 */
[----:B------:R-:W-:Y:S01]  /*14b0*/  UIADD3 UR24, UR31, UR24, URZ ;  /* 0x000000181f187290 */ /* 0x000fe2000fffe03f */
[----:B------:R-:W-:Y:S01]  /*14c0*/  IMAD.MOV.U32 R225, RZ, RZ, 0x20 ;  /* 0x00000020ffe17424 */ /* 0x000fe200078e00ff */
[----:B------:R-:W-:Y:S01]  /*14d0*/  ULDC UR7, c[0x0][0x168] ;  /* 0x00005a0000077ab9 */ /* 0x000fe20000000800 */
[----:B------:R-:W-:Y:S01]  /*14e0*/  STL [R1+0x4], R79 ;  /* 0x0000044f01007387 */ /* 0x000fe20000100800 */
[----:B------:R-:W-:Y:S01]  /*14f0*/  IADD3 R11, R13, UR6, RZ ;  /* 0x000000060d0b7c10 */ /* 0x000fe2000fffe0ff */
[----:B------:R-:W-:Y:S01]  /*1500*/  IMAD R15, R34, c[0x0][0x238], RZ ;  /* 0x00008e00220f7a24 */ /* 0x000fe200078e02ff */
[----:B------:R-:W-:Y:S01]  /*1510*/  UMOV UR6, 0x5 ;  /* 0x0000000500067882 */ /* 0x000fe20000000000 */
[----:B------:R-:W-:Y:S01]  /*1520*/  IMAD.U32 R0, RZ, RZ, UR24 ;  /* 0x00000018ff007e24 */ /* 0x000fe2000f8e00ff */
[----:B------:R-:W-:Y:S01]  /*1530*/  STL.64 [R1+0x28], R12 ;  /* 0x0000280c01007387 */ /* 0x000fe20000100a00 */
[----:B------:R-:W-:Y:S01]  /*1540*/  IMAD.WIDE.U32 R18, R76, c[0x0][0x238], R78 ;  /* 0x00008e004c127a25 */ /* 0x000fe200078e004e */
[----:B------:R-:W-:Y:S01]  /*1550*/  USHF.L.U64.HI UR9, UR8, UR6, UR9 ;  /* 0x0000000608097299 */ /* 0x000fe20008010209 */
[----:B-1----:R-:W-:Y:S01]  /*1560*/  CS2R R40, SRZ ;  /* 0x0000000000287805 */ /* 0x002fe2000001ff00 */
[----:B------:R1:W-:Y:S01]  /*1570*/  STL [R1+0x1c], R11 ;  /* 0x00001c0b01007387 */ /* 0x0003e20000100800 */
[----:B--2---:R-:W-:Y:S01]  /*1580*/  IADD3 R2, P0, R2, UR25, RZ ;  /* 0x0000001902027c10 */ /* 0x004fe2000ff1e0ff */
[----:B------:R-:W-:Y:S01]  /*1590*/  IMAD R15, R76, c[0x0][0x23c], R15 ;  /* 0x00008f004c0f7a24 */ /* 0x000fe200078e020f */
[----:B------:R-:W-:Y:S01]  /*15a0*/  USHF.L.U32 UR8, UR8, 0x5, URZ ;  /* 0x0000000508087899 */ /* 0x000fe2000800063f */
[----:B------:R-:W-:Y:S01]  /*15b0*/  IMAD.MOV.U32 R227, RZ, RZ, 0x10 ;  /* 0x00000010ffe37424 */ /* 0x000fe200078e00ff */
[----:B------:R-:W-:Y:S01]  /*15c0*/  IADD3.X R3, R3, UR26, RZ, P0, !PT ;  /* 0x0000001a03037c10 */ /* 0x000fe200087fe4ff */
[----:B------:R-:W-:Y:S01]  /*15d0*/  USHF.L.U32 UR24, UR4, 0x5, URZ ;  /* 0x0000000504187899 */ /* 0x000fe2000800063f */
[----:B------:R-:W-:Y:S01]  /*15e0*/  IADD3 R6, P0, R2, UR25, RZ ;  /* 0x0000001902067c10 */ /* 0x000fe2000ff1e0ff */
[----:B------:R-:W-:-:S02]  /*15f0*/  ULDC UR6, c[0x0][0x2a0] ;  /* 0x0000a80000067ab9 */ /* 0x000fc40000000800 */
[----:B------:R2:W-:Y:S01]  /*1600*/  LDGSTS.E.BYPASS.LTC128B.128 [R248+0x7080], [R2.64], !P3 ;  /* 0x0708000002f87fae */ /* 0x0005e2000d901d56 */
[----:B------:R-:W-:Y:S01]  /*1610*/  IADD3.X R7, R3, UR26, RZ, P0, !PT ;  /* 0x0000001a03077c10 */ /* 0x000fe200087fe4ff */
[----:B------:R-:W-:Y:S01]  /*1620*/  ULDC UR26, c[0x0][0x198] ;  /* 0x00006600001a7ab9 */ /* 0x000fe20000000800 */
[----:B------:R-:W-:Y:S01]  /*1630*/  ISETP.GE.AND P0, PT, R14, c[0x0][0x19c], PT ;  /* 0x000067000e007a0c */ /* 0x000fe20003f06270 */
[----:B------:R4:W-:Y:S01]  /*1640*/  LDGSTS.E.BYPASS.LTC128B.128 [R248+0xa080], [R8.64], !P1 ;  /* 0x0a08000008f87fae */ /* 0x0009e2000c901d56 */
[----:B------:R-:W-:Y:S01]  /*1650*/  UIADD3 UR26, UR19, UR26, URZ ;  /* 0x0000001a131a7290 */ /* 0x000fe2000fffe03f */
[----:B---3--:R-:W-:Y:S01]  /*1660*/  CS2R R38, SRZ ;  /* 0x0000000000267805 */ /* 0x008fe2000001ff00 */
[C---:B------:R-:W-:Y:S01]  /*1670*/  ISETP.LT.OR P3, PT, R10.reuse, 0x21, P0 ;  /* 0x000000210a00780c */ /* 0x040fe20000761670 */
[----:B------:R3:W-:Y:S01]  /*1680*/  LDGSTS.E.BYPASS.LTC128B.128 [R248+0x8080], [R6.64], !P5 ;  /* 0x0808000006f87fae */ /* 0x0007e2000e901d56 */
[C---:B------:R-:W-:Y:S01]  /*1690*/  ISETP.LT.OR P5, PT, R10.reuse, 0x1, P0 ;  /* 0x000000010a00780c */ /* 0x040fe200007a1670 */
[----:B------:R-:W-:Y:S01]  /*16a0*/  ULOP3.LUT UR6, URZ, UR6, URZ, 0x33, !UPT ;  /* 0x000000063f067292 */ /* 0x000fe2000f8e333f */
[C---:B------:R-:W-:Y:S01]  /*16b0*/  ISETP.LT.OR P0, PT, R10.reuse, 0x41, P0 ;  /* 0x000000410a00780c */ /* 0x040fe20000701670 */
[----:B------:R3:W-:Y:S01]  /*16c0*/  LDGSTS.E.BYPASS.LTC128B.128 [R248+0xb080], [R6.64+0x80], !P4 ;  /* 0x0b08008006f87fae */ /* 0x0007e2000e101d56 */
[----:B------:R-:W-:Y:S01]  /*16d0*/  ISETP.LT.OR P4, PT, R10, 0x1, P6 ;  /* 0x000000010a00780c */ /* 0x000fe20003781670 */
[----:B------:R-:W-:-:S02]  /*16e0*/  UISETP.GE.AND UP4, UPT, UR19, 0x21, UPT ;  /* 0x000000211300788c */ /* 0x000fc4000bf86270 */
[----:B------:R-:W0:Y:S01]  /*16f0*/  LDGDEPBAR ;  /* 0x00000000000079af */ /* 0x000e220000000000 */
[----:B------:R-:W-:Y:S02]  /*1700*/  UISETP.GE.AND UP3, UPT, UR19, 0x22, UPT ;  /* 0x000000221300788c */ /* 0x000fe4000bf66270 */
[----:B------:R-:W-:Y:S02]  /*1710*/  UISETP.GE.AND UP2, UPT, UR19, 0x41, UPT ;  /* 0x000000411300788c */ /* 0x000fe4000bf46270 */
[----:B------:R-:W-:Y:S01]  /*1720*/  UISETP.GE.AND UP1, UPT, UR19, 0x42, UPT ;  /* 0x000000421300788c */ /* 0x000fe2000bf26270 */
[----:B------:R5:W-:Y:S01]  /*1730*/  LDGSTS.E.BYPASS.LTC128B.128 [R248+0x80], [R4.64], !P5 ;  /* 0x0008000004f87fae */ /* 0x000be2000e901d56 */
[C---:B------:R-:W-:Y:S02]  /*1740*/  ISETP.LT.OR P5, PT, R10.reuse, 0x21, P6 ;  /* 0x000000210a00780c */ /* 0x040fe400037a1670 */
[----:B------:R-:W-:Y:S01]  /*1750*/  ISETP.LT.OR P6, PT, R10, 0x41, P6 ;  /* 0x000000410a00780c */ /* 0x000fe200037c1670 */
[----:B------:R5:W-:Y:S01]  /*1760*/  LDGSTS.E.BYPASS.LTC128B.128 [R248+0x3080], [R4.64+0x80], !P4 ;  /* 0x0308008004f87fae */ /* 0x000be2000e101d56 */
[----:B--2---:R-:W-:Y:S01]  /*1770*/  IADD3 R2, P1, R4, UR28, RZ ;  /* 0x0000001c04027c10 */ /* 0x004fe2000ff3e0ff */
[----:B------:R-:W-:-:S03]  /*1780*/  IMAD.U32 R10, RZ, RZ, UR9 ;  /* 0x00000009ff0a7e24 */ /* 0x000fc6000f8e00ff */
[----:B------:R-:W-:-:S05]  /*1790*/  IADD3.X R3, R5, UR27, RZ, P1, !PT ;  /* 0x0000001b05037c10 */ /* 0x000fca0008ffe4ff */
[----:B------:R2:W-:Y:S01]  /*17a0*/  LDGSTS.E.BYPASS.LTC128B.128 [R248+0x1080], [R2.64], !P3 ;  /* 0x0108000002f87fae */ /* 0x0005e2000d901d56 */
[----:B------:R-:W-:Y:S01]  /*17b0*/  ISETP.GE.AND P3, PT, R27, c[0x0][0x16c], PT ;  /* 0x00005b001b007a0c */ /* 0x000fe20003f66270 */
[----:B---3--:R-:W-:Y:S02]  /*17c0*/  IMAD.U32 R6, RZ, RZ, UR30 ;  /* 0x0000001eff067e24 */ /* 0x008fe4000f8e00ff */
[----:B------:R-:W-:Y:S01]  /*17d0*/  IMAD.U32 R7, RZ, RZ, UR31 ;  /* 0x0000001fff077e24 */ /* 0x000fe2000f8e00ff */
[----:B------:R-:W-:Y:S02]  /*17e0*/  SEL R7, RZ, 0x2, P3 ;  /* 0x00000002ff077807 */ /* 0x000fe40001800000 */
[----:B----4-:R-:W-:-:S04]  /*17f0*/  LEA R9, P1, R6, R12, 0x6 ;  /* 0x0000000c06097211 */ /* 0x010fc800078230ff */
[----:B-1----:R-:W-:Y:S01]  /*1800*/  LEA.HI.X R11, R6, R11, R0, 0x6, P1 ;  /* 0x0000000b060b7211 */ /* 0x002fe200008f3400 */
[----:B------:R-:W-:Y:S02]  /*1810*/  IMAD.U32 R6, RZ, RZ, UR28 ;  /* 0x0000001cff067e24 */ /* 0x000fe4000f8e00ff */
[----:B------:R-:W-:-:S03]  /*1820*/  IMAD.SHL.U32 R0, R22, 0x40, RZ ;  /* 0x0000004016007824 */ /* 0x000fc600078e00ff */
[----:B-----5:R-:W-:Y:S02]  /*1830*/  IADD3 R4, P4, P1, R6, 0x80, R4 ;  /* 0x0000008006047810 */ /* 0x020fe4000799e004 */
[----:B------:R-:W-:Y:S02]  /*1840*/  LOP3.LUT R0, R0, 0x1c0, RZ, 0xc0, !PT ;  /* 0x000001c000007812 */ /* 0x000fe400078ec0ff */
[----:B------:R-:W-:Y:S02]  /*1850*/  IADD3.X R5, RZ, UR27, R5, P4, P1 ;  /* 0x0000001bff057c10 */ /* 0x000fe4000a7e2405 */
[----:B------:R-:W-:Y:S02]  /*1860*/  ISETP.GE.AND P4, PT, R14, c[0x0][0x16c], PT ;  /* 0x00005b000e007a0c */ /* 0x000fe40003f86270 */
[----:B------:R-:W-:Y:S01]  /*1870*/  LOP3.LUT R8, R0, 0x8, R24, 0xf8, !PT ;  /* 0x0000000800087812 */ /* 0x000fe200078ef818 */
[----:B------:R1:W-:Y:S01]  /*1880*/  LDGSTS.E.BYPASS.LTC128B.128 [R248+0x4080], [R4.64], !P5 ;  /* 0x0408000004f87fae */ /* 0x0003e2000e901d56 */
[----:B--2---:R-:W-:-:S02]  /*1890*/  IADD3 R2, P1, R2, UR28, RZ ;  /* 0x0000001c02027c10 */ /* 0x004fc4000ff3e0ff */
[----:B------:R-:W-:Y:S02]  /*18a0*/  SEL R6, RZ, 0x1, P4 ;  /* 0x00000001ff067807 */ /* 0x000fe40002000000 */
[----:B------:R-:W-:Y:S02]  /*18b0*/  IADD3.X R3, R3, UR27, RZ, P1, !PT ;  /* 0x0000001b03037c10 */ /* 0x000fe40008ffe4ff */
[----:B------:R-:W-:Y:S01]  /*18c0*/  SHF.R.U32.HI R0, RZ, 0x3, R0 ;  /* 0x00000003ff007819 */ /* 0x000fe20000011600 */
[----:B------:R-:W-:Y:S01]  /*18d0*/  IMAD.IADD R6, R7, 0x1, R6 ;  /* 0x0000000107067824 */ /* 0x000fe200078e0206 */
[----:B------:R-:W-:Y:S01]  /*18e0*/  LEA R12, P1, R9, c[0x0][0x160], 0x1 ;  /* 0x00005800090c7a11 */ /* 0x000fe200078208ff */
[----:B------:R2:W-:Y:S01]  /*18f0*/  LDGSTS.E.BYPASS.LTC128B.128 [R248+0x2080], [R2.64], !P0 ;  /* 0x0208000002f87fae */ /* 0x0005e2000c101d56 */
[----:B------:R-:W-:Y:S01]  /*1900*/  IMAD.U32 R7, RZ, RZ, UR4 ;  /* 0x00000004ff077e24 */ /* 0x000fe2000f8e00ff */
[----:B------:R-:W-:Y:S02]  /*1910*/  LOP3.LUT R0, R23, R8, R0, 0xf6, !PT ;  /* 0x0000000817007212 */ /* 0x000fe400078ef600 */
[----:B------:R2:W-:Y:S01]  /*1920*/  LDGSTS.E.BYPASS.LTC128B.128 [R248+0x5080], [R2.64+0x80], !P6 ;  /* 0x0508008002f87fae */ /* 0x0005e2000f101d56 */
[----:B------:R-:W-:Y:S01]  /*1930*/  LEA.HI.X R13, R9, c[0x0][0x164], R11, 0x1, P1 ;  /* 0x00005900090d7a11 */ /* 0x000fe200008f0c0b */
[----:B------:R-:W-:Y:S01]  /*1940*/  IMAD.U32 R11, RZ, RZ, UR8 ;  /* 0x00000008ff0b7e24 */ /* 0x000fe2000f8e00ff */
[----:B------:R-:W-:Y:S01]  /*1950*/  LEA R8, P1, R7, R12, 0x6 ;  /* 0x0000000c07087211 */ /* 0x000fe200078230ff */
[----:B------:R-:W0:Y:S01]  /*1960*/  LDGDEPBAR ;  /* 0x00000000000079af */ /* 0x000e220000000000 */
[----:B------:R-:W-:Y:S01]  /*1970*/  LOP3.LUT P6, RZ, R22, 0x2, RZ, 0xc0, !PT ;  /* 0x0000000216ff7812 */ /* 0x000fe200078cc0ff */
[----:B------:R-:W-:Y:S01]  /*1980*/  IMAD.SHL.U32 R217, R0, 0x2, RZ ;  /* 0x0000000200d97824 */ /* 0x000fe200078e00ff */
[----:B------:R-:W-:-:S02]  /*1990*/  LOP3.LUT P5, RZ, R6, 0x1, RZ, 0xc0, !PT ;  /* 0x0000000106ff7812 */ /* 0x000fc400078ac0ff */
[----:B------:R-:W-:Y:S02]  /*19a0*/  SEL R0, R225, 0xffffffe0, !P6 ;  /* 0xffffffe0e1007807 */ /* 0x000fe40007000000 */
[----:B------:R-:W-:Y:S01]  /*19b0*/  LOP3.LUT P0, RZ, R6, 0x2, RZ, 0xc0, !PT ;  /* 0x0000000206ff7812 */ /* 0x000fe2000780c0ff */
[----:B-1----:R-:W-:Y:S02]  /*19c0*/  IMAD.U32 R4, RZ, RZ, UR5 ;  /* 0x00000005ff047e24 */ /* 0x002fe4000f8e00ff */
[----:B------:R-:W-:-:S03]  /*19d0*/  IMAD.IADD R219, R217, 0x1, R0 ;  /* 0x00000001d9db7824 */ /* 0x000fc600078e0200 */
[----:B------:R-:W-:Y:S01]  /*19e0*/  LEA.HI.X R9, R7, R13, R4, 0x6, P1 ;  /* 0x0000000d07097211 */ /* 0x000fe200008f3404 */
[----:B------:R-:W-:Y:S01]  /*19f0*/  IMAD.U32 R4, RZ, RZ, UR8 ;  /* 0x00000008ff047e24 */ /* 0x000fe2000f8e00ff */
[C---:B------:R-:W-:Y:S01]  /*1a00*/  LOP3.LUT P1, RZ, R22.reuse, 0x4, RZ, 0xc0, !PT ;  /* 0x0000000416ff7812 */ /* 0x040fe2000782c0ff */
[----:B------:R-:W-:Y:S01]  /*1a10*/  IMAD.SHL.U32 R22, R22, 0x20, RZ ;  /* 0x0000002016167824 */ /* 0x000fe200078e00ff */
[----:B------:R-:W-:Y:S01]  /*1a20*/  LEA.HI R7, R20, R78, RZ, 0x4 ;  /* 0x0000004e14077211 */ /* 0x000fe200078f20ff */
[----:B------:R-:W-:Y:S01]  /*1a30*/  IMAD.U32 R20, RZ, RZ, UR14 ;  /* 0x0000000eff147e24 */ /* 0x000fe2000f8e00ff */
[----:B------:R-:W-:Y:S01]  /*1a40*/  SEL R221, R221, 0xffffffc0, !P1 ;  /* 0xffffffc0dddd7807 */ /* 0x000fe20004800000 */
[----:B------:R-:W-:Y:S01]  /*1a50*/  USHF.L.U64.HI UR14, UR4, 0x5, UR5 ;  /* 0x00000005040e7899 */ /* 0x000fe20008010205 */
[----:B------:R-:W-:Y:S01]  /*1a60*/  SHF.R.S32.HI R6, RZ, 0x4, R7 ;  /* 0x00000004ff067819 */ /* 0x000fe20000011407 */
[----:B--2---:R-:W-:Y:S01]  /*1a70*/  IMAD.IADD R3, R19, 0x1, R15 ;  /* 0x0000000113037824 */ /* 0x004fe200078e020f */
[----:B------:R-:W-:-:S04]  /*1a80*/  DEPBAR.LE SB0, 0x1 ;  /* 0x000080400000791a */ /* 0x000fc80000000000 */
[----:B------:R-:W-:Y:S01]  /*1a90*/  BAR.SYNC.DEFER_BLOCKING 0x0 ;  /* 0x0000000000007b1d */ /* 0x000fe20000010000 */
[----:B------:R-:W-:Y:S01]  /*1aa0*/  IMAD.IADD R218, R217, 0x1, R221 ;  /* 0x00000001d9da7824 */ /* 0x000fe200078e02dd */
[----:B------:R-:W-:Y:S01]  /*1ab0*/  IADD3 R2, -R36, c[0x0][0x168], -R20 ;  /* 0x00005a0024027a10 */ /* 0x000fe20007ffe914 */
[----:B------:R-:W-:Y:S01]  /*1ac0*/  IMAD.IADD R221, R221, 0x1, R219 ;  /* 0x00000001dddd7824 */ /* 0x000fe200078e02db */
[----:B------:R-:W-:Y:S01]  /*1ad0*/  LEA.HI R5, R7, R6, RZ, 0x1 ;  /* 0x0000000607057211 */ /* 0x000fe200078f08ff */
[----:B------:R-:W-:Y:S01]  /*1ae0*/  IMAD.IADD R0, R0, 0x1, R218 ;  /* 0x0000000100007824 */ /* 0x000fe200078e02da */
[C---:B------:R-:W-:Y:S01]  /*1af0*/  ISETP.LT.OR P1, PT, R2.reuse, 0x1, !P5 ;  /* 0x000000010200780c */ /* 0x040fe20006f21670 */
[----:B------:R-:W-:Y:S01]  /*1b00*/  ULDC.64 UR4, c[0x0][0x240] ;  /* 0x0000900000047ab9 */ /* 0x000fe20000000a00 */
[C---:B------:R-:W-:Y:S01]  /*1b10*/  ISETP.LT.OR P6, PT, R2.reuse, 0x1, !P0 ;  /* 0x000000010200780c */ /* 0x040fe200047c1670 */
[----:B------:R-:W-:Y:S01]  /*1b20*/  UIMAD UR4, UR15, UR4, URZ ;  /* 0x000000040f0472a4 */ /* 0x000fe2000f8e023f */
[----:B------:R-:W-:-:S02]  /*1b30*/  ISETP.LT.OR P5, PT, R2, 0x21, !P5 ;  /* 0x000000210200780c */ /* 0x000fc40006fa1670 */
[----:B------:R-:W-:Y:S01]  /*1b40*/  ISETP.LT.OR P0, PT, R2, 0x21, !P0 ;  /* 0x000000210200780c */ /* 0x000fe20004701670 */
[----:B------:R-:W-:Y:S01]  /*1b50*/  IMAD.MOV.U32 R2, RZ, RZ, R18 ;  /* 0x000000ffff027224 */ /* 0x000fe200078e0012 */
[----:B------:R-:W-:Y:S01]  /*1b60*/  LOP3.LUT R7, R7, 0xfffffff0, RZ, 0xc0, !PT ;  /* 0xfffffff007077812 */ /* 0x000fe200078ec0ff */
[----:B------:R-:W-:Y:S02]  /*1b70*/  UIMAD UR25, UR18, UR5, UR4 ;  /* 0x00000005121972a4 */ /* 0x000fe4000f8e0204 */
[----:B------:R-:W-:Y:S01]  /*1b80*/  IMAD.WIDE.U32 R76, R35, c[0x0][0x240], R2 ;  /* 0x00009000234c7a25 */ /* 0x000fe200078e0002 */
[----:B------:R-:W-:Y:S01]  /*1b90*/  LOP3.LUT R2, R25, 0xffffffe0, RZ, 0xc0, !PT ;  /* 0xffffffe019027812 */ /* 0x000fe200078ec0ff */
[----:B------:R-:W-:Y:S01]  /*1ba0*/  UMOV UR18, 0x1 ;  /* 0x0000000100127882 */ /* 0x000fe20000000000 */
[----:B------:R-:W-:Y:S01]  /*1bb0*/  SHF.R.S32.HI R3, RZ, 0x1f, R21 ;  /* 0x0000001fff037819 */ /* 0x000fe20000011415 */
[----:B------:R-:W-:Y:S01]  /*1bc0*/  UIADD3 UR7, UR26, -UR7, UR18 ;  /* 0x800000071a077290 */ /* 0x000fe2000fffe012 */
[----:B------:R-:W-:Y:S01]  /*1bd0*/  STL.64 [R1+0x38], R76 ;  /* 0x0000384c01007387 */ /* 0x000fe20000100a00 */
[----:B------:R-:W-:Y:S01]  /*1be0*/  IMAD.IADD R2, R78, 0x1, -R2 ;  /* 0x000000014e027824 */ /* 0x000fe200078e0a02 */
[----:B------:R-:W-:Y:S01]  /*1bf0*/  LEA.HI R3, R3, R21, RZ, 0x2 ;  /* 0x0000001503037211 */ /* 0x000fe200078f10ff */
[----:B------:R-:W-:Y:S01]  /*1c00*/  ULDC UR15, c[0x0][0x2a8] ;  /* 0x0000aa00000f7ab9 */ /* 0x000fe20000000800 */
[----:B------:R-:W1:Y:S01]  /*1c10*/  LDSM.16.M88.2 R178, [R0+0x6080] ;  /* 0x0060800000b2783b */ /* 0x000e620000000100 */
[----:B------:R-:W-:Y:S01]  /*1c20*/  UISETP.LE.AND UP0, UPT, UR18, UR15, UPT ;  /* 0x0000000f1200728c */ /* 0x000fe2000bf03270 */
[----:B------:R-:W-:Y:S01]  /*1c30*/  SHF.R.S32.HI R247, RZ, 0x1f, R2 ;  /* 0x0000001ffff77819 */ /* 0x000fe20000011402 */
[----:B------:R-:W-:Y:S01]  /*1c40*/  CS2R R34, SRZ ;  /* 0x0000000000227805 */ /* 0x000fe2000001ff00 */
[----:B------:R-:W2:Y:S01]  /*1c50*/  LDSM.16.M88.2 R180, [R0+0x7080] ;  /* 0x0070800000b4783b */ /* 0x000ea20000000100 */
[----:B------:R-:W-:Y:S01]  /*1c60*/  LOP3.LUT R3, R3, 0x1ffffffc, RZ, 0xc0, !PT ;  /* 0x1ffffffc03037812 */ /* 0x000fe200078ec0ff */
[----:B------:R-:W-:Y:S01]  /*1c70*/  UMOV UR4, URZ ;  /* 0x0000003f00047c82 */ /* 0x000fe20008000000 */
[----:B------:R-:W-:Y:S01]  /*1c80*/  LEA.HI R247, R247, R2, RZ, 0x2 ;  /* 0x00000002f7f77211 */ /* 0x000fe200078f10ff */
[----:B------:R-:W3:Y:S01]  /*1c90*/  LDSM.16.M88.2 R182, [R0+0x8080] ;  /* 0x0080800000b6783b */ /* 0x000ee20000000100 */
[----:B------:R-:W-:Y:S01]  /*1ca0*/  UMOV UR5, 0x1 ;  /* 0x0000000100057882 */ /* 0x000fe20000000000 */
[----:B------:R-:W-:Y:S01]  /*1cb0*/  IMAD.IADD R21, R21, 0x1, -R3 ;  /* 0x0000000115157824 */ /* 0x000fe200078e0a03 */
[----:B------:R-:W-:Y:S01]  /*1cc0*/  LOP3.LUT R3, R247, 0x7ffffffc, RZ, 0xc0, !PT ;  /* 0x7ffffffcf7037812 */ /* 0x000fe200078ec0ff */
[----:B------:R-:W4:Y:S01]  /*1cd0*/  LDSM.16.M88.2 R202, [R0+0x9080] ;  /* 0x0090800000ca783b */ /* 0x000f220000000100 */
[----:B------:R-:W-:-:S02]  /*1ce0*/  UP2UR UR15, UPR, URZ, 0x1 ;  /* 0x000000013f0f7883 */ /* 0x000fc40008000000 */
[----:B------:R-:W-:Y:S01]  /*1cf0*/  ULDC UR18, c[0x0][0x168] ;  /* 0x00005a0000127ab9 */ /* 0x000fe20000000800 */
[----:B------:R-:W1:Y:S04]  /*1d00*/  LDSM.16.M88.2 R204, [R0+0xa080] ;  /* 0x00a0800000cc783b */ /* 0x000e680000000100 */
[----:B------:R5:W1:Y:S04]  /*1d10*/  LDSM.16.M88.2 R206, [R0+0xb080] ;  /* 0x00b0800000ce783b */ /* 0x000a680000000100 */
[----:B------:R-:W1:Y:S04]  /*1d20*/  LDSM.16.M88.2 R160, [R217+0x6080] ;  /* 0x00608000d9a0783b */ /* 0x000e680000000100 */
[----:B------:R-:W1:Y:S04]  /*1d30*/  LDSM.16.M88.2 R162, [R217+0x7080] ;  /* 0x00708000d9a2783b */ /* 0x000e680000000100 */
[----:B------:R-:W1:Y:S04]  /*1d40*/  LDSM.16.M88.2 R164, [R217+0x8080] ;  /* 0x00808000d9a4783b */ /* 0x000e680000000100 */
[----:B------:R-:W1:Y:S04]  /*1d50*/  LDSM.16.M88.2 R166, [R219+0x6080] ;  /* 0x00608000dba6783b */ /* 0x000e680000000100 */
[----:B------:R-:W1:Y:S01]  /*1d60*/  LDSM.16.M88.2 R168, [R219+0x7080] ;  /* 0x00708000dba8783b */ /* 0x000e620000000100 */
[----:B-----5:R-:W-:-:S03]  /*1d70*/  LOP3.LUT R0, R5, 0xfffffffe, RZ, 0xc0, !PT ;  /* 0xfffffffe05007812 */ /* 0x020fc600078ec0ff */
[----:B------:R-:W1:Y:S04]  /*1d80*/  LDSM.16.M88.2 R170, [R219+0x8080] ;  /* 0x00808000dbaa783b */ /* 0x000e680000000100 */
[----:B------:R-:W1:Y:S01]  /*1d90*/  LDSM.16.M88.2 R184, [R217+0x9080] ;  /* 0x00908000d9b8783b */ /* 0x000e620000000100 */
[----:B------:R-:W-:Y:S01]  /*1da0*/  IMAD.IADD R6, R6, 0x1, -R0 ;  /* 0x0000000106067824 */ /* 0x000fe200078e0a00 */
[----:B------:R-:W-:Y:S02]  /*1db0*/  IADD3 R0, -R20, c[0x0][0x168], -R36 ;  /* 0x00005a0014007a10 */ /* 0x000fe40007ffe924 */
[----:B------:R-:W1:Y:S01]  /*1dc0*/  LDSM.16.M88.2 R186, [R217+0xa080] ;  /* 0x00a08000d9ba783b */ /* 0x000e620000000100 */
[----:B------:R-:W-:Y:S01]  /*1dd0*/  IMAD.SHL.U32 R223, R6, 0x8, RZ ;  /* 0x0000000806df7824 */ /* 0x000fe200078e00ff */
[----:B------:R-:W-:-:S02]  /*1de0*/  CS2R R36, SRZ ;  /* 0x0000000000247805 */ /* 0x000fc4000001ff00 */
[----:B------:R-:W1:Y:S02]  /*1df0*/  LDSM.16.M88.2 R188, [R217+0xb080] ;  /* 0x00b08000d9bc783b */ /* 0x000e640000000100 */
[----:B------:R-:W-:Y:S02]  /*1e00*/  LOP3.LUT R223, R223, 0x8, RZ, 0xc0, !PT ;  /* 0x00000008dfdf7812 */ /* 0x000fe400078ec0ff */
        /* <DEDUP_REMOVED lines=16> */
[----:B------:R-:W-:Y:S02]  /*1f10*/  LEA.HI.X R5, R11, R17, R10, 0x1, P1 ;  /* 0x000000110b057211 */ /* 0x000fe400008f0c0a */
[C---:B------:R-:W-:Y:S01]  /*1f20*/  @!P2 LEA R10, P1, R28.reuse, c[0x0][0x258], 0x2 ;  /* 0x000096001c0aaa11 */ /* 0x040fe200078210ff */
[----:B------:R5:W-:Y:S01]  /*1f30*/  LDGSTS.E.BYPASS.LTC128B.128 [R248+0x7080], [R8.64], !P5 ;  /* 0x0708000008f87fae */ /* 0x000be2000e901d56 */
[----:B------:R-:W-:Y:S02]  /*1f40*/  ISETP.GE.AND P6, PT, R27, c[0x0][0x1fc], PT ;  /* 0x00007f001b007a0c */ /* 0x000fe40003fc6270 */
[----:B------:R-:W-:Y:S01]  /*1f50*/  @!P2 LEA.HI.X R11, R28, c[0x0][0x25c], R32, 0x2, P1 ;  /* 0x000097001c0baa11 */ /* 0x000fe200008f1420 */
[----:B------:R5:W-:Y:S01]  /*1f60*/  LDGSTS.E.BYPASS.LTC128B.128 [R248+0x9080], [R8.64+0x80], !P0 ;  /* 0x0908008008f87fae */ /* 0x000be2000c101d56 */
[----:B------:R-:W-:Y:S02]  /*1f70*/  ISETP.GE.AND P1, PT, R14, c[0x0][0x1fc], PT ;  /* 0x00007f000e007a0c */ /* 0x000fe40003f26270 */
[----:B------:R-:W-:-:S02]  /*1f80*/  ISETP.LT.OR P5, PT, R0, 0x1, P6 ;  /* 0x000000010000780c */ /* 0x000fc400037a1670 */
[C---:B------:R-:W-:Y:S02]  /*1f90*/  ISETP.LT.OR P0, PT, R0.reuse, 0x1, P1 ;  /* 0x000000010000780c */ /* 0x040fe40000f01670 */
[C---:B------:R-:W-:Y:S02]  /*1fa0*/  ISETP.LT.OR P1, PT, R0.reuse, 0x21, P1 ;  /* 0x000000210000780c */ /* 0x040fe40000f21670 */
[----:B------:R-:W-:Y:S01]  /*1fb0*/  ISETP.LT.OR P6, PT, R0, 0x21, P6 ;  /* 0x000000210000780c */ /* 0x000fe200037c1670 */
[----:B------:R-:W-:-:S05]  /*1fc0*/  IMAD.SHL.U32 R0, R26, 0x10, RZ ;  /* 0x000000101a007824 */ /* 0x000fca00078e00ff */
[----:B------:R-:W-:Y:S02]  /*1fd0*/  LEA.HI.SX32 R247, R247, R0, 0x1e ;  /* 0x00000000f7f77211 */ /* 0x000fe400078ff2ff */
[----:B------:R-:W-:-:S04]  /*1fe0*/  LOP3.LUT R0, R0, 0x10, RZ, 0xc0, !PT ;  /* 0x0000001000007812 */ /* 0x000fc800078ec0ff */
[----:B------:R-:W-:Y:S01]  /*1ff0*/  LOP3.LUT R22, R0, 0xe0, R22, 0xf8, !PT ;  /* 0x000000e000167812 */ /* 0x000fe200078ef816 */
[----:B-----5:R-:W-:-:S05]  /*2000*/  @!P2 IMAD.SHL.U32 R8, R78, 0x10, RZ ;  /* 0x000000104e08a824 */ /* 0x020fca00078e00ff */
[----:B------:R5:W-:Y:S04]  /*2010*/  @!P2 LDGSTS.E.BYPASS.LTC128B.128 [R8+0x12080], [R10.64] ;  /* 0x120800000a08afae */ /* 0x000be8000b901d56 */
[----:B------:R-:W0:Y:S04]  /*2020*/  LDGDEPBAR ;  /* 0x00000000000079af */ /* 0x000e280000000000 */
[----:B------:R1:W-:Y:S01]  /*2030*/  LDGSTS.E.BYPASS.LTC128B.128 [R248+0xe080], [R16.64], !P0 ;  /* 0x0e08000010f87fae */ /* 0x0003e2000c101d56 */
[----:B------:R-:W-:-:S03]  /*2040*/  ISETP.GE.AND P0, PT, R14, c[0x0][0x1fc], PT ;  /* 0x00007f000e007a0c */ /* 0x000fc60003f06270 */
[----:B------:R1:W-:Y:S04]  /*2050*/  LDGSTS.E.BYPASS.LTC128B.128 [R248+0x10080], [R16.64+0x80], !P5 ;  /* 0x1008008010f87fae */ /* 0x0003e8000e901d56 */
[----:B------:R1:W-:Y:S01]  /*2060*/  LDGSTS.E.BYPASS.LTC128B.128 [R248+0xf080], [R4.64], !P1 ;  /* 0x0f08000004f87fae */ /* 0x0003e2000c901d56 */
[----:B------:R-:W-:-:S03]  /*2070*/  ISETP.GE.AND P1, PT, R27, c[0x0][0x1fc], PT ;  /* 0x00007f001b007a0c */ /* 0x000fc60003f26270 */
[----:B------:R1:W-:Y:S01]  /*2080*/  LDGSTS.E.BYPASS.LTC128B.128 [R248+0x11080], [R4.64+0x80], !P6 ;  /* 0x1108008004f87fae */ /* 0x0003e2000f101d56 */
[----:B------:R-:W-:Y:S01]  /*2090*/  ISETP.GE.AND P6, PT, R78, 0x10, PT ;  /* 0x000000104e00780c */ /* 0x000fe20003fc6270 */
[----:B-----5:R-:W-:Y:S01]  /*20a0*/  IMAD.IADD R10, R2, 0x1, -R3 ;  /* 0x00000001020a7824 */ /* 0x020fe200078e0a03 */
[C---:B------:R-:W-:Y:S01]  /*20b0*/  LEA R8, P5, R31.reuse, c[0x0][0x280], 0x2 ;  /* 0x0000a0001f087a11 */ /* 0x040fe200078a10ff */
[----:B------:R-:W-:Y:S02]  /*20c0*/  IMAD.IADD R2, R78, 0x1, -R7 ;  /* 0x000000014e027824 */ /* 0x000fe400078e0a07 */
[----:B------:R-:W-:Y:S01]  /*20d0*/  IMAD.SHL.U32 R3, R6, 0x20, RZ ;  /* 0x0000002006037824 */ /* 0x000fe200078e00ff */
[----:B------:R-:W-:Y:S01]  /*20e0*/  LEA.HI.X R9, R31, c[0x0][0x284], R33, 0x2, P5 ;  /* 0x0000a1001f097a11 */ /* 0x000fe200028f1421 */
[----:B------:R-:W-:Y:S01]  /*20f0*/  IMAD R21, R21, 0x4, R10 ;  /* 0x0000000415157824 */ /* 0x000fe200078e020a */
[----:B------:R-:W-:Y:S01]  /*2100*/  SHF.R.S32.HI R7, RZ, 0x1f, R2 ;  /* 0x0000001fff077819 */ /* 0x000fe20000011402 */
[----:B------:R-:W-:Y:S01]  /*2110*/  IMAD.SHL.U32 R220, R2, 0x4, RZ ;  /* 0x0000000402dc7824 */ /* 0x000fe200078e00ff */
[----:B------:R-:W-:Y:S01]  /*2120*/  LOP3.LUT R11, R29, 0x20, R3, 0xf8, !PT ;  /* 0x000000201d0b7812 */ /* 0x000fe200078ef803 */
[----:B------:R-:W-:Y:S01]  /*2130*/  IMAD.SHL.U32 R251, R21, 0x2, RZ ;  /* 0x0000000215fb7824 */ /* 0x000fe200078e00ff */
[----:B------:R-:W-:Y:S01]  /*2140*/  LEA.HI R7, R7, R2, RZ, 0x3 ;  /* 0x0000000207077211 */ /* 0x000fe200078f18ff */
[----:B------:R-:W-:Y:S01]  /*2150*/  CS2R R32, SRZ ;  /* 0x0000000000207805 */ /* 0x000fe2000001ff00 */
[----:B------:R-:W-:Y:S01]  /*2160*/  SEL R10, RZ, 0x1, P0 ;  /* 0x00000001ff0a7807 */ /* 0x000fe20000000000 */
[----:B------:R-:W-:Y:S01]  /*2170*/  CS2R R28, SRZ ;  /* 0x00000000001c7805 */ /* 0x000fe2000001ff00 */
[----:B------:R-:W-:-:S02]  /*2180*/  LOP3.LUT R0, R7, 0xfffffff8, RZ, 0xc0, !PT ;  /* 0xfffffff807007812 */ /* 0x000fc400078ec0ff */
[C---:B------:R-:W-:Y:S02]  /*2190*/  LOP3.LUT P5, RZ, R2.reuse, 0x4, RZ, 0xc0, !PT ;  /* 0x0000000402ff7812 */ /* 0x040fe400078ac0ff */
[----:B------:R-:W-:Y:S01]  /*21a0*/  IADD3 R250, -R251, UR7, RZ ;  /* 0x00000007fbfa7c10 */ /* 0x000fe2000fffe1ff */
[C---:B------:R-:W-:Y:S01]  /*21b0*/  IMAD.IADD R0, R2.reuse, 0x1, -R0 ;  /* 0x0000000102007824 */ /* 0x040fe200078e0a00 */
[----:B-1----:R-:W-:Y:S01]  /*21c0*/  SEL R5, RZ, 0xffffffff, P1 ;  /* 0xffffffffff057807 */ /* 0x002fe20000800000 */
[----:B------:R-:W-:Y:S01]  /*21d0*/  IMAD.SHL.U32 R4, R2, 0x20, RZ ;  /* 0x0000002002047824 */ /* 0x000fe200078e00ff */
[----:B------:R-:W-:Y:S01]  /*21e0*/  SEL R222, R227, 0xfffffff0, !P5 ;  /* 0xfffffff0e3de7807 */ /* 0x000fe20006800000 */
[C---:B------:R-:W-:Y:S01]  /*21f0*/  IMAD.SHL.U32 R3, R0.reuse, 0x40, RZ ;  /* 0x0000004000037824 */ /* 0x040fe200078e00ff */
[----:B------:R-:W-:Y:S01]  /*2200*/  LOP3.LUT P1, RZ, R0, 0x2, RZ, 0xc0, !PT ;  /* 0x0000000200ff7812 */ /* 0x000fe2000782c0ff */
[----:B------:R-:W-:Y:S01]  /*2210*/  IMAD.SHL.U32 R2, R6, 0x100, RZ ;  /* 0x0000010006027824 */ /* 0x000fe200078e00ff */
[----:B------:R-:W-:-:S02]  /*2220*/  LOP3.LUT P0, RZ, R0, 0x4, RZ, 0xc0, !PT ;  /* 0x0000000400ff7812 */ /* 0x000fc4000780c0ff */
[----:B------:R-:W-:Y:S01]  /*2230*/  LOP3.LUT R0, R223, 0x1e0, R4, 0xf8, !PT ;  /* 0x000001e0df007812 */ /* 0x000fe200078ef804 */
[----:B------:R-:W-:Y:S01]  /*2240*/  IMAD.SHL.U32 R4, R5, 0x2, RZ ;  /* 0x0000000205047824 */ /* 0x000fe200078e00ff */
[----:B------:R-:W-:Y:S02]  /*2250*/  LOP3.LUT R3, R3, 0x1c0, RZ, 0xc0, !PT ;  /* 0x000001c003037812 */ /* 0x000fe400078ec0ff */
[----:B------:R-:W-:Y:S02]  /*2260*/  LOP3.LUT R220, R0, 0x38, R220, 0x78, !PT ;  /* 0x0000003800dc7812 */ /* 0x000fe400078e78dc */
[----:B------:R-:W-:Y:S02]  /*2270*/  SHF.R.U32.HI R0, RZ, 0x3, R3 ;  /* 0x00000003ff007819 */ /* 0x000fe40000011603 */
[----:B------:R-:W-:Y:S02]  /*2280*/  LOP3.LUT R4, R4, 0x2, R10, 0xe2, !PT ;  /* 0x0000000204047812 */ /* 0x000fe400078ee20a */
[----:B------:R-:W-:-:S02]  /*2290*/  LOP3.LUT R223, R0, R3, R223, 0x1e, !PT ;  /* 0x0000000300df7212 */ /* 0x000fc400078e1edf */
[----:B------:R-:W-:Y:S01]  /*22a0*/  LOP3.LUT R3, R0, R11, R3, 0x1e, !PT ;  /* 0x0000000b00037212 */ /* 0x000fe200078e1e03 */
[----:B------:R-:W-:Y:S01]  /*22b0*/  IMAD.SHL.U32 R0, R7, 0x40, RZ ;  /* 0x0000004007007824 */ /* 0x000fe200078e00ff */
[----:B------:R-:W-:Y:S01]  /*22c0*/  LOP3.LUT R2, R22, 0x100, R2, 0xf8, !PT ;  /* 0x0000010016027812 */ /* 0x000fe200078ef802 */
[----:B------:R1:W-:Y:S01]  /*22d0*/  STL [R1+0x18], R4 ;  /* 0x0000180401007387 */ /* 0x0003e20000100800 */
[----:B------:R-:W-:Y:S02]  /*22e0*/  LOP3.LUT R220, R220, R30, RZ, 0xfc, !PT ;  /* 0x0000001edcdc7212 */ /* 0x000fe400078efcff */
[----:B------:R-:W-:Y:S01]  /*22f0*/  LOP3.LUT R0, R0, 0xfffffe00, RZ, 0xc0, !PT ;  /* 0xfffffe0000007812 */ /* 0x000fe200078ec0ff */
[----:B------:R-:W-:Y:S01]  /*2300*/  CS2R R30, SRZ ;  /* 0x00000000001e7805 */ /* 0x000fe2000001ff00 */
[----:B------:R-:W-:Y:S02]  /*2310*/  LOP3.LUT R5, R2, 0x8, R24, 0xf8, !PT ;  /* 0x0000000802057812 */ /* 0x000fe400078ef818 */
[----:B------:R-:W-:-:S02]  /*2320*/  SEL R226, R225, 0xffffffe0, !P0 ;  /* 0xffffffe0e1e27807 */ /* 0x000fc40004000000 */
[----:B------:R-:W-:Y:S02]  /*2330*/  LOP3.LUT R229, R3, R0, RZ, 0xfc, !PT ;  /* 0x0000000003e57212 */ /* 0x000fe400078efcff */
[----:B------:R-:W-:Y:S02]  /*2340*/  IADD3 R3, R77, UR25, RZ ;  /* 0x000000194d037c10 */ /* 0x000fe4000fffe0ff */
[----:B------:R-:W-:Y:S01]  /*2350*/  SEL R227, R227, 0xfffffff0, !P1 ;  /* 0xfffffff0e3e37807 */ /* 0x000fe20004800000 */
[----:B------:R-:W-:Y:S01]  /*2360*/  IMAD.SHL.U32 R216, R229, 0x2, RZ ;  /* 0x00000002e5d87824 */ /* 0x000fe200078e00ff */
[----:B------:R-:W-:Y:S01]  /*2370*/  SEL R225, R225, 0xffffffe0, !P1 ;  /* 0xffffffe0e1e17807 */ /* 0x000fe20004800000 */
[----:B------:R-:W-:Y:S01]  /*2380*/  STL [R1+0x40], R3 ;  /* 0x0000400301007387 */ /* 0x000fe20000100800 */
[----:B------:R-:W-:Y:S01]  /*2390*/  LEA R220, R220, 0x15480, 0x1 ;  /* 0x00015480dcdc7811 */ /* 0x000fe200078e08ff */
[----:B------:R-:W-:Y:S01]  /*23a0*/  IMAD.IADD R232, R227, 0x1, R226 ;  /* 0x00000001e3e87824 */ /* 0x000fe200078e02e2 */
[----:B------:R-:W-:-:S02]  /*23b0*/  IADD3 R252, -R251, UR26, RZ ;  /* 0x0000001afbfc7c10 */ /* 0x000fc4000fffe1ff */
[----:B------:R-:W-:Y:S01]  /*23c0*/  IADD3 R249, R250, c[0x0][0x2a4], RZ ;  /* 0x0000a900faf97a10 */ /* 0x000fe20007ffe0ff */
[----:B------:R-:W-:Y:S01]  /*23d0*/  IMAD R222, R222, 0x2, R220 ;  /* 0x00000002dede7824 */ /* 0x000fe200078e02dc */
[----:B------:R-:W-:Y:S02]  /*23e0*/  IADD3 R251, -R251, UR19, RZ ;  /* 0x00000013fbfb7c10 */ /* 0x000fe4000fffe1ff */
[----:B-1----:R-:W-:Y:S01]  /*23f0*/  LOP3.LUT R4, R2, 0x1c0, RZ, 0xc0, !PT ;  /* 0x000001c002047812 */ /* 0x002fe200078ec0ff */
[----:B------:R-:W-:Y:S01]  /*2400*/  IMAD R2, R26, 0x400, R0 ;  /* 0x000004001a027824 */ /* 0x000fe200078e0200 */
[----:B------:R-:W-:Y:S02]  /*2410*/  IADD3 R0, R248, 0x6080, RZ ;  /* 0x00006080f8007810 */ /* 0x000fe40007ffe0ff */
[----:B------:R-:W-:Y:S01]  /*2420*/  SHF.R.U32.HI R4, RZ, 0x3, R4 ;  /* 0x00000003ff047819 */ /* 0x000fe20000011604 */
[----:B------:R-:W-:Y:S01]  /*2430*/  IMAD.IADD R223, R2, 0x1, R223 ;  /* 0x0000000102df7824 */ /* 0x000fe200078e02df */
[----:B------:R-:W-:Y:S01]  /*2440*/  IADD3 R250, R250, UR6, RZ ;  /* 0x00000006fafa7c10 */ /* 0x000fe2000fffe0ff */
[----:B------:R1:W-:Y:S01]  /*2450*/  STL [R1+0x44], R0 ;  /* 0x0000440001007387 */ /* 0x0003e20000100800 */
[----:B------:R-:W-:Y:S01]  /*2460*/  LOP3.LUT R2, R4, R5, RZ, 0x3c, !PT ;  /* 0x0000000504027212 */ /* 0x000fe200078e3cff */
[----:B------:R-:W-:-:S02]  /*2470*/  @!P6 IMAD.SHL.U32 R4, R78, 0x10, RZ ;  /* 0x000000104e04e824 */ /* 0x000fc400078e00ff */
[C---:B------:R-:W-:Y:S02]  /*2480*/  IMAD.IADD R228, R223.reuse, 0x1, R226 ;  /* 0x00000001dfe47824 */ /* 0x040fe400078e02e2 */
[C---:B------:R-:W-:Y:S01]  /*2490*/  IMAD.SHL.U32 R224, R223.reuse, 0x2, RZ ;  /* 0x00000002dfe07824 */ /* 0x040fe200078e00ff */
[----:B------:R2:W-:Y:S01]  /*24a0*/  @!P6 LDGSTS.E.BYPASS.LTC128B.128 [R4+0x12280], [R8.64] ;  /* 0x122800000804efae */ /* 0x0005e2000b901d56 */
[----:B------:R-:W-:Y:S02]  /*24b0*/  IMAD.IADD R231, R223, 0x1, R227 ;  /* 0x00000001dfe77824 */ /* 0x000fe400078e02e3 */
[----:B------:R-:W-:Y:S01]  /*24c0*/  IMAD.IADD R230, R227, 0x1, R228 ;  /* 0x00000001e3e67824 */ /* 0x000fe200078e02e4 */
[----:B------:R-:W0:Y:S01]  /*24d0*/  LDGDEPBAR ;  /* 0x00000000000079af */ /* 0x000e220000000000 */
[----:B------:R-:W-:-:S03]  /*24e0*/  IMAD.IADD R225, R224, 0x1, R225 ;  /* 0x00000001e0e17824 */ /* 0x000fc600078e02e1 */
[----:B------:R-:W0:Y:S01]  /*24f0*/  LDGDEPBAR ;  /* 0x00000000000079af */ /* 0x000e220000000000 */
[----:B-1-34-:R-:W-:-:S03]  /*2500*/  IMAD.SHL.U32 R0, R2, 0x2, RZ ;  /* 0x0000000202007824 */ /* 0x01afc600078e00ff */
.L_x_400:
[----:B------:R-:W-:Y:S04]  /*2510*/  DEPBAR.LE SB0, 0x1 ;  /* 0x000080400000791a */ /* 0x000fe80000000000 */
[----:B------:R-:W-:Y:S01]  /*2520*/  BAR.SYNC.DEFER_BLOCKING 0x0 ;  /* 0x0000000000007b1d */ /* 0x000fe20000010000 */
[----:B------:R-:W-:Y:S01]  /*2530*/  MOV R2, UR4 ;  /* 0x0000000400027c02 */ /* 0x000fe20008000f00 */
[----:B------:R-:W-:Y:S01]  /*2540*/  UISETP.NE.AND UP0, UPT, UR15, URZ, UPT ;  /* 0x0000003f0f00728c */ /* 0x000fe2000bf05270 */
[----:B------:R-:W-:Y:S02]  /*2550*/  MOV R148, UR4 ;  /* 0x0000000400947c02 */ /* 0x000fe40008000f00 */
[----:B------:R-:W-:Y:S02]  /*2560*/  LEA R2, R2, R223, 0xd ;  /* 0x000000df02027211 */ /* 0x000fe400078e68ff */
[----:B------:R-:W-:Y:S02]  /*2570*/  LEA R148, R148, R227, 0xd ;  /* 0x000000e394947211 */ /* 0x000fe400078e68ff */
[----:B------:R-:W-:Y:S02]  /*2580*/  SHF.L.U32 R156, R2, 0x1, RZ ;  /* 0x00000001029c7819 */ /* 0x000fe400000006ff */
[----:B------:R-:W-:Y:S01]  /*2590*/  MOV R149, UR4 ;  /* 0x0000000400957c02 */ /* 0x000fe20008000f00 */
[C---:B--2---:R-:W-:Y:S01]  /*25a0*/  IMAD.IADD R4, R223.reuse, 0x1, R148 ;  /* 0x00000001df047824 */ /* 0x044fe200078e0294 */
[----:B------:R-:W-:Y:S02]  /*25b0*/  IADD3 R148, R223, R148, R226 ;  /* 0x00000094df947210 */ /* 0x000fe40007ffe0e2 */
[----:B------:R-:W-:Y:S02]  /*25c0*/  LEA R149, R149, R232, 0xd ;  /* 0x000000e895957211 */ /* 0x000fe400078e68ff */
[----:B------:R-:W-:Y:S02]  /*25d0*/  SHF.L.U32 R154, R4, 0x1, RZ ;  /* 0x00000001049a7819 */ /* 0x000fe400000006ff */
[----:B------:R-:W-:Y:S02]  /*25e0*/  SHF.L.U32 R148, R148, 0x1, RZ ;  /* 0x0000000194947819 */ /* 0x000fe400000006ff */
[----:B------:R-:W-:Y:S01]  /*25f0*/  PLOP3.LUT P1, PT, PT, PT, UP0, 0x40, 0x0 ;  /* 0x000000000000781c */ /* 0x000fe20003f2e808 */
[----:B------:R-:W-:Y:S06]  /*2600*/  LDSM.16.M88.2 R2, [R217+0x80] ;  /* 0x00008000d902783b */ /* 0x000fec0000000100 */
[----:B------:R-:W1:Y:S08]  /*2610*/  LDSM.16.M88.4 R20, [R156+0x6080] ;  /* 0x006080009c14783b */ /* 0x000e700000000200 */
[----:B------:R-:W2:Y:S08]  /*2620*/  LDSM.16.M88.4 R24, [R156+0x7080] ;  /* 0x007080009c18783b */ /* 0x000eb00000000200 */
[----:B------:R-:W3:Y:S06]  /*2630*/  LDSM.16.M88.2 R16, [R217+0x1080] ;  /* 0x00108000d910783b */ /* 0x000eec0000000100 */
[----:B------:R-:W4:Y:S06]  /*2640*/  LDSM.16.M88.2 R76, [R217+0x2080] ;  /* 0x00208000d94c783b */ /* 0x000f2c0000000100 */
[----:B------:R-:W-:Y:S06]  /*2650*/  LDSM.16.M88.2 R78, [R219+0x80] ;  /* 0x00008000db4e783b */ /* 0x000fec0000000100 */
[----:B------:R-:W5:Y:S01]  /*2660*/  LDSM.16.M88.4 R80, [R154+0x6080] ;  /* 0x006080009a50783b */ /* 0x000f620000000200 */
[-C--:B-1----:R-:W-:Y:S07]  /*2670*/  HMMA.16816.F32.BF16 R4, R20, R2.reuse, RZ ;  /* 0x000000021404723c */ /* 0x082fee00000418ff */
[----:B------:R-:W1:Y:S01]  /*2680*/  LDSM.16.M88.4 R132, [R154+0x7080] ;  /* 0x007080009a84783b */ /* 0x000e620000000200 */
[C---:B--2---:R-:W-:Y:S07]  /*2690*/  HMMA.16816.F32.BF16 R8, R24.reuse, R2, RZ ;  /* 0x000000021808723c */ /* 0x044fee00000418ff */
[----:B------:R-:W2:Y:S01]  /*26a0*/  LDSM.16.M88.2 R136, [R219+0x1080] ;  /* 0x00108000db88783b */ /* 0x000ea20000000100 */
[-C--:B---3--:R-:W-:Y:S05]  /*26b0*/  HMMA.16816.F32.BF16 R12, R24, R16.reuse, RZ ;  /* 0x00000010180c723c */ /* 0x088fea00000418ff */
[----:B------:R-:W3:Y:S06]  /*26c0*/  LDSM.16.M88.2 R2, [R219+0x2080] ;  /* 0x00208000db02783b */ /* 0x000eec0000000100 */
[----:B------:R-:W-:Y:S01]  /*26d0*/  LDSM.16.M88.2 R138, [R218+0x80] ;  /* 0x00008000da8a783b */ /* 0x000fe20000000100 */
[C---:B------:R-:W-:Y:S05]  /*26e0*/  HMMA.16816.F32.BF16 R16, R20.reuse, R16, RZ ;  /* 0x000000101410723c */ /* 0x040fea00000418ff */
[----:B------:R-:W-:Y:S03]  /*26f0*/  LDSM.16.M88.2 R144, [R218+0x1080] ;  /* 0x00108000da90783b */ /* 0x000fe60000000100 */
[-C--:B----4-:R-:W-:Y:S03]  /*2700*/  HMMA.16816.F32.BF16 R20, R20, R76.reuse, RZ ;  /* 0x0000004c1414723c */ /* 0x090fe600000418ff */
[----:B------:R-:W-:Y:S05]  /*2710*/  LDSM.16.M88.2 R146, [R218+0x2080] ;  /* 0x00208000da92783b */ /* 0x000fea0000000100 */
[----:B------:R-:W-:Y:S01]  /*2720*/  HMMA.16816.F32.BF16 R24, R24, R76, RZ ;  /* 0x0000004c1818723c */ /* 0x000fe200000418ff */
[----:B------:R-:W-:Y:S06]  /*2730*/  LDSM.16.M88.2 R152, [R221+0x1080] ;  /* 0x00108000dd98783b */ /* 0x000fec0000000100 */
[----:B------:R-:W-:Y:S01]  /*2740*/  MOV R76, UR4 ;  /* 0x00000004004c7c02 */ /* 0x000fe20008000f00 */
[-C--:B-----5:R-:W-:Y:S05]  /*2750*/  HMMA.16816.F32.BF16 R4, R80, R78.reuse, R4 ;  /* 0x0000004e5004723c */ /* 0x0a0fea0000041804 */
[----:B------:R-:W-:Y:S03]  /*2760*/  LEA R76, R76, R226, 0xd ;  /* 0x000000e24c4c7211 */ /* 0x000fe600078e68ff */
[C---:B-1----:R-:W-:Y:S04]  /*2770*/  HMMA.16816.F32.BF16 R8, R132.reuse, R78, R8 ;  /* 0x0000004e8408723c */ /* 0x042fe80000041808 */
[C---:B------:R-:W-:Y:S04]  /*2780*/  IADD3 R76, R223.reuse, R76, RZ ;  /* 0x0000004cdf4c7210 */ /* 0x040fe80007ffe0ff */
[-C--:B--2---:R-:W-:Y:S04]  /*2790*/  HMMA.16816.F32.BF16 R12, R132, R136.reuse, R12 ;  /* 0x00000088840c723c */ /* 0x084fe8000004180c */
[----:B------:R-:W-:Y:S04]  /*27a0*/  IMAD.SHL.U32 R155, R76, 0x2, RZ ;  /* 0x000000024c9b7824 */ /* 0x000fe800078e00ff */
[C---:B------:R-:W-:Y:S01]  /*27b0*/  HMMA.16816.F32.BF16 R16, R80.reuse, R136, R16 ;  /* 0x000000885010723c */ /* 0x040fe20000041810 */
[----:B------:R-:W1:Y:S06]  /*27c0*/  LDSM.16.M88.4 R76, [R155+0x6080] ;  /* 0x006080009b4c783b */ /* 0x000e6c0000000200 */
[----:B------:R-:W-:Y:S01]  /*27d0*/  IADD3 R136, R223, R149, RZ ;  /* 0x00000095df887210 */ /* 0x000fe20007ffe0ff */
[-C--:B---3--:R-:W-:Y:S01]  /*27e0*/  HMMA.16816.F32.BF16 R20, R80, R2.reuse, R20 ;  /* 0x000000025014723c */ /* 0x088fe20000041814 */
[----:B------:R-:W2:Y:S03]  /*27f0*/  LDSM.16.M88.4 R140, [R155+0x7080] ;  /* 0x007080009b8c783b */ /* 0x000ea60000000200 */
[----:B------:R-:W-:Y:S04]  /*2800*/  IMAD.SHL.U32 R208, R136, 0x2, RZ ;  /* 0x0000000288d07824 */ /* 0x000fe800078e00ff */
[----:B------:R-:W-:Y:S01]  /*2810*/  HMMA.16816.F32.BF16 R24, R132, R2, R24 ;  /* 0x000000028418723c */ /* 0x000fe20000041818 */
[----:B------:R-:W-:Y:S06]  /*2820*/  LDSM.16.M88.2 R136, [R221+0x80] ;  /* 0x00008000dd88783b */ /* 0x000fec0000000100 */
[----:B------:R-:W3:Y:S08]  /*2830*/  LDSM.16.M88.4 R80, [R148+0x6080] ;  /* 0x006080009450783b */ /* 0x000ef00000000200 */
[----:B------:R-:W4:Y:S08]  /*2840*/  LDSM.16.M88.4 R148, [R208+0x7080] ;  /* 0x00708000d094783b */ /* 0x000f300000000200 */
[----:B------:R-:W5:Y:S01]  /*2850*/  LDSM.16.M88.2 R2, [R221+0x2080] ;  /* 0x00208000dd02783b */ /* 0x000f620000000100 */
        /* <DEDUP_REMOVED lines=12> */
[C---:B----4-:R-:W-:Y:S07]  /*2920*/  HMMA.16816.F32.BF16 R8, R148.reuse, R136, R8 ;  /* 0x000000889408723c */ /* 0x050fee0000041808 */
[----:B------:R-:W-:Y:S01]  /*2930*/  MOV R136, UR4 ;  /* 0x0000000400887c02 */ /* 0x000fe20008000f00 */
[-C--:B------:R-:W-:Y:S08]  /*2940*/  HMMA.16816.F32.BF16 R12, R148, R152.reuse, R12 ;  /* 0x00000098940c723c */ /* 0x080ff0000004180c */
[C---:B------:R-:W-:Y:S08]  /*2950*/  HMMA.16816.F32.BF16 R16, R80.reuse, R152, R16 ;  /* 0x000000985010723c */ /* 0x040ff00000041810 */
[-C--:B-----5:R-:W-:Y:S01]  /*2960*/  HMMA.16816.F32.BF16 R20, R80, R2.reuse, R20 ;  /* 0x000000025014723c */ /* 0x0a0fe20000041814 */
[----:B------:R-:W3:Y:S06]  /*2970*/  LDSM.16.M88.2 R80, [R217+0x5080] ;  /* 0x00508000d950783b */ /* 0x000eec0000000100 */
[----:B------:R-:W-:Y:S01]  /*2980*/  LEA R82, R136, R231, 0xd ;  /* 0x000000e788527211 */ /* 0x000fe200078e68ff */
[----:B------:R-:W-:Y:S01]  /*2990*/  HMMA.16816.F32.BF16 R24, R148, R2, R24 ;  /* 0x000000029418723c */ /* 0x000fe20000041818 */
[----:B------:R-:W-:Y:S03]  /*29a0*/  LDSM.16.M88.2 R2, [R219+0x3080] ;  /* 0x00308000db02783b */ /* 0x000fe60000000100 */
[----:B------:R-:W-:Y:S03]  /*29b0*/  SHF.L.U32 R82, R82, 0x1, RZ ;  /* 0x0000000152527819 */ /* 0x000fe600000006ff */
[----:B------:R-:W-:Y:S01]  /*29c0*/  LDSM.16.M88.2 R148, [R218+0x5080] ;  /* 0x00508000da94783b */ /* 0x000fe20000000100 */
[-C--:B-1----:R-:W-:Y:S05]  /*29d0*/  HMMA.16816.F32.BF16 R4, R76, R132.reuse, R4 ;  /* 0x000000844c04723c */ /* 0x082fea0000041804 */
[----:B------:R1:W4:Y:S03]  /*29e0*/  LDSM.16.M88.4 R136, [R82+0x8080] ;  /* 0x008080005288783b */ /* 0x0003260000000200 */
[C---:B--2---:R-:W-:Y:S05]  /*29f0*/  HMMA.16816.F32.BF16 R8, R156.reuse, R132, R8 ;  /* 0x000000849c08723c */ /* 0x044fea0000041808 */
[----:B------:R-:W-:Y:S03]  /*2a00*/  LDSM.16.M88.2 R132, [R219+0x5080] ;  /* 0x00508000db84783b */ /* 0x000fe60000000100 */
[-C--:B------:R-:W-:Y:S03]  /*2a10*/  HMMA.16816.F32.BF16 R12, R156, R134.reuse, R12 ;  /* 0x000000869c0c723c */ /* 0x080fe6000004180c */
[----:B------:R-:W-:Y:S05]  /*2a20*/  LDSM.16.M88.2 R150, [R221+0x3080] ;  /* 0x00308000dd96783b */ /* 0x000fea0000000100 */
[C---:B------:R-:W-:Y:S01]  /*2a30*/  HMMA.16816.F32.BF16 R16, R76.reuse, R134, R16 ;  /* 0x000000864c10723c */ /* 0x040fe20000041810 */
[----:B------:R-:W-:Y:S03]  /*2a40*/  LDSM.16.M88.2 R134, [R218+0x3080] ;  /* 0x00308000da86783b */ /* 0x000fe60000000100 */
[----:B-1----:R-:W-:Y:S04]  /*2a50*/  MOV R82, UR4 ;  /* 0x0000000400527c02 */ /* 0x002fe80008000f00 */
[-C--:B---3--:R-:W-:Y:S04]  /*2a60*/  HMMA.16816.F32.BF16 R20, R76, R80.reuse, R20 ;  /* 0x000000504c14723c */ /* 0x088fe80000041814 */
[----:B------:R-:W-:Y:S03]  /*2a70*/  IMAD R82, R82, 0x2000, R228 ;  /* 0x0000200052527824 */ /* 0x000fe600078e02e4 */
[----:B------:R-:W-:Y:S01]  /*2a80*/  MOV R76, UR4 ;  /* 0x00000004004c7c02 */ /* 0x000fe20008000f00 */
[----:B------:R-:W-:Y:S01]  /*2a90*/  HMMA.16816.F32.BF16 R24, R156, R80, R24 ;  /* 0x000000509c18723c */ /* 0x000fe20000041818 */
[----:B------:R-:W-:Y:S03]  /*2aa0*/  LDSM.16.M88.2 R80, [R218+0x4080] ;  /* 0x00408000da50783b */ /* 0x000fe60000000100 */
[----:B------:R-:W-:Y:S02]  /*2ab0*/  SHF.L.U32 R144, R82, 0x1, RZ ;  /* 0x0000000152907819 */ /* 0x000fe400000006ff */
[----:B------:R-:W-:Y:S01]  /*2ac0*/  LEA R76, R76, R230, 0xd ;  /* 0x000000e64c4c7211 */ /* 0x000fe200078e68ff */
[----:B------:R-:W1:Y:S01]  /*2ad0*/  LDSM.16.M88.2 R82, [R219+0x4080] ;  /* 0x00408000db52783b */ /* 0x000e620000000100 */
[-C--:B----4-:R-:W-:Y:S05]  /*2ae0*/  HMMA.16816.F32.BF16 R4, R136, R2.reuse, R4 ;  /* 0x000000028804723c */ /* 0x090fea0000041804 */
[----:B------:R-:W2:Y:S01]  /*2af0*/  LDSM.16.M88.4 R144, [R144+0x8080] ;  /* 0x008080009090783b */ /* 0x000ea20000000200 */
[----:B------:R-:W-:Y:S02]  /*2b00*/  SHF.L.U32 R152, R76, 0x1, RZ ;  /* 0x000000014c987819 */ /* 0x000fe400000006ff */
[C---:B------:R-:W-:Y:S05]  /*2b10*/  HMMA.16816.F32.BF16 R8, R140.reuse, R2, R8 ;  /* 0x000000028c08723c */ /* 0x040fea0000041808 */
[----:B------:R-:W3:Y:S08]  /*2b20*/  LDSM.16.M88.4 R76, [R155+0x9080] ;  /* 0x009080009b4c783b */ /* 0x000ef00000000200 */
[----:B------:R-:W4:Y:S08]  /*2b30*/  LDSM.16.M88.4 R152, [R152+0x8080] ;  /* 0x008080009898783b */ /* 0x000f300000000200 */
[----:B------:R-:W-:Y:S01]  /*2b40*/  LDSM.16.M88.2 R2, [R221+0x4080] ;  /* 0x00408000dd02783b */ /* 0x000fe20000000100 */
[-C--:B-1----:R-:W-:Y:S08]  /*2b50*/  HMMA.16816.F32.BF16 R12, R140, R82.reuse, R12 ;  /* 0x000000528c0c723c */ /* 0x082ff0000004180c */
[C---:B------:R-:W-:Y:S08]  /*2b60*/  HMMA.16816.F32.BF16 R16, R136.reuse, R82, R16 ;  /* 0x000000528810723c */ /* 0x040ff00000041810 */
[-C--:B------:R-:W-:Y:S01]  /*2b70*/  HMMA.16816.F32.BF16 R20, R136, R132.reuse, R20 ;  /* 0x000000848814723c */ /* 0x080fe20000041814 */
[----:B------:R-:W1:Y:S07]  /*2b80*/  LDSM.16.M88.4 R136, [R208+0x9080] ;  /* 0x00908000d088783b */ /* 0x000e6e0000000200 */
[----:B------:R-:W-:Y:S08]  /*2b90*/  HMMA.16816.F32.BF16 R24, R140, R132, R24 ;  /* 0x000000848c18723c */ /* 0x000ff00000041818 */
[-C--:B--2---:R-:W-:Y:S08]  /*2ba0*/  HMMA.16816.F32.BF16 R4, R144, R134.reuse, R4 ;  /* 0x000000869004723c */ /* 0x084ff00000041804 */
[C---:B---3--:R-:W-:Y:S08]  /*2bb0*/  HMMA.16816.F32.BF16 R8, R76.reuse, R134, R8 ;  /* 0x000000864c08723c */ /* 0x048ff00000041808 */
[-C--:B------:R-:W-:Y:S08]  /*2bc0*/  HMMA.16816.F32.BF16 R12, R76, R80.reuse, R12 ;  /* 0x000000504c0c723c */ /* 0x080ff0000004180c */
[C---:B------:R-:W-:Y:S08]  /*2bd0*/  HMMA.16816.F32.BF16 R16, R144.reuse, R80, R16 ;  /* 0x000000509010723c */ /* 0x040ff00000041810 */
[-C--:B------:R-:W-:Y:S08]  /*2be0*/  HMMA.16816.F32.BF16 R20, R144, R148.reuse, R20 ;  /* 0x000000949014723c */ /* 0x080ff00000041814 */
[----:B------:R-:W-:Y:S08]  /*2bf0*/  HMMA.16816.F32.BF16 R24, R76, R148, R24 ;  /* 0x000000944c18723c */ /* 0x000ff00000041818 */
[-C--:B----4-:R-:W-:Y:S08]  /*2c00*/  HMMA.16816.F32.BF16 R4, R152, R150.reuse, R4 ;  /* 0x000000969804723c */ /* 0x090ff00000041804 */
[C---:B-1----:R-:W-:Y:S08]  /*2c10*/  HMMA.16816.F32.BF16 R8, R136.reuse, R150, R8 ;  /* 0x000000968808723c */ /* 0x042ff00000041808 */
[-C--:B------:R-:W-:Y:S08]  /*2c20*/  HMMA.16816.F32.BF16 R12, R136, R2.reuse, R12 ;  /* 0x00000002880c723c */ /* 0x080ff0000004180c */
[----:B------:R-:W-:Y:S01]  /*2c30*/  FMUL.FTZ R4, R4, c[0x0][0x2b4] ;  /* 0x0000ad0004047a20 */ /* 0x000fe20000410000 */
[C---:B------:R-:W-:Y:S03]  /*2c40*/  HMMA.16816.F32.BF16 R16, R152.reuse, R2, R16 ;  /* 0x000000029810723c */ /* 0x040fe60000041810 */
[----:B------:R-:W1:Y:S01]  /*2c50*/  MUFU.TANH R246, R4 ;  /* 0x0000000400f67308 */ /* 0x000e620000002400 */
[----:B------:R-:W-:Y:S02]  /*2c60*/  FMUL.FTZ R5, R5, c[0x0][0x2b4] ;  /* 0x0000ad0005057a20 */ /* 0x000fe40000410000 */
[----:B------:R-:W-:Y:S02]  /*2c70*/  FMUL.FTZ R6, R6, c[0x0][0x2b4] ;  /* 0x0000ad0006067a20 */ /* 0x000fe40000410000 */
[----:B------:R-:W-:Y:S04]  /*2c80*/  IMAD.U32 R2, RZ, RZ, UR4 ;  /* 0x00000004ff027e24 */ /* 0x000fe8000f8e00ff */
[----:B------:R-:W-:Y:S01]  /*2c90*/  FMUL.FTZ R7, R7, c[0x0][0x2b4] ;  /* 0x0000ad0007077a20 */ /* 0x000fe20000410000 */
[----:B------:R2:W3:Y:S01]  /*2ca0*/  MUFU.TANH R245, R5 ;  /* 0x0000000500f57308 */ /* 0x0004e20000002400 */
[-C--:B------:R-:W-:Y:S01]  /*2cb0*/  LEA R2, R2, R247.reuse, 0x6 ;  /* 0x000000f702027211 */ /* 0x080fe200078e30ff */
[----:B------:R-:W-:Y:S02]  /*2cc0*/  FMUL.FTZ R8, R8, c[0x0][0x2b4] ;  /* 0x0000ad0008087a20 */ /* 0x000fe40000410000 */
[----:B------:R-:W-:Y:S02]  /*2cd0*/  FMUL.FTZ R9, R9, c[0x0][0x2b4] ;  /* 0x0000ad0009097a20 */ /* 0x000fe40000410000 */
[----:B------:R-:W-:Y:S01]  /*2ce0*/  LDS R135, [R2.X4+0x12100] ;  /* 0x0121000002877984 */ /* 0x000fe20000004800 */
[----:B------:R-:W-:Y:S02]  /*2cf0*/  FMUL.FTZ R10, R10, c[0x0][0x2b4] ;  /* 0x0000ad000a0a7a20 */ /* 0x000fe40000410000 */
[----:B------:R-:W-:Y:S01]  /*2d00*/  FMUL.FTZ R11, R11, c[0x0][0x2b4] ;  /* 0x0000ad000b0b7a20 */ /* 0x000fe20000410000 */
        /* <DEDUP_REMOVED lines=8> */
[----:B------:R-:W-:Y:S01]  /*2d90*/  FMUL.FTZ R18, R18, c[0x0][0x2b4] ;  /* 0x0000ad0012127a20 */ /* 0x000fe20000410000 */
[----:B--2---:R-:W2:Y:S01]  /*2da0*/  LDSM.16.M88.2 R4, [R221+0x5080] ;  /* 0x00508000dd04783b */ /* 0x004ea20000000100 */
[----:B------:R-:W-:Y:S05]  /*2db0*/  FMUL.FTZ R19, R19, c[0x0][0x2b4] ;  /* 0x0000ad0013137a20 */ /* 0x000fea0000410000 */
[----:B------:R4:W1:Y:S10]  /*2dc0*/  MUFU.TANH R236, R8 ;  /* 0x0000000800ec7308 */ /* 0x0008740000002400 */
[----:B------:R4:W1:Y:S10]  /*2dd0*/  MUFU.TANH R235, R9 ;  /* 0x0000000900eb7308 */ /* 0x0008740000002400 */
[----:B------:R4:W1:Y:S10]  /*2de0*/  MUFU.TANH R239, R10 ;  /* 0x0000000a00ef7308 */ /* 0x0008740000002400 */
[----:B------:R4:W1:Y:S01]  /*2df0*/  MUFU.TANH R241, R11 ;  /* 0x0000000b00f17308 */ /* 0x0008620000002400 */
[-C--:B--2---:R-:W-:Y:S09]  /*2e00*/  HMMA.16816.F32.BF16 R20, R152, R4.reuse, R20 ;  /* 0x000000049814723c */ /* 0x084ff20000041814 */
[----:B------:R4:W2:Y:S01]  /*2e10*/  MUFU.TANH R215, R12 ;  /* 0x0000000c00d77308 */ /* 0x0008a20000002400 */
[----:B------:R-:W-:Y:S01]  /*2e20*/  HMMA.16816.F32.BF16 R24, R136, R4, R24 ;  /* 0x000000048818723c */ /* 0x000fe20000041818 */
[----:B------:R4:W1:Y:S04]  /*2e30*/  LDS R138, [R2.X4+0x12080] ;  /* 0x01208000028a7984 */ /* 0x0008680000004800 */
[----:B------:R4:W1:Y:S02]  /*2e40*/  LDS R136, [R2.X4+0x120a0] ;  /* 0x0120a00002887984 */ /* 0x0008640000004800 */
[----:B------:R-:W-:Y:S02]  /*2e50*/  MOV R5, UR12 ;  /* 0x0000000c00057c02 */ /* 0x000fe40008000f00 */
[----:B------:R4:W1:Y:S01]  /*2e60*/  MUFU.TANH R214, R13 ;  /* 0x0000000d00d67308 */ /* 0x0008620000002400 */
[----:B------:R4:W1:Y:S02]  /*2e70*/  LDS R137, [R2.X4+0x12120] ;  /* 0x0121200002897984 */ /* 0x0008640000004800 */
[----:B------:R-:W-:Y:S02]  /*2e80*/  LEA R5, R5, R247, 0x6 ;  /* 0x000000f705057211 */ /* 0x000fe400078e30ff */
[----:B------:R-:W-:Y:S02]  /*2e90*/  FMUL.FTZ R20, R20, c[0x0][0x2b4] ;  /* 0x0000ad0014147a20 */ /* 0x000fe40000410000 */
[----:B------:R-:W-:Y:S03]  /*2ea0*/  IADD3 R134, R5, R249, RZ ;  /* 0x000000f905867210 */ /* 0x000fe60007ffe0ff */
[----:B------:R4:W1:Y:S01]  /*2eb0*/  MUFU.TANH R238, R14 ;  /* 0x0000000e00ee7308 */ /* 0x0008620000002400 */
[----:B------:R-:W-:Y:S01]  /*2ec0*/  FMUL.FTZ R21, R21, c[0x0][0x2b4] ;  /* 0x0000ad0015157a20 */ /* 0x000fe20000410000 */
[----:B------:R-:W-:Y:S01]  /*2ed0*/  IADD3 R133, R5, R250, RZ ;  /* 0x000000fa05857210 */ /* 0x000fe20007ffe0ff */
[----:B------:R-:W-:Y:S01]  /*2ee0*/  FMUL.FTZ R22, R22, c[0x0][0x2b4] ;  /* 0x0000ad0016167a20 */ /* 0x000fe20000410000 */
[----:B------:R-:W-:Y:S01]  /*2ef0*/  IMNMX R134, R252, R134, PT ;  /* 0x00000086fc867217 */ /* 0x000fe20003800200 */
        /* <DEDUP_REMOVED lines=18> */
[----:B------:R-:W-:-:S05]  /*3020*/  @P1 BRA `(.L_x_382) ;  /* 0x0000018000001947 */ /* 0x000fca0003800000 */
[----:B--234-:R-:W-:Y:S01]  /*3030*/  IMAD.MOV.U32 R2, RZ, RZ, c[0x0][0x168] ;  /* 0x00005a00ff027624 */ /* 0x01cfe200078e00ff */
[----:B------:R-:W-:Y:S04]  /*3040*/  BSSY B0, `(.L_x_383) ;  /* 0x0000012000007945 */ /* 0x000fe80003800000 */
[----:B------:R-:W-:Y:S04]  /*3050*/  IADD3 R2, R5, c[0x0][0x198], -R2 ;  /* 0x0000660005027a10 */ /* 0x000fe80007ffe802 */
[----:B------:R-:W-:Y:S11]  /*3060*/  ISETP.GT.AND P1, PT, R2, -0x1, PT ;  /* 0xffffffff0200780c */ /* 0x000ff60003f24270 */
[----:B------:R-:W-:Y:S02]  /*3070*/  @!UPT UIADD3 URZ, URZ, URZ, URZ ;  /* 0x0000003f3f3ff290 */ /* 0x000fe4000fffe03f */
[----:B------:R-:W-:-:S05]  /*3080*/  @P1 BRA `(.L_x_384) ;  /* 0x0000008000001947 */ /* 0x000fca0003800000 */
[----:B------:R-:W-:Y:S01]  /*3090*/  LOP3.LUT R2, RZ, R2, RZ, 0x33, !PT ;  /* 0x00000002ff027212 */ /* 0x000fe200078e33ff */
[----:B------:R-:W-:Y:S05]  /*30a0*/  IMAD.MOV.U32 R3, RZ, RZ, 0x1 ;  /* 0x00000001ff037424 */ /* 0x000fea00078e00ff */
[----:B------:R-:W-:Y:S11]  /*30b0*/  ISETP.NE.AND P1, PT, R3, c[0x0][0x2a8], PT ;  /* 0x0000aa0003007a0c */ /* 0x000ff60003f25270 */
[----:B------:R-:W-:Y:S02]  /*30c0*/  @!UPT UIADD3 URZ, URZ, URZ, URZ ;  /* 0x0000003f3f3ff290 */ /* 0x000fe4000fffe03f */
[----:B------:R-:W-:Y:S05]  /*30d0*/  @P1 IMAD.HI.U32 R3, R2, c[0x0][0x2ac], RZ ;  /* 0x0000ab0002031a27 */ /* 0x000fea00078e00ff */
[----:B------:R-:W-:Y:S04]  /*30e0*/  @P1 SHF.R.U32.HI R2, RZ, c[0x0][0x2b0], R3 ;  /* 0x0000ac00ff021a19 */ /* 0x000fe80000011603 */
[----:B------:R-:W-:Y:S01]  /*30f0*/  LOP3.LUT R2, RZ, R2, RZ, 0x33, !PT ;  /* 0x00000002ff027212 */ /* 0x000fe200078e33ff */
[----:B------:R-:W-:-:S05]  /*3100*/  BRA `(.L_x_385) ;  /* 0x0000005000007947 */ /* 0x000fca0003800000 */
.L_x_384:
[----:B------:R-:W-:Y:S04]  /*3110*/  MOV R3, 0x1 ;  /* 0x0000000100037802 */ /* 0x000fe80000000f00 */
[----:B------:R-:W-:Y:S11]  /*3120*/  ISETP.NE.AND P1, PT, R3, c[0x0][0x2a8], PT ;  /* 0x0000aa0003007a0c */ /* 0x000ff60003f25270 */
[----:B------:R-:W-:Y:S02]  /*3130*/  @!UPT UIADD3 URZ, URZ, URZ, URZ ;  /* 0x0000003f3f3ff290 */ /* 0x000fe4000fffe03f */
[----:B------:R-:W-:Y:S05]  /*3140*/  @P1 IMAD.HI.U32 R3, R2, c[0x0][0x2ac], RZ ;  /* 0x0000ab0002031a27 */ /* 0x000fea00078e00ff */
[----:B------:R-:W-:Y:S02]  /*3150*/  @P1 SHF.R.U32.HI R2, RZ, c[0x0][0x2b0], R3 ;  /* 0x0000ac00ff021a19 */ /* 0x000fe40000011603 */
.L_x_385:
[----:B------:R-:W-:Y:S05]  /*3160*/  BSYNC B0 ;  /* 0x0000000000007941 */ /* 0x000fea0003800000 */
.L_x_383:
[----:B------:R-:W-:Y:S05]  /*3170*/  IMAD R2, R2, c[0x0][0x2a8], R251 ;  /* 0x0000aa0002027a24 */ /* 0x000fea00078e02fb */
[----:B------:R-:W-:Y:S02]  /*3180*/  IADD3 R3, R2, c[0x0][0x2a8], RZ ;  /* 0x0000aa0002037a10 */ /* 0x000fe40007ffe0ff */
[----:B------:R-:W-:Y:S02]  /*3190*/  IMNMX R133, R133, R2, !PT ;  /* 0x0000000285857217 */ /* 0x000fe40007800200 */
[----:B------:R-:W-:Y:S02]  /*31a0*/  IMNMX R134, R134, R3, PT ;  /* 0x0000000386867217 */ /* 0x000fe40003800200 */
.L_x_382:
[----:B--234-:R-:W-:Y:S01]  /*31b0*/  IADD3 R2, R5, 0x8, RZ ;  /* 0x0000000805027810 */ /* 0x01cfe20007ffe0ff */
[----:B------:R-:W-:Y:S04]  /*31c0*/  UISETP.NE.AND UP0, UPT, UR15, URZ, UPT ;  /* 0x0000003f0f00728c */ /* 0x000fe8000bf05270 */
[--C-:B------:R-:W-:Y:S02]  /*31d0*/  IMAD.IADD R4, R249, 0x1, R2.reuse ;  /* 0x00000001f9047824 */ /* 0x100fe400078e0202 */
[----:B------:R-:W-:Y:S01]  /*31e0*/  PLOP3.LUT P1, PT, PT, PT, UP0, 0x40, 0x0 ;  /* 0x000000000000781c */ /* 0x000fe20003f2e808 */
[----:B------:R-:W-:Y:S02]  /*31f0*/  IMAD.IADD R3, R250, 0x1, R2 ;  /* 0x00000001fa037824 */ /* 0x000fe400078e0202 */
[----:B------:R-:W-:Y:S10]  /*3200*/  IMNMX R4, R252, R4, PT ;  /* 0x00000004fc047217 */ /* 0x000ff40003800200 */
[----:B------:R-:W-:-:S05]  /*3210*/  @P1 BRA `(.L_x_386) ;  /* 0x0000018000001947 */ /* 0x000fca0003800000 */
[----:B------:R-:W-:Y:S01]  /*3220*/  IMAD.MOV.U32 R6, RZ, RZ, c[0x0][0x168] ;  /* 0x00005a00ff067624 */ /* 0x000fe200078e00ff */
        /* <DEDUP_REMOVED lines=13> */
.L_x_388:
[----:B------:R-:W-:Y:S04]  /*3300*/  MOV R6, 0x1 ;  /* 0x0000000100067802 */ /* 0x000fe80000000f00 */
[----:B------:R-:W-:Y:S11]  /*3310*/  ISETP.NE.AND P1, PT, R6, c[0x0][0x2a8], PT ;  /* 0x0000aa0006007a0c */ /* 0x000ff60003f25270 */
[----:B------:R-:W-:Y:S02]  /*3320*/  @!UPT UIADD3 URZ, URZ, URZ, URZ ;  /* 0x0000003f3f3ff290 */ /* 0x000fe4000fffe03f */
[----:B------:R-:W-:Y:S05]  /*3330*/  @P1 IMAD.HI.U32 R6, R2, c[0x0][0x2ac], RZ ;  /* 0x0000ab0002061a27 */ /* 0x000fea00078e00ff */
[----:B------:R-:W-:Y:S02]  /*3340*/  @P1 SHF.R.U32.HI R2, RZ, c[0x0][0x2b0], R6 ;  /* 0x0000ac00ff021a19 */ /* 0x000fe40000011606 */
.L_x_389:
[----:B------:R-:W-:Y:S05]  /*3350*/  BSYNC B0 ;  /* 0x0000000000007941 */ /* 0x000fea0003800000 */
.L_x_387:
[----:B------:R-:W-:Y:S05]  /*3360*/  IMAD R2, R2, c[0x0][0x2a8], R251 ;  /* 0x0000aa0002027a24 */ /* 0x000fea00078e02fb */
[----:B------:R-:W-:Y:S02]  /*3370*/  IADD3 R6, R2, c[0x0][0x2a8], RZ ;  /* 0x0000aa0002067a10 */ /* 0x000fe40007ffe0ff */
[----:B------:R-:W-:Y:S02]  /*3380*/  IMNMX R3, R3, R2, !PT ;  /* 0x0000000203037217 */ /* 0x000fe40007800200 */
[----:B------:R-:W-:Y:S02]  /*3390*/  IMNMX R4, R4, R6, PT ;  /* 0x0000000604047217 */ /* 0x000fe40003800200 */
.L_x_386:
[----:B------:R-:W-:Y:S01]  /*33a0*/  IADD3 R6, R5, 0x20, RZ ;  /* 0x0000002005067810 */ /* 0x000fe20007ffe0ff */
        /* <DEDUP_REMOVED lines=20> */
.L_x_392:
[----:B------:R-:W-:Y:S04]  /*34f0*/  MOV R7, 0x1 ;  /* 0x0000000100077802 */ /* 0x000fe80000000f00 */
[----:B------:R-:W-:Y:S11]  /*3500*/  ISETP.NE.AND P1, PT, R7, c[0x0][0x2a8], PT ;  /* 0x0000aa0007007a0c */ /* 0x000ff60003f25270 */
[----:B------:R-:W-:Y:S02]  /*3510*/  @!UPT UIADD3 URZ, URZ, URZ, URZ ;  /* 0x0000003f3f3ff290 */ /* 0x000fe4000fffe03f */
[----:B------:R-:W-:Y:S05]  /*3520*/  @P1 IMAD.HI.U32 R7, R6, c[0x0][0x2ac], RZ ;  /* 0x0000ab0006071a27 */ /* 0x000fea00078e00ff */
[----:B------:R-:W-:Y:S02]  /*3530*/  @P1 SHF.R.U32.HI R6, RZ, c[0x0][0x2b0], R7 ;  /* 0x0000ac00ff061a19 */ /* 0x000fe40000011607 */
.L_x_393:
[----:B------:R-:W-:Y:S05]  /*3540*/  BSYNC B0 ;  /* 0x0000000000007941 */ /* 0x000fea0003800000 */
.L_x_391:
[----:B------:R-:W-:Y:S05]  /*3550*/  IMAD R6, R6, c[0x0][0x2a8], R251 ;  /* 0x0000aa0006067a24 */ /* 0x000fea00078e02fb */
[----:B------:R-:W-:Y:S02]  /*3560*/  IADD3 R7, R6, c[0x0][0x2a8], RZ ;  /* 0x0000aa0006077a10 */ /* 0x000fe40007ffe0ff */
[----:B------:R-:W-:Y:S02]  /*3570*/  IMNMX R2, R2, R6, !PT ;  /* 0x0000000602027217 */ /* 0x000fe40007800200 */
[----:B------:R-:W-:Y:S02]  /*3580*/  IMNMX R8, R8, R7, PT ;  /* 0x0000000708087217 */ /* 0x000fe40003800200 */
.L_x_390:
        /* <DEDUP_REMOVED lines=21> */
.L_x_396:
[----:B------:R-:W-:Y:S04]  /*36e0*/  MOV R6, 0x1 ;  /* 0x0000000100067802 */ /* 0x000fe80000000f00 */
[----:B------:R-:W-:Y:S11]  /*36f0*/  ISETP.NE.AND P1, PT, R6, c[0x0][0x2a8], PT ;  /* 0x0000aa0006007a0c */ /* 0x000ff60003f25270 */
[----:B------:R-:W-:Y:S02]  /*3700*/  @!UPT UIADD3 URZ, URZ, URZ, URZ ;  /* 0x0000003f3f3ff290 */ /* 0x000fe4000fffe03f */
[----:B------:R-:W-:Y:S05]  /*3710*/  @P1 IMAD.HI.U32 R6, R5, c[0x0][0x2ac], RZ ;  /* 0x0000ab0005061a27 */ /* 0x000fea00078e00ff */
[----:B------:R-:W-:Y:S02]  /*3720*/  @P1 SHF.R.U32.HI R5, RZ, c[0x0][0x2b0], R6 ;  /* 0x0000ac00ff051a19 */ /* 0x000fe40000011606 */
.L_x_397:
[----:B------:R-:W-:Y:S05]  /*3730*/  BSYNC B0 ;  /* 0x0000000000007941 */ /* 0x000fea0003800000 */
.L_x_395:
[----:B------:R-:W-:Y:S05]  /*3740*/  IMAD R5, R5, c[0x0][0x2a8], R251 ;  /* 0x0000aa0005057a24 */ /* 0x000fea00078e02fb */
[----:B------:R-:W-:Y:S02]  /*3750*/  IADD3 R6, R5, c[0x0][0x2a8], RZ ;  /* 0x0000aa0005067a10 */ /* 0x000fe40007ffe0ff */
[----:B------:R-:W-:Y:S02]  /*3760*/  IMNMX R16, R16, R5, !PT ;  /* 0x0000000510107217 */ /* 0x000fe40007800200 */
[----:B------:R-:W-:Y:S02]  /*3770*/  IMNMX R132, R132, R6, PT ;  /* 0x0000000684847217 */ /* 0x000fe40003800200 */
.L_x_394:
[----:B------:R-:W-:Y:S04]  /*3780*/  DEPBAR.LE SB0, 0x0 ;  /* 0x000080000000791a */ /* 0x000fe80000000000 */
[----:B------:R-:W-:Y:S01]  /*3790*/  BAR.SYNC.DEFER_BLOCKING 0x0 ;  /* 0x0000000000007b1d */ /* 0x000fe20000010000 */
[----:B------:R-:W-:Y:S04]  /*37a0*/  UIADD3 UR19, UR12, 0x1, URZ ;  /* 0x000000010c137890 */ /* 0x000fe8000fffe03f */
[----:B------:R-:W-:Y:S06]  /*37b0*/  UISETP.GE.AND UP0, UPT, UR19, UR13, UPT ;  /* 0x0000000d1300728c */ /* 0x000fec000bf06270 */
[----:B------:R-:W-:Y:S01]  /*37c0*/  PLOP3.LUT P1, PT, PT, PT, UP0, 0x80, 0x0 ;  /* 0x000000000000781c */ /* 0x000fe20003f2f008 */
[----:B------:R2:W3:Y:S04]  /*37d0*/  LDSM.16.M88.4 R20, [R224+0xe080] ;  /* 0x00e08000e014783b */ /* 0x0004e80000000200 */
[----:B------:R2:W4:Y:S04]  /*37e0*/  LDSM.16.M88.4 R24, [R224+0xf080] ;  /* 0x00f08000e018783b */ /* 0x0005280000000200 */
[----:B------:R2:W1:Y:S04]  /*37f0*/  LDSM.16.M88.4 R76, [R225+0xe080] ;  /* 0x00e08000e14c783b */ /* 0x0004680000000200 */
[----:B------:R2:W1:Y:S01]  /*3800*/  LDSM.16.M88.4 R80, [R225+0xf080] ;  /* 0x00f08000e150783b */ /* 0x0004620000000200 */
[----:B------:R-:W-:-:S05]  /*3810*/  @P1 BRA `(.L_x_398) ;  /* 0x0000039000001947 */ /* 0x000fca0003800000 */
[----:B------:R-:W5:Y:S01]  /*3820*/  LDL.64 R6, [R1+0x10] ;  /* 0x0000100001067983 */ /* 0x000f620000100a00 */
        /* <DEDUP_REMOVED lines=9> */
[----:B------:R-:W-:Y:S02]  /*38c0*/  UIMAD UR25, UR19, UR7, UR25 ;  /* 0x00000007131972a4 */ /* 0x000fe4000f8e0219 */
[----:B------:R-:W-:Y:S01]  /*38d0*/  UIMAD UR7, UR19, -0x40, UR18 ;  /* 0xffffffc0130778a4 */ /* 0x000fe2000f8e0212 */
[----:B------:R-:W4:Y:S01]  /*38e0*/  LDL R17, [R1+0x44] ;  /* 0x0000440001117983 */ /* 0x000f220000100800 */
[----:B------:R-:W-:Y:S03]  /*38f0*/  UIADD3 UR25, UR27, UR25, URZ ;  /* 0x000000191b197290 */ /* 0x000fe6000fffe03f */
[----:B------:R-:W4:Y:S01]  /*3900*/  LDL.64 R18, [R1] ;  /* 0x0000000001127983 */ /* 0x000f220000100a00 */
[----:B------:R-:W-:Y:S03]  /*3910*/  USHF.L.U64.HI UR25, UR26, 0x6, UR25 ;  /* 0x000000061a197899 */ /* 0x000fe60008010219 */
[----:B------:R-:W1:Y:S02]  /*3920*/  @!P2 S2R R9, SR_CTAID.Y ;  /* 0x000000000009a919 */ /* 0x000e640000002600 */
[----:B-1----:R-:W-:Y:S05]  /*3930*/  @!P2 SHF.R.S32.HI R5, RZ, 0x1f, R9 ;  /* 0x0000001fff05a819 */ /* 0x002fea0000011409 */
[----:B------:R-:W-:Y:S01]  /*3940*/  @!P2 IMAD R10, R5, c[0x0][0x270], RZ ;  /* 0x00009c00050aaa24 */ /* 0x000fe200078e02ff */
[----:B------:R-:W-:Y:S01]  /*3950*/  @!P2 LEA R5, R11, 0x40, 0x6 ;  /* 0x000000400b05a811 */ /* 0x000fe200078e30ff */
[----:B------:R-:W-:Y:S02]  /*3960*/  IMAD.U32 R11, RZ, RZ, UR14 ;  /* 0x0000000eff0b7e24 */ /* 0x000fe4000f8e00ff */
[C---:B------:R-:W-:Y:S02]  /*3970*/  @!P2 IMAD R10, R9.reuse, c[0x0][0x274], R10 ;  /* 0x00009d00090aaa24 */ /* 0x040fe400078e020a */
[----:B-----5:R-:W-:Y:S04]  /*3980*/  @!P2 IMAD.WIDE.U32 R6, R9, c[0x0][0x270], R6 ;  /* 0x00009c000906aa25 */ /* 0x020fe800078e0006 */
[----:B------:R-:W-:Y:S01]  /*3990*/  @!P2 IMAD.IADD R7, R7, 0x1, R10 ;  /* 0x000000010707a824 */ /* 0x000fe200078e020a */
[----:B------:R-:W-:Y:S02]  /*39a0*/  @!P2 IADD3 R9, P5, P1, R5, UR20, R6 ;  /* 0x000000140509ac10 */ /* 0x000fe4000f9be006 */
[----:B------:R-:W-:Y:S02]  /*39b0*/  @!P2 SHF.R.S32.HI R6, RZ, 0x1f, R5 ;  /* 0x0000001fff06a819 */ /* 0x000fe40000011405 */
[----:B--2---:R-:W-:Y:S02]  /*39c0*/  IADD3 R5, P6, R140, UR6, RZ ;  /* 0x000000068c057c10 */ /* 0x004fe4000ffde0ff */
[----:B------:R-:W-:Y:S01]  /*39d0*/  @!P2 IADD3.X R15, R6, UR10, R7, P5, P1 ;  /* 0x0000000a060fac10 */ /* 0x000fe2000afe2407 */
[----:B------:R-:W-:Y:S01]  /*39e0*/  IMAD.U32 R7, RZ, RZ, UR24 ;  /* 0x00000018ff077e24 */ /* 0x000fe2000f8e00ff */
[C---:B------:R-:W-:Y:S02]  /*39f0*/  LEA R12, P1, R5.reuse, c[0x0][0x160], 0x1 ;  /* 0x00005800050c7a11 */ /* 0x040fe400078208ff */
[----:B---3--:R-:W-:Y:S02]  /*3a00*/  IADD3.X R10, R14, UR25, RZ, P6, !PT ;  /* 0x000000190e0a7c10 */ /* 0x008fe4000b7fe4ff */
[----:B----4-:R-:W-:Y:S02]  /*3a10*/  IADD3 R6, -R142, UR7, RZ ;  /* 0x000000078e067c10 */ /* 0x010fe4000fffe1ff */
[----:B------:R-:W-:Y:S02]  /*3a20*/  IADD3 R7, P6, P5, R140, UR6, R7 ;  /* 0x000000068c077c10 */ /* 0x000fe4000fdde007 */
[----:B------:R-:W-:Y:S01]  /*3a30*/  LEA.HI.X R13, R5, c[0x0][0x164], R10, 0x1, P1 ;  /* 0x00005900050d7a11 */ /* 0x000fe200008f0c0a */
[----:B------:R-:W-:Y:S01]  /*3a40*/  IMAD.U32 R5, RZ, RZ, UR5 ;  /* 0x00000005ff057e24 */ /* 0x000fe2000f8e00ff */
[----:B------:R-:W-:Y:S02]  /*3a50*/  ISETP.LT.OR P1, PT, R6, 0x1, P4 ;  /* 0x000000010600780c */ /* 0x000fe40002721670 */
[----:B------:R-:W-:Y:S01]  /*3a60*/  IADD3.X R11, R14, UR25, R11, P6, P5 ;  /* 0x000000190e0b7c10 */ /* 0x000fe2000b7ea40b */
[----:B------:R-:W-:Y:S01]  /*3a70*/  IMAD R5, R5, 0x4000, R17 ;  /* 0x0000400005057824 */ /* 0x000fe200078e0211 */
[----:B------:R-:W-:Y:S02]  /*3a80*/  LEA R10, P6, R7, c[0x0][0x160], 0x1 ;  /* 0x00005800070a7a11 */ /* 0x000fe400078c08ff */
[----:B------:R-:W-:Y:S02]  /*3a90*/  @!P2 LEA R14, P5, R9, c[0x0][0x258], 0x2 ;  /* 0x00009600090eaa11 */ /* 0x000fe400078a10ff */
[----:B------:R-:W-:Y:S01]  /*3aa0*/  LEA.HI.X R11, R7, c[0x0][0x164], R11, 0x1, P6 ;  /* 0x00005900070b7a11 */ /* 0x000fe200030f0c0b */
[----:B------:R-:W-:Y:S01]  /*3ab0*/  IMAD.U32 R7, RZ, RZ, UR5 ;  /* 0x00000005ff077e24 */ /* 0x000fe2000f8e00ff */
[C---:B------:R-:W-:Y:S02]  /*3ac0*/  ISETP.LT.OR P6, PT, R6.reuse, 0x1, P3 ;  /* 0x000000010600780c */ /* 0x040fe40001fc1670 */
[----:B------:R-:W-:Y:S01]  /*3ad0*/  @!P2 LEA.HI.X R15, R9, c[0x0][0x25c], R15, 0x2, P5 ;  /* 0x00009700090faa11 */ /* 0x000fe200028f140f */
[----:B------:R-:W-:Y:S01]  /*3ae0*/  @!PT LDS RZ, [RZ] ;  /* 0x00000000fffff984 */ /* 0x000fe20000000800 */
[----:B------:R-:W-:Y:S01]  /*3af0*/  @!PT LDS RZ, [RZ] ;  /* 0x00000000fffff984 */ /* 0x000fe20000000800 */
[----:B------:R-:W-:Y:S01]  /*3b00*/  @!PT LDS RZ, [RZ] ;  /* 0x00000000fffff984 */ /* 0x000fe20000000800 */
[----:B------:R1:W-:Y:S01]  /*3b10*/  LDGSTS.E.BYPASS.LTC128B.128 [R5], [R12.64], !P1 ;  /* 0x000000000c057fae */ /* 0x0003e2000c901d56 */
[C---:B------:R-:W-:Y:S02]  /*3b20*/  ISETP.LT.OR P5, PT, R6.reuse, 0x21, P4 ;  /* 0x000000210600780c */ /* 0x040fe400027a1670 */
[----:B------:R-:W-:Y:S01]  /*3b30*/  ISETP.LT.OR P1, PT, R6, 0x21, P3 ;  /* 0x000000210600780c */ /* 0x000fe20001f21670 */
[----:B------:R-:W-:Y:S04]  /*3b40*/  @!P2 IMAD R6, R7, 0x10, R18 ;  /* 0x000000100706a824 */ /* 0x000fe800078e0212 */
[----:B------:R-:W-:Y:S02]  /*3b50*/  @!P2 IMAD.SHL.U32 R6, R6, 0x4, RZ ;  /* 0x000000040606a824 */ /* 0x000fe400078e00ff */
[----:B------:R1:W-:Y:S02]  /*3b60*/  LDGSTS.E.BYPASS.LTC128B.128 [R5+0x2000], [R12.64+0x80], !P6 ;  /* 0x020000800c057fae */ /* 0x0003e4000f101d56 */
[----:B------:R-:W-:Y:S02]  /*3b70*/  @!P2 IMAD.SHL.U32 R6, R6, 0x4, RZ ;  /* 0x000000040606a824 */ /* 0x000fe400078e00ff */
[----:B------:R1:W-:Y:S04]  /*3b80*/  LDGSTS.E.BYPASS.LTC128B.128 [R5+0x1000], [R10.64], !P5 ;  /* 0x010000000a057fae */ /* 0x0003e8000e901d56 */
[----:B------:R1:W-:Y:S04]  /*3b90*/  LDGSTS.E.BYPASS.LTC128B.128 [R5+0x3000], [R10.64+0x80], !P1 ;  /* 0x030000800a057fae */ /* 0x0003e8000c901d56 */
[----:B------:R1:W-:Y:S02]  /*3ba0*/  @!P2 LDGSTS.E.BYPASS.LTC128B.128 [R6+0x12080], [R14.64] ;  /* 0x120800000e06afae */ /* 0x0003e4000b901d56 */
.L_x_398:
[----:B------:R-:W-:Y:S01]  /*3bb0*/  PLOP3.LUT P1, PT, PT, PT, UP6, 0x40, 0x0 ;  /* 0x000000000000781c */ /* 0x000fe20003f2e868 */
[----:B------:R-:W0:Y:S01]  /*3bc0*/  LDGDEPBAR ;  /* 0x00000000000079af */ /* 0x000e220000000000 */
[----:B------:R-:W-:Y:S02]  /*3bd0*/  PLOP3.LUT P6, PT, PT, PT, UP5, 0x40, 0x0 ;  /* 0x000000000000781c */ /* 0x000fe40003fce858 */
[----:B------:R-:W-:Y:S02]  /*3be0*/  PLOP3.LUT P5, PT, PT, PT, UP4, 0x40, 0x0 ;  /* 0x000000000000781c */ /* 0x000fe40003fae848 */
[C---:B------:R-:W-:Y:S02]  /*3bf0*/  ISETP.GT.AND P1, PT, R3.reuse, RZ, P1 ;  /* 0x000000ff0300720c */ /* 0x040fe40000f24270 */
[C---:B------:R-:W-:Y:S02]  /*3c00*/  ISETP.GT.AND P6, PT, R3.reuse, 0x1, P6 ;  /* 0x000000010300780c */ /* 0x040fe400037c4270 */
[----:B------:R-:W-:Y:S02]  /*3c10*/  ISETP.GT.AND P5, PT, R3, 0x20, P5 ;  /* 0x000000200300780c */ /* 0x000fe40002fa4270 */
[C---:B------:R-:W-:Y:S02]  /*3c20*/  ISETP.LT.OR P1, PT, R4.reuse, 0x1, P1 ;  /* 0x000000010400780c */ /* 0x040fe40000f21670 */
[C---:B------:R-:W-:Y:S02]  /*3c30*/  ISETP.LT.OR P5, PT, R4.reuse, 0x21, P5 ;  /* 0x000000210400780c */ /* 0x040fe40002fa1670 */
[----:B------:R-:W-:Y:S02]  /*3c40*/  ISETP.LT.OR P6, PT, R4, 0x2, P6 ;  /* 0x000000020400780c */ /* 0x000fe400037c1670 */
[----:B-1----:R-:W-:Y:S02]  /*3c50*/  FSEL R150, R209, -INF , !P1 ;  /* 0xff800000d1967808 */ /* 0x002fe40004800000 */
[----:B------:R-:W-:Y:S02]  /*3c60*/  FSEL R148, R158, -INF , !P5 ;  /* 0xff8000009e947808 */ /* 0x000fe40006800000 */
[----:B------:R-:W-:Y:S01]  /*3c70*/  FSEL R149, R157, -INF , !P6 ;  /* 0xff8000009d957808 */ /* 0x000fe20007000000 */
[--C-:B------:R-:W-:Y:S01]  /*3c80*/  FFMA.FTZ R150, R150, c[0x0][0x29c], -R136.reuse ;  /* 0x0000a70096967a23 */ /* 0x100fe20000010888 */
[----:B------:R-:W-:Y:S01]  /*3c90*/  PLOP3.LUT P1, PT, PT, PT, UP3, 0x40, 0x0 ;  /* 0x000000000000781c */ /* 0x000fe20003f2e838 */
[--C-:B------:R-:W-:Y:S01]  /*3ca0*/  FFMA.FTZ R148, R148, c[0x0][0x29c], -R136.reuse ;  /* 0x0000a70094947a23 */ /* 0x100fe20000010888 */
[----:B------:R-:W-:Y:S01]  /*3cb0*/  PLOP3.LUT P6, PT, PT, PT, UP2, 0x40, 0x0 ;  /* 0x000000000000781c */ /* 0x000fe20003fce828 */
[--C-:B------:R-:W-:Y:S01]  /*3cc0*/  FFMA.FTZ R149, R149, c[0x0][0x29c], -R136.reuse ;  /* 0x0000a70095957a23 */ /* 0x100fe20000010888 */
[----:B------:R-:W-:Y:S01]  /*3cd0*/  PLOP3.LUT P5, PT, PT, PT, UP1, 0x40, 0x0 ;  /* 0x000000000000781c */ /* 0x000fe20003fae818 */
[----:B------:R-:W1:Y:S01]  /*3ce0*/  MUFU.EX2 R150, R150 ;  /* 0x0000009600967308 */ /* 0x000e620000000800 */
[C---:B------:R-:W-:Y:S02]  /*3cf0*/  ISETP.GT.AND P1, PT, R3.reuse, 0x21, P1 ;  /* 0x000000210300780c */ /* 0x040fe40000f24270 */
[C---:B------:R-:W-:Y:S02]  /*3d00*/  ISETP.GT.AND P6, PT, R3.reuse, 0x40, P6 ;  /* 0x000000400300780c */ /* 0x040fe400037c4270 */
[----:B------:R-:W-:Y:S02]  /*3d10*/  ISETP.GT.AND P5, PT, R3, 0x41, P5 ;  /* 0x000000410300780c */ /* 0x000fe40002fa4270 */
[C---:B------:R-:W-:Y:S02]  /*3d20*/  ISETP.LT.OR P1, PT, R4.reuse, 0x22, P1 ;  /* 0x000000220400780c */ /* 0x040fe40000f21670 */
[C---:B------:R-:W-:Y:S01]  /*3d30*/  ISETP.LT.OR P6, PT, R4.reuse, 0x41, P6 ;  /* 0x000000410400780c */ /* 0x040fe200037c1670 */
[----:B------:R-:W5:Y:S01]  /*3d40*/  MUFU.EX2 R149, R149 ;  /* 0x0000009500957308 */ /* 0x000f620000000800 */
[----:B------:R-:W-:Y:S02]  /*3d50*/  ISETP.LT.OR P5, PT, R4, 0x42, P5 ;  /* 0x000000420400780c */ /* 0x000fe40002fa1670 */
[-C--:B---3--:R-:W-:Y:S03]  /*3d60*/  HMMA.16816.F32.BF16 R4, R20, R160.reuse, RZ ;  /* 0x000000a01404723c */ /* 0x088fe600000418ff */
[----:B------:R-:W-:Y:S02]  /*3d70*/  FSEL R147, R208, -INF , !P1 ;  /* 0xff800000d0937808 */ /* 0x000fe40004800000 */
[----:B------:R-:W-:Y:S02]  /*3d80*/  FSEL R146, R156, -INF , !P6 ;  /* 0xff8000009c927808 */ /* 0x000fe40007000000 */
[----:B------:R-:W-:Y:S01]  /*3d90*/  FSEL R140, R155, -INF , !P5 ;  /* 0xff8000009b8c7808 */ /* 0x000fe20006800000 */
[----:B------:R-:W3:Y:S01]  /*3da0*/  MUFU.EX2 R148, R148 ;  /* 0x0000009400947308 */ /* 0x000ee20000000800 */
[----:B------:R-:W-:Y:S02]  /*3db0*/  PLOP3.LUT P1, PT, PT, PT, UP6, 0x40, 0x0 ;  /* 0x000000000000781c */ /* 0x000fe40003f2e868 */
[----:B------:R-:W-:Y:S01]  /*3dc0*/  PLOP3.LUT P6, PT, PT, PT, UP5, 0x40, 0x0 ;  /* 0x000000000000781c */ /* 0x000fe20003fce858 */
[--C-:B------:R-:W-:Y:S01]  /*3dd0*/  FFMA.FTZ R147, R147, c[0x0][0x29c], -R136.reuse ;  /* 0x0000a70093937a23 */ /* 0x100fe20000010888 */
[----:B------:R-:W-:Y:S01]  /*3de0*/  PLOP3.LUT P5, PT, PT, PT, UP4, 0x40, 0x0 ;  /* 0x000000000000781c */ /* 0x000fe20003fae848 */
[--C-:B------:R-:W-:Y:S01]  /*3df0*/  FFMA.FTZ R146, R146, c[0x0][0x29c], -R136.reuse ;  /* 0x0000a70092927a23 */ /* 0x100fe20000010888 */
[----:B------:R-:W-:Y:S01]  /*3e00*/  ISETP.GT.AND P1, PT, R2, RZ, P1 ;  /* 0x000000ff0200720c */ /* 0x000fe20000f24270 */
[----:B------:R-:W-:Y:S01]  /*3e10*/  FFMA.FTZ R136, R140, c[0x0][0x29c], -R136 ;  /* 0x0000a7008c887a23 */ /* 0x000fe20000010888 */
[C---:B------:R-:W-:Y:S01]  /*3e20*/  ISETP.GT.AND P6, PT, R2.reuse, 0x1, P6 ;  /* 0x000000010200780c */ /* 0x040fe200037c4270 */
[----:B------:R-:W-:Y:S01]  /*3e30*/  MUFU.EX2 R147, R147 ;  /* 0x0000009300937308 */ /* 0x000fe20000000800 */
[----:B------:R-:W-:Y:S02]  /*3e40*/  ISETP.GT.AND P5, PT, R2, 0x20, P5 ;  /* 0x000000200200780c */ /* 0x000fe40002fa4270 */
[C---:B------:R-:W-:Y:S02]  /*3e50*/  ISETP.LT.OR P1, PT, R8.reuse, 0x1, P1 ;  /* 0x000000010800780c */ /* 0x040fe40000f21670 */
[C---:B------:R-:W-:Y:S02]  /*3e60*/  ISETP.LT.OR P6, PT, R8.reuse, 0x2, P6 ;  /* 0x000000020800780c */ /* 0x040fe400037c1670 */
[----:B------:R-:W-:Y:S02]  /*3e70*/  ISETP.LT.OR P5, PT, R8, 0x21, P5 ;  /* 0x000000210800780c */ /* 0x000fe40002fa1670 */
[----:B------:R-:W-:Y:S02]  /*3e80*/  FSEL R145, R236, -INF , !P1 ;  /* 0xff800000ec917808 */ /* 0x000fe40004800000 */
        /* <DEDUP_REMOVED lines=8> */
[----:B------:R-:W-:Y:S01]  /*3f10*/  MUFU.EX2 R145, R145 ;  /* 0x0000009100917308 */ /* 0x000fe20000000800 */
[C---:B------:R-:W-:Y:S02]  /*3f20*/  ISETP.GT.AND P6, PT, R2.reuse, 0x40, P6 ;  /* 0x000000400200780c */ /* 0x040fe400037c4270 */
[C---:B------:R-:W-:Y:S02]  /*3f30*/  ISETP.GT.AND P5, PT, R2.reuse, 0x41, P5 ;  /* 0x000000410200780c */ /* 0x040fe40002fa4270 */
[----:B------:R-:W-:Y:S01]  /*3f40*/  ISETP.GT.AND P1, PT, R2, 0x21, P1 ;  /* 0x000000210200780c */ /* 0x000fe20000f24270 */
[----:B------:R-:W-:Y:S01]  /*3f50*/  IMAD.MOV.U32 R2, RZ, RZ, 0x40 ;  /* 0x00000040ff027424 */ /* 0x000fe200078e00ff */
[C---:B------:R-:W-:Y:S02]  /*3f60*/  ISETP.LT.OR P6, PT, R8.reuse, 0x41, P6 ;  /* 0x000000410800780c */ /* 0x040fe400037c1670 */
[C---:B------:R-:W-:Y:S01]  /*3f70*/  ISETP.LT.OR P5, PT, R8.reuse, 0x42, P5 ;  /* 0x000000420800780c */ /* 0x040fe20002fa1670 */
[----:B------:R-:W-:Y:S01]  /*3f80*/  MUFU.EX2 R144, R144 ;  /* 0x0000009000907308 */ /* 0x000fe20000000800 */
[----:B------:R-:W-:Y:S02]  /*3f90*/  ISETP.LT.OR P1, PT, R8, 0x22, P1 ;  /* 0x000000220800780c */ /* 0x000fe40000f21670 */
[C---:B----4-:R-:W-:Y:S02]  /*3fa0*/  HMMA.16816.F32.BF16 R8, R24.reuse, R160, RZ ;  /* 0x000000a01808723c */ /* 0x050fe400000418ff */
[----:B------:R-:W-:Y:S02]  /*3fb0*/  FSEL R141, R211, -INF , !P6 ;  /* 0xff800000d38d7808 */ /* 0x000fe40007000000 */
[----:B------:R-:W-:Y:S02]  /*3fc0*/  FSEL R151, R210, -INF , !P5 ;  /* 0xff800000d2977808 */ /* 0x000fe40006800000 */
[----:B------:R-:W-:Y:S01]  /*3fd0*/  FSEL R142, R214, -INF , !P1 ;  /* 0xff800000d68e7808 */ /* 0x000fe20004800000 */
[----:B------:R-:W-:Y:S01]  /*3fe0*/  MUFU.EX2 R143, R143 ;  /* 0x0000008f008f7308 */ /* 0x000fe20000000800 */
[-C--:B------:R-:W-:Y:S01]  /*3ff0*/  HMMA.16816.F32.BF16 R12, R24, R162.reuse, RZ ;  /* 0x000000a2180c723c */ /* 0x080fe200000418ff */
[----:B------:R-:W-:Y:S02]  /*4000*/  PLOP3.LUT P1, PT, PT, PT, UP6, 0x40, 0x0 ;  /* 0x000000000000781c */ /* 0x000fe40003f2e868 */
[----:B------:R-:W-:Y:S01]  /*4010*/  PLOP3.LUT P6, PT, PT, PT, UP5, 0x40, 0x0 ;  /* 0x000000000000781c */ /* 0x000fe20003fce858 */
[--C-:B------:R-:W-:Y:S01]  /*4020*/  FFMA.FTZ R142, R142, c[0x0][0x29c], -R135.reuse ;  /* 0x0000a7008e8e7a23 */ /* 0x100fe20000010887 */
[----:B------:R-:W-:Y:S01]  /*4030*/  PLOP3.LUT P5, PT, PT, PT, UP4, 0x40, 0x0 ;  /* 0x000000000000781c */ /* 0x000fe20003fae848 */
[--C-:B------:R-:W-:Y:S01]  /*4040*/  FFMA.FTZ R141, R141, c[0x0][0x29c], -R135.reuse ;  /* 0x0000a7008d8d7a23 */ /* 0x100fe20000010887 */
[C---:B------:R-:W-:Y:S01]  /*4050*/  ISETP.GT.AND P1, PT, R16.reuse, RZ, P1 ;  /* 0x000000ff1000720c */ /* 0x040fe20000f24270 */
[----:B------:R-:W-:Y:S01]  /*4060*/  FFMA.FTZ R135, R151, c[0x0][0x29c], -R135 ;  /* 0x0000a70097877a23 */ /* 0x000fe20000010887 */
[C---:B------:R-:W-:Y:S01]  /*4070*/  ISETP.GT.AND P6, PT, R16.reuse, 0x1, P6 ;  /* 0x000000011000780c */ /* 0x040fe200037c4270 */
[----:B------:R-:W4:Y:S01]  /*4080*/  MUFU.EX2 R151, R146 ;  /* 0x0000009200977308 */ /* 0x000f220000000800 */
[----:B------:R-:W-:Y:S02]  /*4090*/  ISETP.GT.AND P5, PT, R16, 0x20, P5 ;  /* 0x000000201000780c */ /* 0x000fe40002fa4270 */
[C---:B------:R-:W-:Y:S02]  /*40a0*/  ISETP.LT.OR P1, PT, R132.reuse, 0x1, P1 ;  /* 0x000000018400780c */ /* 0x040fe40000f21670 */
[C---:B------:R-:W-:Y:S02]  /*40b0*/  ISETP.LT.OR P6, PT, R132.reuse, 0x2, P6 ;  /* 0x000000028400780c */ /* 0x040fe400037c1670 */
[----:B------:R-:W-:Y:S02]  /*40c0*/  ISETP.LT.OR P5, PT, R132, 0x21, P5 ;  /* 0x000000218400780c */ /* 0x000fe40002fa1670 */
[----:B------:R-:W-:Y:S01]  /*40d0*/  FSEL R152, R239, -INF , !P1 ;  /* 0xff800000ef987808 */ /* 0x000fe20004800000 */
[----:B------:R2:W1:Y:S01]  /*40e0*/  MUFU.EX2 R146, R136 ;  /* 0x0000008800927308 */ /* 0x0004620000000800 */
[----:B------:R-:W-:Y:S02]  /*40f0*/  FSEL R153, R241, -INF , !P6 ;  /* 0xff800000f1997808 */ /* 0x000fe40007000000 */
[----:B------:R-:W-:Y:S02]  /*4100*/  FSEL R154, R238, -INF , !P5 ;  /* 0xff800000ee9a7808 */ /* 0x000fe40006800000 */
[----:B------:R-:W-:Y:S02]  /*4110*/  PLOP3.LUT P1, PT, PT, PT, UP3, 0x40, 0x0 ;  /* 0x000000000000781c */ /* 0x000fe40003f2e838 */
[----:B------:R-:W-:Y:S02]  /*4120*/  PLOP3.LUT P6, PT, PT, PT, UP2, 0x40, 0x0 ;  /* 0x000000000000781c */ /* 0x000fe40003fce828 */
[----:B------:R-:W-:Y:S01]  /*4130*/  PLOP3.LUT P5, PT, PT, PT, UP1, 0x40, 0x0 ;  /* 0x000000000000781c */ /* 0x000fe20003fae818 */
[----:B------:R-:W1:Y:S01]  /*4140*/  MUFU.EX2 R142, R142 ;  /* 0x0000008e008e7308 */ /* 0x000e620000000800 */
[C---:B------:R-:W-:Y:S02]  /*4150*/  ISETP.GT.AND P1, PT, R16.reuse, 0x21, P1 ;  /* 0x000000211000780c */ /* 0x040fe40000f24270 */
[C---:B------:R-:W-:Y:S02]  /*4160*/  ISETP.GT.AND P6, PT, R16.reuse, 0x40, P6 ;  /* 0x000000401000780c */ /* 0x040fe400037c4270 */
[----:B------:R-:W-:Y:S02]  /*4170*/  ISETP.GT.AND P5, PT, R16, 0x41, P5 ;  /* 0x000000411000780c */ /* 0x000fe40002fa4270 */
[C---:B------:R-:W-:Y:S02]  /*4180*/  HMMA.16816.F32.BF16 R16, R20.reuse, R162, RZ ;  /* 0x000000a21410723c */ /* 0x040fe400000418ff */
[----:B------:R-:W-:Y:S02]  /*4190*/  SEL R2, R2, 0xffffffc0, !P0 ;  /* 0xffffffc002027807 */ /* 0x000fe40004000000 */
[----:B------:R-:W-:Y:S02]  /*41a0*/  ISETP.LT.OR P6, PT, R132, 0x41, P6 ;  /* 0x000000418400780c */ /* 0x000fe400037c1670 */
[----:B------:R-:W-:Y:S01]  /*41b0*/  IADD3 R3, R224, R2, RZ ;  /* 0x00000002e0037210 */ /* 0x000fe20007ffe0ff */
[----:B------:R-:W-:Y:S01]  /*41c0*/  IMAD.IADD R2, R2, 0x1, R225 ;  /* 0x0000000102027824 */ /* 0x000fe200078e02e1 */
[-C--:B------:R-:W-:Y:S01]  /*41d0*/  HMMA.16816.F32.BF16 R20, R20, R164.reuse, RZ ;  /* 0x000000a41414723c */ /* 0x080fe200000418ff */
[C---:B------:R-:W-:Y:S02]  /*41e0*/  ISETP.LT.OR P5, PT, R132.reuse, 0x42, P5 ;  /* 0x000000428400780c */ /* 0x040fe40002fa1670 */
[----:B------:R-:W-:Y:S01]  /*41f0*/  ISETP.LT.OR P1, PT, R132, 0x22, P1 ;  /* 0x000000228400780c */ /* 0x000fe20000f21670 */
[--C-:B------:R-:W-:Y:S03]  /*4200*/  FFMA.FTZ R132, R154, c[0x0][0x29c], -R137.reuse ;  /* 0x0000a7009a847a23 */ /* 0x100fe60000010889 */
[----:B------:R-:W-:Y:S01]  /*4210*/  FSEL R139, R237, -INF , !P1 ;  /* 0xff800000ed8b7808 */ /* 0x000fe20004800000 */
[----:B------:R-:W-:Y:S01]  /*4220*/  HMMA.16816.F32.BF16 R24, R24, R164, RZ ;  /* 0x000000a41818723c */ /* 0x000fe200000418ff */
[----:B------:R-:W-:Y:S03]  /*4230*/  PLOP3.LUT P1, PT, PT, PT, UP0, 0x80, 0x0 ;  /* 0x000000000000781c */ /* 0x000fe60003f2f008 */
[--C-:B------:R-:W-:Y:S04]  /*4240*/  FFMA.FTZ R139, R139, c[0x0][0x29c], -R137.reuse ;  /* 0x0000a7008b8b7a23 */ /* 0x100fe80000010889 */
[-C--:B------:R-:W-:Y:S08]  /*4250*/  HMMA.16816.F32.BF16 R4, R76, R166.reuse, R4 ;  /* 0x000000a64c04723c */ /* 0x080ff00000041804 */
[C---:B------:R-:W-:Y:S08]  /*4260*/  HMMA.16816.F32.BF16 R8, R80.reuse, R166, R8 ;  /* 0x000000a65008723c */ /* 0x040ff00000041808 */
[-C--:B------:R-:W-:Y:S08]  /*4270*/  HMMA.16816.F32.BF16 R12, R80, R168.reuse, R12 ;  /* 0x000000a8500c723c */ /* 0x080ff0000004180c */
[C---:B------:R-:W-:Y:S08]  /*4280*/  HMMA.16816.F32.BF16 R16, R76.reuse, R168, R16 ;  /* 0x000000a84c10723c */ /* 0x040ff00000041810 */
[-C--:B------:R-:W-:Y:S01]  /*4290*/  HMMA.16816.F32.BF16 R20, R76, R170.reuse, R20 ;  /* 0x000000aa4c14723c */ /* 0x080fe20000041814 */
[----:B------:R-:W1:Y:S07]  /*42a0*/  LDSM.16.M88.4 R76, [R3+0xe080] ;  /* 0x00e08000034c783b */ /* 0x000e6e0000000200 */
[----:B------:R-:W-:Y:S01]  /*42b0*/  HMMA.16816.F32.BF16 R24, R80, R170, R24 ;  /* 0x000000aa5018723c */ /* 0x000fe20000041818 */
[----:B------:R-:W2:Y:S07]  /*42c0*/  LDSM.16.M88.4 R80, [R3+0xf080] ;  /* 0x00f080000350783b */ /* 0x000eae0000000200 */
        /* <DEDUP_REMOVED lines=31> */
[----:B------:R2:W3:Y:S03]  /*44c0*/  LDSM.16.M88.4 R80, [R3+0x11080] ;  /* 0x011080000350783b */ /* 0x0004e60000000200 */
[----:B--2---:R-:W-:Y:S02]  /*44d0*/  FSEL R3, R213, -INF , !P6 ;  /* 0xff800000d5037808 */ /* 0x004fe40007000000 */
[----:B------:R-:W-:Y:S03]  /*44e0*/  PLOP3.LUT P6, PT, PT, PT, UP5, 0x40, 0x0 ;  /* 0x000000000000781c */ /* 0x000fe60003fce858 */
[----:B------:R-:W-:Y:S01]  /*44f0*/  FFMA.FTZ R140, R3, c[0x0][0x29c], -R137 ;  /* 0x0000a700038c7a23 */ /* 0x000fe20000010889 */
[C---:B------:R-:W-:Y:S01]  /*4500*/  ISETP.GT.AND P6, PT, R133.reuse, 0x1, P6 ;  /* 0x000000018500780c */ /* 0x040fe200037c4270 */
[----:B------:R-:W-:Y:S01]  /*4510*/  LDS R3, [R247.X4+0x122a0] ;  /* 0x0122a000f7037984 */ /* 0x000fe20000004800 */
[-C--:B-1----:R-:W-:Y:S03]  /*4520*/  HMMA.16816.F32.BF16 R4, R76, R196.reuse, R4 ;  /* 0x000000c44c04723c */ /* 0x082fe60000041804 */
[----:B------:R-:W-:Y:S02]  /*4530*/  MUFU.EX2 R140, R140 ;  /* 0x0000008c008c7308 */ /* 0x000fe40000000800 */
[----:B------:R-:W-:Y:S03]  /*4540*/  ISETP.LT.OR P6, PT, R134, 0x2, P6 ;  /* 0x000000028600780c */ /* 0x000fe600037c1670 */
[C---:B---3--:R-:W-:Y:S08]  /*4550*/  HMMA.16816.F32.BF16 R8, R80.reuse, R196, R8 ;  /* 0x000000c45008723c */ /* 0x048ff00000041808 */
[-C--:B------:R-:W-:Y:S08]  /*4560*/  HMMA.16816.F32.BF16 R12, R80, R198.reuse, R12 ;  /* 0x000000c6500c723c */ /* 0x080ff0000004180c */
[C---:B------:R-:W-:Y:S08]  /*4570*/  HMMA.16816.F32.BF16 R16, R76.reuse, R198, R16 ;  /* 0x000000c64c10723c */ /* 0x040ff00000041810 */
[-C--:B------:R-:W-:Y:S01]  /*4580*/  HMMA.16816.F32.BF16 R20, R76, R200.reuse, R20 ;  /* 0x000000c84c14723c */ /* 0x080fe20000041814 */
[----:B------:R-:W1:Y:S07]  /*4590*/  LDSM.16.M88.4 R76, [R2+0x10080] ;  /* 0x01008000024c783b */ /* 0x000e6e0000000200 */
[----:B------:R-:W-:Y:S01]  /*45a0*/  HMMA.16816.F32.BF16 R24, R80, R200, R24 ;  /* 0x000000c85018723c */ /* 0x000fe20000041818 */
[----:B------:R2:W3:Y:S03]  /*45b0*/  LDSM.16.M88.4 R80, [R2+0x11080] ;  /* 0x011080000250783b */ /* 0x0004e60000000200 */
[----:B--2---:R-:W-:Y:S02]  /*45c0*/  FSEL R2, R212, -INF , !P5 ;  /* 0xff800000d4027808 */ /* 0x004fe40006800000 */
[----:B------:R-:W-:Y:S04]  /*45d0*/  PLOP3.LUT P5, PT, PT, PT, UP6, 0x40, 0x0 ;  /* 0x000000000000781c */ /* 0x000fe80003fae868 */
[C---:B------:R-:W-:Y:S01]  /*45e0*/  ISETP.GT.AND P5, PT, R133.reuse, RZ, P5 ;  /* 0x000000ff8500720c */ /* 0x040fe20002fa4270 */
[-C--:B-1----:R-:W-:Y:S05]  /*45f0*/  HMMA.16816.F32.BF16 R4, R76, R202.reuse, R4 ;  /* 0x000000ca4c04723c */ /* 0x082fea0000041804 */
[----:B------:R-:W-:Y:S03]  /*4600*/  ISETP.LT.OR P5, PT, R134, 0x1, P5 ;  /* 0x000000018600780c */ /* 0x000fe60002fa1670 */
[C---:B---3--:R-:W-:Y:S04]  /*4610*/  HMMA.16816.F32.BF16 R8, R80.reuse, R202, R8 ;  /* 0x000000ca5008723c */ /* 0x048fe80000041808 */
[----:B------:R-:W-:Y:S02]  /*4620*/  FSEL R136, R246, -INF , !P5 ;  /* 0xff800000f6887808 */ /* 0x000fe40006800000 */
[----:B------:R-:W-:Y:S02]  /*4630*/  PLOP3.LUT P5, PT, PT, PT, UP3, 0x40, 0x0 ;  /* 0x000000000000781c */ /* 0x000fe40003fae838 */
[-C--:B------:R-:W-:Y:S03]  /*4640*/  HMMA.16816.F32.BF16 R12, R80, R204.reuse, R12 ;  /* 0x000000cc500c723c */ /* 0x080fe6000004180c */
[----:B------:R-:W-:Y:S01]  /*4650*/  ISETP.GT.AND P5, PT, R133, 0x21, P5 ;  /* 0x000000218500780c */ /* 0x000fe20002fa4270 */
[--C-:B------:R-:W-:Y:S03]  /*4660*/  FFMA.FTZ R136, R136, c[0x0][0x29c], -R138.reuse ;  /* 0x0000a70088887a23 */ /* 0x100fe6000001088a */
[----:B------:R-:W-:Y:S01]  /*4670*/  ISETP.LT.OR P5, PT, R134, 0x22, P5 ;  /* 0x000000228600780c */ /* 0x000fe20002fa1670 */
[C---:B------:R-:W-:Y:S02]  /*4680*/  HMMA.16816.F32.BF16 R16, R76.reuse, R204, R16 ;  /* 0x000000cc4c10723c */ /* 0x040fe40000041810 */
[----:B------:R-:W-:Y:S02]  /*4690*/  MUFU.EX2 R136, R136 ;  /* 0x0000008800887308 */ /* 0x000fe40000000800 */
[--C-:B------:R-:W-:Y:S02]  /*46a0*/  FADD.FTZ R6, R6, -R3.reuse ;  /* 0x8000000306067221 */ /* 0x100fe40000010000 */
[----:B------:R-:W-:Y:S02]  /*46b0*/  FADD.FTZ R7, R7, -R3 ;  /* 0x8000000307077221 */ /* 0x000fe40000010000 */
[-C--:B------:R-:W-:Y:S04]  /*46c0*/  HMMA.16816.F32.BF16 R20, R76, R206.reuse, R20 ;  /* 0x000000ce4c14723c */ /* 0x080fe80000041814 */
[----:B------:R-:W-:Y:S02]  /*46d0*/  FMUL.FTZ R6, R150, R6 ;  /* 0x0000000696067220 */ /* 0x000fe40000410000 */
[----:B-----5:R-:W-:Y:S01]  /*46e0*/  FMUL.FTZ R7, R149, R7 ;  /* 0x0000000795077220 */ /* 0x020fe20000410000 */
[----:B------:R-:W-:Y:S01]  /*46f0*/  FSEL R78, R243, -INF , !P5 ;  /* 0xff800000f34e7808 */ /* 0x000fe20006800000 */
[----:B------:R-:W-:Y:S01]  /*4700*/  HMMA.16816.F32.BF16 R24, R80, R206, R24 ;  /* 0x000000ce5018723c */ /* 0x000fe20000041818 */
[----:B------:R-:W-:Y:S03]  /*4710*/  PLOP3.LUT P5, PT, PT, PT, UP1, 0x40, 0x0 ;  /* 0x000000000000781c */ /* 0x000fe60003fae818 */
[--C-:B------:R-:W-:Y:S01]  /*4720*/  FFMA.FTZ R76, R152, c[0x0][0x29c], -R137.reuse ;  /* 0x0000a700984c7a23 */ /* 0x100fe20000010889 */
[----:B------:R-:W-:Y:S01]  /*4730*/  ISETP.GT.AND P5, PT, R133, 0x41, P5 ;  /* 0x000000418500780c */ /* 0x000fe20002fa4270 */
[----:B------:R1:W-:Y:S01]  /*4740*/  MUFU.EX2 R152, R135 ;  /* 0x0000008700987308 */ /* 0x0003e20000000800 */
[--C-:B------:R-:W-:Y:S01]  /*4750*/  FFMA.FTZ R77, R153, c[0x0][0x29c], -R137.reuse ;  /* 0x0000a700994d7a23 */ /* 0x100fe20000010889 */
[----:B------:R-:W-:Y:S01]  /*4760*/  F2FP.BF16.PACK_AB R81, R149, R150 ;  /* 0x000000969551723e */ /* 0x000fe200000010ff */
[----:B------:R-:W-:Y:S01]  /*4770*/  FFMA.FTZ R137, R2, c[0x0][0x29c], -R137 ;  /* 0x0000a70002897a23 */ /* 0x000fe20000010889 */
[----:B------:R-:W-:Y:S01]  /*4780*/  ISETP.LT.OR P5, PT, R134, 0x42, P5 ;  /* 0x000000428600780c */ /* 0x000fe20002fa1670 */
[----:B------:R-:W2:Y:S01]  /*4790*/  LDS R2, [R247.X4+0x12300] ;  /* 0x01230000f7027984 */ /* 0x000ea20000004800 */
[--C-:B------:R-:W-:Y:S02]  /*47a0*/  FADD.FTZ R18, R18, -R3.reuse ;  /* 0x8000000312127221 */ /* 0x100fe40000010000 */
[--C-:B------:R-:W-:Y:S02]  /*47b0*/  FADD.FTZ R19, R19, -R3.reuse ;  /* 0x8000000313137221 */ /* 0x100fe40000010000 */
[--C-:B------:R-:W-:Y:S01]  /*47c0*/  FADD.FTZ R22, R22, -R3.reuse ;  /* 0x8000000316167221 */ /* 0x100fe20000010000 */
[----:B------:R-:W3:Y:S01]  /*47d0*/  MUFU.EX2 R153, R141 ;  /* 0x0000008d00997308 */ /* 0x000ee20000000800 */
[----:B------:R-:W-:Y:S02]  /*47e0*/  FADD.FTZ R23, R23, -R3 ;  /* 0x8000000317177221 */ /* 0x000fe40000010000 */
[----:B------:R-:W-:Y:S01]  /*47f0*/  FFMA.FTZ R80, -R157, R157, 1 ;  /* 0x3f8000009d507423 */ /* 0x000fe2000001019d */
[----:B------:R-:W5:Y:S01]  /*4800*/  LDS R3, [R247.X4+0x12320] ;  /* 0x01232000f7037984 */ /* 0x000f620000004800 */
[----:B------:R-:W-:Y:S02]  /*4810*/  FFMA.FTZ R82, -R209, R209, 1 ;  /* 0x3f800000d1527423 */ /* 0x000fe400000101d1 */
[----:B------:R-:W-:Y:S02]  /*4820*/  FMUL.FTZ R18, R148, R18 ;  /* 0x0000001294127220 */ /* 0x000fe40000410000 */
[----:B------:R-:W-:Y:S01]  /*4830*/  FMUL.FTZ R82, R6, R82 ;  /* 0x0000005206527220 */ /* 0x000fe20000410000 */
[----:B------:R2:W-:Y:S01]  /*4840*/  MUFU.EX2 R157, R132 ;  /* 0x00000084009d7308 */ /* 0x0005e20000000800 */
[----:B------:R-:W-:Y:S01]  /*4850*/  FFMA.FTZ R6, -R158, R158, 1 ;  /* 0x3f8000009e067423 */ /* 0x000fe2000001019e */
[----:B-1----:R-:W-:Y:S01]  /*4860*/  FSEL R135, R245, -INF , !P6 ;  /* 0xff800000f5877808 */ /* 0x002fe20007000000 */
[----:B----4-:R-:W-:Y:S01]  /*4870*/  FMUL.FTZ R22, R151, R22 ;  /* 0x0000001697167220 */ /* 0x010fe20000410000 */
[----:B------:R-:W-:Y:S01]  /*4880*/  PLOP3.LUT P6, PT, PT, PT, UP4, 0x40, 0x0 ;  /* 0x000000000000781c */ /* 0x000fe20003fce848 */
[----:B------:R-:W-:Y:S02]  /*4890*/  FMUL.FTZ R23, R146, R23 ;  /* 0x0000001792177220 */ /* 0x000fe40000410000 */
[----:B------:R-:W-:Y:S01]  /*48a0*/  FMUL.FTZ R19, R147, R19 ;  /* 0x0000001393137220 */ /* 0x000fe20000410000 */
[----:B------:R-:W-:Y:S02]  /*48b0*/  ISETP.GT.AND P6, PT, R133, 0x20, P6 ;  /* 0x000000208500780c */ /* 0x000fe400037c4270 */
[----:B------:R1:W-:Y:S01]  /*48c0*/  MUFU.EX2 R159, R76 ;  /* 0x0000004c009f7308 */ /* 0x0003e20000000800 */
[--C-:B------:R-:W-:Y:S01]  /*48d0*/  FFMA.FTZ R135, R135, c[0x0][0x29c], -R138.reuse ;  /* 0x0000a70087877a23 */ /* 0x100fe2000001088a */
[----:B------:R-:W-:Y:S04]  /*48e0*/  ISETP.LT.OR P6, PT, R134, 0x21, P6 ;  /* 0x000000218600780c */ /* 0x000fe800037c1670 */
[----:B------:R-:W-:Y:S02]  /*48f0*/  FSEL R79, R244, -INF , !P6 ;  /* 0xff800000f44f7808 */ /* 0x000fe40007000000 */
[----:B------:R-:W-:Y:S02]  /*4900*/  PLOP3.LUT P6, PT, PT, PT, UP2, 0x40, 0x0 ;  /* 0x000000000000781c */ /* 0x000fe40003fce828 */
[----:B------:R4:W3:Y:S01]  /*4910*/  MUFU.EX2 R154, R77 ;  /* 0x0000004d009a7308 */ /* 0x0008e20000000800 */
[--C-:B------:R-:W-:Y:S01]  /*4920*/  FFMA.FTZ R83, R79, c[0x0][0x29c], -R138.reuse ;  /* 0x0000a7004f537a23 */ /* 0x100fe2000001088a */
[----:B------:R-:W-:Y:S01]  /*4930*/  ISETP.GT.AND P6, PT, R133, 0x40, P6 ;  /* 0x000000408500780c */ /* 0x000fe200037c4270 */
[----:B------:R-:W-:Y:S02]  /*4940*/  FMUL.FTZ R79, R7, R80 ;  /* 0x00000050074f7220 */ /* 0x000fe40000410000 */
[----:B------:R-:W-:Y:S01]  /*4950*/  FFMA.FTZ R7, -R156, R156, 1 ;  /* 0x3f8000009c077423 */ /* 0x000fe2000001019c */
[----:B------:R-:W-:Y:S01]  /*4960*/  ISETP.LT.OR P6, PT, R134, 0x41, P6 ;  /* 0x000000418600780c */ /* 0x000fe200037c1670 */
[----:B------:R-:W-:Y:S01]  /*4970*/  FMUL.FTZ R80, R18, R6 ;  /* 0x0000000612507220 */ /* 0x000fe20000410000 */
[----:B------:R-:W-:Y:S01]  /*4980*/  F2FP.BF16.PACK_AB R79, R79, R82 ;  /* 0x000000524f4f723e */ /* 0x000fe200000010ff */
[----:B------:R-:W-:Y:S01]  /*4990*/  FFMA.FTZ R6, -R155, R155, 1 ;  /* 0x3f8000009b067423 */ /* 0x000fe2000001019b */
[----:B------:R-:W-:Y:S01]  /*49a0*/  MUFU.EX2 R137, R137 ;  /* 0x0000008900897308 */ /* 0x000fe20000000800 */
[----:B--2---:R-:W-:Y:S02]  /*49b0*/  FFMA.FTZ R132, R78, c[0x0][0x29c], -R138 ;  /* 0x0000a7004e847a23 */ /* 0x004fe4000001088a */
[----:B------:R-:W-:Y:S01]  /*49c0*/  FFMA.FTZ R18, -R208, R208, 1 ;  /* 0x3f800000d0127423 */ /* 0x000fe200000101d0 */
[----:B-1----:R-:W-:Y:S01]  /*49d0*/  FSEL R76, R240, -INF , !P5 ;  /* 0xff800000f04c7808 */ /* 0x002fe20006800000 */
[----:B------:R-:W-:Y:S01]  /*49e0*/  FMUL.FTZ R7, R22, R7 ;  /* 0x0000000716077220 */ /* 0x000fe20000410000 */
[----:B------:R-:W-:Y:S01]  /*49f0*/  F2FP.BF16.PACK_AB R22, R142, R143 ;  /* 0x0000008f8e16723e */ /* 0x000fe200000010ff */
[----:B------:R-:W-:Y:S01]  /*4a00*/  FMUL.FTZ R6, R23, R6 ;  /* 0x0000000617067220 */ /* 0x000fe20000410000 */
[----:B------:R-:W-:Y:S01]  /*4a10*/  F2FP.BF16.PACK_AB R23, R144, R145 ;  /* 0x000000919017723e */ /* 0x000fe200000010ff */
[--C-:B------:R-:W-:Y:S01]  /*4a20*/  FADD.FTZ R9, R9, -R2.reuse ;  /* 0x8000000209097221 */ /* 0x100fe20000010000 */
[----:B------:R-:W-:Y:S01]  /*4a30*/  MUFU.EX2 R134, R132 ;  /* 0x0000008400867308 */ /* 0x000fe20000000800 */
[----:B------:R-:W-:Y:S01]  /*4a40*/  FMUL.FTZ R18, R19, R18 ;  /* 0x0000001213127220 */ /* 0x000fe20000410000 */
[----:B------:R-:W-:Y:S01]  /*4a50*/  F2FP.BF16.PACK_AB R78, R6, R7 ;  /* 0x00000007064e723e */ /* 0x000fe200000010ff */
[--C-:B------:R-:W-:Y:S01]  /*4a60*/  FADD.FTZ R8, R8, -R2.reuse ;  /* 0x8000000208087221 */ /* 0x100fe20000010000 */
[----:B----4-:R-:W-:Y:S01]  /*4a70*/  FSEL R77, R242, -INF , !P6 ;  /* 0xff800000f24d7808 */ /* 0x010fe20007000000 */
[----:B------:R-:W-:Y:S01]  /*4a80*/  FMUL.FTZ R9, R144, R9 ;  /* 0x0000000990097220 */ /* 0x000fe20000410000 */
[----:B------:R-:W-:Y:S01]  /*4a90*/  F2FP.BF16.PACK_AB R80, R18, R80 ;  /* 0x000000501250723e */ /* 0x000fe200000010ff */
[--C-:B------:R-:W-:Y:S02]  /*4aa0*/  FADD.FTZ R13, R13, -R2.reuse ;  /* 0x800000020d0d7221 */ /* 0x100fe40000010000 */
[----:B------:R-:W-:Y:S01]  /*4ab0*/  FFMA.FTZ R6, -R235, R235, 1 ;  /* 0x3f800000eb067423 */ /* 0x000fe200000101eb */
[----:B------:R-:W1:Y:S01]  /*4ac0*/  MUFU.EX2 R141, R139 ;  /* 0x0000008b008d7308 */ /* 0x000e620000000800 */
[----:B------:R-:W-:Y:S02]  /*4ad0*/  FMUL.FTZ R8, R145, R8 ;  /* 0x0000000891087220 */ /* 0x000fe40000410000 */
[--C-:B------:R-:W-:Y:S02]  /*4ae0*/  FADD.FTZ R12, R12, -R2.reuse ;  /* 0x800000020c0c7221 */ /* 0x100fe40000010000 */
[----:B------:R-:W-:Y:S02]  /*4af0*/  FFMA.FTZ R7, -R236, R236, 1 ;  /* 0x3f800000ec077423 */ /* 0x000fe400000101ec */
[----:B------:R-:W-:Y:S02]  /*4b00*/  FMUL.FTZ R13, R142, R13 ;  /* 0x0000000d8e0d7220 */ /* 0x000fe40000410000 */
[----:B------:R-:W-:Y:S01]  /*4b10*/  FMUL.FTZ R18, R9, R6 ;  /* 0x0000000609127220 */ /* 0x000fe20000410000 */
[----:B------:R-:W2:Y:S01]  /*4b20*/  MUFU.EX2 R139, R135 ;  /* 0x00000087008b7308 */ /* 0x000ea20000000800 */
[----:B------:R-:W-:Y:S02]  /*4b30*/  FFMA.FTZ R6, -R214, R214, 1 ;  /* 0x3f800000d6067423 */ /* 0x000fe400000101d6 */
[--C-:B------:R-:W-:Y:S02]  /*4b40*/  FADD.FTZ R24, R24, -R2.reuse ;  /* 0x8000000218187221 */ /* 0x100fe40000010000 */
[----:B------:R-:W-:Y:S02]  /*4b50*/  FMUL.FTZ R12, R143, R12 ;  /* 0x0000000c8f0c7220 */ /* 0x000fe40000410000 */
[----:B------:R-:W-:Y:S02]  /*4b60*/  FMUL.FTZ R8, R8, R7 ;  /* 0x0000000708087220 */ /* 0x000fe40000410000 */
[----:B------:R-:W-:Y:S01]  /*4b70*/  FFMA.FTZ R7, -R215, R215, 1 ;  /* 0x3f800000d7077423 */ /* 0x000fe200000101d7 */
[----:B------:R4:W2:Y:S01]  /*4b80*/  MUFU.EX2 R135, R83 ;  /* 0x0000005300877308 */ /* 0x0008a20000000800 */
[----:B---3--:R-:W-:Y:S01]  /*4b90*/  FMUL.FTZ R24, R153, R24 ;  /* 0x0000001899187220 */ /* 0x008fe20000410000 */
[----:B------:R-:W-:Y:S01]  /*4ba0*/  F2FP.BF16.PACK_AB R18, R18, R8 ;  /* 0x000000081212723e */ /* 0x000fe200000010ff */
[----:B------:R-:W-:Y:S01]  /*4bb0*/  FMUL.FTZ R19, R13, R6 ;  /* 0x000000060d137220 */ /* 0x000fe20000410000 */
[----:B------:R-:W-:Y:S01]  /*4bc0*/  F2FP.BF16.PACK_AB R13, R152, R153 ;  /* 0x00000099980d723e */ /* 0x000fe200000010ff */
[----:B------:R-:W-:Y:S02]  /*4bd0*/  FFMA.FTZ R6, -R211, R211, 1 ;  /* 0x3f800000d3067423 */ /* 0x000fe400000101d3 */
[--C-:B-----5:R-:W-:Y:S02]  /*4be0*/  FADD.FTZ R10, R10, -R3.reuse ;  /* 0x800000030a0a7221 */ /* 0x120fe40000010000 */
[----:B------:R-:W-:Y:S01]  /*4bf0*/  FMUL.FTZ R7, R12, R7 ;  /* 0x000000070c077220 */ /* 0x000fe20000410000 */
[----:B------:R-:W-:Y:S01]  /*4c00*/  F2FP.BF16.PACK_AB R12, R154, R159 ;  /* 0x0000009f9a0c723e */ /* 0x000fe200000010ff */
[----:B------:R-:W-:Y:S02]  /*4c10*/  FMUL.FTZ R82, R24, R6 ;  /* 0x0000000618527220 */ /* 0x000fe40000410000 */
[----:B------:R-:W-:Y:S01]  /*4c20*/  FMUL.FTZ R10, R159, R10 ;  /* 0x0000000a9f0a7220 */ /* 0x000fe20000410000 */
[----:B------:R-:W-:Y:S01]  /*4c30*/  F2FP.BF16.PACK_AB R19, R19, R7 ;  /* 0x000000071313723e */ /* 0x000fe200000010ff */
[--C-:B------:R-:W-:Y:S02]  /*4c40*/  FADD.FTZ R11, R11, -R3.reuse ;  /* 0x800000030b0b7221 */ /* 0x100fe40000010000 */
[----:B------:R-:W-:Y:S02]  /*4c50*/  FFMA.FTZ R6, -R239, R239, 1 ;  /* 0x3f800000ef067423 */ /* 0x000fe400000101ef */
[----:B------:R-:W-:Y:S02]  /*4c60*/  FADD.FTZ R25, R25, -R2 ;  /* 0x8000000219197221 */ /* 0x000fe40000010000 */
[----:B------:R-:W-:Y:S01]  /*4c70*/  FMUL.FTZ R7, R154, R11 ;  /* 0x0000000b9a077220 */ /* 0x000fe20000410000 */
[----:B-1----:R-:W-:Y:S01]  /*4c80*/  F2FP.BF16.PACK_AB R11, R141, R157 ;  /* 0x0000009d8d0b723e */ /* 0x002fe200000010ff */
[----:B------:R-:W-:Y:S02]  /*4c90*/  FMUL.FTZ R24, R10, R6 ;  /* 0x000000060a187220 */ /* 0x000fe40000410000 */
[--C-:B------:R-:W-:Y:S02]  /*4ca0*/  FADD.FTZ R26, R26, -R3.reuse ;  /* 0x800000031a1a7221 */ /* 0x100fe40000010000 */
[--C-:B------:R-:W-:Y:S02]  /*4cb0*/  FADD.FTZ R14, R14, -R3.reuse ;  /* 0x800000030e0e7221 */ /* 0x100fe40000010000 */
[----:B------:R-:W-:Y:S02]  /*4cc0*/  FFMA.FTZ R6, -R241, R241, 1 ;  /* 0x3f800000f1067423 */ /* 0x000fe400000101f1 */
[--C-:B------:R-:W-:Y:S02]  /*4cd0*/  FADD.FTZ R27, R27, -R3.reuse ;  /* 0x800000031b1b7221 */ /* 0x100fe40000010000 */
[----:B------:R-:W-:Y:S02]  /*4ce0*/  FMUL.FTZ R25, R152, R25 ;  /* 0x0000001998197220 */ /* 0x000fe40000410000 */
[----:B------:R-:W-:Y:S02]  /*4cf0*/  FFMA.FTZ R2, -R210, R210, 1 ;  /* 0x3f800000d2027423 */ /* 0x000fe400000101d2 */
[----:B------:R-:W-:Y:S02]  /*4d00*/  FMUL.FTZ R132, R157, R14 ;  /* 0x0000000e9d847220 */ /* 0x000fe40000410000 */
[----:B------:R-:W-:Y:S02]  /*4d10*/  FMUL.FTZ R14, R140, R26 ;  /* 0x0000001a8c0e7220 */ /* 0x000fe40000410000 */
[----:B------:R-:W-:Y:S02]  /*4d20*/  FMUL.FTZ R27, R137, R27 ;  /* 0x0000001b891b7220 */ /* 0x000fe40000410000 */
[----:B------:R-:W-:Y:S02]  /*4d30*/  FADD.FTZ R15, R15, -R3 ;  /* 0x800000030f0f7221 */ /* 0x000fe40000010000 */
[----:B------:R-:W-:Y:S01]  /*4d40*/  FMUL.FTZ R10, R7, R6 ;  /* 0x00000006070a7220 */ /* 0x000fe20000410000 */
[----:B------:R-:W-:Y:S01]  /*4d50*/  F2FP.BF16.PACK_AB R6, R137, R140 ;  /* 0x0000008c8906723e */ /* 0x000fe200000010ff */
[----:B------:R-:W-:Y:S02]  /*4d60*/  FFMA.FTZ R7, -R213, R213, 1 ;  /* 0x3f800000d5077423 */ /* 0x000fe400000101d5 */
[----:B------:R-:W-:Y:S01]  /*4d70*/  FFMA.FTZ R3, -R212, R212, 1 ;  /* 0x3f800000d4037423 */ /* 0x000fe200000101d4 */
[----:B------:R-:W-:Y:S01]  /*4d80*/  F2FP.BF16.PACK_AB R10, R10, R24 ;  /* 0x000000180a0a723e */ /* 0x000fe200000010ff */
[----:B------:R-:W-:Y:S02]  /*4d90*/  FMUL.FTZ R25, R25, R2 ;  /* 0x0000000219197220 */ /* 0x000fe40000410000 */
[----:B------:R-:W-:Y:S01]  /*4da0*/  FMUL.FTZ R14, R14, R7 ;  /* 0x000000070e0e7220 */ /* 0x000fe20000410000 */
[----:B------:R-:W1:Y:S01]  /*4db0*/  LDS R2, [R247.X4+0x12280] ;  /* 0x01228000f7027984 */ /* 0x000e620000004800 */
[----:B------:R-:W-:Y:S01]  /*4dc0*/  FMUL.FTZ R7, R27, R3 ;  /* 0x000000031b077220 */ /* 0x000fe20000410000 */
[----:B--2---:R-:W-:Y:S01]  /*4dd0*/  F2FP.BF16.PACK_AB R3, R139, R136 ;  /* 0x000000888b03723e */ /* 0x004fe200000010ff */
[--C-:B------:R-:W-:Y:S01]  /*4de0*/  FFMA.FTZ R133, R77, c[0x0][0x29c], -R138.reuse ;  /* 0x0000a7004d857a23 */ /* 0x100fe2000001088a */
[----:B------:R-:W-:Y:S01]  /*4df0*/  F2FP.BF16.PACK_AB R77, R146, R151 ;  /* 0x00000097924d723e */ /* 0x000fe200000010ff */
[----:B------:R-:W-:Y:S01]  /*4e00*/  FFMA.FTZ R138, R76, c[0x0][0x29c], -R138 ;  /* 0x0000a7004c8a7a23 */ /* 0x000fe2000001088a */
[----:B------:R-:W-:Y:S01]  /*4e10*/  F2FP.BF16.PACK_AB R76, R147, R148 ;  /* 0x00000094934c723e */ /* 0x000fe200000010ff */
[----:B------:R2:W-:Y:S01]  /*4e20*/  STS [R233+0x12480], R3 ;  /* 0x01248003e9007388 */ /* 0x0005e20000000800 */
[----:B------:R-:W-:Y:S01]  /*4e30*/  F2FP.BF16.PACK_AB R7, R7, R14 ;  /* 0x0000000e0707723e */ /* 0x000fe200000010ff */
[----:B------:R-:W-:Y:S01]  /*4e40*/  MUFU.EX2 R133, R133 ;  /* 0x0000008500857308 */ /* 0x000fe20000000800 */
[----:B----4-:R-:W-:Y:S01]  /*4e50*/  FMUL.FTZ R83, R141, R15 ;  /* 0x0000000f8d537220 */ /* 0x010fe20000410000 */
[----:B------:R-:W-:Y:S01]  /*4e60*/  STS [R234], R81 ;  /* 0x00000051ea007388 */ /* 0x000fe20000000800 */
[----:B------:R-:W-:Y:S02]  /*4e70*/  FFMA.FTZ R9, -R238, R238, 1 ;  /* 0x3f800000ee097423 */ /* 0x000fe400000101ee */
[----:B------:R-:W-:Y:S01]  /*4e80*/  FFMA.FTZ R8, -R237, R237, 1 ;  /* 0x3f800000ed087423 */ /* 0x000fe200000101ed */
[----:B------:R-:W-:Y:S01]  /*4e90*/  STS [R233+0x12c80], R23 ;  /* 0x012c8017e9007388 */ /* 0x000fe20000000800 */
[----:B------:R-:W-:Y:S02]  /*4ea0*/  FMUL.FTZ R15, R132, R9 ;  /* 0x00000009840f7220 */ /* 0x000fe40000410000 */
[----:B------:R-:W-:Y:S01]  /*4eb0*/  FMUL.FTZ R9, R83, R8 ;  /* 0x0000000853097220 */ /* 0x000fe20000410000 */
[----:B------:R3:W-:Y:S01]  /*4ec0*/  STS [R234+0x800], R12 ;  /* 0x0008000cea007388 */ /* 0x0007e20000000800 */
[----:B------:R-:W4:Y:S01]  /*4ed0*/  MUFU.EX2 R138, R138 ;  /* 0x0000008a008a7308 */ /* 0x000f220000000800 */
[----:B------:R-:W-:Y:S02]  /*4ee0*/  F2FP.BF16.PACK_AB R8, R25, R82 ;  /* 0x000000521908723e */ /* 0x000fe400000010ff */
[----:B------:R-:W-:Y:S02]  /*4ef0*/  F2FP.BF16.PACK_AB R9, R9, R15 ;  /* 0x0000000f0909723e */ /* 0x000fe400000010ff */
[----:B--2---:R-:W-:Y:S05]  /*4f00*/  F2FP.BF16.PACK_AB R3, R134, R135 ;  /* 0x000000878603723e */ /* 0x004fea00000010ff */
[----:B------:R4:W-:Y:S01]  /*4f10*/  STS [R233+0x13480], R3 ;  /* 0x01348003e9007388 */ /* 0x0009e20000000800 */
[--C-:B-1----:R-:W-:Y:S03]  /*4f20*/  FADD.FTZ R5, R5, -R2.reuse ;  /* 0x8000000205057221 */ /* 0x102fe60000010000 */
[----:B------:R-:W-:Y:S01]  /*4f30*/  STS [R234+0x1000], R76 ;  /* 0x0010004cea007388 */ /* 0x000fe20000000800 */
[--C-:B------:R-:W-:Y:S02]  /*4f40*/  FADD.FTZ R4, R4, -R2.reuse ;  /* 0x8000000204047221 */ /* 0x100fe40000010000 */
[----:B---3--:R-:W-:Y:S01]  /*4f50*/  FMUL.FTZ R12, R139, R5 ;  /* 0x000000058b0c7220 */ /* 0x008fe20000410000 */
[----:B------:R-:W-:Y:S01]  /*4f60*/  STS [R233+0x13c80], R22 ;  /* 0x013c8016e9007388 */ /* 0x000fe20000000800 */
[----:B------:R-:W-:Y:S02]  /*4f70*/  FMUL.FTZ R14, R136, R4 ;  /* 0x00000004880e7220 */ /* 0x000fe40000410000 */
[----:B------:R-:W-:Y:S01]  /*4f80*/  FFMA.FTZ R4, -R245, R245, 1 ;  /* 0x3f800000f5047423 */ /* 0x000fe200000101f5 */
[----:B------:R-:W-:Y:S01]  /*4f90*/  STS [R234+0x1800], R11 ;  /* 0x0018000bea007388 */ /* 0x000fe20000000800 */
[----:B------:R-:W-:Y:S02]  /*4fa0*/  FFMA.FTZ R5, -R246, R246, 1 ;  /* 0x3f800000f6057423 */ /* 0x000fe400000101f6 */
[----:B------:R-:W-:Y:S02]  /*4fb0*/  FMUL.FTZ R4, R12, R4 ;  /* 0x000000040c047220 */ /* 0x000fe40000410000 */
[----:B------:R-:W-:Y:S02]  /*4fc0*/  FMUL.FTZ R5, R14, R5 ;  /* 0x000000050e057220 */ /* 0x000fe40000410000 */
[--C-:B------:R-:W-:Y:S02]  /*4fd0*/  FADD.FTZ R16, R16, -R2.reuse ;  /* 0x8000000210107221 */ /* 0x100fe40000010000 */
[--C-:B------:R-:W-:Y:S02]  /*4fe0*/  FADD.FTZ R17, R17, -R2.reuse ;  /* 0x8000000211117221 */ /* 0x100fe40000010000 */
[----:B------:R-:W-:Y:S01]  /*4ff0*/  FMUL.FTZ R16, R135, R16 ;  /* 0x0000001087107220 */ /* 0x000fe20000410000 */
[----:B----4-:R-:W-:Y:S01]  /*5000*/  F2FP.BF16.PACK_AB R3, R138, R133 ;  /* 0x000000858a03723e */ /* 0x010fe200000010ff */
[----:B------:R-:W-:Y:S02]  /*5010*/  FMUL.FTZ R17, R134, R17 ;  /* 0x0000001186117220 */ /* 0x000fe40000410000 */
[--C-:B------:R-:W-:Y:S02]  /*5020*/  FADD.FTZ R20, R20, -R2.reuse ;  /* 0x8000000214147221 */ /* 0x100fe40000010000 */
[----:B------:R1:W-:Y:S01]  /*5030*/  STS [R233+0x14480], R3 ;  /* 0x01448003e9007388 */ /* 0x0003e20000000800 */
[----:B------:R-:W-:Y:S02]  /*5040*/  FADD.FTZ R21, R21, -R2 ;  /* 0x8000000215157221 */ /* 0x000fe40000010000 */
[----:B------:R-:W-:Y:S01]  /*5050*/  FMUL.FTZ R20, R133, R20 ;  /* 0x0000001485147220 */ /* 0x000fe20000410000 */
[----:B------:R-:W-:Y:S01]  /*5060*/  STS [R234+0x2000], R77 ;  /* 0x0020004dea007388 */ /* 0x000fe20000000800 */
[----:B------:R-:W-:Y:S02]  /*5070*/  FMUL.FTZ R21, R138, R21 ;  /* 0x000000158a157220 */ /* 0x000fe40000410000 */
[----:B------:R-:W-:Y:S01]  /*5080*/  FFMA.FTZ R2, -R240, R240, 1 ;  /* 0x3f800000f0027423 */ /* 0x000fe200000101f0 */
[----:B------:R-:W-:Y:S03]  /*5090*/  STS [R233+0x14c80], R13 ;  /* 0x014c800de9007388 */ /* 0x000fe60000000800 */
[----:B------:R-:W-:Y:S01]  /*50a0*/  FMUL.FTZ R2, R21, R2 ;  /* 0x0000000215027220 */ /* 0x000fe20000410000 */
[----:B------:R2:W-:Y:S04]  /*50b0*/  STS [R234+0x2800], R6 ;  /* 0x00280006ea007388 */ /* 0x0005e80000000800 */
[----:B------:R-:W-:Y:S01]  /*50c0*/  BAR.SYNC.DEFER_BLOCKING 0x0 ;  /* 0x0000000000007b1d */ /* 0x000fe20000010000 */
[----:B-1----:R-:W-:Y:S01]  /*50d0*/  F2FP.BF16.PACK_AB R3, R4, R5 ;  /* 0x000000050403723e */ /* 0x002fe200000010ff */
[----:B------:R-:W-:Y:S02]  /*50e0*/  FFMA.FTZ R5, -R243, R243, 1 ;  /* 0x3f800000f3057423 */ /* 0x000fe400000101f3 */
[----:B------:R-:W-:Y:S02]  /*50f0*/  FFMA.FTZ R4, -R242, R242, 1 ;  /* 0x3f800000f2047423 */ /* 0x000fe400000101f2 */
[----:B------:R-:W-:Y:S02]  /*5100*/  FMUL.FTZ R5, R17, R5 ;  /* 0x0000000511057220 */ /* 0x000fe40000410000 */
[----:B------:R-:W-:Y:S02]  /*5110*/  FMUL.FTZ R4, R20, R4 ;  /* 0x0000000414047220 */ /* 0x000fe40000410000 */
[----:B--2---:R-:W-:Y:S03]  /*5120*/  FFMA.FTZ R6, -R244, R244, 1 ;  /* 0x3f800000f4067423 */ /* 0x004fe600000101f4 */
[----:B------:R-:W-:Y:S01]  /*5130*/  F2FP.BF16.PACK_AB R2, R2, R4 ;  /* 0x000000040202723e */ /* 0x000fe200000010ff */
[----:B------:R1:W-:Y:S01]  /*5140*/  STS [R233+0x15480], R3 ;  /* 0x01548003e9007388 */ /* 0x0003e20000000800 */
[----:B------:R-:W-:Y:S03]  /*5150*/  FMUL.FTZ R6, R16, R6 ;  /* 0x0000000610067220 */ /* 0x000fe60000410000 */
[----:B------:R-:W-:Y:S04]  /*5160*/  STS [R234+0x3000], R79 ;  /* 0x0030004fea007388 */ /* 0x000fe80000000800 */
[----:B------:R-:W-:Y:S04]  /*5170*/  STS [R233+0x15c80], R18 ;  /* 0x015c8012e9007388 */ /* 0x000fe80000000800 */
[----:B------:R-:W-:Y:S01]  /*5180*/  STS [R234+0x3800], R10 ;  /* 0x0038000aea007388 */ /* 0x000fe20000000800 */
[----:B-1----:R-:W-:Y:S05]  /*5190*/  F2FP.BF16.PACK_AB R3, R5, R6 ;  /* 0x000000060503723e */ /* 0x002fea00000010ff */
        /* <DEDUP_REMOVED lines=21> */
[----:B------:R-:W-:Y:S01]  /*52f0*/  LDSM.16.MT88.4 R136, [R216+0xf080] ;  /* 0x00f08000d888783b */ /* 0x000fe20000004200 */
[-C--:B------:R-:W-:Y:S07]  /*5300*/  HMMA.16816.F32.BF16 R44, R12, R10.reuse, R44 ;  /* 0x0000000a0c2c723c */ /* 0x080fee000004182c */
[----:B------:R-:W-:Y:S01]  /*5310*/  LDSM.16.MT88.4 R140, [R0+0x13c80] ;  /* 0x013c8000008c783b */ /* 0x000fe20000004200 */
[C---:B------:R-:W-:Y:S07]  /*5320*/  HMMA.16816.F32.BF16 R48, R4.reuse, R10, R48 ;  /* 0x0000000a0430723c */ /* 0x040fee0000041830 */
[----:B------:R-:W5:Y:S01]  /*5330*/  LDSM.16.MT88.4 R8, [R216+0x10880] ;  /* 0x01088000d808783b */ /* 0x000f620000004200 */
[-C--:B----4-:R-:W-:Y:S07]  /*5340*/  HMMA.16816.F32.BF16 R52, R4, R20.reuse, R52 ;  /* 0x000000140434723c */ /* 0x090fee0000041834 */
[----:B------:R-:W-:Y:S01]  /*5350*/  LDSM.16.MT88.4 R144, [R0+0x14080] ;  /* 0x014080000090783b */ /* 0x000fe20000004200 */
[-C--:B------:R-:W-:Y:S07]  /*5360*/  HMMA.16816.F32.BF16 R56, R12, R20.reuse, R56 ;  /* 0x000000140c38723c */ /* 0x080fee0000041838 */
[----:B------:R-:W-:Y:S01]  /*5370*/  LDSM.16.MT88.4 R148, [R0+0x15080] ;  /* 0x015080000094783b */ /* 0x000fe20000004200 */
[C---:B------:R-:W-:Y:S08]  /*5380*/  HMMA.16816.F32.BF16 R60, R16.reuse, R20, R60 ;  /* 0x00000014103c723c */ /* 0x040ff0000004183c */
[-C--:B------:R-:W-:Y:S01]  /*5390*/  HMMA.16816.F32.BF16 R64, R16, R22.reuse, R64 ;  /* 0x000000161040723c */ /* 0x080fe20000041840 */
[----:B------:R-:W4:Y:S07]  /*53a0*/  LDSM.16.MT88.4 R16, [R0+0x12c80] ;  /* 0x012c80000010783b */ /* 0x000f2e0000004200 */
[-C--:B------:R-:W-:Y:S01]  /*53b0*/  HMMA.16816.F32.BF16 R68, R12, R22.reuse, R68 ;  /* 0x000000160c44723c */ /* 0x080fe20000041844 */
[----:B------:R-:W4:Y:S07]  /*53c0*/  LDSM.16.MT88.4 R12, [R0+0x14c80] ;  /* 0x014c8000000c783b */ /* 0x000f2e0000004200 */
[----:B------:R-:W-:Y:S01]  /*53d0*/  HMMA.16816.F32.BF16 R72, R4, R22, R72 ;  /* 0x000000160448723c */ /* 0x000fe20000041848 */
[----:B------:R-:W4:Y:S07]  /*53e0*/  LDSM.16.MT88.4 R4, [R216+0x11080] ;  /* 0x01108000d804783b */ /* 0x000f2e0000004200 */
[-C--:B-1----:R-:W-:Y:S01]  /*53f0*/  HMMA.16816.F32.BF16 R28, R24, R76.reuse, R28 ;  /* 0x0000004c181c723c */ /* 0x082fe2000004181c */
[----:B------:R-:W-:Y:S07]  /*5400*/  LDSM.16.MT88.4 R20, [R0+0x13080] ;  /* 0x013080000014783b */ /* 0x000fee0000004200 */
[-C--:B--2---:R-:W-:Y:S08]  /*5410*/  HMMA.16816.F32.BF16 R32, R80, R76.reuse, R32 ;  /* 0x0000004c5020723c */ /* 0x084ff00000041820 */
[C---:B---3--:R-:W-:Y:S08]  /*5420*/  HMMA.16816.F32.BF16 R36, R132.reuse, R76, R36 ;  /* 0x0000004c8424723c */ /* 0x048ff00000041824 */
[-C--:B------:R-:W-:Y:S08]  /*5430*/  HMMA.16816.F32.BF16 R40, R132, R78.reuse, R40 ;  /* 0x0000004e8428723c */ /* 0x080ff00000041828 */
[-C--:B------:R-:W-:Y:S08]  /*5440*/  HMMA.16816.F32.BF16 R44, R80, R78.reuse, R44 ;  /* 0x0000004e502c723c */ /* 0x080ff0000004182c */
[C---:B------:R-:W-:Y:S01]  /*5450*/  HMMA.16816.F32.BF16 R48, R24.reuse, R78, R48 ;  /* 0x0000004e1830723c */ /* 0x040fe20000041830 */
[----:B------:R-:W1:Y:S07]  /*5460*/  LDSM.16.MT88.4 R76, [R216+0xf880] ;  /* 0x00f88000d84c783b */ /* 0x000e6e0000004200 */
[-C--:B-----5:R-:W-:Y:S08]  /*5470*/  HMMA.16816.F32.BF16 R52, R24, R8.reuse, R52 ;  /* 0x000000081834723c */ /* 0x0a0ff00000041834 */
[-C--:B------:R-:W-:Y:S08]  /*5480*/  HMMA.16816.F32.BF16 R56, R80, R8.reuse, R56 ;  /* 0x000000085038723c */ /* 0x080ff00000041838 */
[C---:B------:R-:W-:Y:S08]  /*5490*/  HMMA.16816.F32.BF16 R60, R132.reuse, R8, R60 ;  /* 0x00000008843c723c */ /* 0x040ff0000004183c */
[-C--:B------:R-:W-:Y:S08]  /*54a0*/  HMMA.16816.F32.BF16 R64, R132, R10.reuse, R64 ;  /* 0x0000000a8440723c */ /* 0x080ff00000041840 */
[-C--:B------:R-:W-:Y:S08]  /*54b0*/  HMMA.16816.F32.BF16 R68, R80, R10.reuse, R68 ;  /* 0x0000000a5044723c */ /* 0x080ff00000041844 */
[----:B------:R-:W-:Y:S01]  /*54c0*/  HMMA.16816.F32.BF16 R72, R24, R10, R72 ;  /* 0x0000000a1848723c */ /* 0x000fe20000041848 */
[----:B------:R-:W2:Y:S07]  /*54d0*/  LDSM.16.MT88.4 R8, [R216+0x11880] ;  /* 0x01188000d808783b */ /* 0x000eae0000004200 */
[-C--:B----4-:R-:W-:Y:S01]  /*54e0*/  HMMA.16816.F32.BF16 R28, R16, R136.reuse, R28 ;  /* 0x00000088101c723c */ /* 0x090fe2000004181c */
[----:B------:R-:W-:Y:S07]  /*54f0*/  BAR.SYNC.DEFER_BLOCKING 0x0 ;  /* 0x0000000000007b1d */ /* 0x000fee0000010000 */
[-C--:B------:R-:W-:Y:S08]  /*5500*/  HMMA.16816.F32.BF16 R32, R140, R136.reuse, R32 ;  /* 0x000000888c20723c */ /* 0x080ff00000041820 */
[C---:B------:R-:W-:Y:S08]  /*5510*/  HMMA.16816.F32.BF16 R36, R12.reuse, R136, R36 ;  /* 0x000000880c24723c */ /* 0x040ff00000041824 */
[-C--:B------:R-:W-:Y:S08]  /*5520*/  HMMA.16816.F32.BF16 R40, R12, R138.reuse, R40 ;  /* 0x0000008a0c28723c */ /* 0x080ff00000041828 */
[-C--:B------:R-:W-:Y:S08]  /*5530*/  HMMA.16816.F32.BF16 R44, R140, R138.reuse, R44 ;  /* 0x0000008a8c2c723c */ /* 0x080ff0000004182c */
[C---:B------:R-:W-:Y:S08]  /*5540*/  HMMA.16816.F32.BF16 R48, R16.reuse, R138, R48 ;  /* 0x0000008a1030723c */ /* 0x040ff00000041830 */
[-C--:B------:R-:W-:Y:S08]  /*5550*/  HMMA.16816.F32.BF16 R52, R16, R4.reuse, R52 ;  /* 0x000000041034723c */ /* 0x080ff00000041834 */
[-C--:B------:R-:W-:Y:S01]  /*5560*/  HMMA.16816.F32.BF16 R56, R140, R4.reuse, R56 ;  /* 0x000000048c38723c */ /* 0x080fe20000041838 */
[----:B------:R3:W4:Y:S07]  /*5570*/  LDSM.16.M88.4 R80, [R220] ;  /* 0x00000000dc50783b */ /* 0x00072e0000000200 */
[C---:B------:R-:W-:Y:S01]  /*5580*/  HMMA.16816.F32.BF16 R60, R12.reuse, R4, R60 ;  /* 0x000000040c3c723c */ /* 0x040fe2000004183c */
[----:B------:R3:W2:Y:S07]  /*5590*/  LDSM.16.M88.4 R132, [R220+0x800] ;  /* 0x00080000dc84783b */ /* 0x0006ae0000000200 */
[-C--:B------:R-:W-:Y:S01]  /*55a0*/  HMMA.16816.F32.BF16 R64, R12, R6.reuse, R64 ;  /* 0x000000060c40723c */ /* 0x080fe20000041840 */
[----:B------:R3:W2:Y:S07]  /*55b0*/  LDSM.16.MT88.4 R136, [R216+0x3080] ;  /* 0x00308000d888783b */ /* 0x0006ae0000004200 */
[-C--:B------:R-:W-:Y:S01]  /*55c0*/  HMMA.16816.F32.BF16 R68, R140, R6.reuse, R68 ;  /* 0x000000068c44723c */ /* 0x080fe20000041844 */
[----:B------:R3:W2:Y:S07]  /*55d0*/  LDSM.16.M88.4 R140, [R222] ;  /* 0x00000000de8c783b */ /* 0x0006ae0000000200 */
[----:B------:R-:W-:Y:S01]  /*55e0*/  HMMA.16816.F32.BF16 R72, R16, R6, R72 ;  /* 0x000000061048723c */ /* 0x000fe20000041848 */
[----:B------:R3:W2:Y:S07]  /*55f0*/  LDSM.16.MT88.4 R16, [R216+0x80] ;  /* 0x00008000d810783b */ /* 0x0006ae0000004200 */
        /* <DEDUP_REMOVED lines=17> */
[----:B------:R-:W-:Y:S01]  /*5710*/  ULDC.64 UR6, c[0x0][0x208] ;  /* 0x0000820000067ab9 */ /* 0x000fe20000000a00 */
[----:B------:R-:W-:Y:S01]  /*5720*/  IMAD.U32 R8, RZ, RZ, UR8 ;  /* 0x00000008ff087e24 */ /* 0x000fe2000f8e00ff */
[----:B------:R-:W-:Y:S01]  /*5730*/  USHF.L.U32 UR26, UR19, 0x6, URZ ;  /* 0x00000006131a7899 */ /* 0x000fe2000800063f */
[----:B------:R-:W3:Y:S01]  /*5740*/  LDL.64 R244, [R1+0x30] ;  /* 0x0000300001f47983 */ /* 0x000ee20000100a00 */
[----:B------:R-:W-:Y:S02]  /*5750*/  UIMAD.WIDE.U32 UR28, UR19, UR6, URZ ;  /* 0x00000006131c72a5 */ /* 0x000fe4000f8e003f */
[----:B------:R-:W-:Y:S01]  /*5760*/  USHF.R.S32.HI UR25, URZ, 0x1f, UR19 ;  /* 0x0000001f3f197899 */ /* 0x000fe20008011413 */
[----:B------:R-:W4:Y:S01]  /*5770*/  LDL.64 R238, [R1+0x20] ;  /* 0x0000200001ee7983 */ /* 0x000f220000100a00 */
[----:B------:R-:W-:Y:S02]  /*5780*/  IMAD.U32 R9, RZ, RZ, UR26 ;  /* 0x0000001aff097e24 */ /* 0x000fe4000f8e00ff */
[----:B------:R-:W-:Y:S01]  /*5790*/  UIMAD UR25, UR25, UR6, URZ ;  /* 0x00000006191972a4 */ /* 0x000fe2000f8e023f */
[----:B------:R-:W5:Y:S03]  /*57a0*/  LDL.64 R212, [R1+0x8] ;  /* 0x0000080001d47983 */ /* 0x000f660000100a00 */
[----:B------:R-:W-:Y:S01]  /*57b0*/  UIMAD UR6, UR19, UR7, UR25 ;  /* 0x00000007130672a4 */ /* 0x000fe2000f8e0219 */
[----:B------:R-:W5:Y:S01]  /*57c0*/  LDL R236, [R1+0x18] ;  /* 0x0000180001ec7983 */ /* 0x000f620000100800 */
[----:B------:R-:W-:Y:S02]  /*57d0*/  USHF.R.S32.HI UR25, URZ, 0x1f, UR26 ;  /* 0x0000001f3f197899 */ /* 0x000fe4000801141a */
[----:B------:R-:W-:Y:S01]  /*57e0*/  USHF.L.U32 UR7, UR28, 0x6, URZ ;  /* 0x000000061c077899 */ /* 0x000fe2000800063f */
[----:B------:R-:W1:Y:S01]  /*57f0*/  S2R R4, SR_CTAID.Y ;  /* 0x0000000000047919 */ /* 0x000e620000002600 */
[----:B------:R-:W-:Y:S02]  /*5800*/  UIADD3 UR6, UR29, UR6, URZ ;  /* 0x000000061d067290 */ /* 0x000fe4000fffe03f */
[----:B------:R-:W-:Y:S02]  /*5810*/  IMAD.U32 R10, RZ, RZ, UR25 ;  /* 0x00000019ff0a7e24 */ /* 0x000fe4000f8e00ff */
[----:B------:R-:W-:Y:S01]  /*5820*/  USHF.L.U64.HI UR6, UR28, 0x6, UR6 ;  /* 0x000000061c067899 */ /* 0x000fe20008010206 */
[----:B-1----:R-:W-:Y:S05]  /*5830*/  SHF.R.S32.HI R5, RZ, 0x1f, R4 ;  /* 0x0000001fff057819 */ /* 0x002fea0000011404 */
[----:B------:R-:W-:Y:S04]  /*5840*/  IMAD R5, R5, c[0x0][0x288], RZ ;  /* 0x0000a20005057a24 */ /* 0x000fe800078e02ff */
[C---:B------:R-:W-:Y:S02]  /*5850*/  IMAD R5, R4.reuse, c[0x0][0x28c], R5 ;  /* 0x0000a30004057a24 */ /* 0x040fe400078e0205 */
[----:B--2---:R-:W-:Y:S02]  /*5860*/  IMAD.MOV.U32 R2, RZ, RZ, R214 ;  /* 0x000000ffff027224 */ /* 0x004fe400078e00d6 */
[----:B------:R-:W-:Y:S02]  /*5870*/  IMAD.MOV.U32 R3, RZ, RZ, R215 ;  /* 0x000000ffff037224 */ /* 0x000fe400078e00d7 */
[----:B------:R-:W2:Y:S02]  /*5880*/  LDL.64 R214, [R1] ;  /* 0x0000000001d67983 */ /* 0x000ea40000100a00 */
[----:B------:R-:W-:Y:S01]  /*5890*/  IMAD.WIDE.U32 R2, R4, c[0x0][0x288], R2 ;  /* 0x0000a20004027a25 */ /* 0x000fe200078e0002 */
[----:B---3--:R-:W-:Y:S04]  /*58a0*/  IADD3 R4, P6, R244, UR7, RZ ;  /* 0x00000007f4047c10 */ /* 0x008fe8000ffde0ff */
[----:B------:R-:W-:Y:S01]  /*58b0*/  IADD3 R9, P5, P1, R9, UR16, R2 ;  /* 0x0000001009097c10 */ /* 0x000fe2000f9be002 */
[----:B------:R-:W-:Y:S01]  /*58c0*/  IMAD.IADD R2, R3, 0x1, R5 ;  /* 0x0000000103027824 */ /* 0x000fe200078e0205 */
[C---:B----4-:R-:W-:Y:S01]  /*58d0*/  IADD3.X R3, R239.reuse, UR6, RZ, P6, !PT ;  /* 0x00000006ef037c10 */ /* 0x050fe2000b7fe4ff */
[----:B------:R-:W-:Y:S01]  /*58e0*/  IMAD.U32 R5, RZ, RZ, UR9 ;  /* 0x00000009ff057e24 */ /* 0x000fe2000f8e00ff */
[----:B------:R-:W-:Y:S02]  /*58f0*/  LEA R6, P6, R4, c[0x0][0x1f0], 0x1 ;  /* 0x00007c0004067a11 */ /* 0x000fe400078c08ff */
[----:B------:R-:W-:Y:S01]  /*5900*/  IADD3.X R10, R10, UR11, R2, P5, P1 ;  /* 0x0000000b0a0a7c10 */ /* 0x000fe2000afe2402 */
[----:B------:R-:W-:Y:S01]  /*5910*/  IMAD.U32 R2, RZ, RZ, UR26 ;  /* 0x0000001aff027e24 */ /* 0x000fe2000f8e00ff */
[----:B------:R-:W-:Y:S02]  /*5920*/  LEA.HI.X R7, R4, c[0x0][0x1f4], R3, 0x1, P6 ;  /* 0x00007d0004077a11 */ /* 0x000fe400030f0c03 */
[----:B-----5:R-:W-:Y:S02]  /*5930*/  LOP3.LUT P5, RZ, R236, 0x1, RZ, 0xc0, !PT ;  /* 0x00000001ecff7812 */ /* 0x020fe400078ac0ff */
[----:B------:R-:W-:Y:S02]  /*5940*/  IADD3 R3, P6, P1, R244, UR7, R8 ;  /* 0x00000007f4037c10 */ /* 0x000fe4000f9de008 */
[----:B------:R-:W-:Y:S02]  /*5950*/  IADD3 R2, -R212, c[0x0][0x168], -R2 ;  /* 0x00005a00d4027a10 */ /* 0x000fe40007ffe902 */
[----:B------:R-:W-:Y:S02]  /*5960*/  IADD3.X R5, R239, UR6, R5, P6, P1 ;  /* 0x00000006ef057c10 */ /* 0x000fe4000b7e2405 */
[C---:B------:R-:W-:Y:S02]  /*5970*/  ISETP.LT.OR P6, PT, R2.reuse, 0x1, !P5 ;  /* 0x000000010200780c */ /* 0x040fe40006fc1670 */
[C---:B------:R-:W-:Y:S02]  /*5980*/  LEA R4, P1, R3.reuse, c[0x0][0x1f0], 0x1 ;  /* 0x00007c0003047a11 */ /* 0x040fe400078208ff */
[----:B------:R-:W-:Y:S02]  /*5990*/  ISETP.LT.OR P5, PT, R2, 0x21, !P5 ;  /* 0x000000210200780c */ /* 0x000fe40006fa1670 */
[----:B------:R-:W-:Y:S02]  /*59a0*/  LEA.HI.X R5, R3, c[0x0][0x1f4], R5, 0x1, P1 ;  /* 0x00007d0003057a11 */ /* 0x000fe400008f0c05 */
[C---:B------:R-:W-:Y:S04]  /*59b0*/  LEA R8, P1, R9.reuse, c[0x0][0x280], 0x2 ;  /* 0x0000a00009087a11 */ /* 0x040fe800078210ff */
[----:B------:R-:W-:Y:S01]  /*59c0*/  LEA.HI.X R9, R9, c[0x0][0x284], R10, 0x2, P1 ;  /* 0x0000a10009097a11 */ /* 0x000fe200008f140a */
[----:B------:R-:W-:Y:S01]  /*59d0*/  @!PT LDS RZ, [RZ] ;  /* 0x00000000fffff984 */ /* 0x000fe20000000800 */
[----:B------:R-:W-:Y:S01]  /*59e0*/  @!PT LDS RZ, [RZ] ;  /* 0x00000000fffff984 */ /* 0x000fe20000000800 */
[----:B------:R-:W-:Y:S01]  /*59f0*/  @!PT LDS RZ, [RZ] ;  /* 0x00000000fffff984 */ /* 0x000fe20000000800 */
[----:B------:R1:W-:Y:S01]  /*5a00*/  LDGSTS.E.BYPASS.LTC128B.128 [R248+0xe080], [R6.64], !P6 ;  /* 0x0e08000006f87fae */ /* 0x0003e2000f101d56 */
[----:B------:R-:W-:Y:S04]  /*5a10*/  LOP3.LUT P1, RZ, R236, 0x2, RZ, 0xc0, !PT ;  /* 0x00000002ecff7812 */ /* 0x000fe8000782c0ff */
[C---:B------:R-:W-:Y:S02]  /*5a20*/  ISETP.LT.OR P6, PT, R2.reuse, 0x1, !P1 ;  /* 0x000000010200780c */ /* 0x040fe40004fc1670 */
[----:B------:R-:W-:Y:S11]  /*5a30*/  ISETP.LT.OR P1, PT, R2, 0x21, !P1 ;  /* 0x000000210200780c */ /* 0x000ff60004f21670 */
[----:B------:R1:W-:Y:S04]  /*5a40*/  LDGSTS.E.BYPASS.LTC128B.128 [R248+0x10080], [R6.64+0x80], !P6 ;  /* 0x1008008006f87fae */ /* 0x0003e8000f101d56 */
[----:B------:R1:W-:Y:S04]  /*5a50*/  LDGSTS.E.BYPASS.LTC128B.128 [R248+0xf080], [R4.64], !P5 ;  /* 0x0f08000004f87fae */ /* 0x0003e8000e901d56 */
[----:B------:R1:W-:Y:S01]  /*5a60*/  LDGSTS.E.BYPASS.LTC128B.128 [R248+0x11080], [R4.64+0x80], !P1 ;  /* 0x1108008004f87fae */ /* 0x0003e2000c901d56 */
[----:B--2---:R-:W-:Y:S05]  /*5a70*/  @!P2 IMAD.SHL.U32 R2, R214, 0x10, RZ ;  /* 0x00000010d602a824 */ /* 0x004fea00078e00ff */
[----:B------:R1:W-:Y:S02]  /*5a80*/  @!P2 LDGSTS.E.BYPASS.LTC128B.128 [R2+0x12280], [R8.64] ;  /* 0x122800000802afae */ /* 0x0003e4000b901d56 */
.L_x_399:
[-C--:B-1-34-:R-:W-:Y:S01]  /*5a90*/  HMMA.16816.F32.BF16 R4, R80, R16.reuse, RZ ;  /* 0x000000105004723c */ /* 0x09afe200000418ff */
[----:B------:R-:W2:Y:S01]  /*5aa0*/  LDL.64 R236, [R1+0x38] ;  /* 0x0000380001ec7983 */ /* 0x000ea20000100a00 */
[----:B------:R-:W-:Y:S02]  /*5ab0*/  USHF.L.U32 UR12, UR12, 0xd, URZ ;  /* 0x0000000d0c0c7899 */ /* 0x000fe4000800063f */
[----:B------:R-:W-:Y:S01]  /*5ac0*/  IMAD.U32 R2, RZ, RZ, UR4 ;  /* 0x00000004ff027e24 */ /* 0x000fe2000f8e00ff */
[----:B------:R-:W3:Y:S01]  /*5ad0*/  LDL R235, [R1+0x40] ;  /* 0x0000400001eb7983 */ /* 0x000ee20000100800 */
[----:B------:R-:W-:Y:S02]  /*5ae0*/  UIADD3 UR6, UR4, 0x1, URZ ;  /* 0x0000000104067890 */ /* 0x000fe4000fffe03f */
[C---:B------:R-:W-:Y:S01]  /*5af0*/  HMMA.16816.F32.BF16 R8, R132.reuse, R16, RZ ;  /* 0x000000108408723c */ /* 0x040fe200000418ff */
[----:B------:R-:W-:Y:S01]  /*5b00*/  LDSM.16.M88.4 R144, [R220+0x1000] ;  /* 0x00100000dc90783b */ /* 0x000fe20000000200 */
[----:B------:R-:W-:Y:S02]  /*5b10*/  UISETP.GE.AND UP0, UPT, UR4, 0x1, UPT ;  /* 0x000000010400788c */ /* 0x000fe4000bf06270 */
[----:B------:R-:W-:Y:S01]  /*5b20*/  IMAD R2, R2, 0x2000, R229 ;  /* 0x0000200002027824 */ /* 0x000fe200078e02e5 */
[----:B------:R-:W1:Y:S01]  /*5b30*/  LDSM.16.MT88.4 R148, [R216+0x1080] ;  /* 0x00108000d894783b */ /* 0x000e620000004200 */
[----:B------:R-:W-:Y:S02]  /*5b40*/  USEL UR4, UR6, URZ, !UP0 ;  /* 0x0000003f06047287 */ /* 0x000fe4000c000000 */
[-C--:B------:R-:W-:Y:S01]  /*5b50*/  HMMA.16816.F32.BF16 R12, R132, R18.reuse, RZ ;  /* 0x00000012840c723c */ /* 0x080fe200000418ff */
[----:B------:R-:W4:Y:S01]  /*5b60*/  LDSM.16.M88.4 R212, [R220+0x1800] ;  /* 0x00180000dcd4783b */ /* 0x000f220000000200 */
[----:B------:R-:W-:Y:S02]  /*5b70*/  UISETP.GE.AND UP0, UPT, UR19, UR13, UPT ;  /* 0x0000000d1300728c */ /* 0x000fe4000bf06270 */
[----:B------:R-:W-:Y:S01]  /*5b80*/  IMAD.SHL.U32 R2, R2, 0x2, RZ ;  /* 0x0000000202027824 */ /* 0x000fe200078e00ff */
[----:B------:R-:W0:Y:S01]  /*5b90*/  LDGDEPBAR ;  /* 0x00000000000079af */ /* 0x000e220000000000 */
[----:B------:R-:W-:Y:S02]  /*5ba0*/  UIADD3 UR6, UR5, 0x1, URZ ;  /* 0x0000000105067890 */ /* 0x000fe4000fffe03f */
[C---:B------:R-:W-:Y:S01]  /*5bb0*/  HMMA.16816.F32.BF16 R16, R80.reuse, R18, RZ ;  /* 0x000000125010723c */ /* 0x040fe200000418ff */
[----:B------:R-:W-:Y:S01]  /*5bc0*/  PLOP3.LUT P1, PT, PT, PT, UP0, 0x80, 0x0 ;  /* 0x000000000000781c */ /* 0x000fe20003f2f008 */
[----:B------:R-:W-:Y:S04]  /*5bd0*/  UISETP.GE.AND UP0, UPT, UR5, 0x1, UPT ;  /* 0x000000010500788c */ /* 0x000fe8000bf06270 */
[----:B------:R-:W-:Y:S02]  /*5be0*/  USEL UR5, UR6, URZ, !UP0 ;  /* 0x0000003f06057287 */ /* 0x000fe4000c000000 */
[-C--:B------:R-:W-:Y:S08]  /*5bf0*/  HMMA.16816.F32.BF16 R20, R80, R136.reuse, RZ ;  /* 0x000000885014723c */ /* 0x080ff000000418ff */
[C---:B------:R-:W-:Y:S08]  /*5c00*/  HMMA.16816.F32.BF16 R24, R132.reuse, R136, RZ ;  /* 0x000000888418723c */ /* 0x040ff000000418ff */
[-C--:B------:R-:W-:Y:S01]  /*5c10*/  HMMA.16816.F32.BF16 R76, R132, R138.reuse, RZ ;  /* 0x0000008a844c723c */ /* 0x080fe200000418ff */
[----:B------:R-:W5:Y:S07]  /*5c20*/  LDSM.16.MT88.4 R132, [R216+0x4080] ;  /* 0x00408000d884783b */ /* 0x000f6e0000004200 */
[----:B------:R-:W-:Y:S01]  /*5c30*/  HMMA.16816.F32.BF16 R80, R80, R138, RZ ;  /* 0x0000008a5050723c */ /* 0x000fe200000418ff */
[----:B------:R-:W-:Y:S07]  /*5c40*/  LDSM.16.M88.4 R136, [R222+0x1000] ;  /* 0x00100000de88783b */ /* 0x000fee0000000200 */
[-C--:B------:R-:W-:Y:S08]  /*5c50*/  HMMA.16816.F32.BF16 R4, R140, R152.reuse, R4 ;  /* 0x000000988c04723c */ /* 0x080ff00000041804 */
        /* <DEDUP_REMOVED lines=9> */
[----:B------:R-:W5:Y:S04]  /*5cf0*/  LDSM.16.MT88.4 R140, [R216+0x1880] ;  /* 0x00188000d88c783b */ /* 0x000f680000004200 */
[----:B------:R-:W-:Y:S03]  /*5d00*/  LDSM.16.MT88.4 R208, [R216+0x2080] ;  /* 0x00208000d8d0783b */ /* 0x000fe60000004200 */
[-C--:B-1----:R-:W-:Y:S08]  /*5d10*/  HMMA.16816.F32.BF16 R4, R144, R148.reuse, R4 ;  /* 0x000000949004723c */ /* 0x082ff00000041804 */
[C---:B----4-:R-:W-:Y:S08]  /*5d20*/  HMMA.16816.F32.BF16 R8, R212.reuse, R148, R8 ;  /* 0x00000094d408723c */ /* 0x050ff00000041808 */
[-C--:B------:R-:W-:Y:S08]  /*5d30*/  HMMA.16816.F32.BF16 R12, R212, R150.reuse, R12 ;  /* 0x00000096d40c723c */ /* 0x080ff0000004180c */
[C---:B------:R-:W-:Y:S01]  /*5d40*/  HMMA.16816.F32.BF16 R16, R144.reuse, R150, R16 ;  /* 0x000000969010723c */ /* 0x040fe20000041810 */
[----:B------:R-:W1:Y:S07]  /*5d50*/  LDSM.16.M88.4 R148, [R222+0x1800] ;  /* 0x00180000de94783b */ /* 0x000e6e0000000200 */
[-C--:B-----5:R-:W-:Y:S08]  /*5d60*/  HMMA.16816.F32.BF16 R20, R144, R132.reuse, R20 ;  /* 0x000000849014723c */ /* 0x0a0ff00000041814 */
[C---:B------:R-:W-:Y:S08]  /*5d70*/  HMMA.16816.F32.BF16 R24, R212.reuse, R132, R24 ;  /* 0x00000084d418723c */ /* 0x040ff00000041818 */
[-C--:B------:R-:W-:Y:S08]  /*5d80*/  HMMA.16816.F32.BF16 R76, R212, R134.reuse, R76 ;  /* 0x00000086d44c723c */ /* 0x080ff0000004184c */
[----:B------:R-:W-:Y:S01]  /*5d90*/  HMMA.16816.F32.BF16 R80, R144, R134, R80 ;  /* 0x000000869050723c */ /* 0x000fe20000041850 */
[----:B------:R-:W4:Y:S04]  /*5da0*/  LDSM.16.M88.4 R132, [R220+0x2800] ;  /* 0x00280000dc84783b */ /* 0x000f280000000200 */
[----:B------:R-:W5:Y:S03]  /*5db0*/  LDSM.16.MT88.4 R144, [R216+0x5080] ;  /* 0x00508000d890783b */ /* 0x000f660000004200 */
[-C--:B------:R-:W-:Y:S08]  /*5dc0*/  HMMA.16816.F32.BF16 R4, R136, R140.reuse, R4 ;  /* 0x0000008c8804723c */ /* 0x080ff00000041804 */
[C---:B-1----:R-:W-:Y:S08]  /*5dd0*/  HMMA.16816.F32.BF16 R8, R148.reuse, R140, R8 ;  /* 0x0000008c9408723c */ /* 0x042ff00000041808 */
        /* <DEDUP_REMOVED lines=9> */
[----:B------:R-:W1:Y:S03]  /*5e70*/  LDSM.16.MT88.4 R152, [R216+0x5880] ;  /* 0x00588000d898783b */ /* 0x000e660000004200 */
[-C--:B------:R-:W-:Y:S08]  /*5e80*/  HMMA.16816.F32.BF16 R4, R156, R208.reuse, R4 ;  /* 0x000000d09c04723c */ /* 0x080ff00000041804 */
[C---:B----4-:R-:W-:Y:S08]  /*5e90*/  HMMA.16816.F32.BF16 R8, R132.reuse, R208, R8 ;  /* 0x000000d08408723c */ /* 0x050ff00000041808 */
[-C--:B------:R-:W-:Y:S08]  /*5ea0*/  HMMA.16816.F32.BF16 R12, R132, R210.reuse, R12 ;  /* 0x000000d2840c723c */ /* 0x080ff0000004180c */
[C---:B------:R-:W-:Y:S08]  /*5eb0*/  HMMA.16816.F32.BF16 R16, R156.reuse, R210, R16 ;  /* 0x000000d29c10723c */ /* 0x040ff00000041810 */
[-C--:B-----5:R-:W-:Y:S08]  /*5ec0*/  HMMA.16816.F32.BF16 R20, R156, R144.reuse, R20 ;  /* 0x000000909c14723c */ /* 0x0a0ff00000041814 */
[C---:B------:R-:W-:Y:S04]  /*5ed0*/  HMMA.16816.F32.BF16 R24, R132.reuse, R144, R24 ;  /* 0x000000908418723c */ /* 0x040fe80000041818 */
[----:B--2---:R-:W-:Y:S04]  /*5ee0*/  IADD3 R3, P5, R236, UR12, RZ ;  /* 0x0000000cec037c10 */ /* 0x004fe8000ffbe0ff */
[-C--:B------:R-:W-:Y:S07]  /*5ef0*/  HMMA.16816.F32.BF16 R76, R132, R146.reuse, R76 ;  /* 0x00000092844c723c */ /* 0x080fee000004184c */
[----:B------:R-:W-:Y:S01]  /*5f00*/  IMAD.U32 R133, RZ, RZ, UR12 ;  /* 0x0000000cff857e24 */ /* 0x000fe2000f8e00ff */
[----:B------:R-:W-:Y:S01]  /*5f10*/  HMMA.16816.F32.BF16 R80, R156, R146, R80 ;  /* 0x000000929c50723c */ /* 0x000fe20000041850 */
[----:B------:R-:W-:Y:S03]  /*5f20*/  UMOV UR12, UR19 ;  /* 0x00000013000c7c82 */ /* 0x000fe60008000000 */
[----:B---3--:R-:W-:Y:S02]  /*5f30*/  LEA.HI.X.SX32 R133, R133, R235, 0x1, P5 ;  /* 0x000000eb85857211 */ /* 0x008fe400028f0eff */
[C---:B------:R-:W-:Y:S02]  /*5f40*/  LEA R132, P5, R3.reuse, c[0x0][0x220], 0x2 ;  /* 0x0000880003847a11 */ /* 0x040fe400078a10ff */
[-C--:B-1----:R-:W-:Y:S05]  /*5f50*/  HMMA.16816.F32.BF16 R4, R136, R140.reuse, R4 ;  /* 0x0000008c8804723c */ /* 0x082fea0000041804 */
[----:B------:R-:W-:Y:S03]  /*5f60*/  LEA.HI.X R133, R3, c[0x0][0x224], R133, 0x2, P5 ;  /* 0x0000890003857a11 */ /* 0x000fe600028f1485 */
[C---:B------:R-:W-:Y:S08]  /*5f70*/  HMMA.16816.F32.BF16 R8, R148.reuse, R140, R8 ;  /* 0x0000008c9408723c */ /* 0x040ff00000041808 */
[-C--:B------:R-:W-:Y:S07]  /*5f80*/  HMMA.16816.F32.BF16 R12, R148, R142.reuse, R12 ;  /* 0x0000008e940c723c */ /* 0x080fee000004180c */
        /* <DEDUP_REMOVED lines=27> */
[----:B------:R-:W-:Y:S04]  /*6140*/  LDSM.16.MT88.4 R140, [R0+0x18080] ;  /* 0x01808000008c783b */ /* 0x000fe80000004200 */
[----:B------:R-:W-:Y:S01]  /*6150*/  RED.E.ADD.F32.FTZ.RN.STRONG.GPU [R132.64+0x4400], R21 ;  /* 0x004400158400798e */ /* 0x000fe2000c10e796 */
[-C--:B-1----:R-:W-:Y:S03]  /*6160*/  HMMA.16816.F32.BF16 R84, R4, R8.reuse, R84 ;  /* 0x000000080454723c */ /* 0x082fe60000041854 */
[----:B------:R-:W-:Y:S04]  /*6170*/  RED.E.ADD.F32.FTZ.RN.STRONG.GPU [R132.64+0x4800], R22 ;  /* 0x004800168400798e */ /* 0x000fe8000c10e796 */
[----:B------:R-:W-:Y:S04]  /*6180*/  RED.E.ADD.F32.FTZ.RN.STRONG.GPU [R132.64+0x4c00], R23 ;  /* 0x004c00178400798e */ /* 0x000fe8000c10e796 */
[----:B------:R-:W1:Y:S04]  /*6190*/  LDSM.16.MT88.4 R20, [R2+0x8080] ;  /* 0x008080000214783b */ /* 0x000e680000004200 */
[----:B------:R-:W-:Y:S01]  /*61a0*/  RED.E.ADD.F32.FTZ.RN.STRONG.GPU [R132.64+0x5000], R24 ;  /* 0x005000188400798e */ /* 0x000fe2000c10e796 */
[-C--:B--2---:R-:W-:Y:S03]  /*61b0*/  HMMA.16816.F32.BF16 R88, R12, R8.reuse, R88 ;  /* 0x000000080c58723c */ /* 0x084fe60000041858 */
[----:B------:R-:W-:Y:S04]  /*61c0*/  RED.E.ADD.F32.FTZ.RN.STRONG.GPU [R132.64+0x5400], R25 ;  /* 0x005400198400798e */ /* 0x000fe8000c10e796 */
[----:B------:R-:W-:Y:S01]  /*61d0*/  RED.E.ADD.F32.FTZ.RN.STRONG.GPU [R132.64+0x5800], R26 ;  /* 0x0058001a8400798e */ /* 0x000fe2000c10e796 */
[C---:B---3--:R-:W-:Y:S03]  /*61e0*/  HMMA.16816.F32.BF16 R92, R16.reuse, R8, R92 ;  /* 0x00000008105c723c */ /* 0x048fe6000004185c */
[----:B------:R-:W-:Y:S04]  /*61f0*/  RED.E.ADD.F32.FTZ.RN.STRONG.GPU [R132.64+0x5c00], R27 ;  /* 0x005c001b8400798e */ /* 0x000fe8000c10e796 */
[----:B------:R-:W-:Y:S01]  /*6200*/  LDSM.16.MT88.4 R24, [R0+0x15880] ;  /* 0x015880000018783b */ /* 0x000fe20000004200 */
[-C--:B------:R-:W-:Y:S03]  /*6210*/  HMMA.16816.F32.BF16 R96, R16, R10.reuse, R96 ;  /* 0x0000000a1060723c */ /* 0x080fe60000041860 */
[----:B------:R-:W-:Y:S04]  /*6220*/  RED.E.ADD.F32.FTZ.RN.STRONG.GPU [R132.64+0x6000], R80 ;  /* 0x006000508400798e */ /* 0x000fe8000c10e796 */
[----:B------:R-:W-:Y:S01]  /*6230*/  RED.E.ADD.F32.FTZ.RN.STRONG.GPU [R132.64+0x6400], R81 ;  /* 0x006400518400798e */ /* 0x000fe2000c10e796 */
[-C--:B------:R-:W-:Y:S03]  /*6240*/  HMMA.16816.F32.BF16 R100, R12, R10.reuse, R100 ;  /* 0x0000000a0c64723c */ /* 0x080fe60000041864 */
[----:B------:R-:W-:Y:S04]  /*6250*/  RED.E.ADD.F32.FTZ.RN.STRONG.GPU [R132.64+0x6800], R82 ;  /* 0x006800528400798e */ /* 0x000fe8000c10e796 */
[----:B------:R-:W-:Y:S01]  /*6260*/  RED.E.ADD.F32.FTZ.RN.STRONG.GPU [R132.64+0x6c00], R83 ;  /* 0x006c00538400798e */ /* 0x000fe2000c10e796 */
        /* <DEDUP_REMOVED lines=10> */
[----:B------:R-:W2:Y:S04]  /*6310*/  LDSM.16.MT88.4 R132, [R0+0x17880] ;  /* 0x017880000084783b */ /* 0x000ea80000004200 */
[----:B------:R-:W-:Y:S01]  /*6320*/  LDSM.16.MT88.4 R8, [R2+0x7080] ;  /* 0x007080000208783b */ /* 0x000fe20000004200 */
[-C--:B------:R-:W-:Y:S03]  /*6330*/  HMMA.16816.F32.BF16 R120, R16, R22.reuse, R120 ;  /* 0x000000161078723c */ /* 0x080fe60000041878 */
[----:B------:R-:W-:Y:S05]  /*6340*/  LDSM.16.MT88.4 R16, [R0+0x17c80] ;  /* 0x017c80000010783b */ /* 0x000fea0000004200 */
        /* <DEDUP_REMOVED lines=95> */
.L_x_381:
[----:B------:R-:W-:Y:S05]  /*6940*/  @P1 EXIT ;  /* 0x000000000000194d */ /* 0x000fea0003800000 */
[----:B------:R-:W2:Y:S01]  /*6950*/  LDL.LU.64 R4, [R1] ;  /* 0x0000000001047983 */ /* 0x000ea20000300a00 */
[----:B------:R-:W3:Y:S01]  /*6960*/  S2UR UR5, SR_CTAID.X ;  /* 0x00000000000579c3 */ /* 0x000ee20000002500 */
[----:B-1----:R-:W-:Y:S02]  /*6970*/  MOV R2, 0x1 ;  /* 0x0000000100027802 */ /* 0x002fe40000000f00 */
[----:B------:R-:W1:Y:S04]  /*6980*/  S2R R0, SR_CTAID.Y ;  /* 0x0000000000007919 */ /* 0x000e680000002600 */
[----:B------:R-:W-:Y:S01]  /*6990*/  BAR.SYNC.DEFER_BLOCKING 0x1, 0x100 ;  /* 0x0044000000007b1d */ /* 0x000fe20000010000 */
[----:B------:R-:W-:-:S05]  /*69a0*/  ISETP.NE.AND P1, PT, R2, c[0x0][0x338], PT ;  /* 0x0000ce0002007a0c */ /* 0x000fca0003f25270 */
[----:B------:R-:W4:Y:S01]  /*69b0*/  S2R R11, SR_CTAID.Z ;  /* 0x00000000000b7919 */ /* 0x000f220000002700 */
[----:B---3--:R-:W-:-:S07]  /*69c0*/  UIMAD UR5, UR5, 0x3000, URZ ;  /* 0x00003000050578a4 */ /* 0x008fce000f8e023f */
[----:B-1----:R-:W-:Y:S01]  /*69d0*/  @P1 IMAD.HI.U32 R3, R0, c[0x0][0x33c], RZ ;  /* 0x0000cf0000031a27 */ /* 0x002fe200078e00ff */
[----:B------:R-:W-:-:S04]  /*69e0*/  USHF.R.S32.HI UR4, URZ, 0x1f, UR5 ;  /* 0x0000001f3f047899 */ /* 0x000fc80008011405 */
[----:B------:R-:W-:Y:S02]  /*69f0*/  @P1 SHF.R.U32.HI R0, RZ, c[0x0][0x340], R3 ;  /* 0x0000d000ff001a19 */ /* 0x000fe40000011603 */
[----:B--2---:R-:W-:-:S04]  /*6a00*/  IADD3 R2, P0, R4, UR5, RZ ;  /* 0x0000000504027c10 */ /* 0x004fc8000ff1e0ff */
[----:B------:R-:W-:Y:S02]  /*6a10*/  LEA.HI.X.SX32 R3, R4, UR4, 0x1, P0 ;  /* 0x0000000404037c11 */ /* 0x000fe400080f0eff */
[----:B------:R-:W-:-:S05]  /*6a20*/  SHF.R.S32.HI R4, RZ, 0x1f, R0 ;  /* 0x0000001fff047819 */ /* 0x000fca0000011400 */
[C---:B------:R-:W-:Y:S02]  /*6a30*/  IMAD R6, R4.reuse, c[0x0][0x328], RZ ;  /* 0x0000ca0004067a24 */ /* 0x040fe400078e02ff */
[----:B------:R-:W-:Y:S02]  /*6a40*/  IMAD R7, R4, c[0x0][0x300], RZ ;  /* 0x0000c00004077a24 */ /* 0x000fe400078e02ff */
[----:B------:R-:W-:-:S04]  /*6a50*/  IMAD.WIDE.U32 R4, R0, c[0x0][0x328], R2 ;  /* 0x0000ca0000047a25 */ /* 0x000fc800078e0002 */
[----:B------:R-:W-:-:S04]  /*6a60*/  IMAD.WIDE.U32 R2, R0, c[0x0][0x300], R2 ;  /* 0x0000c00000027a25 */ /* 0x000fc800078e0002 */
[C---:B------:R-:W-:Y:S02]  /*6a70*/  IMAD R6, R0.reuse, c[0x0][0x32c], R6 ;  /* 0x0000cb0000067a24 */ /* 0x040fe400078e0206 */
[----:B------:R-:W-:Y:S01]  /*6a80*/  IMAD R0, R0, c[0x0][0x304], R7 ;  /* 0x0000c10000007a24 */ /* 0x000fe200078e0207 */
[----:B----4-:R-:W-:Y:S02]  /*6a90*/  SHF.R.S32.HI R7, RZ, 0x1f, R11 ;  /* 0x0000001fff077819 */ /* 0x010fe4000001140b */
[----:B------:R-:W-:Y:S02]  /*6aa0*/  IADD3 R5, R5, R6, RZ ;  /* 0x0000000605057210 */ /* 0x000fe40007ffe0ff */
[----:B------:R-:W-:Y:S01]  /*6ab0*/  IADD3 R3, R3, R0, RZ ;  /* 0x0000000003037210 */ /* 0x000fe20007ffe0ff */
[----:B------:R-:W-:Y:S02]  /*6ac0*/  IMAD R10, R7, c[0x0][0x330], RZ ;  /* 0x0000cc00070a7a24 */ /* 0x000fe400078e02ff */
[----:B------:R-:W-:-:S04]  /*6ad0*/  IMAD.WIDE.U32 R8, R11, c[0x0][0x330], R4 ;  /* 0x0000cc000b087a25 */ /* 0x000fc800078e0004 */
[----:B------:R-:W-:Y:S01]  /*6ae0*/  IMAD R10, R11, c[0x0][0x334], R10 ;  /* 0x0000cd000b0a7a24 */ /* 0x000fe200078e020a */
[----:B------:R-:W-:Y:S01]  /*6af0*/  LEA R4, P1, R8, c[0x0][0x310], 0x2 ;  /* 0x0000c40008047a11 */ /* 0x000fe200078210ff */
        /* <DEDUP_REMOVED lines=105> */
.L_x_401:
        /* <DEDUP_REMOVED lines=15> */
.L_x_2297:


//--------------------- .text._ZN7cutlass13device_kernelIN5flash19enable_sm80_to_sm89INS1_16FlashAttnBwdSm80INS1_25CollectiveMainloopBwdSm80ILi2ELi1EN4cute5tupleIJNS5_1CILi64EEENS7_ILi96EEENS7_ILi128EEEEEENS_10bfloat16_tEfNS_4arch4Sm80ELb0ELb1ELb1ELb0ELb1ELb0ELb0ELb0ELi2ELi2ELi2ELi2ELb1EEENS1_24CollectiveEpilogueBwdGQAISB_fSE_Li256ELb0ELb1EEENS1_19SingleTileSchedulerILb0ELb0ELb0ELi96EEEEEEEEEvNT_6ParamsE --------------------------
	.section	.text._ZN7cutlass13device_kernelIN5flash19enable_sm80_to_sm89INS1_16FlashAttnBwdSm80INS1_25CollectiveMainloopBwdSm80ILi2ELi1EN4cute5tupleIJNS5_1CILi64EEENS7_ILi96EEENS7_ILi128EEEEEENS_10bfloat16_tEfNS_4arch4Sm80ELb0ELb1ELb1ELb0ELb1ELb0ELb0ELb0ELi2ELi2ELi2ELi2ELb1EEENS1_24CollectiveEpilogueBwdGQAISB_fSE_Li256ELb0ELb1EEENS1_19SingleTileSchedulerILb0ELb0ELb0ELi96EEEEEEEEEvNT_6ParamsE,"ax",@progbits
	.sectioninfo	@"SHI_REGISTERS=255"
	.align	128
.text._ZN7cutlass13device_kernelIN5flash19enable_sm80_to_sm89INS1_16FlashAttnBwdSm80INS1_25CollectiveMainloopBwdSm80ILi2ELi1EN4cute5tupleIJNS5_1CILi64EEENS7_ILi96EEENS7_ILi128EEEEEENS_10bfloat16_tEfNS_4arch4Sm80ELb0ELb1ELb1ELb0ELb1ELb0ELb0ELb0ELi2ELi2ELi2ELi2ELb1EEENS1_24CollectiveEpilogueBwdGQAISB_fSE_Li256ELb0ELb1EEENS1_19SingleTileSchedulerILb0ELb0ELb0ELi96EEEEEEEEEvNT_6ParamsE:
        .type           _ZN7cutlass13device_kernelIN5flash19enable_sm80_to_sm89INS1_16FlashAttnBwdSm80INS1_25CollectiveMainloopBwdSm80ILi2ELi1EN4cute5tupleIJNS5_1CILi64EEENS7_ILi96EEENS7_ILi128EEEEEENS_10bfloat16_tEfNS_4arch4Sm80ELb0ELb1ELb1ELb0ELb1ELb0ELb0ELb0ELi2ELi2ELi2ELi2ELb1EEENS1_24CollectiveEpilogueBwdGQAISB_fSE_Li256ELb0ELb1EEENS1_19SingleTileSchedulerILb0ELb0ELb0ELi96EEEEEEEEEvNT_6ParamsE,@function
        .size           _ZN7cutlass13device_kernelIN5flash19enable_sm80_to_sm89INS1_16FlashAttnBwdSm80INS1_25CollectiveMainloopBwdSm80ILi2ELi1EN4cute5tupleIJNS5_1CILi64EEENS7_ILi96EEENS7_ILi128EEEEEENS_10bfloat16_tEfNS_4arch4Sm80ELb0ELb1ELb1ELb0ELb1ELb0ELb0ELb0ELi2ELi2ELi2ELi2ELb1EEENS1_24CollectiveEpilogueBwdGQAISB_fSE_Li256ELb0ELb1EEENS1_19SingleTileSchedulerILb0ELb0ELb0ELi96EEEEEEEEEvNT_6ParamsE,(.L_x_2298 - _ZN7cutlass13device_kernelIN5flash19enable_sm80_to_sm89INS1_16FlashAttnBwdSm80INS1_25CollectiveMainloopBwdSm80ILi2ELi1EN4cute5tupleIJNS5_1CILi64EEENS7_ILi96EEENS7_ILi128EEEEEENS_10bfloat16_tEfNS_4arch4Sm80ELb0ELb1ELb1ELb0ELb1ELb0ELb0ELb0ELi2ELi2ELi2ELi2ELb1EEENS1_24CollectiveEpilogueBwdGQAISB_fSE_Li256ELb0ELb1EEENS1_19SingleTileSchedulerILb0ELb0ELb0ELi96EEEEEEEEEvNT_6ParamsE)
        .other          _ZN7cutlass13device_kernelIN5flash19enable_sm80_to_sm89INS1_16FlashAttnBwdSm80INS1_25CollectiveMainloopBwdSm80ILi2ELi1EN4cute5tupleIJNS5_1CILi64EEENS7_ILi96EEENS7_ILi128EEEEEENS_10bfloat16_tEfNS_4arch4Sm80ELb0ELb1ELb1ELb0ELb1ELb0ELb0ELb0ELi2ELi2ELi2ELi2ELb1EEENS1_24CollectiveEpilogueBwdGQAISB_fSE_Li256ELb0ELb1EEENS1_19SingleTileSchedulerILb0ELb0ELb0ELi96EEEEEEEEEvNT_6ParamsE,@"STO_CUDA_ENTRY STV_DEFAULT"
_ZN7cutlass13device_kernelIN5flash19enable_sm80_to_sm89INS1_16FlashAttnBwdSm80INS1_25CollectiveMainloopBwdSm80ILi2ELi1EN4cute5tupleIJNS5_1CILi64EEENS7_ILi96EEENS7_ILi128EEEEEENS_10bfloat16_tEfNS_4arch4Sm80ELb0ELb1ELb1ELb0ELb1ELb0ELb0ELb0ELi2ELi2ELi2ELi2ELb1EEENS1_24CollectiveEpilogueBwdGQAISB_fSE_Li256ELb0ELb1EEENS1_19SingleTileSchedulerILb0ELb0ELb0ELi96EEEEEEEEEvNT_6ParamsE:
        /* <DEDUP_REMOVED lines=27> */
.L_x_402:
        /* <DEDUP_REMOVED lines=322> */
[----:B------:R-:W-:Y:S01]  /*15d0*/  IMAD.MOV.U32 R223, RZ, RZ, 0x10 ;  /* 0x00000010ffdf7424 */ /* 0x000fe200078e00ff */
[----:B------:R-:W-:Y:S01]  /*15e0*/  CS2R R42, SRZ ;  /* 0x00000000002a7805 */ /* 0x000fe2000001ff00 */
[----:B------:R5:W-:Y:S01]  /*15f0*/  LDGSTS.E.BYPASS.LTC128B.128 [R77+0xa080], [R8.64], !P6 ;  /* 0x0a080000084d7fae */ /* 0x000be2000f101d52 */
[C---:B------:R-:W-:Y:S01]  /*1600*/  ISETP.LT.OR P6, PT, R10.reuse, 0x21, P4 ;  /* 0x000000210a00780c */ /* 0x040fe200027c1670 */
[----:B------:R-:W-:Y:S01]  /*1610*/  IMAD.MOV.U32 R231, RZ, RZ, 0x20 ;  /* 0x00000020ffe77424 */ /* 0x000fe200078e00ff */
[----:B-1----:R-:W-:Y:S01]  /*1620*/  CS2R R40, SRZ ;  /* 0x0000000000287805 */ /* 0x002fe2000001ff00 */
[----:B------:R1:W-:Y:S01]  /*1630*/  LDGSTS.E.BYPASS.LTC128B.128 [R77+0x8080], [R6.64], !P2 ;  /* 0x08080000064d7fae */ /* 0x0003e2000d101d52 */
[C---:B------:R-:W-:Y:S01]  /*1640*/  ISETP.LT.OR P2, PT, R10.reuse, 0x1, P4 ;  /* 0x000000010a00780c */ /* 0x040fe20002741670 */
[----:B------:R-:W-:Y:S01]  /*1650*/  IMAD.MOV.U32 R226, RZ, RZ, 0x10 ;  /* 0x00000010ffe27424 */ /* 0x000fe200078e00ff */
[----:B---3--:R-:W-:Y:S01]  /*1660*/  CS2R R38, SRZ ;  /* 0x0000000000267805 */ /* 0x008fe2000001ff00 */
[----:B------:R1:W-:Y:S01]  /*1670*/  LDGSTS.E.BYPASS.LTC128B.128 [R77+0xb080], [R6.64+0x80], !P1 ;  /* 0x0b080080064d7fae */ /* 0x0003e2000c901d52 */
[----:B------:R-:W-:Y:S01]  /*1680*/  ISETP.LT.OR P1, PT, R10, 0x1, P3 ;  /* 0x000000010a00780c */ /* 0x000fe20001f21670 */
[----:B------:R-:W-:-:S02]  /*1690*/  ULDC UR22, c[0x0][0x2a0] ;  /* 0x0000a80000167ab9 */ /* 0x000fc40000000800 */
[----:B------:R-:W0:Y:S01]  /*16a0*/  LDGDEPBAR ;  /* 0x00000000000079af */ /* 0x000e220000000000 */
[----:B------:R-:W-:Y:S02]  /*16b0*/  UISETP.GE.AND UP6, UPT, UR21, 0x1, UPT ;  /* 0x000000011500788c */ /* 0x000fe4000bfc6270 */
        /* <DEDUP_REMOVED lines=12> */
[----:B------:R-:W-:-:S02]  /*1780*/  UMOV UR23, 0x1 ;  /* 0x0000000100177882 */ /* 0x000fc40000000000 */
[----:B------:R-:W-:Y:S01]  /*1790*/  STL [R1+0x54], R33 ;  /* 0x0000542101007387 */ /* 0x000fe20000100800 */
[----:B------:R-:W-:-:S03]  /*17a0*/  ULOP3.LUT UR22, URZ, UR22, URZ, 0x33, !UPT ;  /* 0x000000163f167292 */ /* 0x000fc6000f8e333f */
[----:B------:R4:W-:Y:S01]  /*17b0*/  LDGSTS.E.BYPASS.LTC128B.128 [R77+0x1080], [R2.64], !P6 ;  /* 0x01080000024d7fae */ /* 0x0009e2000f101d52 */
[----:B-1----:R-:W-:Y:S01]  /*17c0*/  IMAD.U32 R6, RZ, RZ, UR28 ;  /* 0x0000001cff067e24 */ /* 0x002fe2000f8e00ff */
        /* <DEDUP_REMOVED lines=10> */
[----:B---3--:R-:W-:Y:S02]  /*1870*/  IADD3 R4, P0, R2, UR26, RZ ;  /* 0x0000001a02047c10 */ /* 0x008fe4000ff1e0ff */
[C---:B------:R-:W-:Y:S02]  /*1880*/  ISETP.LT.OR P1, PT, R10.reuse, 0x21, P3 ;  /* 0x000000210a00780c */ /* 0x040fe40001f21670 */
[----:B------:R-:W-:Y:S01]  /*1890*/  IADD3.X R5, R3, UR25, RZ, P0, !PT ;  /* 0x0000001903057c10 */ /* 0x000fe200087fe4ff */
[----:B------:R-:W-:Y:S01]  /*18a0*/  ULDC UR25, c[0x0][0x198] ;  /* 0x0000660000197ab9 */ /* 0x000fe20000000800 */
[----:B----4-:R-:W-:Y:S01]  /*18b0*/  SEL R3, RZ, 0x2, P4 ;  /* 0x00000002ff037807 */ /* 0x010fe20002000000 */
[----:B------:R-:W-:Y:S01]  /*18c0*/  UIADD3 UR25, UR21, UR25, URZ ;  /* 0x0000001915197290 */ /* 0x000fe2000fffe03f */
[----:B------:R-:W-:-:S02]  /*18d0*/  ISETP.LT.OR P4, PT, R10, 0x41, P3 ;  /* 0x000000410a00780c */ /* 0x000fc40001f81670 */
[----:B------:R-:W-:Y:S02]  /*18e0*/  LOP3.LUT R8, R0, 0x8, R216, 0xf8, !PT ;  /* 0x0000000800087812 */ /* 0x000fe400078ef8d8 */
[----:B------:R-:W-:Y:S02]  /*18f0*/  SHF.R.U32.HI R2, RZ, 0x3, R0 ;  /* 0x00000003ff027819 */ /* 0x000fe40000011600 */
[----:B------:R-:W-:Y:S01]  /*1900*/  SEL R0, RZ, 0x1, P6 ;  /* 0x00000001ff007807 */ /* 0x000fe20003000000 */
[----:B------:R1:W-:Y:S01]  /*1910*/  LDGSTS.E.BYPASS.LTC128B.128 [R77+0x4080], [R6.64], !P1 ;  /* 0x04080000064d7fae */ /* 0x0003e2000c901d52 */
[----:B------:R-:W-:Y:S01]  /*1920*/  LOP3.LUT R2, R23, R8, R2, 0xf6, !PT ;  /* 0x0000000817027212 */ /* 0x000fe200078ef602 */
[----:B------:R-:W-:Y:S01]  /*1930*/  IMAD.U32 R8, RZ, RZ, UR4 ;  /* 0x00000004ff087e24 */ /* 0x000fe2000f8e00ff */
[----:B--2---:R-:W-:Y:S01]  /*1940*/  LEA R12, P0, R9, c[0x0][0x160], 0x1 ;  /* 0x00005800090c7a11 */ /* 0x004fe200078008ff */
        /* <DEDUP_REMOVED lines=23> */
[----:B------:R-:W-:-:S02]  /*1ac0*/  ULDC UR15, c[0x0][0x290] ;  /* 0x0000a400000f7ab9 */ /* 0x000fc40000000800 */
        /* <DEDUP_REMOVED lines=24> */
[----:B------:R-:W-:Y:S01]  /*1c50*/  USHF.L.U32 UR9, UR4, 0x5, URZ ;  /* 0x0000000504097899 */ /* 0x000fe2000800063f */
[----:B------:R-:W-:Y:S01]  /*1c60*/  LOP3.LUT R2, R2, 0xfffffffe, RZ, 0xc0, !PT ;  /* 0xfffffffe02027812 */ /* 0x000fe200078ec0ff */
[----:B------:R-:W-:-:S02]  /*1c70*/  UIMAD UR15, UR12, UR15, URZ ;  /* 0x0000000f0c0f72a4 */ /* 0x000fc4000f8e023f */
[----:B------:R-:W-:Y:S01]  /*1c80*/  UMOV UR4, URZ ;  /* 0x0000003f00047c82 */ /* 0x000fe20008000000 */
[----:B------:R-:W1:Y:S01]  /*1c90*/  LDSM.16.M88.2 R178, [R0+0x6080] ;  /* 0x0060800000b2783b */ /* 0x000e620000000100 */
[----:B------:R-:W-:Y:S01]  /*1ca0*/  IMAD.IADD R3, R3, 0x1, -R2 ;  /* 0x0000000103037824 */ /* 0x000fe200078e0a02 */
[----:B------:R-:W-:Y:S02]  /*1cb0*/  IADD3 R2, -R23, c[0x0][0x168], -R34 ;  /* 0x00005a0017027a10 */ /* 0x000fe40007ffe922 */
[----:B------:R-:W2:Y:S01]  /*1cc0*/  LDSM.16.M88.2 R180, [R0+0x7080] ;  /* 0x0070800000b4783b */ /* 0x000ea20000000100 */
[----:B------:R-:W-:Y:S01]  /*1cd0*/  IMAD.SHL.U32 R220, R3, 0x8, RZ ;  /* 0x0000000803dc7824 */ /* 0x000fe200078e00ff */
[----:B------:R-:W-:Y:S02]  /*1ce0*/  CS2R R34, SRZ ;  /* 0x0000000000227805 */ /* 0x000fe4000001ff00 */
[----:B------:R-:W3:Y:S02]  /*1cf0*/  LDSM.16.M88.2 R182, [R0+0x8080] ;  /* 0x0080800000b6783b */ /* 0x000ee40000000100 */
[----:B------:R-:W-:-:S02]  /*1d00*/  LOP3.LUT R220, R220, 0x8, RZ, 0xc0, !PT ;  /* 0x00000008dcdc7812 */ /* 0x000fc400078ec0ff */
        /* <DEDUP_REMOVED lines=35> */
[----:B------:R-:W-:Y:S02]  /*1f40*/  IMAD.WIDE.U32 R20, R11, c[0x0][0x240], R4 ;  /* 0x000090000b147a25 */ /* 0x000fe400078e0004 */
        /* <DEDUP_REMOVED lines=77> */
[----:B------:R-:W-:Y:S01]  /*2420*/  STL [R1+0x44], R5 ;  /* 0x0000440501007387 */ /* 0x000fe20000100800 */
[----:B------:R-:W-:Y:S01]  /*2430*/  SEL R224, R231, 0xffffffe0, !P1 ;  /* 0xffffffe0e7e07807 */ /* 0x000fe20004800000 */
[----:B------:R-:W-:Y:S01]  /*2440*/  CS2R R28, SRZ ;  /* 0x00000000001c7805 */ /* 0x000fe2000001ff00 */
[----:B------:R-:W-:Y:S01]  /*2450*/  LEA R221, R221, 0x15480, 0x1 ;  /* 0x00015480dddd7811 */ /* 0x000fe200078e08ff */
[----:B------:R-:W-:Y:S01]  /*2460*/  STL [R1+0x50], R3 ;  /* 0x0000500301007387 */ /* 0x000fe20000100800 */
[----:B------:R-:W-:Y:S01]  /*2470*/  SEL R226, R226, 0xfffffff0, !P0 ;  /* 0xfffffff0e2e27807 */ /* 0x000fe20004000000 */
[----:B------:R-:W-:Y:S02]  /*2480*/  IMAD.IADD R227, R220, 0x1, R224 ;  /* 0x00000001dce37824 */ /* 0x000fe400078e02e0 */
[----:B------:R-:W0:Y:S01]  /*2490*/  LDGDEPBAR ;  /* 0x00000000000079af */ /* 0x000e220000000000 */
[----:B------:R-:W-:-:S02]  /*24a0*/  IMAD R223, R223, 0x2, R221 ;  /* 0x00000002dfdf7824 */ /* 0x000fc400078e02dd */
[----:B------:R-:W-:Y:S01]  /*24b0*/  IMAD.IADD R230, R226, 0x1, R224 ;  /* 0x00000001e2e67824 */ /* 0x000fe200078e02e0 */
[----:B------:R-:W0:Y:S01]  /*24c0*/  LDGDEPBAR ;  /* 0x00000000000079af */ /* 0x000e220000000000 */
[----:B------:R-:W-:Y:S02]  /*24d0*/  IMAD.IADD R229, R220, 0x1, R226 ;  /* 0x00000001dce57824 */ /* 0x000fe400078e02e2 */
[----:B------:R-:W-:Y:S02]  /*24e0*/  IMAD.IADD R228, R226, 0x1, R227 ;  /* 0x00000001e2e47824 */ /* 0x000fe400078e02e3 */
[----:B-----5:R-:W-:-:S05]  /*24f0*/  IMAD.SHL.U32 R0, R19, 0x2, RZ ;  /* 0x0000000213007824 */ /* 0x020fca00078e00ff */
[C---:B------:R-:W-:Y:S02]  /*2500*/  IADD3 R2, -R0.reuse, UR25, RZ ;  /* 0x0000001900027c10 */ /* 0x040fe4000fffe1ff */
[C---:B------:R-:W-:Y:S02]  /*2510*/  IADD3 R234, -R0.reuse, UR6, RZ ;  /* 0x0000000600ea7c10 */ /* 0x040fe4000fffe1ff */
[----:B------:R-:W-:Y:S01]  /*2520*/  IADD3 R0, -R0, UR21, RZ ;  /* 0x0000001500007c10 */ /* 0x000fe2000fffe1ff */
[----:B------:R5:W-:Y:S01]  /*2530*/  STL [R1+0x4], R2 ;  /* 0x0000040201007387 */ /* 0x000be20000100800 */
[----:B------:R-:W-:-:S03]  /*2540*/  ULDC UR21, c[0x0][0x168] ;  /* 0x00005a0000157ab9 */ /* 0x000fc60000000800 */
[----:B------:R1:W-:Y:S01]  /*2550*/  STL [R1+0x8], R0 ;  /* 0x0000080001007387 */ /* 0x0003e20000100800 */
[----:B-----5:R-:W-:-:S05]  /*2560*/  IMAD.MOV.U32 R2, RZ, RZ, 0x1 ;  /* 0x00000001ff027424 */ /* 0x020fca00078e00ff */
[----:B-1234-:R-:W-:Y:S02]  /*2570*/  ISETP.LE.AND P2, PT, R2, c[0x0][0x2a8], PT ;  /* 0x0000aa0002007a0c */ /* 0x01efe40003f43270 */
.L_x_422:
        /* <DEDUP_REMOVED lines=191> */
.L_x_406:
[----:B------:R-:W-:Y:S11]  /*3170*/  ISETP.NE.AND P2, PT, R238, c[0x0][0x2a8], PT ;  /* 0x0000aa00ee007a0c */ /* 0x000ff60003f45270 */
[----:B------:R-:W-:Y:S02]  /*3180*/  @!UPT UIADD3 URZ, URZ, URZ, URZ ;  /* 0x0000003f3f3ff290 */ /* 0x000fe4000fffe03f */
[----:B------:R-:W-:Y:S05]  /*3190*/  @P2 IMAD.HI.U32 R3, R2, c[0x0][0x2ac], RZ ;  /* 0x0000ab0002032a27 */ /* 0x000fea00078e00ff */
[----:B------:R-:W-:Y:S02]  /*31a0*/  @P2 SHF.R.U32.HI R2, RZ, c[0x0][0x2b0], R3 ;  /* 0x0000ac00ff022a19 */ /* 0x000fe40000011603 */
.L_x_407:
[----:B------:R-:W-:Y:S05]  /*31b0*/  BSYNC B0 ;  /* 0x0000000000007941 */ /* 0x000fea0003800000 */
.L_x_405:
        /* <DEDUP_REMOVED lines=8> */
.L_x_404:
        /* <DEDUP_REMOVED lines=17> */
.L_x_410:
[----:B------:R-:W-:Y:S11]  /*3350*/  ISETP.NE.AND P2, PT, R238, c[0x0][0x2a8], PT ;  /* 0x0000aa00ee007a0c */ /* 0x000ff60003f45270 */
[----:B------:R-:W-:Y:S02]  /*3360*/  @!UPT UIADD3 URZ, URZ, URZ, URZ ;  /* 0x0000003f3f3ff290 */ /* 0x000fe4000fffe03f */
[----:B------:R-:W-:Y:S05]  /*3370*/  @P2 IMAD.HI.U32 R3, R2, c[0x0][0x2ac], RZ ;  /* 0x0000ab0002032a27 */ /* 0x000fea00078e00ff */
[----:B------:R-:W-:Y:S02]  /*3380*/  @P2 SHF.R.U32.HI R2, RZ, c[0x0][0x2b0], R3 ;  /* 0x0000ac00ff022a19 */ /* 0x000fe40000011603 */
.L_x_411:
[----:B------:R-:W-:Y:S05]  /*3390*/  BSYNC B0 ;  /* 0x0000000000007941 */ /* 0x000fea0003800000 */
.L_x_409:
[----:B------:R-:W3:Y:S02]  /*33a0*/  LDL R3, [R1+0x8] ;  /* 0x0000080001037983 */ /* 0x000ee40000100800 */
[----:B---3--:R-:W-:Y:S05]  /*33b0*/  IMAD R2, R2, c[0x0][0x2a8], R3 ;  /* 0x0000aa0002027a24 */ /* 0x008fea00078e0203 */
[----:B------:R-:W-:Y:S02]  /*33c0*/  IADD3 R3, R2, c[0x0][0x2a8], RZ ;  /* 0x0000aa0002037a10 */ /* 0x000fe40007ffe0ff */
[----:B------:R-:W-:Y:S02]  /*33d0*/  IMNMX R5, R5, R2, !PT ;  /* 0x0000000205057217 */ /* 0x000fe40007800200 */
[----:B------:R-:W-:Y:S02]  /*33e0*/  IMNMX R6, R6, R3, PT ;  /* 0x0000000306067217 */ /* 0x000fe40003800200 */
.L_x_408:
        /* <DEDUP_REMOVED lines=17> */
.L_x_414:
[----:B------:R-:W-:Y:S11]  /*3500*/  ISETP.NE.AND P2, PT, R238, c[0x0][0x2a8], PT ;  /* 0x0000aa00ee007a0c */ /* 0x000ff60003f45270 */
[----:B------:R-:W-:Y:S02]  /*3510*/  @!UPT UIADD3 URZ, URZ, URZ, URZ ;  /* 0x0000003f3f3ff290 */ /* 0x000fe4000fffe03f */
[----:B------:R-:W-:Y:S05]  /*3520*/  @P2 IMAD.HI.U32 R7, R2, c[0x0][0x2ac], RZ ;  /* 0x0000ab0002072a27 */ /* 0x000fea00078e00ff */
[----:B------:R-:W-:Y:S02]  /*3530*/  @P2 SHF.R.U32.HI R2, RZ, c[0x0][0x2b0], R7 ;  /* 0x0000ac00ff022a19 */ /* 0x000fe40000011607 */
.L_x_415:
[----:B------:R-:W-:Y:S05]  /*3540*/  BSYNC B0 ;  /* 0x0000000000007941 */ /* 0x000fea0003800000 */
.L_x_413:
[----:B------:R-:W3:Y:S02]  /*3550*/  LDL R7, [R1+0x8] ;  /* 0x0000080001077983 */ /* 0x000ee40000100800 */
[----:B---3--:R-:W-:Y:S05]  /*3560*/  IMAD R2, R2, c[0x0][0x2a8], R7 ;  /* 0x0000aa0002027a24 */ /* 0x008fea00078e0207 */
[----:B------:R-:W-:Y:S02]  /*3570*/  IADD3 R7, R2, c[0x0][0x2a8], RZ ;  /* 0x0000aa0002077a10 */ /* 0x000fe40007ffe0ff */
[----:B------:R-:W-:Y:S02]  /*3580*/  IMNMX R3, R3, R2, !PT ;  /* 0x0000000203037217 */ /* 0x000fe40007800200 */
[----:B------:R-:W-:Y:S02]  /*3590*/  IMNMX R4, R4, R7, PT ;  /* 0x0000000704047217 */ /* 0x000fe40003800200 */
.L_x_412:
        /* <DEDUP_REMOVED lines=17> */
.L_x_418:
[----:B------:R-:W-:Y:S11]  /*36b0*/  ISETP.NE.AND P2, PT, R238, c[0x0][0x2a8], PT ;  /* 0x0000aa00ee007a0c */ /* 0x000ff60003f45270 */
[----:B------:R-:W-:Y:S02]  /*36c0*/  @!UPT UIADD3 URZ, URZ, URZ, URZ ;  /* 0x0000003f3f3ff290 */ /* 0x000fe4000fffe03f */
[----:B------:R-:W-:Y:S05]  /*36d0*/  @P2 IMAD.HI.U32 R2, R0, c[0x0][0x2ac], RZ ;  /* 0x0000ab0000022a27 */ /* 0x000fea00078e00ff */
[----:B------:R-:W-:Y:S02]  /*36e0*/  @P2 SHF.R.U32.HI R0, RZ, c[0x0][0x2b0], R2 ;  /* 0x0000ac00ff002a19 */ /* 0x000fe40000011602 */
.L_x_419:
[----:B------:R-:W-:Y:S05]  /*36f0*/  BSYNC B0 ;  /* 0x0000000000007941 */ /* 0x000fea0003800000 */
.L_x_417:
[----:B------:R-:W2:Y:S02]  /*3700*/  LDL R2, [R1+0x8] ;  /* 0x0000080001027983 */ /* 0x000ea40000100800 */
[----:B--2---:R-:W-:Y:S05]  /*3710*/  IMAD R0, R0, c[0x0][0x2a8], R2 ;  /* 0x0000aa0000007a24 */ /* 0x004fea00078e0202 */
[----:B------:R-:W-:Y:S02]  /*3720*/  IADD3 R2, R0, c[0x0][0x2a8], RZ ;  /* 0x0000aa0000027a10 */ /* 0x000fe40007ffe0ff */
[----:B------:R-:W-:Y:S02]  /*3730*/  IMNMX R8, R8, R0, !PT ;  /* 0x0000000008087217 */ /* 0x000fe40007800200 */
[----:B------:R-:W-:Y:S02]  /*3740*/  IMNMX R9, R9, R2, PT ;  /* 0x0000000209097217 */ /* 0x000fe40003800200 */
.L_x_416:
        /* <DEDUP_REMOVED lines=75> */
.L_x_420:
        /* <DEDUP_REMOVED lines=496> */
.L_x_421:
        /* <DEDUP_REMOVED lines=235> */
.L_x_403:
[----:B------:R-:W-:Y:S05]  /*69b0*/  @P0 EXIT ;  /* 0x000000000000094d */ /* 0x000fea0003800000 */
[----:B------:R-:W2:Y:S01]  /*69c0*/  LDL.64 R4, [R1+0x20] ;  /* 0x0000200001047983 */ /* 0x000ea20000100a00 */
[----:B------:R-:W3:Y:S01]  /*69d0*/  S2UR UR6, SR_CTAID.X ;  /* 0x00000000000679c3 */ /* 0x000ee20000002500 */
[----:B------:R-:W-:Y:S01]  /*69e0*/  IMAD.MOV.U32 R0, RZ, RZ, c[0x0][0x338] ;  /* 0x0000ce00ff007624 */ /* 0x000fe200078e00ff */
[----:B------:R-:W-:Y:S01]  /*69f0*/  ULDC UR5, c[0x0][0x358] ;  /* 0x0000d60000057ab9 */ /* 0x000fe20000000800 */
[----:B-1----:R-:W1:Y:S01]  /*6a00*/  S2R R2, SR_CTAID.Y ;  /* 0x0000000000027919 */ /* 0x002e620000002600 */
[----:B------:R-:W-:Y:S01]  /*6a10*/  ULDC UR4, c[0x0][0x2f4] ;  /* 0x0000bd0000047ab9 */ /* 0x000fe20000000800 */
[----:B------:R-:W-:Y:S02]  /*6a20*/  BSSY B0, `(.L_x_423) ;  /* 0x000001d000007945 */ /* 0x000fe40003800000 */
[----:B------:R-:W-:Y:S01]  /*6a30*/  BAR.SYNC.DEFER_BLOCKING 0x1, 0x100 ;  /* 0x0044000000007b1d */ /* 0x000fe20000010000 */
[----:B------:R-:W-:-:S05]  /*6a40*/  ISETP.NE.AND P0, PT, R0, 0x1, PT ;  /* 0x000000010000780c */ /* 0x000fca0003f05270 */
[----:B------:R-:W4:Y:S01]  /*6a50*/  S2R R15, SR_CTAID.Z ;  /* 0x00000000000f7919 */ /* 0x000f220000002700 */
[----:B---3--:R-:W-:-:S07]  /*6a60*/  UIMAD UR5, UR6, UR5, URZ ;  /* 0x00000005060572a4 */ /* 0x008fce000f8e023f */
[----:B-1----:R-:W-:Y:S01]  /*6a70*/  @P0 IMAD.HI.U32 R0, R2, c[0x0][0x33c], RZ ;  /* 0x0000cf0002000a27 */ /* 0x002fe200078e00ff */
[----:B------:R-:W-:-:S03]  /*6a80*/  UIMAD UR5, UR5, UR4, URZ ;  /* 0x00000004050572a4 */ /* 0x000fc6000f8e023f */
[----:B------:R-:W-:Y:S01]  /*6a90*/  IMAD.MOV.U32 R7, RZ, RZ, R2 ;  /* 0x000000ffff077224 */ /* 0x000fe200078e0002 */
[----:B------:R-:W-:Y:S01]  /*6aa0*/  @P0 SHF.R.U32.HI R7, RZ, c[0x0][0x340], R0 ;  /* 0x0000d000ff070a19 */ /* 0x000fe20000011600 */
[----:B------:R-:W-:-:S03]  /*6ab0*/  USHF.R.S32.HI UR4, URZ, 0x1f, UR5 ;  /* 0x0000001f3f047899 */ /* 0x000fc60008011405 */
[----:B------:R-:W-:Y:S01]  /*6ac0*/  SHF.R.S32.HI R10, RZ, 0x1f, R7 ;  /* 0x0000001fff0a7819 */ /* 0x000fe20000011407 */
[----:B----4-:R-:W-:Y:S01]  /*6ad0*/  IMAD R3, R15, c[0x0][0x2f4], RZ ;  /* 0x0000bd000f037a24 */ /* 0x010fe200078e02ff */
[----:B------:R-:W-:Y:S01]  /*6ae0*/  SHF.R.S32.HI R16, RZ, 0x1f, R15 ;  /* 0x0000001fff107819 */ /* 0x000fe2000001140f */
[----:B------:R-:W-:-:S03]  /*6af0*/  IMAD.MOV R6, RZ, RZ, -R7 ;  /* 0x000000ffff067224 */ /* 0x000fc600078e0a07 */
[----:B------:R-:W-:Y:S01]  /*6b00*/  SHF.R.S32.HI R14, RZ, 0x1f, R3 ;  /* 0x0000001fff0e7819 */ /* 0x000fe20000011403 */
[----:B------:R-:W-:Y:S01]  /*6b10*/  IMAD R6, R6, c[0x0][0x338], R2 ;  /* 0x0000ce0006067a24 */ /* 0x000fe200078e0202 */
[----:B------:R-:W-:-:S04]  /*6b20*/  IADD3 R0, P1, P0, R3, UR5, R7 ;  /* 0x0000000503007c10 */ /* 0x000fc8000f83e007 */
[----:B------:R-:W-:Y:S01]  /*6b30*/  IADD3.X R14, R14, UR4, R10, P1, P0 ;  /* 0x000000040e0e7c10 */ /* 0x000fe20008fe040a */
[----:B------:R-:W-:-:S03]  /*6b40*/  IMAD.SHL.U32 R11, R0, 0x4, RZ ;  /* 0x00000004000b7824 */ /* 0x000fc600078e00ff */
[----:B------:R-:W-:Y:S02]  /*6b50*/  SHF.L.U64.HI R14, R0, 0x2, R14 ;  /* 0x00000002000e7819 */ /* 0x000fe4000001020e */
[----:B--2---:R-:W-:Y:S02]  /*6b60*/  ISETP.NE.AND P1, PT, R4, RZ, PT ;  /* 0x000000ff0400720c */ /* 0x004fe40003f25270 */
[----:B------:R-:W-:-:S04]  /*6b70*/  IADD3 R4, P0, R11, c[0x0][0x350], RZ ;  /* 0x0000d4000b047a10 */ /* 0x000fc80007f1e0ff */
[----:B------:R-:W-:-:S07]  /*6b80*/  IADD3.X R5, R14, c[0x0][0x354], RZ, P0, !PT ;  /* 0x0000d5000e057a10 */ /* 0x000fce00007fe4ff */
[----:B------:R-:W-:Y:S05]  /*6b90*/  @P1 BRA `(.L_x_424) ;  /* 0x0000005000001947 */ /* 0x000fea0003800000 */
.L_x_425:
[----:B------:R-:W2:Y:S01]  /*6ba0*/  LDG.E.STRONG.GPU R0, [R4.64] ;  /* 0x0000001204007981 */ /* 0x000ea2000c1ef900 */
[----:B------:R-:W-:Y:S01]  /*6bb0*/  YIELD ;  /* 0x0000000000007946 */ /* 0x000fe20003800000 */
[----:B--2---:R-:W-:Y:S01]  /*6bc0*/  ISETP.NE.AND P0, PT, R0, R6, PT ;  /* 0x000000060000720c */ /* 0x004fe20003f05270 */
[----:B------:R-:W-:-:S12]  /*6bd0*/  CCTL.IVALL ;  /* 0x00000000ff00798f */ /* 0x000fd80002000000 */
[----:B------:R-:W-:Y:S05]  /*6be0*/  @P0 BRA `(.L_x_425) ;  /* 0xffffffb000000947 */ /* 0x000fea000383ffff */
.L_x_424:
[----:B------:R-:W-:Y:S05]  /*6bf0*/  BSYNC B0 ;  /* 0x0000000000007941 */ /* 0x000fea0003800000 */
.L_x_423:
[----:B------:R-:W-:Y:S01]  /*6c00*/  MOV R17, 0xffffffff ;  /* 0xffffffff00117802 */ /* 0x000fe20000000f00 */
[----:B------:R-:W-:Y:S05]  /*6c10*/  BRA.CONV ~URZ, `(.L_x_426) ;  /* 0x000000237f007947 */ /* 0x000fea000b800000 */
[----:B------:R-:W-:Y:S02]  /*6c20*/  MOV R2, 0x6c40 ;  /* 0x00006c4000027802 */ /* 0x000fe40000000f00 */
[----:B------:R-:W-:Y:S05]  /*6c30*/  CALL.REL.NOINC `($__internal_2_$__cuda_sm70_warpsync) ;  /* 0x00000a9000007944 */ /* 0x000fea0003c00000 */
.L_x_426:
[----:B------:R-:W2:Y:S01]  /*6c40*/  LDL.LU.64 R2, [R1+0x20] ;  /* 0x0000200001027983 */ /* 0x000ea20000300a00 */
[----:B------:R-:W-:Y:S01]  /*6c50*/  UIMAD UR5, UR6, 0x3000, URZ ;  /* 0x00003000060578a4 */ /* 0x000fe2000f8e023f */
[----:B------:R-:W-:Y:S02]  /*6c60*/  IMAD R0, R10, c[0x0][0x328], RZ ;  /* 0x0000ca000a007a24 */ /* 0x000fe400078e02ff */
[----:B------:R-:W-:Y:S01]  /*6c70*/  IMAD R12, R16, c[0x0][0x330], RZ ;  /* 0x0000cc00100c7a24 */ /* 0x000fe200078e02ff */
[----:B------:R-:W-:Y:S01]  /*6c80*/  USHF.R.S32.HI UR4, URZ, 0x1f, UR5 ;  /* 0x0000001f3f047899 */ /* 0x000fe20008011405 */
[----:B------:R-:W-:Y:S01]  /*6c90*/  IMAD R0, R7, c[0x0][0x32c], R0 ;  /* 0x0000cb0007007a24 */ /* 0x000fe200078e0200 */
[----:B------:R-:W-:-:S06]  /*6ca0*/  NOP ;  /* 0x0000000000007918 */ /* 0x000fcc0000000000 */
[----:B--2---:R-:W-:-:S04]  /*6cb0*/  IADD3 R8, P0, R2, UR5, RZ ;  /* 0x0000000502087c10 */ /* 0x004fc8000ff1e0ff */
[----:B------:R-:W-:-:S05]  /*6cc0*/  LEA.HI.X.SX32 R9, R2, UR4, 0x1, P0 ;  /* 0x0000000402097c11 */ /* 0x000fca00080f0eff */
[----:B------:R-:W-:-:S05]  /*6cd0*/  IMAD.WIDE.U32 R2, R7, c[0x0][0x328], R8 ;  /* 0x0000ca0007027a25 */ /* 0x000fca00078e0008 */
[----:B------:R-:W-:Y:S01]  /*6ce0*/  IADD3 R3, R3, R0, RZ ;  /* 0x0000000003037210 */ /* 0x000fe20007ffe0ff */
[----:B------:R-:W-:-:S04]  /*6cf0*/  IMAD R0, R15, c[0x0][0x334], R12 ;  /* 0x0000cd000f007a24 */ /* 0x000fc800078e020c */
        /* <DEDUP_REMOVED lines=53> */
[----:B-1----:R-:W-:Y:S02]  /*7050*/  MOV R2, 0x7070 ;  /* 0x0000707000027802 */ /* 0x002fe40000000f00 */
[----:B------:R-:W-:Y:S05]  /*7060*/  CALL.REL.NOINC `($__internal_2_$__cuda_sm70_warpsync) ;  /* 0x0000066000007944 */ /* 0x000fea0003c00000 */
.L_x_427:
        /* <DEDUP_REMOVED lines=12> */
.L_x_429:
[----:B------:R-:W-:Y:S05]  /*7130*/  BSYNC B0 ;  /* 0x0000000000007941 */ /* 0x000fea0003800000 */
.L_x_428:
[----:B--2---:R-:W-:Y:S01]  /*7140*/  IADD3 R4, P0, R11, c[0x0][0x348], RZ ;  /* 0x0000d2000b047a10 */ /* 0x004fe20007f1e0ff */
[----:B------:R-:W-:Y:S03]  /*7150*/  BSSY B0, `(.L_x_430) ;  /* 0x0000008000007945 */ /* 0x000fe60003800000 */
[----:B------:R-:W-:Y:S01]  /*7160*/  IADD3.X R5, R14, c[0x0][0x34c], RZ, P0, !PT ;  /* 0x0000d3000e057a10 */ /* 0x000fe200007fe4ff */
[----:B------:R-:W-:Y:S05]  /*7170*/  @P1 BRA `(.L_x_431) ;  /* 0x0000005000001947 */ /* 0x000fea0003800000 */
.L_x_432:
[----:B------:R-:W2:Y:S01]  /*7180*/  LDG.E.STRONG.GPU R0, [R4.64] ;  /* 0x0000001204007981 */ /* 0x000ea2000c1ef900 */
[----:B------:R-:W-:Y:S01]  /*7190*/  YIELD ;  /* 0x0000000000007946 */ /* 0x000fe20003800000 */
[----:B--2---:R-:W-:Y:S01]  /*71a0*/  ISETP.NE.AND P0, PT, R0, R6, PT ;  /* 0x000000060000720c */ /* 0x004fe20003f05270 */
[----:B------:R-:W-:-:S12]  /*71b0*/  CCTL.IVALL ;  /* 0x00000000ff00798f */ /* 0x000fd80002000000 */
[----:B------:R-:W-:Y:S05]  /*71c0*/  @P0 BRA `(.L_x_432) ;  /* 0xffffffb000000947 */ /* 0x000fea000383ffff */
.L_x_431:
[----:B------:R-:W-:Y:S05]  /*71d0*/  BSYNC B0 ;  /* 0x0000000000007941 */ /* 0x000fea0003800000 */
.L_x_430:
[----:B------:R-:W-:Y:S05]  /*71e0*/  BRA.CONV ~URZ, `(.L_x_433) ;  /* 0x000000237f007947 */ /* 0x000fea000b800000 */
[----:B-1----:R-:W-:Y:S02]  /*71f0*/  MOV R2, 0x7210 ;  /* 0x0000721000027802 */ /* 0x002fe40000000f00 */
[----:B------:R-:W-:Y:S05]  /*7200*/  CALL.REL.NOINC `($__internal_2_$__cuda_sm70_warpsync) ;  /* 0x000004c000007944 */ /* 0x000fea0003c00000 */
.L_x_433:
[----:B-1----:R-:W-:Y:S01]  /*7210*/  MOV R2, R8 ;  /* 0x0000000800027202 */ /* 0x002fe20000000f00 */
[----:B------:R-:W-:Y:S01]  /*7220*/  IMAD R0, R10, c[0x0][0x300], RZ ;  /* 0x0000c0000a007a24 */ /* 0x000fe200078e02ff */
[----:B------:R-:W-:Y:S01]  /*7230*/  MOV R3, R9 ;  /* 0x0000000900037202 */ /* 0x000fe20000000f00 */
[----:B------:R-:W-:Y:S01]  /*7240*/  IMAD R6, R16, c[0x0][0x308], RZ ;  /* 0x0000c20010067a24 */ /* 0x000fe200078e02ff */
[----:B------:R-:W-:-:S06]  /*7250*/  NOP ;  /* 0x0000000000007918 */ /* 0x000fcc0000000000 */
[----:B------:R-:W-:-:S04]  /*7260*/  IMAD.WIDE.U32 R2, R7, c[0x0][0x300], R2 ;  /* 0x0000c00007027a25 */ /* 0x000fc800078e0002 */
[----:B------:R-:W-:-:S05]  /*7270*/  IMAD R0, R7, c[0x0][0x304], R0 ;  /* 0x0000c10007007a24 */ /* 0x000fca00078e0200 */
        /* <DEDUP_REMOVED lines=57> */
.L_x_434:
        /* <DEDUP_REMOVED lines=12> */
        .weak           $__internal_2_$__cuda_sm70_warpsync
        .type           $__internal_2_$__cuda_sm70_warpsync,@function
        .size           $__internal_2_$__cuda_sm70_warpsync,(.L_x_2298 - $__internal_2_$__cuda_sm70_warpsync)
$__internal_2_$__cuda_sm70_warpsync:
[----:B------:R-:W-:Y:S01]  /*76d0*/  MOV R3, 0x0 ;  /* 0x0000000000037802 */ /* 0x000fe20000000f00 */
[----:B------:R-:W-:Y:S04]  /*76e0*/  WARPSYNC R17 ;  /* 0x0000001100007348 */ /* 0x000fe80003800000 */
[----:B------:R-:W-:Y:S05]  /*76f0*/  RET.REL.NODEC R2 `(_ZN7cutlass13device_kernelIN5flash19enable_sm80_to_sm89INS1_16FlashAttnBwdSm80INS1_25CollectiveMainloopBwdSm80ILi2ELi1EN4cute5tupleIJNS5_1CILi64EEENS7_ILi96EEENS7_ILi128EEEEEENS_10bfloat16_tEfNS_4arch4Sm80ELb0ELb1ELb1ELb0ELb1ELb0ELb0ELb0ELi2ELi2ELi2ELi2ELb1EEENS1_24CollectiveEpilogueBwdGQAISB_fSE_Li256ELb0ELb1EEENS1_19SingleTileSchedulerILb0ELb0ELb0ELi96EEEEEEEEEvNT_6ParamsE) ;  /* 0xffff890002007950 */ /* 0x000fea0003c3ffff */
.L_x_435:
        /* <DEDUP_REMOVED lines=16> */
.L_x_2298:


//--------------------- .text._ZN7cutlass13device_kernelIN5flash19enable_sm80_to_sm89INS1_16FlashAttnBwdSm80INS1_25CollectiveMainloopBwdSm80ILi2ELi1EN4cute5tupleIJNS5_1CILi64EEENS7_ILi96EEENS7_ILi128EEEEEENS_10bfloat16_tEfNS_4arch4Sm80ELb0ELb1ELb1ELb1ELb0ELb0ELb0ELb0ELi2ELi2ELi2ELi2ELb1EEENS1_21CollectiveEpilogueBwdISB_SC_SE_Li256ELb1ELb0ELi4EEENS1_19SingleTileSchedulerILb1ELb0ELb0ELi96EEEEEEEEEvNT_6ParamsE --------------------------
	.section	.text._ZN7cutlass13device_kernelIN5flash19enable_sm80_to_sm89INS1_16FlashAttnBwdSm80INS1_25CollectiveMainloopBwdSm80ILi2ELi1EN4cute5tupleIJNS5_1CILi64EEENS7_ILi96EEENS7_ILi128EEEEEENS_10bfloat16_tEfNS_4arch4Sm80ELb0ELb1ELb1ELb1ELb0ELb0ELb0ELb0ELi2ELi2ELi2ELi2ELb1EEENS1_21CollectiveEpilogueBwdISB_SC_SE_Li256ELb1ELb0ELi4EEENS1_19SingleTileSchedulerILb1ELb0ELb0ELi96EEEEEEEEEvNT_6ParamsE,"ax",@progbits
	.sectioninfo	@"SHI_REGISTERS=255"
	.align	128
.text._ZN7cutlass13device_kernelIN5flash19enable_sm80_to_sm89INS1_16FlashAttnBwdSm80INS1_25CollectiveMainloopBwdSm80ILi2ELi1EN4cute5tupleIJNS5_1CILi64EEENS7_ILi96EEENS7_ILi128EEEEEENS_10bfloat16_tEfNS_4arch4Sm80ELb0ELb1ELb1ELb1ELb0ELb0ELb0ELb0ELi2ELi2ELi2ELi2ELb1EEENS1_21CollectiveEpilogueBwdISB_SC_SE_Li256ELb1ELb0ELi4EEENS1_19SingleTileSchedulerILb1ELb0ELb0ELi96EEEEEEEEEvNT_6ParamsE:
        .type           _ZN7cutlass13device_kernelIN5flash19enable_sm80_to_sm89INS1_16FlashAttnBwdSm80INS1_25CollectiveMainloopBwdSm80ILi2ELi1EN4cute5tupleIJNS5_1CILi64EEENS7_ILi96EEENS7_ILi128EEEEEENS_10bfloat16_tEfNS_4arch4Sm80ELb0ELb1ELb1ELb1ELb0ELb0ELb0ELb0ELi2ELi2ELi2ELi2ELb1EEENS1_21CollectiveEpilogueBwdISB_SC_SE_Li256ELb1ELb0ELi4EEENS1_19SingleTileSchedulerILb1ELb0ELb0ELi96EEEEEEEEEvNT_6ParamsE,@function
        .size           _ZN7cutlass13device_kernelIN5flash19enable_sm80_to_sm89INS1_16FlashAttnBwdSm80INS1_25CollectiveMainloopBwdSm80ILi2ELi1EN4cute5tupleIJNS5_1CILi64EEENS7_ILi96EEENS7_ILi128EEEEEENS_10bfloat16_tEfNS_4arch4Sm80ELb0ELb1ELb1ELb1ELb0ELb0ELb0ELb0ELi2ELi2ELi2ELi2ELb1EEENS1_21CollectiveEpilogueBwdISB_SC_SE_Li256ELb1ELb0ELi4EEENS1_19SingleTileSchedulerILb1ELb0ELb0ELi96EEEEEEEEEvNT_6ParamsE,(.L_x_2300 - _ZN7cutlass13device_kernelIN5flash19enable_sm80_to_sm89INS1_16FlashAttnBwdSm80INS1_25CollectiveMainloopBwdSm80ILi2ELi1EN4cute5tupleIJNS5_1CILi64EEENS7_ILi96EEENS7_ILi128EEEEEENS_10bfloat16_tEfNS_4arch4Sm80ELb0ELb1ELb1ELb1ELb0ELb0ELb0ELb0ELi2ELi2ELi2ELi2ELb1EEENS1_21CollectiveEpilogueBwdISB_SC_SE_Li256ELb1ELb0ELi4EEENS1_19SingleTileSchedulerILb1ELb0ELb0ELi96EEEEEEEEEvNT_6ParamsE)
        .other          _ZN7cutlass13device_kernelIN5flash19enable_sm80_to_sm89INS1_16FlashAttnBwdSm80INS1_25CollectiveMainloopBwdSm80ILi2ELi1EN4cute5tupleIJNS5_1CILi64EEENS7_ILi96EEENS7_ILi128EEEEEENS_10bfloat16_tEfNS_4arch4Sm80ELb0ELb1ELb1ELb1ELb0ELb0ELb0ELb0ELi2ELi2ELi2ELi2ELb1EEENS1_21CollectiveEpilogueBwdISB_SC_SE_Li256ELb1ELb0ELi4EEENS1_19SingleTileSchedulerILb1ELb0ELb0ELi96EEEEEEEEEvNT_6ParamsE,@"STO_CUDA_ENTRY STV_DEFAULT"
_ZN7cutlass13device_kernelIN5flash19enable_sm80_to_sm89INS1_16FlashAttnBwdSm80INS1_25CollectiveMainloopBwdSm80ILi2ELi1EN4cute5tupleIJNS5_1CILi64EEENS7_ILi96EEENS7_ILi128EEEEEENS_10bfloat16_tEfNS_4arch4Sm80ELb0ELb1ELb1ELb1ELb0ELb0ELb0ELb0ELi2ELi2ELi2ELi2ELb1EEENS1_21CollectiveEpilogueBwdISB_SC_SE_Li256ELb1ELb0ELi4EEENS1_19SingleTileSchedulerILb1ELb0ELb0ELi96EEEEEEEEEvNT_6ParamsE:
[----:B------:R-:W-:Y:S02]  /*0000*/  MOV R1, c[0x0][0x28] ;  /* 0x00000a0000017a02 */ /* 0x000fe40000000f00 */
[----:B------:R-:W1:Y:S01]  /*0010*/  S2R R236, SR_TID.X ;  /* 0x0000000000ec7919 */ /* 0x000e620000002100 */
[----:B------:R-:W2:Y:S01]  /*0020*/  S2UR UR15, SR_CTAID.Z ;  /* 0x00000000000f79c3 */ /* 0x000ea20000002700 */
[----:B------:R-:W-:Y:S01]  /*0030*/  UMOV UR6, 0x4 ;  /* 0x0000000400067882 */ /* 0x000fe20000000000 */
[----:B------:R-:W-:Y:S01]  /*0040*/  IADD3 R1, R1, -0x48, RZ ;  /* 0xffffffb801017810 */ /* 0x000fe20007ffe0ff */
[----:B------:R-:W3:Y:S01]  /*0050*/  S2R R0, SR_CTAID.Y ;  /* 0x0000000000007919 */ /* 0x000ee20000002600 */
[----:B------:R-:W-:Y:S02]  /*0060*/  ULDC.64 UR4, c[0x0][0x3c0] ;  /* 0x0000f00000047ab9 */ /* 0x000fe40000000a00 */
[----:B------:R-:W-:Y:S02]  /*0070*/  ULDC.64 UR18, c[0x0][0x118] ;  /* 0x0000460000127ab9 */ /* 0x000fe40000000a00 */
[----:B------:R-:W4:Y:S01]  /*0080*/  S2UR UR10, SR_CTAID.X ;  /* 0x00000000000a79c3 */ /* 0x000f220000002500 */
[----:B-1----:R-:W-:Y:S01]  /*0090*/  SHF.R.U32.HI R2, RZ, 0x5, R236 ;  /* 0x00000005ff027819 */ /* 0x002fe200000116ec */
[----:B--2---:R-:W-:-:S05]  /*00a0*/  UIMAD.WIDE UR4, UR15, UR6, UR4 ;  /* 0x000000060f0472a5 */ /* 0x004fca000f8e0204 */
[----:B------:R-:W1:Y:S02]  /*00b0*/  SHFL.IDX PT, R2, R2, RZ, 0x1f ;  /* 0x00001fff02027589 */ /* 0x000e6400000e0000 */
[----:B-1----:R-:W-:-:S13]  /*00c0*/  ISETP.NE.AND P0, PT, R2, RZ, PT ;  /* 0x000000ff0200720c */ /* 0x002fda0003f05270 */
[----:B----4-:R-:W-:Y:S05]  /*00d0*/  @!P0 BRA `(.L_x_436) ;  /* 0x000001a000008947 */ /* 0x010fea0003800000 */
[----:B---3--:R-:W-:-:S04]  /*00e0*/  ISETP.NE.U32.AND P0, PT, RZ, c[0x0][0x3c0], PT ;  /* 0x0000f000ff007a0c */ /* 0x008fc80003f05070 */
[----:B------:R-:W-:-:S13]  /*00f0*/  ISETP.NE.AND.EX P0, PT, RZ, c[0x0][0x3c4], PT, P0 ;  /* 0x0000f100ff007a0c */ /* 0x000fda0003f05300 */
[----:B------:R-:W-:Y:S05]  /*0100*/  @!P0 BRA `(.L_x_437) ;  /* 0x0000005000008947 */ /* 0x000fea0003800000 */
[----:B------:R-:W-:Y:S02]  /*0110*/  MOV R2, UR4 ;  /* 0x0000000400027c02 */ /* 0x000fe40008000f00 */
[----:B------:R-:W-:-:S05]  /*0120*/  MOV R3, UR5 ;  /* 0x0000000500037c02 */ /* 0x000fca0008000f00 */
[----:B------:R-:W2:Y:S02]  /*0130*/  LDG.E R2, [R2.64] ;  /* 0x0000001202027981 */ /* 0x000ea4000c1e1900 */
[----:B--2---:R1:W2:Y:S02]  /*0140*/  R2UR UR5, R2 ;  /* 0x00000000020573c2 */ /* 0x0042a400000e0000 */
[----:B-12---:R-:W-:Y:S05]  /*0150*/  BRA `(.L_x_438) ;  /* 0x000000e000007947 */ /* 0x006fea0003800000 */
.L_x_437:
[----:B------:R-:W-:-:S04]  /*0160*/  ISETP.NE.U32.AND P0, PT, RZ, c[0x0][0x3b8], PT ;  /* 0x0000ee00ff007a0c */ /* 0x000fc80003f05070 */
[----:B------:R-:W-:-:S13]  /*0170*/  ISETP.NE.AND.EX P0, PT, RZ, c[0x0][0x3bc], PT, P0 ;  /* 0x0000ef00ff007a0c */ /* 0x000fda0003f05300 */
[----:B------:R-:W-:Y:S05]  /*0180*/  @!P0 BRA `(.L_x_439) ;  /* 0x000000a000008947 */ /* 0x000fea0003800000 */
[----:B------:R-:W-:Y:S02]  /*0190*/  ULDC.64 UR4, c[0x0][0x3b8] ;  /* 0x0000ee0000047ab9 */ /* 0x000fe40000000a00 */
[----:B------:R-:W-:-:S06]  /*01a0*/  UIMAD.WIDE UR4, UR15, UR6, UR4 ;  /* 0x000000060f0472a5 */ /* 0x000fcc000f8e0204 */
[----:B------:R-:W-:Y:S02]  /*01b0*/  MOV R4, UR4 ;  /* 0x0000000400047c02 */ /* 0x000fe40008000f00 */
[----:B------:R-:W-:-:S05]  /*01c0*/  MOV R5, UR5 ;  /* 0x0000000500057c02 */ /* 0x000fca0008000f00 */
[----:B------:R-:W2:Y:S04]  /*01d0*/  LDG.E R3, [R4.64] ;  /* 0x0000001204037981 */ /* 0x000ea8000c1e1900 */
[----:B------:R-:W3:Y:S01]  /*01e0*/  LDG.E R2, [R4.64+0x4] ;  /* 0x0000041204027981 */ /* 0x000ee2000c1e1900 */
[----:B--2---:R-:W1:Y:S08]  /*01f0*/  R2UR UR5, R3 ;  /* 0x00000000030573c2 */ /* 0x004e7000000e0000 */
[----:B---3--:R-:W1:Y:S02]  /*0200*/  R2UR UR4, R2 ;  /* 0x00000000020473c2 */ /* 0x008e6400000e0000 */
[----:B-1----:R-:W-:Y:S01]  /*0210*/  UIADD3 UR5, -UR5, UR4, URZ ;  /* 0x0000000405057290 */ /* 0x002fe2000fffe13f */
[----:B------:R-:W-:Y:S05]  /*0220*/  BRA `(.L_x_438) ;  /* 0x0000001000007947 */ /* 0x000fea0003800000 */
.L_x_439:
[----:B------:R-:W-:Y:S02]  /*0230*/  ULDC UR5, c[0x0][0x3a4] ;  /* 0x0000e90000057ab9 */ /* 0x000fe40000000800 */
.L_x_438:
[----:B------:R-:W-:-:S04]  /*0240*/  UIMAD UR4, UR10, 0x60, URZ ;  /* 0x000000600a0478a4 */ /* 0x000fc8000f8e023f */
[----:B------:R-:W-:-:S04]  /*0250*/  UISETP.GE.AND UP0, UPT, UR4, UR5, UPT ;  /* 0x000000050400728c */ /* 0x000fc8000bf06270 */
[----:B------:R-:W-:Y:S01]  /*0260*/  USEL UR15, UR15, 0xffffffff, !UP0 ;  /* 0xffffffff0f0f7887 */ /* 0x000fe2000c000000 */
[----:B------:R-:W-:Y:S05]  /*0270*/  BRA `(.L_x_440) ;  /* 0x0000019000007947 */ /* 0x000fea0003800000 */
.L_x_436:
        /* <DEDUP_REMOVED lines=8> */
.L_x_441:
        /* <DEDUP_REMOVED lines=13> */
.L_x_443:
[----:B------:R-:W-:Y:S02]  /*03d0*/  ULDC UR5, c[0x0][0x3a4] ;  /* 0x0000e90000057ab9 */ /* 0x000fe40000000800 */
.L_x_442:
[----:B------:R-:W-:-:S04]  /*03e0*/  UIMAD UR4, UR10, 0x60, URZ ;  /* 0x000000600a0478a4 */ /* 0x000fc8000f8e023f */
[----:B------:R-:W-:-:S04]  /*03f0*/  UISETP.GE.AND UP0, UPT, UR4, UR5, UPT ;  /* 0x000000050400728c */ /* 0x000fc8000bf06270 */
[----:B------:R-:W-:-:S06]  /*0400*/  USEL UR15, UR15, 0xffffffff, !UP0 ;  /* 0xffffffff0f0f7887 */ /* 0x000fcc000c000000 */
.L_x_440:
[----:B------:R-:W-:-:S13]  /*0410*/  ISETP.LE.AND P0, PT, RZ, UR15, PT ;  /* 0x0000000fff007c0c */ /* 0x000fda000bf03270 */
[----:B------:R-:W-:Y:S05]  /*0420*/  @!P0 EXIT ;  /* 0x000000000000894d */ /* 0x000fea0003800000 */
[----:B------:R-:W-:Y:S02]  /*0430*/  ULDC.64 UR4, c[0x0][0x2c8] ;  /* 0x0000b20000047ab9 */ /* 0x000fe40000000a00 */
[----:B------:R-:W-:Y:S02]  /*0440*/  UISETP.NE.U32.AND UP2, UPT, URZ, UR4, UPT ;  /* 0x000000043f00728c */ /* 0x000fe4000bf45070 */
[----:B------:R-:W-:Y:S02]  /*0450*/  ULDC.64 UR8, c[0x0][0x2c8] ;  /* 0x0000b20000087ab9 */ /* 0x000fe40000000a00 */
[----:B------:R-:W-:Y:S02]  /*0460*/  UISETP.NE.AND.EX UP2, UPT, URZ, UR5, UPT, UP2 ;  /* 0x000000053f00728c */ /* 0x000fe4000bf45320 */
[----:B------:R-:W-:Y:S02]  /*0470*/  UIMAD.WIDE UR8, UR15, UR6, UR8 ;  /* 0x000000060f0872a5 */ /* 0x000fe4000f8e0208 */
[----:B------:R-:W-:-:S02]  /*0480*/  ULDC.64 UR4, c[0x0][0x2d8] ;  /* 0x0000b60000047ab9 */ /* 0x000fc40000000a00 */
[----:B------:R-:W-:Y:S01]  /*0490*/  PLOP3.LUT P0, PT, PT, PT, UP2, 0x80, 0x0 ;  /* 0x000000000000781c */ /* 0x000fe20003f0f028 */
[----:B------:R-:W-:Y:S01]  /*04a0*/  UISETP.NE.U32.AND UP0, UPT, URZ, UR4, UPT ;  /* 0x000000043f00728c */ /* 0x000fe2000bf05070 */
[----:B------:R-:W-:Y:S02]  /*04b0*/  IMAD.U32 R8, RZ, RZ, UR8 ;  /* 0x00000008ff087e24 */ /* 0x000fe4000f8e00ff */
[----:B------:R-:W-:Y:S01]  /*04c0*/  IMAD.U32 R9, RZ, RZ, UR9 ;  /* 0x00000009ff097e24 */ /* 0x000fe2000f8e00ff */
[----:B------:R-:W-:-:S08]  /*04d0*/  UISETP.NE.AND.EX UP0, UPT, URZ, UR5, UPT, UP0 ;  /* 0x000000053f00728c */ /* 0x000fd0000bf05300 */
[----:B------:R-:W2:Y:S01]  /*04e0*/  @P0 LDG.E R3, [R8.64] ;  /* 0x0000001208030981 */ /* 0x000ea2000c1e1900 */
[----:B------:R-:W-:Y:S01]  /*04f0*/  ULDC.64 UR4, c[0x0][0x2d8] ;  /* 0x0000b60000047ab9 */ /* 0x000fe20000000a00 */
[----:B------:R-:W-:Y:S01]  /*0500*/  PLOP3.LUT P1, PT, PT, PT, UP0, 0x80, 0x0 ;  /* 0x000000000000781c */ /* 0x000fe20003f2f008 */
[----:B------:R-:W-:-:S06]  /*0510*/  @UP0 UIMAD.WIDE UR4, UR15, UR6, UR4 ;  /* 0x000000060f0402a5 */ /* 0x000fcc000f8e0204 */
[----:B------:R-:W-:Y:S01]  /*0520*/  MOV R10, UR4 ;  /* 0x00000004000a7c02 */ /* 0x000fe20008000f00 */
[----:B------:R-:W-:Y:S01]  /*0530*/  IMAD.U32 R11, RZ, RZ, UR5 ;  /* 0x00000005ff0b7e24 */ /* 0x000fe2000f8e00ff */
[----:B------:R-:W-:Y:S02]  /*0540*/  ULDC.64 UR4, c[0x0][0x2d0] ;  /* 0x0000b40000047ab9 */ /* 0x000fe40000000a00 */
[----:B------:R-:W-:Y:S01]  /*0550*/  UISETP.NE.U32.AND UP1, UPT, URZ, UR4, UPT ;  /* 0x000000043f00728c */ /* 0x000fe2000bf25070 */
[----:B------:R-:W-:Y:S01]  /*0560*/  MOV R2, RZ ;  /* 0x000000ff00027202 */ /* 0x000fe20000000f00 */
[----:B------:R-:W3:Y:S01]  /*0570*/  @P1 LDG.E R5, [R10.64] ;  /* 0x000000120a051981 */ /* 0x000ee2000c1e1900 */
[----:B------:R-:W-:Y:S01]  /*0580*/  IMAD.MOV.U32 R4, RZ, RZ, RZ ;  /* 0x000000ffff047224 */ /* 0x000fe200078e00ff */
[----:B------:R-:W-:-:S03]  /*0590*/  UISETP.NE.AND.EX UP1, UPT, URZ, UR5, UPT, UP1 ;  /* 0x000000053f00728c */ /* 0x000fc6000bf25310 */
[----:B------:R-:W-:Y:S01]  /*05a0*/  ULDC.64 UR4, c[0x0][0x2d0] ;  /* 0x0000b40000047ab9 */ /* 0x000fe20000000a00 */
[----:B------:R1:W5:Y:S01]  /*05b0*/  @P0 LDG.E R2, [R8.64] ;  /* 0x0000001208020981 */ /* 0x000362000c1e1900 */
[----:B------:R-:W-:Y:S01]  /*05c0*/  UIMAD.WIDE UR4, UR15, UR6, UR4 ;  /* 0x000000060f0472a5 */ /* 0x000fe2000f8e0204 */
[----:B------:R-:W-:-:S05]  /*05d0*/  PLOP3.LUT P2, PT, PT, PT, UP1, 0x80, 0x0 ;  /* 0x000000000000781c */ /* 0x000fca0003f4f018 */
[----:B------:R-:W-:Y:S01]  /*05e0*/  MOV R6, UR4 ;  /* 0x0000000400067c02 */ /* 0x000fe20008000f00 */
[----:B------:R-:W-:-:S07]  /*05f0*/  IMAD.U32 R7, RZ, RZ, UR5 ;  /* 0x00000005ff077e24 */ /* 0x000fce000f8e00ff */
[----:B------:R1:W5:Y:S01]  /*0600*/  @P2 LDG.E R4, [R6.64] ;  /* 0x0000001206042981 */ /* 0x000362000c1e1900 */
[----:B------:R-:W-:Y:S02]  /*0610*/  ULDC UR14, c[0x0][0x168] ;  /* 0x00005a00000e7ab9 */ /* 0x000fe40000000800 */
[----:B------:R-:W-:Y:S02]  /*0620*/  UMOV UR23, URZ ;  /* 0x0000003f00177c82 */ /* 0x000fe40008000000 */
[----:B------:R-:W-:Y:S01]  /*0630*/  ULDC UR13, c[0x0][0x198] ;  /* 0x00006600000d7ab9 */ /* 0x000fe20000000800 */
[----:B--2---:R-:W2:Y:S02]  /*0640*/  @P0 R2UR UR5, R3 ;  /* 0x00000000030503c2 */ /* 0x004ea400000e0000 */
[----:B--2---:R-:W-:-:S04]  /*0650*/  @UP2 ULEA UR5, UR15, UR5, 0x6 ;  /* 0x000000050f052291 */ /* 0x004fc8000f8e303f */
[----:B------:R-:W-:-:S04]  /*0660*/  @UP2 USHF.R.S32.HI UR4, URZ, 0x1f, UR5 ;  /* 0x0000001f3f042899 */ /* 0x000fc80008011405 */
[----:B------:R-:W-:Y:S01]  /*0670*/  @UP2 ULEA.HI UR4, UR4, UR5, URZ, 0x6 ;  /* 0x0000000504042291 */ /* 0x000fe2000f8f303f */
[----:B---3--:R1:W2:Y:S03]  /*0680*/  @P1 R2UR UR14, R5 ;  /* 0x00000000050e13c2 */ /* 0x0082a600000e0000 */
[----:B------:R-:W-:Y:S01]  /*0690*/  @UP2 ULOP3.LUT UR23, UR4, 0xffffffc0, URZ, 0xc0, !UPT ;  /* 0xffffffc004172892 */ /* 0x000fe2000f8ec03f */
[----:B------:R-:W-:Y:S06]  /*06a0*/  @P1 BRA `(.L_x_444) ;  /* 0x0000006000001947 */ /* 0x000fec0003800000 */
[----:B------:R-:W-:Y:S05]  /*06b0*/  @!P0 BRA `(.L_x_444) ;  /* 0x0000005000008947 */ /* 0x000fea0003800000 */
[----:B------:R-:W3:Y:S04]  /*06c0*/  LDG.E R3, [R8.64] ;  /* 0x0000001208037981 */ /* 0x000ee8000c1e1900 */
[----:B-1----:R-:W4:Y:S01]  /*06d0*/  LDG.E R5, [R8.64+0x4] ;  /* 0x0000041208057981 */ /* 0x002f22000c1e1900 */
[----:B--23--:R-:W1:Y:S08]  /*06e0*/  R2UR UR14, R3 ;  /* 0x00000000030e73c2 */ /* 0x00ce7000000e0000 */
[----:B----4-:R-:W1:Y:S02]  /*06f0*/  R2UR UR4, R5 ;  /* 0x00000000050473c2 */ /* 0x010e6400000e0000 */
[----:B-1----:R-:W-:-:S06]  /*0700*/  UIADD3 UR14, -UR14, UR4, URZ ;  /* 0x000000040e0e7290 */ /* 0x002fcc000fffe13f */
.L_x_444:
[----:B------:R-:W-:-:S04]  /*0710*/  ISETP.NE.U32.AND P0, PT, RZ, c[0x0][0x2e0], PT ;  /* 0x0000b800ff007a0c */ /* 0x000fc80003f05070 */
[----:B------:R-:W-:-:S13]  /*0720*/  ISETP.NE.AND.EX P0, PT, RZ, c[0x0][0x2e4], PT, P0 ;  /* 0x0000b900ff007a0c */ /* 0x000fda0003f05300 */
[----:B------:R-:W-:Y:S05]  /*0730*/  @!P0 BRA `(.L_x_445) ;  /* 0x0000007000008947 */ /* 0x000fea0003800000 */
[----:B------:R-:W-:Y:S02]  /*0740*/  ULDC.64 UR4, c[0x0][0x2e0] ;  /* 0x0000b80000047ab9 */ /* 0x000fe40000000a00 */
[----:B------:R-:W-:-:S06]  /*0750*/  UIMAD.WIDE UR4, UR15, UR6, UR4 ;  /* 0x000000060f0472a5 */ /* 0x000fcc000f8e0204 */
[----:B-1----:R-:W-:Y:S02]  /*0760*/  MOV R6, UR4 ;  /* 0x0000000400067c02 */ /* 0x002fe40008000f00 */
[----:B------:R-:W-:-:S05]  /*0770*/  MOV R7, UR5 ;  /* 0x0000000500077c02 */ /* 0x000fca0008000f00 */
[----:B------:R-:W3:Y:S02]  /*0780*/  LDG.E R6, [R6.64] ;  /* 0x0000001206067981 */ /* 0x000ee4000c1e1900 */
[----:B---3--:R1:W3:Y:S02]  /*0790*/  R2UR UR13, R6 ;  /* 0x00000000060d73c2 */ /* 0x0082e400000e0000 */
[----:B-1-3--:R-:W-:Y:S05]  /*07a0*/  BRA `(.L_x_446) ;  /* 0x0000006000007947 */ /* 0x00afea0003800000 */
.L_x_445:
[----:B------:R-:W-:Y:S05]  /*07b0*/  @!P2 BRA `(.L_x_446) ;  /* 0x000000500000a947 */ /* 0x000fea0003800000 */
[----:B------:R-:W3:Y:S04]  /*07c0*/  LDG.E R3, [R6.64] ;  /* 0x0000001206037981 */ /* 0x000ee8000c1e1900 */
[----:B-1----:R-:W4:Y:S01]  /*07d0*/  LDG.E R5, [R6.64+0x4] ;  /* 0x0000041206057981 */ /* 0x002f22000c1e1900 */
[----:B---3--:R-:W1:Y:S08]  /*07e0*/  R2UR UR13, R3 ;  /* 0x00000000030d73c2 */ /* 0x008e7000000e0000 */
[----:B----4-:R-:W1:Y:S02]  /*07f0*/  R2UR UR4, R5 ;  /* 0x00000000050473c2 */ /* 0x010e6400000e0000 */
[----:B-1----:R-:W-:-:S06]  /*0800*/  UIADD3 UR13, -UR13, UR4, URZ ;  /* 0x000000040d0d7290 */ /* 0x002fcc000fffe13f */
.L_x_446:
[----:B--2---:R-:W-:Y:S01]  /*0810*/  UIADD3 UR5, UR14, 0x3f, URZ ;  /* 0x0000003f0e057890 */ /* 0x004fe2000fffe03f */
[----:B------:R-:W-:-:S03]  /*0820*/  ISETP.LE.AND P0, PT, RZ, UR10, PT ;  /* 0x0000000aff007c0c */ /* 0x000fc6000bf03270 */
[----:B------:R-:W-:-:S04]  /*0830*/  USHF.R.S32.HI UR4, URZ, 0x1f, UR5 ;  /* 0x0000001f3f047899 */ /* 0x000fc80008011405 */
[----:B------:R-:W-:-:S04]  /*0840*/  ULEA.HI UR4, UR4, UR5, URZ, 0x6 ;  /* 0x0000000504047291 */ /* 0x000fc8000f8f303f */
[----:B------:R-:W-:Y:S02]  /*0850*/  USHF.R.S32.HI UR12, URZ, 0x6, UR4 ;  /* 0x000000063f0c7899 */ /* 0x000fe40008011404 */
[----:B------:R-:W-:Y:S05]  /*0860*/  @!P0 BRA `(.L_x_447) ;  /* 0x0000009000008947 */ /* 0x000fea0003800000 */
[----:B------:R-:W-:Y:S02]  /*0870*/  UIADD3 UR4, -UR13, 0x9f, UR14 ;  /* 0x0000009f0d047890 */ /* 0x000fe4000fffe10e */
[----:B------:R-:W-:Y:S02]  /*0880*/  ULDC UR5, c[0x0][0x2a0] ;  /* 0x0000a80000057ab9 */ /* 0x000fe40000000800 */
[----:B------:R-:W-:-:S04]  /*0890*/  UIMAD UR4, UR10, 0x60, UR4 ;  /* 0x000000600a0478a4 */ /* 0x000fc8000f8e0204 */
[----:B------:R-:W-:-:S04]  /*08a0*/  UIADD3 UR5, UR4, UR5, URZ ;  /* 0x0000000504057290 */ /* 0x000fc8000fffe03f */
[----:B------:R-:W-:-:S04]  /*08b0*/  USHF.R.S32.HI UR4, URZ, 0x1f, UR5 ;  /* 0x0000001f3f047899 */ /* 0x000fc80008011405 */
[----:B------:R-:W-:-:S04]  /*08c0*/  ULEA.HI UR4, UR4, UR5, URZ, 0x6 ;  /* 0x0000000504047291 */ /* 0x000fc8000f8f303f */
[----:B------:R-:W-:-:S04]  /*08d0*/  USHF.R.S32.HI UR4, URZ, 0x6, UR4 ;  /* 0x000000063f047899 */ /* 0x000fc80008011404 */
[----:B------:R-:W-:-:S04]  /*08e0*/  UISETP.LT.AND UP0, UPT, UR12, UR4, UPT ;  /* 0x000000040c00728c */ /* 0x000fc8000bf01270 */
[----:B------:R-:W-:Y:S02]  /*08f0*/  USEL UR12, UR12, UR4, UP0 ;  /* 0x000000040c0c7287 */ /* 0x000fe40008000000 */
.L_x_447:
[----:B------:R-:W-:Y:S01]  /*0900*/  UIADD3 UR4, -UR13, UR14, URZ ;  /* 0x0000000e0d047290 */ /* 0x000fe2000fffe13f */
[----:B------:R-:W-:Y:S01]  /*0910*/  PLOP3.LUT P0, PT, PT, PT, PT, 0x80, 0x0 ;  /* 0x000000000000781c */ /* 0x000fe20003f0f070 */
[----:B------:R-:W-:Y:S01]  /*0920*/  ULDC UR5, c[0x0][0x2a4] ;  /* 0x0000a90000057ab9 */ /* 0x000fe20000000800 */
[----:B------:R-:W-:Y:S01]  /*0930*/  CS2R R122, SRZ ;  /* 0x00000000007a7805 */ /* 0x000fe2000001ff00 */
[----:B------:R-:W-:Y:S01]  /*0940*/  UIMAD UR4, UR10, 0x60, UR4 ;  /* 0x000000600a0478a4 */ /* 0x000fe2000f8e0204 */
[----:B------:R-:W-:Y:S01]  /*0950*/  CS2R R120, SRZ ;  /* 0x0000000000787805 */ /* 0x000fe2000001ff00 */
[----:B------:R-:W-:Y:S01]  /*0960*/  CS2R R126, SRZ ;  /* 0x00000000007e7805 */ /* 0x000fe2000001ff00 */
[----:B------:R-:W-:Y:S01]  /*0970*/  CS2R R124, SRZ ;  /* 0x00000000007c7805 */ /* 0x000fe2000001ff00 */
[----:B------:R-:W-:Y:S01]  /*0980*/  UIADD3 UR5, UR4, -UR5, URZ ;  /* 0x8000000504057290 */ /* 0x000fe2000fffe03f */
[----:B------:R-:W-:Y:S01]  /*0990*/  CS2R R130, SRZ ;  /* 0x0000000000827805 */ /* 0x000fe2000001ff00 */
[----:B------:R-:W-:Y:S01]  /*09a0*/  CS2R R128, SRZ ;  /* 0x0000000000807805 */ /* 0x000fe2000001ff00 */
        /* <DEDUP_REMOVED lines=51> */
[----:B------:R-:W-:Y:S01]  /*0ce0*/  USHF.L.U32 UR4, UR23, 0x7, URZ ;  /* 0x0000000717047899 */ /* 0x000fe2000800063f */
[--C-:B------:R-:W-:Y:S01]  /*0cf0*/  SHF.R.S32.HI R15, RZ, 0x1f, R236.reuse ;  /* 0x0000001fff0f7819 */ /* 0x100fe200000114ec */
[----:B------:R-:W2:Y:S01]  /*0d00*/  S2R R12, SR_CTAID.X ;  /* 0x00000000000c7919 */ /* 0x000ea20000002500 */
[----:B-1----:R-:W-:Y:S01]  /*0d10*/  SHF.R.S32.HI R6, RZ, 0x1f, R236 ;  /* 0x0000001fff067819 */ /* 0x002fe200000114ec */
[----:B------:R-:W-:Y:S01]  /*0d20*/  USHF.R.S32.HI UR16, URZ, 0x1f, UR15 ;  /* 0x0000001f3f107899 */ /* 0x000fe2000801140f */
[----:B------:R-:W-:Y:S01]  /*0d30*/  ISETP.NE.AND P2, PT, R3, 0x1, PT ;  /* 0x000000010300780c */ /* 0x000fe20003f45270 */
[----:B------:R-:W-:Y:S01]  /*0d40*/  IMAD.U32 R3, RZ, RZ, UR4 ;  /* 0x00000004ff037e24 */ /* 0x000fe2000f8e00ff */
[----:B------:R-:W-:Y:S01]  /*0d50*/  IADD3 R24, P0, R236, UR4, RZ ;  /* 0x00000004ec187c10 */ /* 0x000fe2000ff1e0ff */
[----:B------:R-:W-:Y:S01]  /*0d60*/  USEL UR22, UR15, URZ, !UP1 ;  /* 0x0000003f0f167287 */ /* 0x000fe2000c800000 */
[----:B------:R-:W-:Y:S01]  /*0d70*/  LEA.HI R5, R15, R236, RZ, 0x3 ;  /* 0x000000ec0f057211 */ /* 0x000fe200078f18ff */
[----:B------:R-:W-:Y:S01]  /*0d80*/  USEL UR17, UR16, URZ, !UP1 ;  /* 0x0000003f10117287 */ /* 0x000fe2000c800000 */
[----:B------:R-:W-:Y:S01]  /*0d90*/  LEA.HI.X.SX32 R25, R3, R6, 0x1, P0 ;  /* 0x0000000603197211 */ /* 0x000fe200000f0eff */
[----:B------:R-:W-:Y:S01]  /*0da0*/  IMAD.MOV.U32 R3, RZ, RZ, R0 ;  /* 0x000000ffff037224 */ /* 0x000fe200078e0000 */
[----:B------:R-:W-:Y:S01]  /*0db0*/  LOP3.LUT R13, R5, 0xfffffff8, RZ, 0xc0, !PT ;  /* 0xfffffff8050d7812 */ /* 0x000fe200078ec0ff */
[----:B------:R-:W-:Y:S01]  /*0dc0*/  ULDC.64 UR4, c[0x0][0x1e8] ;  /* 0x00007a0000047ab9 */ /* 0x000fe20000000a00 */
[----:B------:R-:W-:Y:S01]  /*0dd0*/  SHF.R.S32.HI R239, RZ, 0x3, R5 ;  /* 0x00000003ffef7819 */ /* 0x000fe20000011405 */
[----:B------:R-:W-:Y:S01]  /*0de0*/  UIMAD UR4, UR17, UR4, URZ ;  /* 0x00000004110472a4 */ /* 0x000fe2000f8e023f */
[----:B------:R-:W-:Y:S01]  /*0df0*/  LEA.HI R8, R15, R236, RZ, 0x6 ;  /* 0x000000ec0f087211 */ /* 0x000fe200078f30ff */
[----:B------:R-:W-:Y:S01]  /*0e00*/  @P2 IMAD.HI.U32 R6, R0, c[0x0][0x24c], RZ ;  /* 0x0000930000062a27 */ /* 0x000fe200078e00ff */
[----:B------:R-:W-:Y:S01]  /*0e10*/  SHF.R.S32.HI R9, RZ, 0x1f, R239 ;  /* 0x0000001fff097819 */ /* 0x000fe200000114ef */
[----:B------:R-:W-:Y:S01]  /*0e20*/  UIMAD UR7, UR22, UR5, UR4 ;  /* 0x00000005160772a4 */ /* 0x000fe2000f8e0204 */
[C---:B-----5:R-:W-:Y:S01]  /*0e30*/  IADD3 R7, P1, R239.reuse, R2, RZ ;  /* 0x00000002ef077210 */ /* 0x060fe20007f3e0ff */
[C---:B------:R-:W-:Y:S01]  /*0e40*/  IMAD.SHL.U32 R237, R239.reuse, 0x40, RZ ;  /* 0x00000040efed7824 */ /* 0x040fe200078e00ff */
[----:B------:R-:W-:Y:S01]  /*0e50*/  @P2 SHF.R.U32.HI R3, RZ, c[0x0][0x250], R6 ;  /* 0x00009400ff032a19 */ /* 0x000fe20000011606 */
[----:B------:R-:W-:Y:S01]  /*0e60*/  IMAD.IADD R6, R236, 0x1, -R13 ;  /* 0x00000001ec067824 */ /* 0x000fe200078e0a0d */
[----:B------:R-:W-:Y:S01]  /*0e70*/  IADD3 R10, P0, R239, R4, RZ ;  /* 0x00000004ef0a7210 */ /* 0x000fe20007f1e0ff */
[----:B------:R-:W-:Y:S01]  /*0e80*/  UMOV UR6, 0x6 ;  /* 0x0000000600067882 */ /* 0x000fe20000000000 */
[----:B------:R-:W-:Y:S01]  /*0e90*/  SHF.R.S32.HI R18, RZ, 0x1f, R3 ;  /* 0x0000001fff127819 */ /* 0x000fe20000011403 */
[----:B------:R-:W-:Y:S01]  /*0ea0*/  IMAD.SHL.U32 R30, R6, 0x8, RZ ;  /* 0x00000008061e7824 */ /* 0x000fe200078e00ff */
[-C--:B------:R-:W-:Y:S01]  /*0eb0*/  LEA.HI.X.SX32 R2, R2, R9.reuse, 0x1, P1 ;  /* 0x0000000902027211 */ /* 0x080fe200008f0eff */
[----:B------:R-:W-:Y:S01]  /*0ec0*/  ULDC.64 UR8, c[0x0][0x1d8] ;  /* 0x0000760000087ab9 */ /* 0x000fe20000000a00 */
[----:B------:R-:W-:Y:S01]  /*0ed0*/  LEA.HI.X.SX32 R11, R4, R9, 0x1, P0 ;  /* 0x00000009040b7211 */ /* 0x000fe200000f0eff */
[C---:B------:R-:W-:Y:S01]  /*0ee0*/  IMAD R20, R18.reuse, c[0x0][0x1e0], RZ ;  /* 0x0000780012147a24 */ /* 0x040fe200078e02ff */
[----:B------:R-:W-:Y:S01]  /*0ef0*/  SHF.R.S32.HI R31, RZ, 0x1f, R30 ;  /* 0x0000001fff1f7819 */ /* 0x000fe2000001141e */
[----:B------:R-:W-:Y:S01]  /*0f00*/  IMAD R18, R18, c[0x0][0x1b0], RZ ;  /* 0x00006c0012127a24 */ /* 0x000fe200078e02ff */
[----:B------:R-:W-:Y:S01]  /*0f10*/  USHF.L.U64.HI UR20, UR8, UR6, UR9 ;  /* 0x0000000608147299 */ /* 0x000fe20008010209 */
[C---:B------:R-:W-:Y:S01]  /*0f20*/  IMAD R28, R2.reuse, c[0x0][0x178], RZ ;  /* 0x00005e00021c7a24 */ /* 0x040fe200078e02ff */
[----:B------:R-:W-:Y:S01]  /*0f30*/  USHF.L.U32 UR21, UR8, 0x6, URZ ;  /* 0x0000000608157899 */ /* 0x000fe2000800063f */
[----:B------:R-:W-:Y:S01]  /*0f40*/  IMAD R22, R2, c[0x0][0x208], RZ ;  /* 0x0000820002167a24 */ /* 0x000fe200078e02ff */
[----:B------:R-:W-:Y:S01]  /*0f50*/  USHF.R.S32.HI UR8, URZ, 0x1f, UR23 ;  /* 0x0000001f3f087899 */ /* 0x000fe20008011417 */
[C---:B------:R-:W-:Y:S01]  /*0f60*/  IMAD R20, R3.reuse, c[0x0][0x1e4], R20 ;  /* 0x0000790003147a24 */ /* 0x040fe200078e0214 */
[----:B------:R-:W-:Y:S01]  /*0f70*/  SHF.R.S32.HI R8, RZ, 0x6, R8 ;  /* 0x00000006ff087819 */ /* 0x000fe20000011408 */
[----:B------:R-:W-:Y:S01]  /*0f80*/  IMAD R18, R3, c[0x0][0x1b4], R18 ;  /* 0x00006d0003127a24 */ /* 0x000fe200078e0212 */
[----:B------:R-:W-:Y:S01]  /*0f90*/  LOP3.LUT R237, R237, 0x1c0, RZ, 0xc0, !PT ;  /* 0x000001c0eded7812 */ /* 0x000fe200078ec0ff */
[----:B------:R-:W-:Y:S01]  /*0fa0*/  IMAD.WIDE.U32 R16, R3, c[0x0][0x1e0], R30 ;  /* 0x0000780003107a25 */ /* 0x000fe200078e001e */
[----:B------:R-:W-:Y:S01]  /*0fb0*/  ULDC.64 UR4, c[0x0][0x1b8] ;  /* 0x00006e0000047ab9 */ /* 0x000fe20000000a00 */
[----:B------:R-:W-:Y:S01]  /*0fc0*/  ISETP.GE.AND P4, PT, R30, c[0x0][0x1cc], PT ;  /* 0x000073001e007a0c */ /* 0x000fe20003f86270 */
[----:B------:R-:W-:Y:S01]  /*0fd0*/  UIMAD UR10, UR10, -0x60, URZ ;  /* 0xffffffa00a0a78a4 */ /* 0x000fe2000f8e023f */
[----:B--2---:R-:W-:Y:S01]  /*0fe0*/  IMAD.WIDE R12, R12, 0x60, R10 ;  /* 0x000000600c0c7825 */ /* 0x004fe200078e020a */
[--C-:B------:R-:W-:Y:S01]  /*0ff0*/  LOP3.LUT R9, R237, 0x38, R30.reuse, 0xf8, !PT ;  /* 0x00000038ed097812 */ /* 0x100fe200078ef81e */
[----:B------:R-:W-:Y:S01]  /*1000*/  UIMAD UR4, UR17, UR4, URZ ;  /* 0x00000004110472a4 */ /* 0x000fe2000f8e023f */
[----:B------:R-:W-:Y:S01]  /*1010*/  SHF.R.U32.HI R237, RZ, 0x3, R237 ;  /* 0x00000003ffed7819 */ /* 0x000fe200000116ed */
[----:B------:R-:W-:Y:S01]  /*1020*/  IMAD.WIDE.U32 R2, R3, c[0x0][0x1b0], R30 ;  /* 0x00006c0003027a25 */ /* 0x000fe200078e001e */
[----:B------:R-:W-:Y:S01]  /*1030*/  USEL UR17, UR15, URZ, !UP2 ;  /* 0x0000003f0f117287 */ /* 0x000fe2000d000000 */
[----:B------:R-:W-:Y:S01]  /*1040*/  LOP3.LUT R4, R4, 0xfffffffe, RZ, 0xc0, !PT ;  /* 0xfffffffe04047812 */ /* 0x000fe200078ec0ff */
[----:B------:R-:W-:Y:S01]  /*1050*/  USEL UR16, UR16, URZ, !UP2 ;  /* 0x0000003f10107287 */ /* 0x000fe2000d000000 */
[C---:B------:R-:W-:Y:S01]  /*1060*/  IMAD R28, R7.reuse, c[0x0][0x17c], R28 ;  /* 0x00005f00071c7a24 */ /* 0x040fe200078e021c */
[----:B------:R-:W-:Y:S01]  /*1070*/  USHF.R.S32.HI UR24, URZ, 0x1f, UR11 ;  /* 0x0000001f3f187899 */ /* 0x000fe2000801140b */
[C---:B------:R-:W-:Y:S01]  /*1080*/  IMAD.WIDE.U32 R10, R7.reuse, c[0x0][0x178], R30 ;  /* 0x00005e00070a7a25 */ /* 0x040fe200078e001e */
[----:B------:R-:W-:Y:S01]  /*1090*/  CS2R R130, SRZ ;  /* 0x0000000000827805 */ /* 0x000fe2000001ff00 */
[----:B------:R-:W-:Y:S01]  /*10a0*/  CS2R R128, SRZ ;  /* 0x0000000000807805 */ /* 0x000fe2000001ff00 */
[----:B------:R-:W-:Y:S01]  /*10b0*/  CS2R R126, SRZ ;  /* 0x00000000007e7805 */ /* 0x000fe2000001ff00 */
[C---:B------:R-:W-:Y:S01]  /*10c0*/  IMAD R22, R7.reuse, c[0x0][0x20c], R22 ;  /* 0x0000830007167a24 */ /* 0x040fe200078e0216 */
[----:B------:R-:W-:Y:S01]  /*10d0*/  CS2R R124, SRZ ;  /* 0x00000000007c7805 */ /* 0x000fe2000001ff00 */
[----:B------:R-:W-:Y:S01]  /*10e0*/  IMAD.WIDE.U32 R26, R7, c[0x0][0x208], R30 ;  /* 0x00008200071a7a25 */ /* 0x000fe200078e001e */
[----:B------:R-:W-:Y:S01]  /*10f0*/  SHF.R.S32.HI R7, RZ, 0x1f, R0 ;  /* 0x0000001fff077819 */ /* 0x000fe20000011400 */
[----:B------:R-:W-:Y:S01]  /*1100*/  CS2R R122, SRZ ;  /* 0x00000000007a7805 */ /* 0x000fe2000001ff00 */
[----:B------:R-:W-:Y:S01]  /*1110*/  CS2R R120, SRZ ;  /* 0x0000000000787805 */ /* 0x000fe2000001ff00 */
[----:B------:R-:W-:Y:S01]  /*1120*/  IMAD.IADD R19, R3, 0x1, R18 ;  /* 0x0000000103137824 */ /* 0x000fe200078e0212 */
[----:B------:R-:W-:Y:S01]  /*1130*/  CS2R R118, SRZ ;  /* 0x0000000000767805 */ /* 0x000fe2000001ff00 */
[----:B------:R-:W-:Y:S01]  /*1140*/  IMAD.IADD R21, R17, 0x1, R20 ;  /* 0x0000000111157824 */ /* 0x000fe200078e0214 */
[----:B------:R-:W-:Y:S01]  /*1150*/  CS2R R116, SRZ ;  /* 0x0000000000747805 */ /* 0x000fe2000001ff00 */
[----:B------:R-:W-:Y:S01]  /*1160*/  IMAD.MOV.U32 R18, RZ, RZ, R2 ;  /* 0x000000ffff127224 */ /* 0x000fe200078e0002 */
[----:B------:R-:W-:Y:S01]  /*1170*/  CS2R R114, SRZ ;  /* 0x0000000000727805 */ /* 0x000fe2000001ff00 */
[----:B------:R-:W-:Y:S01]  /*1180*/  IMAD.IADD R23, R27, 0x1, R22 ;  /* 0x000000011b177824 */ /* 0x000fe200078e0216 */
[----:B------:R-:W-:Y:S01]  /*1190*/  CS2R R112, SRZ ;  /* 0x0000000000707805 */ /* 0x000fe2000001ff00 */
[----:B------:R-:W-:Y:S01]  /*11a0*/  IMAD.MOV.U32 R20, RZ, RZ, R16 ;  /* 0x000000ffff147224 */ /* 0x000fe200078e0010 */
[----:B------:R-:W-:Y:S01]  /*11b0*/  CS2R R110, SRZ ;  /* 0x00000000006e7805 */ /* 0x000fe2000001ff00 */
[----:B------:R-:W-:Y:S01]  /*11c0*/  IMAD.U32 R2, RZ, RZ, UR22 ;  /* 0x00000016ff027e24 */ /* 0x000fe2000f8e00ff */
[----:B------:R-:W-:Y:S01]  /*11d0*/  CS2R R108, SRZ ;  /* 0x00000000006c7805 */ /* 0x000fe2000001ff00 */
[----:B------:R-:W-:Y:S01]  /*11e0*/  IMAD.MOV.U32 R22, RZ, RZ, R26 ;  /* 0x000000ffff167224 */ /* 0x000fe200078e001a */
[----:B------:R-:W-:Y:S01]  /*11f0*/  CS2R R106, SRZ ;  /* 0x00000000006a7805 */ /* 0x000fe2000001ff00 */
[----:B------:R-:W-:Y:S01]  /*1200*/  IMAD R3, R7, c[0x0][0x210], RZ ;  /* 0x0000840007037a24 */ /* 0x000fe200078e02ff */
[----:B------:R-:W-:Y:S01]  /*1210*/  CS2R R104, SRZ ;  /* 0x0000000000687805 */ /* 0x000fe2000001ff00 */
[----:B------:R-:W-:Y:S01]  /*1220*/  IMAD.WIDE.U32 R20, R2, c[0x0][0x1e8], R20 ;  /* 0x00007a0002147a25 */ /* 0x000fe200078e0014 */
[----:B------:R-:W-:Y:S01]  /*1230*/  CS2R R102, SRZ ;  /* 0x0000000000667805 */ /* 0x000fe2000001ff00 */
[----:B------:R-:W-:Y:S01]  /*1240*/  CS2R R100, SRZ ;  /* 0x0000000000647805 */ /* 0x000fe2000001ff00 */
[----:B------:R-:W-:Y:S01]  /*1250*/  CS2R R98, SRZ ;  /* 0x0000000000627805 */ /* 0x000fe2000001ff00 */
[C---:B------:R-:W-:Y:S01]  /*1260*/  IMAD R3, R0.reuse, c[0x0][0x214], R3 ;  /* 0x0000850000037a24 */ /* 0x040fe200078e0203 */
[----:B------:R-:W-:Y:S01]  /*1270*/  IADD3 R21, R21, UR7, RZ ;  /* 0x0000000715157c10 */ /* 0x000fe2000fffe0ff */
[----:B------:R-:W-:Y:S01]  /*1280*/  IMAD.WIDE.U32 R240, R0, c[0x0][0x210], R22 ;  /* 0x0000840000f07a25 */ /* 0x000fe200078e0016 */
[----:B------:R-:W-:Y:S01]  /*1290*/  CS2R R96, SRZ ;  /* 0x0000000000607805 */ /* 0x000fe2000001ff00 */
[----:B------:R-:W-:Y:S01]  /*12a0*/  CS2R R94, SRZ ;  /* 0x00000000005e7805 */ /* 0x000fe2000001ff00 */
[----:B------:R-:W-:Y:S01]  /*12b0*/  CS2R R92, SRZ ;  /* 0x00000000005c7805 */ /* 0x000fe2000001ff00 */
[----:B------:R-:W-:Y:S01]  /*12c0*/  IMAD.SHL.U32 R238, R236, 0x4, RZ ;  /* 0x00000004ecee7824 */ /* 0x000fe200078e00ff */
[----:B------:R-:W-:Y:S01]  /*12d0*/  CS2R R90, SRZ ;  /* 0x00000000005a7805 */ /* 0x000fe2000001ff00 */
[----:B------:R-:W-:Y:S01]  /*12e0*/  IMAD.IADD R241, R241, 0x1, R3 ;  /* 0x00000001f1f17824 */ /* 0x000fe200078e0203 */
[----:B------:R-:W-:Y:S01]  /*12f0*/  CS2R R88, SRZ ;  /* 0x0000000000587805 */ /* 0x000fe2000001ff00 */
[----:B------:R-:W-:Y:S01]  /*1300*/  IMAD R3, R13, c[0x0][0x1d8], RZ ;  /* 0x000076000d037a24 */ /* 0x000fe200078e02ff */
[----:B------:R-:W-:Y:S01]  /*1310*/  IADD3 R26, P0, R238, UR23, RZ ;  /* 0x00000017ee1a7c10 */ /* 0x000fe2000ff1e0ff */
[----:B------:R-:W-:Y:S01]  /*1320*/  IMAD.WIDE.U32 R18, R2, c[0x0][0x1b8], R18 ;  /* 0x00006e0002127a25 */ /* 0x000fe200078e0012 */
[----:B------:R-:W-:Y:S01]  /*1330*/  CS2R R86, SRZ ;  /* 0x0000000000567805 */ /* 0x000fe2000001ff00 */
[----:B------:R-:W-:Y:S01]  /*1340*/  CS2R R84, SRZ ;  /* 0x0000000000547805 */ /* 0x000fe2000001ff00 */
[----:B------:R-:W-:Y:S01]  /*1350*/  LEA.HI.X.SX32 R27, R238, UR8, 0x1, P0 ;  /* 0x00000008ee1b7c11 */ /* 0x000fe200080f0eff */
[C---:B------:R-:W-:Y:S01]  /*1360*/  IMAD R2, R12.reuse, c[0x0][0x1dc], R3 ;  /* 0x000077000c027a24 */ /* 0x040fe200078e0203 */
[----:B------:R-:W-:Y:S01]  /*1370*/  UIMAD UR8, UR22, UR5, UR4 ;  /* 0x00000005160872a4 */ /* 0x000fe2000f8e0204 */
[----:B------:R-:W-:Y:S01]  /*1380*/  IMAD.WIDE.U32 R20, R12, c[0x0][0x1d8], R20 ;  /* 0x000076000c147a25 */ /* 0x000fe200078e0014 */
[----:B------:R-:W-:Y:S01]  /*1390*/  CS2R R74, SRZ ;  /* 0x00000000004a7805 */ /* 0x000fe2000001ff00 */
[----:B------:R-:W-:Y:S01]  /*13a0*/  ULDC.64 UR4, c[0x0][0x1a8] ;  /* 0x00006a0000047ab9 */ /* 0x000fe20000000a00 */
[----:B------:R-:W-:Y:S01]  /*13b0*/  CS2R R72, SRZ ;  /* 0x0000000000487805 */ /* 0x000fe2000001ff00 */
[----:B------:R-:W-:Y:S01]  /*13c0*/  IMAD.SHL.U32 R232, R8, 0x200, RZ ;  /* 0x0000020008e87824 */ /* 0x000fe200078e00ff */
[----:B------:R-:W-:Y:S01]  /*13d0*/  LEA R22, P0, R20, c[0x0][0x1c0], 0x1 ;  /* 0x0000700014167a11 */ /* 0x000fe200078008ff */
[----:B------:R-:W-:Y:S01]  /*13e0*/  IMAD.IADD R2, R21, 0x1, R2 ;  /* 0x0000000115027824 */ /* 0x000fe200078e0202 */
[----:B------:R-:W-:Y:S01]  /*13f0*/  USHF.L.U64.HI UR22, UR4, UR6, UR5 ;  /* 0x0000000604167299 */ /* 0x000fe20008010205 */
[----:B------:R-:W-:Y:S01]  /*1400*/  IMAD.IADD R29, R11, 0x1, R28 ;  /* 0x000000010b1d7824 */ /* 0x000fe200078e021c */
[----:B------:R-:W-:Y:S01]  /*1410*/  LOP3.LUT R237, R232, R9, R237, 0xf6, !PT ;  /* 0x00000009e8ed7212 */ /* 0x000fe200078ef6ed */
[C---:B------:R-:W-:Y:S01]  /*1420*/  IMAD R9, R7.reuse, c[0x0][0x180], RZ ;  /* 0x0000600007097a24 */ /* 0x040fe200078e02ff */
[----:B------:R-:W-:Y:S01]  /*1430*/  LEA.HI.X R23, R20, c[0x0][0x1c4], R2, 0x1, P0 ;  /* 0x0000710014177a11 */ /* 0x000fe200000f0c02 */
[----:B------:R-:W-:Y:S01]  /*1440*/  IMAD.U32 R2, RZ, RZ, UR13 ;  /* 0x0000000dff027e24 */ /* 0x000fe2000f8e00ff */
[----:B------:R-:W-:Y:S01]  /*1450*/  IADD3 R20, R30, 0x40, RZ ;  /* 0x000000401e147810 */ /* 0x000fe20007ffe0ff */
[----:B------:R-:W-:Y:S01]  /*1460*/  IMAD R242, R0, c[0x0][0x184], R9 ;  /* 0x0000610000f27a24 */ /* 0x000fe200078e0209 */
[----:B------:R-:W-:Y:S01]  /*1470*/  USHF.L.U32 UR23, UR4, 0x6, URZ ;  /* 0x0000000604177899 */ /* 0x000fe2000800063f */
[C---:B------:R-:W-:Y:S01]  /*1480*/  IMAD R11, R7.reuse, c[0x0][0x270], RZ ;  /* 0x00009c00070b7a24 */ /* 0x040fe200078e02ff */
[----:B------:R-:W-:Y:S01]  /*1490*/  IADD3 R9, R2, UR10, -R239 ;  /* 0x0000000a02097c10 */ /* 0x000fe2000fffe8ef */
[----:B------:R-:W-:Y:S01]  /*14a0*/  ULDC.64 UR4, c[0x0][0x218] ;  /* 0x0000860000047ab9 */ /* 0x000fe20000000a00 */
[----:B------:R-:W-:Y:S01]  /*14b0*/  ISETP.GE.AND P3, PT, R20, c[0x0][0x1cc], PT ;  /* 0x0000730014007a0c */ /* 0x000fe20003f66270 */
[----:B------:R-:W-:Y:S01]  /*14c0*/  IMAD R17, R7, c[0x0][0x288], RZ ;  /* 0x0000a20007117a24 */ /* 0x000fe200078e02ff */
[C---:B------:R-:W-:Y:S01]  /*14d0*/  ISETP.LT.OR P2, PT, R9.reuse, 0x1, P4 ;  /* 0x000000010900780c */ /* 0x040fe20002741670 */
[----:B------:R-:W-:Y:S01]  /*14e0*/  IMAD.MOV.U32 R28, RZ, RZ, R10 ;  /* 0x000000ffff1c7224 */ /* 0x000fe200078e000a */
[----:B------:R-:W-:Y:S01]  /*14f0*/  ISETP.LT.OR P1, PT, R9, 0x1, P3 ;  /* 0x000000010900780c */ /* 0x000fe20001f21670 */
[----:B------:R-:W-:Y:S01]  /*1500*/  IMAD R7, R7, c[0x0][0x238], RZ ;  /* 0x00008e0007077a24 */ /* 0x000fe200078e02ff */
[----:B------:R-:W-:Y:S01]  /*1510*/  IADD3 R19, R19, UR8, RZ ;  /* 0x0000000813137c10 */ /* 0x000fe2000fffe0ff */
[----:B------:R-:W-:Y:S01]  /*1520*/  IMAD R3, R13, c[0x0][0x1a8], RZ ;  /* 0x00006a000d037a24 */ /* 0x000fe200078e02ff */
[----:B------:R-:W-:Y:S01]  /*1530*/  UIMAD UR4, UR16, UR4, URZ ;  /* 0x00000004100472a4 */ /* 0x000fe2000f8e023f */
[----:B------:R-:W-:Y:S01]  /*1540*/  IMAD.U32 R13, RZ, RZ, UR17 ;  /* 0x00000011ff0d7e24 */ /* 0x000fe2000f8e00ff */
[----:B------:R-:W-:Y:S01]  /*1550*/  ULDC.64 UR8, c[0x0][0x208] ;  /* 0x0000820000087ab9 */ /* 0x000fe20000000a00 */
[C---:B------:R-:W-:Y:S01]  /*1560*/  IMAD.WIDE.U32 R32, R0.reuse, c[0x0][0x270], R26 ;  /* 0x00009c0000207a25 */ /* 0x040fe200078e001a */
[----:B------:R-:W-:Y:S01]  /*1570*/  UIMAD UR5, UR17, UR5, UR4 ;  /* 0x00000005110572a4 */ /* 0x000fe2000f8e0204 */
[----:B------:R-:W-:Y:S01]  /*1580*/  CS2R R70, SRZ ;  /* 0x0000000000467805 */ /* 0x000fe2000001ff00 */
[----:B------:R-:W-:Y:S01]  /*1590*/  USHF.L.U32 UR4, UR8, 0x6, URZ ;  /* 0x0000000608047899 */ /* 0x000fe2000800063f */
[C---:B------:R-:W-:Y:S01]  /*15a0*/  IMAD R10, R0.reuse, c[0x0][0x274], R11 ;  /* 0x00009d00000a7a24 */ /* 0x040fe200078e020b */
[----:B------:R-:W-:Y:S01]  /*15b0*/  USHF.L.U64.HI UR6, UR8, UR6, UR9 ;  /* 0x0000000608067299 */ /* 0x000fe20008010209 */
[C---:B------:R-:W-:Y:S01]  /*15c0*/  IMAD R17, R0.reuse, c[0x0][0x28c], R17 ;  /* 0x0000a30000117a24 */ /* 0x040fe200078e0211 */
[----:B------:R-:W-:Y:S01]  /*15d0*/  CS2R R68, SRZ ;  /* 0x0000000000447805 */ /* 0x000fe2000001ff00 */
[C---:B------:R-:W-:Y:S01]  /*15e0*/  IMAD R16, R0.reuse, c[0x0][0x23c], R7 ;  /* 0x00008f0000107a24 */ /* 0x040fe200078e0207 */
[----:B------:R-:W-:Y:S01]  /*15f0*/  UIMAD UR6, UR6, UR11, URZ ;  /* 0x0000000b060672a4 */ /* 0x000fe2000f8e023f */
[C---:B------:R-:W-:Y:S01]  /*1600*/  IMAD.WIDE.U32 R24, R0.reuse, c[0x0][0x238], R24 ;  /* 0x00008e0000187a25 */ /* 0x040fe200078e0018 */
[----:B------:R-:W-:Y:S01]  /*1610*/  CS2R R66, SRZ ;  /* 0x0000000000427805 */ /* 0x000fe2000001ff00 */
[----:B------:R-:W-:Y:S01]  /*1620*/  CS2R R64, SRZ ;  /* 0x0000000000407805 */ /* 0x000fe2000001ff00 */
[----:B------:R-:W-:Y:S01]  /*1630*/  CS2R R62, SRZ ;  /* 0x00000000003e7805 */ /* 0x000fe2000001ff00 */
[C---:B------:R-:W-:Y:S01]  /*1640*/  IMAD.WIDE.U32 R28, R0.reuse, c[0x0][0x180], R28 ;  /* 0x00006000001c7a25 */ /* 0x040fe200078e001c */
[----:B------:R-:W-:Y:S01]  /*1650*/  CS2R R60, SRZ ;  /* 0x00000000003c7805 */ /* 0x000fe2000001ff00 */
[----:B------:R-:W-:Y:S01]  /*1660*/  CS2R R58, SRZ ;  /* 0x00000000003a7805 */ /* 0x000fe2000001ff00 */
[----:B------:R-:W-:Y:S01]  /*1670*/  CS2R R56, SRZ ;  /* 0x0000000000387805 */ /* 0x000fe2000001ff00 */
[----:B------:R-:W-:Y:S01]  /*1680*/  IMAD.WIDE.U32 R26, R0, c[0x0][0x288], R26 ;  /* 0x0000a200001a7a25 */ /* 0x000fe200078e001a */
[----:B------:R-:W-:Y:S01]  /*1690*/  CS2R R54, SRZ ;  /* 0x0000000000367805 */ /* 0x000fe2000001ff00 */
[----:B------:R-:W-:Y:S01]  /*16a0*/  CS2R R52, SRZ ;  /* 0x0000000000347805 */ /* 0x000fe2000001ff00 */
[----:B------:R-:W-:Y:S01]  /*16b0*/  CS2R R50, SRZ ;  /* 0x0000000000327805 */ /* 0x000fe2000001ff00 */
[C---:B------:R-:W-:Y:S01]  /*16c0*/  IMAD R0, R12.reuse, c[0x0][0x1ac], R3 ;  /* 0x00006b000c007a24 */ /* 0x040fe200078e0203 */
[----:B------:R-:W-:Y:S01]  /*16d0*/  CS2R R48, SRZ ;  /* 0x0000000000307805 */ /* 0x000fe2000001ff00 */
[----:B------:R-:W-:Y:S01]  /*16e0*/  IMAD.WIDE.U32 R18, R12, c[0x0][0x1a8], R18 ;  /* 0x00006a000c127a25 */ /* 0x000fe200078e0012 */
[----:B------:R-:W-:Y:S01]  /*16f0*/  CS2R R46, SRZ ;  /* 0x00000000002e7805 */ /* 0x000fe2000001ff00 */
[----:B------:R-:W-:Y:S01]  /*1700*/  CS2R R44, SRZ ;  /* 0x00000000002c7805 */ /* 0x000fe2000001ff00 */
[----:B------:R-:W-:Y:S01]  /*1710*/  CS2R R42, SRZ ;  /* 0x00000000002a7805 */ /* 0x000fe2000001ff00 */
[----:B------:R-:W-:Y:S01]  /*1720*/  IMAD.WIDE.U32 R240, R13, c[0x0][0x218], R240 ;  /* 0x000086000df07a25 */ /* 0x000fe200078e00f0 */
[----:B------:R-:W-:-:S02]  /*1730*/  UISETP.GE.AND UP6, UPT, UR10, 0x1, UPT ;  /* 0x000000010a00788c */ /* 0x000fc4000bfc6270 */
[----:B------:R-:W-:Y:S01]  /*1740*/  UISETP.GE.AND UP5, UPT, UR10, 0x2, UPT ;  /* 0x000000020a00788c */ /* 0x000fe2000bfa6270 */
[----:B------:R-:W-:Y:S01]  /*1750*/  IMAD.SHL.U32 R237, R237, 0x2, RZ ;  /* 0x00000002eded7824 */ /* 0x000fe200078e00ff */
[----:B------:R-:W-:Y:S01]  /*1760*/  IADD3 R247, R241, UR5, RZ ;  /* 0x00000005f1f77c10 */ /* 0x000fe2000fffe0ff */
[----:B------:R-:W-:Y:S01]  /*1770*/  IMAD.IADD R243, R29, 0x1, R242 ;  /* 0x000000011df37824 */ /* 0x000fe200078e02f2 */
[----:B------:R-:W-:Y:S01]  /*1780*/  UISETP.GE.AND UP4, UPT, UR10, 0x21, UPT ;  /* 0x000000210a00788c */ /* 0x000fe2000bf86270 */
[----:B------:R-:W-:Y:S01]  /*1790*/  IMAD.MOV.U32 R242, RZ, RZ, R28 ;  /* 0x000000fffff27224 */ /* 0x000fe200078e001c */
[C---:B------:R-:W-:Y:S01]  /*17a0*/  LEA R28, P0, R18.reuse, c[0x0][0x190], 0x1 ;  /* 0x00006400121c7a11 */ /* 0x040fe200078008ff */
[----:B------:R-:W-:Y:S01]  /*17b0*/  IMAD.IADD R0, R19, 0x1, R0 ;  /* 0x0000000113007824 */ /* 0x000fe200078e0200 */
[----:B------:R-:W-:Y:S01]  /*17c0*/  @!PT LDS RZ, [RZ] ;  /* 0x00000000fffff984 */ /* 0x000fe20000000800 */
[----:B------:R-:W-:Y:S01]  /*17d0*/  @!PT LDS RZ, [RZ] ;  /* 0x00000000fffff984 */ /* 0x000fe20000000800 */
[----:B------:R-:W-:Y:S01]  /*17e0*/  @!PT LDS RZ, [RZ] ;  /* 0x00000000fffff984 */ /* 0x000fe20000000800 */
[----:B------:R1:W-:Y:S01]  /*17f0*/  LDGSTS.E.BYPASS.LTC128B.128 [R237+0x6080], [R22.64], !P2 ;  /* 0x0608000016ed7fae */ /* 0x0003e2000d101d52 */
[----:B------:R-:W-:Y:S01]  /*1800*/  IMAD.U32 R3, RZ, RZ, UR4 ;  /* 0x00000004ff037e24 */ /* 0x000fe2000f8e00ff */
[----:B------:R-:W-:Y:S01]  /*1810*/  UIMAD UR4, UR24, UR4, UR6 ;  /* 0x00000004180472a4 */ /* 0x000fe2000f8e0206 */
[----:B------:R-:W-:Y:S01]  /*1820*/  IMAD.MOV.U32 R246, RZ, RZ, R240 ;  /* 0x000000fffff67224 */ /* 0x000fe200078e00f0 */
[----:B------:R1:W-:Y:S01]  /*1830*/  LDGSTS.E.BYPASS.LTC128B.128 [R237+0x9080], [R22.64+0x80], !P1 ;  /* 0x0908008016ed7fae */ /* 0x0003e2000c901d52 */
[----:B------:R-:W-:Y:S01]  /*1840*/  ISETP.LT.OR P1, PT, R9, 0x21, P4 ;  /* 0x000000210900780c */ /* 0x000fe20002721670 */
[----:B------:R-:W-:Y:S01]  /*1850*/  ULDC.64 UR6, c[0x0][0x188] ;  /* 0x0000620000067ab9 */ /* 0x000fe20000000a00 */
[----:B------:R-:W-:Y:S01]  /*1860*/  LEA.HI.X R29, R18, c[0x0][0x194], R0, 0x1, P0 ;  /* 0x00006500121d7a11 */ /* 0x000fe200000f0c00 */
[----:B------:R-:W-:Y:S01]  /*1870*/  IMAD.WIDE.U32 R36, R3, UR11, R246 ;  /* 0x0000000b03247c25 */ /* 0x000fe2000f8e00f6 */
[----:B------:R-:W-:Y:S01]  /*1880*/  P2R R3, PR, RZ, 0x2 ;  /* 0x00000002ff037803 */ /* 0x000fe20000000000 */
[----:B------:R-:W-:Y:S01]  /*1890*/  UIMAD UR6, UR16, UR6, URZ ;  /* 0x00000006100672a4 */ /* 0x000fe2000f8e023f */
[----:B------:R-:W-:Y:S01]  /*18a0*/  ISETP.LT.OR P1, PT, R9, 0x21, P3 ;  /* 0x000000210900780c */ /* 0x000fe20001f21670 */
[----:B------:R-:W-:Y:S01]  /*18b0*/  IMAD.U32 R0, RZ, RZ, UR21 ;  /* 0x00000015ff007e24 */ /* 0x000fe2000f8e00ff */
[----:B------:R-:W-:Y:S01]  /*18c0*/  IADD3 R34, P0, R22, UR21, RZ ;  /* 0x0000001516227c10 */ /* 0x000fe2000ff1e0ff */
[----:B------:R-:W-:Y:S01]  /*18d0*/  IMAD.SHL.U32 R12, R6, 0x40, RZ ;  /* 0x00000040060c7824 */ /* 0x000fe200078e00ff */
[----:B------:R-:W-:Y:S01]  /*18e0*/  IADD3 R2, R37, UR4, RZ ;  /* 0x0000000425027c10 */ /* 0x000fe2000fffe0ff */
[----:B------:R-:W-:Y:S01]  /*18f0*/  ULDC.64 UR4, c[0x0][0x178] ;  /* 0x00005e0000047ab9 */ /* 0x000fe20000000a00 */
[----:B------:R-:W-:Y:S01]  /*1900*/  IADD3 R38, P6, P5, R0, 0x80, R22 ;  /* 0x0000008000267810 */ /* 0x000fe20007dde016 */
[----:B------:R-:W-:Y:S01]  /*1910*/  UIMAD UR24, UR24, UR4, URZ ;  /* 0x00000004181872a4 */ /* 0x000fe2000f8e023f */
[----:B------:R-:W-:Y:S01]  /*1920*/  P2R R0, PR, RZ, 0x2 ;  /* 0x00000002ff007803 */ /* 0x000fe20000000000 */
[----:B------:R-:W-:Y:S01]  /*1930*/  UIMAD.WIDE.U32 UR26, UR11, UR4, URZ ;  /* 0x000000040b1a72a5 */ /* 0x000fe2000f8e003f */
[----:B------:R-:W-:Y:S01]  /*1940*/  ISETP.LT.OR P1, PT, R9, 0x41, P3 ;  /* 0x000000410900780c */ /* 0x000fe20001f21670 */
[----:B------:R-:W-:Y:S01]  /*1950*/  UIMAD UR24, UR11, UR5, UR24 ;  /* 0x000000050b1872a4 */ /* 0x000fe2000f8e0218 */
[----:B------:R-:W-:Y:S01]  /*1960*/  ISETP.NE.AND P3, PT, R3, RZ, PT ;  /* 0x000000ff0300720c */ /* 0x000fe20003f65270 */
[----:B------:R-:W-:Y:S01]  /*1970*/  UIMAD UR6, UR17, UR7, UR6 ;  /* 0x00000007110672a4 */ /* 0x000fe2000f8e0206 */
[----:B------:R-:W-:Y:S01]  /*1980*/  IADD3.X R35, R23, UR20, RZ, P0, !PT ;  /* 0x0000001417237c10 */ /* 0x000fe200087fe4ff */
[----:B------:R-:W-:Y:S01]  /*1990*/  UIADD3 UR24, UR27, UR24, URZ ;  /* 0x000000181b187290 */ /* 0x000fe2000fffe03f */
[----:B------:R-:W-:Y:S01]  /*19a0*/  ISETP.LT.OR P2, PT, R9, 0x41, P4 ;  /* 0x000000410900780c */ /* 0x000fe20002741670 */
[----:B------:R-:W-:Y:S01]  /*19b0*/  IMAD.WIDE.U32 R242, R13, c[0x0][0x188], R242 ;  /* 0x000062000df27a25 */ /* 0x000fe200078e00f2 */
[----:B------:R-:W-:Y:S01]  /*19c0*/  LEA R18, P0, R36, c[0x0][0x1f0], 0x1 ;  /* 0x00007c0024127a11 */ /* 0x000fe200078008ff */
[----:B------:R-:W-:Y:S01]  /*19d0*/  UISETP.GE.AND UP3, UPT, UR10, 0x22, UPT ;  /* 0x000000220a00788c */ /* 0x000fe2000bf66270 */
[----:B------:R-:W-:Y:S01]  /*19e0*/  ISETP.NE.AND P4, PT, R0, RZ, PT ;  /* 0x000000ff0000720c */ /* 0x000fe20003f85270 */
[----:B------:R-:W-:Y:S01]  /*19f0*/  IMAD.U32 R0, RZ, RZ, UR24 ;  /* 0x00000018ff007e24 */ /* 0x000fe2000f8e00ff */
[----:B------:R-:W-:Y:S01]  /*1a00*/  LEA.HI.X R19, R36, c[0x0][0x1f4], R2, 0x1, P0 ;  /* 0x00007d0024137a11 */ /* 0x000fe200000f0c02 */
[----:B------:R-:W-:Y:S01]  /*1a10*/  IMAD.IADD R33, R33, 0x1, R10 ;  /* 0x0000000121217824 */ /* 0x000fe200078e020a */
[----:B------:R-:W-:Y:S01]  /*1a20*/  IADD3 R2, P0, R34, UR21, RZ ;  /* 0x0000001522027c10 */ /* 0x000fe2000ff1e0ff */
[----:B------:R2:W-:Y:S01]  /*1a30*/  LDGSTS.E.BYPASS.LTC128B.128 [R237+0x7080], [R34.64], !P3 ;  /* 0x0708000022ed7fae */ /* 0x0005e2000d901d52 */
[----:B------:R-:W-:Y:S01]  /*1a40*/  IADD3.X R39, RZ, UR20, R23, P6, P5 ;  /* 0x00000014ff277c10 */ /* 0x000fe2000b7ea417 */
[----:B------:R-:W-:Y:S01]  /*1a50*/  USHF.L.U32 UR21, UR11, 0x6, URZ ;  /* 0x000000060b157899 */ /* 0x000fe2000800063f */
[----:B------:R-:W-:Y:S01]  /*1a60*/  IADD3.X R3, R35, UR20, RZ, P0, !PT ;  /* 0x0000001423037c10 */ /* 0x000fe200087fe4ff */
[----:B------:R-:W-:Y:S01]  /*1a70*/  USHF.L.U32 UR20, UR8, 0x5, URZ ;  /* 0x0000000508147899 */ /* 0x000fe2000800063f */
[----:B------:R-:W-:Y:S01]  /*1a80*/  LOP3.LUT R12, R12, 0x1c0, RZ, 0xc0, !PT ;  /* 0x000001c00c0c7812 */ /* 0x000fe200078ec0ff */
[----:B------:R-:W-:Y:S01]  /*1a90*/  IMAD.WIDE.U32 R40, R13, c[0x0][0x278], R32 ;  /* 0x00009e000d287a25 */ /* 0x000fe200078e0020 */
[----:B------:R-:W-:Y:S01]  /*1aa0*/  IADD3 R235, R243, UR6, RZ ;  /* 0x00000006f3eb7c10 */ /* 0x000fe2000fffe0ff */
[----:B------:R3:W-:Y:S01]  /*1ab0*/  LDGSTS.E.BYPASS.LTC128B.128 [R237+0xa080], [R38.64], !P4 ;  /* 0x0a08000026ed7fae */ /* 0x0007e2000e101d52 */
[----:B------:R-:W-:Y:S01]  /*1ac0*/  ISETP.GE.AND P4, PT, R30, c[0x0][0x19c], PT ;  /* 0x000067001e007a0c */ /* 0x000fe20003f86270 */
[----:B------:R-:W-:Y:S01]  /*1ad0*/  ULDC.64 UR6, c[0x0][0x278] ;  /* 0x00009e0000067ab9 */ /* 0x000fe20000000a00 */
[----:B------:R-:W-:Y:S01]  /*1ae0*/  IMAD.IADD R27, R27, 0x1, R17 ;  /* 0x000000011b1b7824 */ /* 0x000fe200078e0211 */
[----:B------:R4:W-:Y:S01]  /*1af0*/  LDGSTS.E.BYPASS.LTC128B.128 [R237+0x8080], [R2.64], !P2 ;  /* 0x0808000002ed7fae */ /* 0x0009e2000d101d52 */
[C---:B------:R-:W-:Y:S01]  /*1b00*/  ISETP.LT.OR P3, PT, R9.reuse, 0x1, P4 ;  /* 0x000000010900780c */ /* 0x040fe20002761670 */
[----:B------:R-:W-:Y:S01]  /*1b10*/  UIMAD UR6, UR16, UR6, URZ ;  /* 0x00000006100672a4 */ /* 0x000fe2000f8e023f */
[C---:B------:R-:W-:Y:S01]  /*1b20*/  ISETP.LT.OR P6, PT, R9.reuse, 0x21, P4 ;  /* 0x000000210900780c */ /* 0x040fe200027c1670 */
[----:B------:R4:W-:Y:S01]  /*1b30*/  LDGSTS.E.BYPASS.LTC128B.128 [R237+0xb080], [R2.64+0x80], !P1 ;  /* 0x0b08008002ed7fae */ /* 0x0009e2000c901d52 */
[----:B-1----:R-:W-:Y:S01]  /*1b40*/  IADD3 R22, P1, R28, UR23, RZ ;  /* 0x000000171c167c10 */ /* 0x002fe2000ff3e0ff */
[----:B------:R-:W-:Y:S01]  /*1b50*/  UIMAD UR6, UR17, UR7, UR6 ;  /* 0x00000007110672a4 */ /* 0x000fe2000f8e0206 */
[----:B------:R-:W-:Y:S01]  /*1b60*/  ISETP.LT.OR P4, PT, R9, 0x41, P4 ;  /* 0x000000410900780c */ /* 0x000fe20002781670 */
[----:B------:R-:W0:Y:S01]  /*1b70*/  LDGDEPBAR ;  /* 0x00000000000079af */ /* 0x000e220000000000 */
[----:B------:R-:W-:Y:S01]  /*1b80*/  IADD3.X R23, R29, UR22, RZ, P1, !PT ;  /* 0x000000161d177c10 */ /* 0x000fe20008ffe4ff */
[----:B------:R-:W-:Y:S01]  /*1b90*/  IMAD.IADD R25, R25, 0x1, R16 ;  /* 0x0000000119197824 */ /* 0x000fe200078e0210 */
[----:B------:R-:W-:Y:S01]  /*1ba0*/  ISETP.GE.AND P2, PT, R20, c[0x0][0x19c], PT ;  /* 0x0000670014007a0c */ /* 0x000fe20003f46270 */
[----:B------:R-:W-:Y:S01]  /*1bb0*/  IMAD.MOV.U32 R229, RZ, RZ, 0x10 ;  /* 0x00000010ffe57424 */ /* 0x000fe200078e00ff */
[----:B------:R-:W-:Y:S01]  /*1bc0*/  IADD3 R245, R41, UR6, RZ ;  /* 0x0000000629f57c10 */ /* 0x000fe2000fffe0ff */
[----:B------:R1:W-:Y:S01]  /*1bd0*/  LDGSTS.E.BYPASS.LTC128B.128 [R237+0x80], [R28.64], !P3 ;  /* 0x000800001ced7fae */ /* 0x0003e2000d901d52 */
[----:B--2---:R-:W-:Y:S01]  /*1be0*/  IMAD.U32 R34, RZ, RZ, UR26 ;  /* 0x0000001aff227e24 */ /* 0x004fe2000f8e00ff */
[C---:B------:R-:W-:Y:S01]  /*1bf0*/  ISETP.LT.OR P5, PT, R9.reuse, 0x1, P2 ;  /* 0x000000010900780c */ /* 0x040fe200017a1670 */
[----:B------:R-:W-:Y:S01]  /*1c00*/  IMAD.U32 R35, RZ, RZ, UR27 ;  /* 0x0000001bff237e24 */ /* 0x000fe2000f8e00ff */
[----:B------:R-:W-:Y:S01]  /*1c10*/  ISETP.LT.OR P3, PT, R9, 0x21, P2 ;  /* 0x000000210900780c */ /* 0x000fe20001761670 */
[----:B------:R-:W-:Y:S01]  /*1c20*/  IMAD.WIDE.U32 R76, R13, c[0x0][0x240], R24 ;  /* 0x000090000d4c7a25 */ /* 0x000fe200078e0018 */
[----:B------:R-:W-:Y:S01]  /*1c30*/  SHF.R.S32.HI R17, RZ, 0x1f, R8 ;  /* 0x0000001fff117819 */ /* 0x000fe20000011408 */
[----:B------:R-:W-:Y:S01]  /*1c40*/  ULDC.64 UR6, c[0x0][0x290] ;  /* 0x0000a40000067ab9 */ /* 0x000fe20000000a00 */
[----:B------:R-:W-:Y:S01]  /*1c50*/  STL.64 [R1+0x20], R40 ;  /* 0x0000202801007387 */ /* 0x000fe20000100a00 */
[----:B------:R-:W-:Y:S01]  /*1c60*/  UIMAD UR6, UR16, UR6, URZ ;  /* 0x00000006100672a4 */ /* 0x000fe2000f8e023f */
[----:B------:R-:W-:Y:S01]  /*1c70*/  LEA.HI R17, R17, R8, RZ, 0x2 ;  /* 0x0000000811117211 */ /* 0x000fe200078f10ff */
[----:B------:R-:W-:Y:S01]  /*1c80*/  IMAD.MOV.U32 R228, RZ, RZ, 0x10 ;  /* 0x00000010ffe47424 */ /* 0x000fe200078e00ff */
[----:B------:R-:W-:Y:S01]  /*1c90*/  CS2R R32, SRZ ;  /* 0x0000000000207805 */ /* 0x000fe2000001ff00 */
[----:B------:R-:W-:Y:S01]  /*1ca0*/  UIMAD UR6, UR17, UR7, UR6 ;  /* 0x00000007110672a4 */ /* 0x000fe2000f8e0206 */
[----:B------:R-:W-:Y:S01]  /*1cb0*/  LOP3.LUT R17, R17, 0x1ffffffc, RZ, 0xc0, !PT ;  /* 0x1ffffffc11117812 */ /* 0x000fe200078ec0ff */
[----:B------:R1:W-:Y:S01]  /*1cc0*/  LDGSTS.E.BYPASS.LTC128B.128 [R237+0x3080], [R28.64+0x80], !P5 ;  /* 0x030800801ced7fae */ /* 0x0003e2000e901d52 */
[----:B------:R-:W-:Y:S01]  /*1cd0*/  ISETP.GE.AND P5, PT, R30, c[0x0][0x16c], PT ;  /* 0x00005b001e007a0c */ /* 0x000fe20003fa6270 */
[----:B------:R-:W-:Y:S01]  /*1ce0*/  UISETP.GE.AND UP2, UPT, UR10, 0x41, UPT ;  /* 0x000000410a00788c */ /* 0x000fe2000bf46270 */
[----:B----4-:R-:W-:Y:S01]  /*1cf0*/  LOP3.LUT R2, R12, 0x8, R5, 0xf8, !PT ;  /* 0x000000080c027812 */ /* 0x010fe200078ef805 */
[----:B------:R2:W-:Y:S01]  /*1d00*/  LDGSTS.E.BYPASS.LTC128B.128 [R237+0x1080], [R22.64], !P6 ;  /* 0x0108000016ed7fae */ /* 0x0005e2000f101d52 */
[----:B------:R-:W-:Y:S01]  /*1d10*/  SHF.R.U32.HI R3, RZ, 0x3, R12 ;  /* 0x00000003ff037819 */ /* 0x000fe2000001160c */
[----:B------:R-:W-:Y:S01]  /*1d20*/  UISETP.GE.AND UP1, UPT, UR10, 0x42, UPT ;  /* 0x000000420a00788c */ /* 0x000fe2000bf26270 */
[----:B------:R-:W-:-:S02]  /*1d30*/  LEA R12, P0, R34, R242, 0x6 ;  /* 0x000000f2220c7211 */ /* 0x000fc400078030ff */
[----:B------:R-:W-:Y:S02]  /*1d40*/  LOP3.LUT R232, R232, R2, R3, 0xf6, !PT ;  /* 0x00000002e8e87212 */ /* 0x000fe400078ef603 */
[----:B------:R-:W-:Y:S01]  /*1d50*/  LEA.HI.X R3, R34, R235, R0, 0x6, P0 ;  /* 0x000000eb22037211 */ /* 0x000fe200000f3400 */
[----:B------:R-:W-:Y:S01]  /*1d60*/  IMAD.U32 R0, RZ, RZ, UR23 ;  /* 0x00000017ff007e24 */ /* 0x000fe2000f8e00ff */
[----:B------:R-:W-:Y:S01]  /*1d70*/  P2R R2, PR, RZ, 0x10 ;  /* 0x00000010ff027803 */ /* 0x000fe20000000000 */
[----:B------:R-:W-:Y:S01]  /*1d80*/  IMAD.SHL.U32 R232, R232, 0x2, RZ ;  /* 0x00000002e8e87824 */ /* 0x000fe200078e00ff */
[----:B------:R-:W-:Y:S02]  /*1d90*/  ISETP.LT.OR P4, PT, R9, 0x41, P2 ;  /* 0x000000410900780c */ /* 0x000fe40001781670 */
[----:B------:R-:W-:Y:S02]  /*1da0*/  IADD3 R36, P1, P0, R0, 0x80, R28 ;  /* 0x0000008000247810 */ /* 0x000fe4000783e01c */
[----:B------:R-:W-:-:S02]  /*1db0*/  ISETP.GE.AND P6, PT, R20, c[0x0][0x16c], PT ;  /* 0x00005b0014007a0c */ /* 0x000fc40003fc6270 */
[----:B------:R-:W-:Y:S02]  /*1dc0*/  IADD3.X R37, RZ, UR22, R29, P1, P0 ;  /* 0x00000016ff257c10 */ /* 0x000fe40008fe041d */
[----:B---3--:R-:W-:Y:S02]  /*1dd0*/  IADD3 R38, P1, R22, UR23, RZ ;  /* 0x0000001716267c10 */ /* 0x008fe4000ff3e0ff */
[----:B------:R-:W-:Y:S01]  /*1de0*/  SEL R0, RZ, 0x1, P5 ;  /* 0x00000001ff007807 */ /* 0x000fe20002800000 */
[----:B------:R3:W-:Y:S01]  /*1df0*/  LDGSTS.E.BYPASS.LTC128B.128 [R237+0x4080], [R36.64], !P3 ;  /* 0x0408000024ed7fae */ /* 0x0007e2000d901d52 */
[----:B------:R-:W-:Y:S01]  /*1e00*/  IADD3.X R39, R23, UR22, RZ, P1, !PT ;  /* 0x0000001617277c10 */ /* 0x000fe20008ffe4ff */
[----:B------:R-:W-:Y:S01]  /*1e10*/  UMOV UR22, 0x5 ;  /* 0x0000000500167882 */ /* 0x000fe20000000000 */
[----:B------:R-:W-:Y:S01]  /*1e20*/  ISETP.NE.AND P1, PT, R2, RZ, PT ;  /* 0x000000ff0200720c */ /* 0x000fe20003f25270 */
[----:B------:R-:W-:Y:S01]  /*1e30*/  USHF.L.U64.HI UR8, UR8, UR22, UR9 ;  /* 0x0000001608087299 */ /* 0x000fe20008010209 */
[----:B------:R-:W-:Y:S01]  /*1e40*/  SEL R7, RZ, 0x2, P6 ;  /* 0x00000002ff077807 */ /* 0x000fe20003000000 */
[----:B------:R-:W-:Y:S01]  /*1e50*/  USHF.R.S32.HI UR9, URZ, 0x1f, UR21 ;  /* 0x0000001f3f097899 */ /* 0x000fe20008011415 */
[----:B------:R-:W-:-:S02]  /*1e60*/  LEA R34, P0, R12, c[0x0][0x160], 0x1 ;  /* 0x000058000c227a11 */ /* 0x000fc400078008ff */
[-C--:B------:R-:W-:Y:S01]  /*1e70*/  LEA.HI R9, R15, R236.reuse, RZ, 0x5 ;  /* 0x000000ec0f097211 */ /* 0x080fe200078f28ff */
[----:B------:R-:W-:Y:S01]  /*1e80*/  IMAD.IADD R0, R7, 0x1, R0 ;  /* 0x0000000107007824 */ /* 0x000fe200078e0200 */
[----:B------:R-:W-:Y:S01]  /*1e90*/  LEA.HI.X R35, R12, c[0x0][0x164], R3, 0x1, P0 ;  /* 0x000059000c237a11 */ /* 0x000fe200000f0c03 */
[----:B------:R-:W-:Y:S01]  /*1ea0*/  IMAD.U32 R7, RZ, RZ, UR4 ;  /* 0x00000004ff077e24 */ /* 0x000fe2000f8e00ff */
[----:B------:R-:W-:Y:S01]  /*1eb0*/  LEA.HI R2, R15, R236, RZ, 0x2 ;  /* 0x000000ec0f027211 */ /* 0x000fe200078f10ff */
[----:B------:R-:W-:Y:S01]  /*1ec0*/  IMAD.U32 R3, RZ, RZ, UR5 ;  /* 0x00000005ff037e24 */ /* 0x000fe2000f8e00ff */
[C---:B------:R-:W-:Y:S01]  /*1ed0*/  LOP3.LUT P2, RZ, R0.reuse, 0x1, RZ, 0xc0, !PT ;  /* 0x0000000100ff7812 */ /* 0x040fe2000784c0ff */
[----:B------:R4:W-:Y:S01]  /*1ee0*/  LDGSTS.E.BYPASS.LTC128B.128 [R237+0x2080], [R38.64], !P1 ;  /* 0x0208000026ed7fae */ /* 0x0009e2000c901d52 */
[C---:B-1----:R-:W-:Y:S01]  /*1ef0*/  LEA R28, P0, R7.reuse, R34, 0x6 ;  /* 0x00000022071c7211 */ /* 0x042fe200078030ff */
[----:B------:R-:W-:Y:S01]  /*1f00*/  IMAD.U32 R12, RZ, RZ, UR21 ;  /* 0x00000015ff0c7e24 */ /* 0x000fe2000f8e00ff */
[----:B------:R-:W-:Y:S01]  /*1f10*/  LOP3.LUT P3, RZ, R0, 0x2, RZ, 0xc0, !PT ;  /* 0x0000000200ff7812 */ /* 0x000fe2000786c0ff */
[----:B------:R4:W-:Y:S01]  /*1f20*/  LDGSTS.E.BYPASS.LTC128B.128 [R237+0x5080], [R38.64+0x80], !P4 ;  /* 0x0508008026ed7fae */ /* 0x0009e2000e101d52 */
[----:B------:R-:W-:Y:S01]  /*1f30*/  LEA.HI.X R29, R7, R35, R3, 0x6, P0 ;  /* 0x00000023071d7211 */ /* 0x000fe200000f3403 */
[----:B------:R-:W-:Y:S01]  /*1f40*/  IMAD.MOV.U32 R3, RZ, RZ, 0x40 ;  /* 0x00000040ff037424 */ /* 0x000fe200078e00ff */
[C---:B------:R-:W-:Y:S01]  /*1f50*/  LOP3.LUT P0, RZ, R6.reuse, 0x4, RZ, 0xc0, !PT ;  /* 0x0000000406ff7812 */ /* 0x040fe2000780c0ff */
[----:B------:R-:W0:Y:S01]  /*1f60*/  LDGDEPBAR ;  /* 0x00000000000079af */ /* 0x000e220000000000 */
[----:B------:R-:W-:Y:S01]  /*1f70*/  IMAD.MOV.U32 R0, RZ, RZ, 0x20 ;  /* 0x00000020ff007424 */ /* 0x000fe200078e00ff */
[C---:B------:R-:W-:Y:S01]  /*1f80*/  LOP3.LUT P1, RZ, R6.reuse, 0x2, RZ, 0xc0, !PT ;  /* 0x0000000206ff7812 */ /* 0x040fe2000782c0ff */
[----:B------:R-:W-:Y:S01]  /*1f90*/  IMAD.SHL.U32 R6, R6, 0x20, RZ ;  /* 0x0000002006067824 */ /* 0x000fe200078e00ff */
[----:B------:R-:W-:Y:S01]  /*1fa0*/  SEL R3, R3, 0xffffffc0, !P0 ;  /* 0xffffffc003037807 */ /* 0x000fe20004000000 */
[----:B---3--:R-:W-:Y:S01]  /*1fb0*/  CS2R R36, SRZ ;  /* 0x0000000000247805 */ /* 0x008fe2000001ff00 */
[----:B------:R-:W-:Y:S01]  /*1fc0*/  SEL R0, R0, 0xffffffe0, !P1 ;  /* 0xffffffe000007807 */ /* 0x000fe20004800000 */
[----:B------:R-:W-:Y:S01]  /*1fd0*/  USHF.L.U64.HI UR5, UR4, 0x5, UR5 ;  /* 0x0000000504057899 */ /* 0x000fe20008010205 */
[----:B------:R-:W-:Y:S01]  /*1fe0*/  ISETP.GE.AND P0, PT, R30, c[0x0][0x1fc], PT ;  /* 0x00007f001e007a0c */ /* 0x000fe20003f06270 */
[C---:B------:R-:W-:Y:S01]  /*1ff0*/  IMAD.IADD R221, R232.reuse, 0x1, R3 ;  /* 0x00000001e8dd7824 */ /* 0x040fe200078e0203 */
[----:B------:R-:W-:Y:S01]  /*2000*/  IADD3 R11, -R239, UR14, -R12 ;  /* 0x0000000eef0b7c10 */ /* 0x000fe2000fffe90c */
[----:B------:R-:W-:Y:S01]  /*2010*/  IMAD.IADD R222, R232, 0x1, R0 ;  /* 0x00000001e8de7824 */ /* 0x000fe200078e0200 */
[----:B------:R-:W-:Y:S01]  /*2020*/  P2R R21, PR, RZ, 0x1 ;  /* 0x00000001ff157803 */ /* 0x000fe20000000000 */
[----:B------:R-:W-:Y:S01]  /*2030*/  IMAD.IADD R0, R0, 0x1, R221 ;  /* 0x0000000100007824 */ /* 0x000fe200078e02dd */
[----:B------:R-:W-:Y:S01]  /*2040*/  ISETP.LT.OR P0, PT, R11, 0x1, !P2 ;  /* 0x000000010b00780c */ /* 0x000fe20005701670 */
[----:B------:R-:W-:Y:S01]  /*2050*/  IMAD.IADD R220, R3, 0x1, R222 ;  /* 0x0000000103dc7824 */ /* 0x000fe200078e02de */
[----:B------:R-:W-:-:S02]  /*2060*/  ISETP.LT.OR P1, PT, R11, 0x1, !P3 ;  /* 0x000000010b00780c */ /* 0x000fc40005f21670 */
[----:B--2---:R-:W-:Y:S02]  /*2070*/  SHF.R.S32.HI R22, RZ, 0x5, R9 ;  /* 0x00000005ff167819 */ /* 0x004fe40000011409 */
[--C-:B------:R-:W-:Y:S02]  /*2080*/  SHF.R.S32.HI R14, RZ, 0x2, R2.reuse ;  /* 0x00000002ff0e7819 */ /* 0x100fe40000011402 */
[----:B------:R-:W-:Y:S01]  /*2090*/  SHF.R.S32.HI R7, RZ, 0x1f, R2 ;  /* 0x0000001fff077819 */ /* 0x000fe20000011402 */
[----:B----4-:R-:W-:Y:S01]  /*20a0*/  CS2R R38, SRZ ;  /* 0x0000000000267805 */ /* 0x010fe2000001ff00 */
[----:B------:R-:W-:-:S04]  /*20b0*/  DEPBAR.LE SB0, 0x1 ;  /* 0x000080400000791a */ /* 0x000fc80000000000 */
[----:B------:R-:W-:Y:S01]  /*20c0*/  BAR.SYNC.DEFER_BLOCKING 0x0 ;  /* 0x0000000000007b1d */ /* 0x000fe20000010000 */
[----:B------:R-:W-:Y:S02]  /*20d0*/  LEA.HI R23, R9, R22, RZ, 0x1 ;  /* 0x0000001609177211 */ /* 0x000fe400078f08ff */
[----:B------:R-:W-:Y:S02]  /*20e0*/  LEA.HI R7, R7, R14, RZ, 0x3 ;  /* 0x0000000e07077211 */ /* 0x000fe400078f18ff */
[----:B------:R-:W-:Y:S02]  /*20f0*/  LOP3.LUT R23, R23, 0xfffffffe, RZ, 0xc0, !PT ;  /* 0xfffffffe17177812 */ /* 0x000fe400078ec0ff */
[----:B------:R-:W-:Y:S02]  /*2100*/  LOP3.LUT R31, R7, 0xfffffff8, RZ, 0xc0, !PT ;  /* 0xfffffff8071f7812 */ /* 0x000fe400078ec0ff */
[----:B------:R-:W-:Y:S01]  /*2110*/  ISETP.GE.AND P4, PT, R30, c[0x0][0x1fc], PT ;  /* 0x00007f001e007a0c */ /* 0x000fe20003f86270 */
[----:B------:R-:W-:Y:S01]  /*2120*/  IMAD.IADD R7, R22, 0x1, -R23 ;  /* 0x0000000116077824 */ /* 0x000fe200078e0a17 */
[----:B------:R-:W-:Y:S01]  /*2130*/  LOP3.LUT R9, R9, 0xffffffe0, RZ, 0xc0, !PT ;  /* 0xffffffe009097812 */ /* 0x000fe200078ec0ff */
[----:B------:R-:W-:-:S02]  /*2140*/  IMAD.U32 R23, RZ, RZ, UR20 ;  /* 0x00000014ff177e24 */ /* 0x000fc4000f8e00ff */
[----:B------:R-:W-:Y:S02]  /*2150*/  IMAD.U32 R22, RZ, RZ, UR20 ;  /* 0x00000014ff167e24 */ /* 0x000fe4000f8e00ff */
[----:B------:R-:W-:Y:S02]  /*2160*/  IMAD.IADD R14, R14, 0x1, -R31 ;  /* 0x000000010e0e7824 */ /* 0x000fe400078e0a1f */
[----:B------:R-:W-:Y:S01]  /*2170*/  IMAD.WIDE.U32 R30, R13, c[0x0][0x290], R26 ;  /* 0x0000a4000d1e7a25 */ /* 0x000fe200078e001a */
[----:B------:R-:W-:-:S03]  /*2180*/  IADD3 R13, -R12, UR14, -R239 ;  /* 0x0000000e0c0d7c10 */ /* 0x000fc6000fffe9ef */
[----:B------:R-:W-:Y:S01]  /*2190*/  IMAD.IADD R12, R8, 0x1, -R17 ;  /* 0x00000001080c7824 */ /* 0x000fe200078e0a11 */
[----:B------:R-:W-:Y:S01]  /*21a0*/  IADD3 R244, R31, UR6, RZ ;  /* 0x000000061ff47c10 */ /* 0x000fe2000fffe0ff */
[----:B------:R-:W1:Y:S01]  /*21b0*/  LDSM.16.M88.2 R174, [R0+0x6080] ;  /* 0x0060800000ae783b */ /* 0x000e620000000100 */
[----:B------:R-:W-:Y:S01]  /*21c0*/  IMAD.IADD R9, R236, 0x1, -R9 ;  /* 0x00000001ec097824 */ /* 0x000fe200078e0a09 */
[----:B------:R-:W-:Y:S01]  /*21d0*/  ULDC.64 UR6, c[0x0][0x240] ;  /* 0x0000900000067ab9 */ /* 0x000fe20000000a00 */
[----:B------:R-:W-:Y:S01]  /*21e0*/  IMAD.SHL.U32 R250, R14, 0x4, RZ ;  /* 0x000000040efa7824 */ /* 0x000fe200078e00ff */
[----:B------:R-:W2:Y:S01]  /*21f0*/  LDSM.16.M88.2 R176, [R0+0x7080] ;  /* 0x0070800000b0783b */ /* 0x000ea20000000100 */
[----:B------:R-:W-:Y:S01]  /*2200*/  IMAD.SHL.U32 R230, R7, 0x200, RZ ;  /* 0x0000020007e67824 */ /* 0x000fe200078e00ff */
[----:B------:R-:W-:Y:S02]  /*2210*/  UIMAD UR6, UR16, UR6, URZ ;  /* 0x00000006100672a4 */ /* 0x000fe4000f8e023f */
[----:B------:R-:W3:Y:S01]  /*2220*/  LDSM.16.M88.2 R178, [R0+0x8080] ;  /* 0x0080800000b2783b */ /* 0x000ee20000000100 */
[----:B------:R-:W-:-:S02]  /*2230*/  UIADD3 UR16, UR13, -UR14, URZ ;  /* 0x8000000e0d107290 */ /* 0x000fc4000fffe03f */
[----:B------:R-:W-:Y:S01]  /*2240*/  UIADD3 UR13, UR10, UR13, URZ ;  /* 0x0000000d0a0d7290 */ /* 0x000fe2000fffe03f */
[----:B------:R-:W4:Y:S01]  /*2250*/  LDSM.16.M88.2 R198, [R0+0x9080] ;  /* 0x0090800000c6783b */ /* 0x000f220000000100 */
[----:B------:R-:W-:Y:S02]  /*2260*/  UIMAD UR7, UR17, UR7, UR6 ;  /* 0x00000007110772a4 */ /* 0x000fe4000f8e0206 */
[----:B------:R-:W-:Y:S01]  /*2270*/  UIADD3 UR17, -UR14, 0x1, UR13 ;  /* 0x000000010e117890 */ /* 0x000fe2000fffe10d */
[----:B------:R-:W1:Y:S01]  /*2280*/  LDSM.16.M88.2 R200, [R0+0xa080] ;  /* 0x00a0800000c8783b */ /* 0x000e620000000100 */
[----:B------:R-:W-:Y:S02]  /*2290*/  ULDC UR6, c[0x0][0x2a0] ;  /* 0x0000a80000067ab9 */ /* 0x000fe40000000800 */
[----:B------:R-:W-:Y:S01]  /*22a0*/  ULOP3.LUT UR6, URZ, UR6, URZ, 0x33, !UPT ;  /* 0x000000063f067292 */ /* 0x000fe2000f8e333f */
[----:B------:R2:W1:Y:S01]  /*22b0*/  LDSM.16.M88.2 R202, [R0+0xb080] ;  /* 0x00b0800000ca783b */ /* 0x0004620000000100 */
[----:B------:R-:W-:-:S03]  /*22c0*/  IADD3 R252, R77, UR7, RZ ;  /* 0x000000074dfc7c10 */ /* 0x000fc6000fffe0ff */
[----:B------:R-:W1:Y:S04]  /*22d0*/  LDSM.16.M88.2 R156, [R232+0x6080] ;  /* 0x00608000e89c783b */ /* 0x000e680000000100 */
[----:B------:R-:W1:Y:S04]  /*22e0*/  LDSM.16.M88.2 R158, [R232+0x7080] ;  /* 0x00708000e89e783b */ /* 0x000e680000000100 */
[----:B------:R-:W1:Y:S04]  /*22f0*/  LDSM.16.M88.2 R160, [R232+0x8080] ;  /* 0x00808000e8a0783b */ /* 0x000e680000000100 */
[----:B------:R-:W1:Y:S04]  /*2300*/  LDSM.16.M88.2 R162, [R222+0x6080] ;  /* 0x00608000dea2783b */ /* 0x000e680000000100 */
[----:B------:R-:W1:Y:S01]  /*2310*/  LDSM.16.M88.2 R164, [R222+0x7080] ;  /* 0x00708000dea4783b */ /* 0x000e620000000100 */
[----:B--2---:R-:W-:-:S03]  /*2320*/  LEA.HI R0, R15, R236, RZ, 0x4 ;  /* 0x000000ec0f007211 */ /* 0x004fc600078f20ff */
[----:B------:R-:W2:Y:S01]  /*2330*/  LDSM.16.M88.2 R166, [R222+0x8080] ;  /* 0x00808000dea6783b */ /* 0x000ea20000000100 */
[----:B------:R-:W-:-:S03]  /*2340*/  SHF.R.S32.HI R15, RZ, 0x4, R0 ;  /* 0x00000004ff0f7819 */ /* 0x000fc60000011400 */
        /* <DEDUP_REMOVED lines=13> */
[----:B------:R1:W-:Y:S04]  /*2420*/  STL.64 [R1+0x10], R30 ;  /* 0x0000101e01007387 */ /* 0x0003e80000100a00 */
[----:B------:R-:W-:Y:S04]  /*2430*/  STL.64 [R1], R76 ;  /* 0x0000004c01007387 */ /* 0x000fe80000100a00 */
[----:B------:R-:W-:Y:S01]  /*2440*/  @!PT LDS RZ, [RZ] ;  /* 0x00000000fffff984 */ /* 0x000fe20000000800 */
[----:B------:R-:W-:Y:S01]  /*2450*/  @!PT LDS RZ, [RZ] ;  /* 0x00000000fffff984 */ /* 0x000fe20000000800 */
[----:B------:R-:W-:Y:S01]  /*2460*/  @!PT LDS RZ, [RZ] ;  /* 0x00000000fffff984 */ /* 0x000fe20000000800 */
[----:B------:R1:W-:Y:S01]  /*2470*/  LDGSTS.E.BYPASS.LTC128B.128 [R237+0x6080], [R34.64], !P0 ;  /* 0x0608000022ed7fae */ /* 0x0003e2000c101d52 */
[----:B------:R-:W-:-:S02]  /*2480*/  ISETP.LT.OR P0, PT, R11, 0x21, !P2 ;  /* 0x000000210b00780c */ /* 0x000fc40005701670 */
[----:B------:R-:W-:Y:S01]  /*2490*/  ISETP.NE.AND P2, PT, R21, RZ, PT ;  /* 0x000000ff1500720c */ /* 0x000fe20003f45270 */
[----:B------:R1:W-:Y:S01]  /*24a0*/  LDGSTS.E.BYPASS.LTC128B.128 [R237+0x8080], [R34.64+0x80], !P1 ;  /* 0x0808008022ed7fae */ /* 0x0003e2000c901d52 */
[----:B------:R-:W-:Y:S01]  /*24b0*/  ISETP.GT.AND P1, PT, R236, 0xf, PT ;  /* 0x0000000fec00780c */ /* 0x000fe20003f24270 */
[----:B------:R-:W-:Y:S01]  /*24c0*/  IMAD.U32 R21, RZ, RZ, UR8 ;  /* 0x00000008ff157e24 */ /* 0x000fe2000f8e00ff */
[----:B------:R-:W-:Y:S02]  /*24d0*/  SEL R248, RZ, 0x1, P2 ;  /* 0x00000001fff87807 */ /* 0x000fe40001000000 */
[----:B------:R-:W-:-:S05]  /*24e0*/  ISETP.LT.OR P2, PT, R13, 0x1, P4 ;  /* 0x000000010d00780c */ /* 0x000fca0002741670 */
[----:B------:R2:W-:Y:S01]  /*24f0*/  LDGSTS.E.BYPASS.LTC128B.128 [R237+0x7080], [R28.64], !P0 ;  /* 0x070800001ced7fae */ /* 0x0005e2000c101d52 */
[----:B------:R-:W-:Y:S02]  /*2500*/  LEA R10, P0, R23, R18, 0x1 ;  /* 0x00000012170a7211 */ /* 0x000fe400078008ff */
[----:B------:R-:W-:Y:S02]  /*2510*/  LEA.HI R23, R0, R15, RZ, 0x1 ;  /* 0x0000000f00177211 */ /* 0x000fe400078f08ff */
[----:B------:R-:W-:Y:S02]  /*2520*/  @P1 LOP3.LUT R4, R4, 0x1, RZ, 0xfc, !PT ;  /* 0x0000000104041812 */ /* 0x000fe400078efcff */
[----:B------:R-:W-:Y:S02]  /*2530*/  ISETP.LT.OR P1, PT, R11, 0x21, !P3 ;  /* 0x000000210b00780c */ /* 0x000fe40005f21670 */
[----:B------:R-:W-:Y:S02]  /*2540*/  ISETP.GT.AND P3, PT, R236, 0xf, PT ;  /* 0x0000000fec00780c */ /* 0x000fe40003f64270 */
[----:B------:R-:W-:-:S02]  /*2550*/  LEA.HI.X R11, R22, R19, R21, 0x1, P0 ;  /* 0x00000013160b7211 */ /* 0x000fc400000f0c15 */
[----:B------:R-:W-:Y:S01]  /*2560*/  LOP3.LUT R22, R23, 0xfffffffe, RZ, 0xc0, !PT ;  /* 0xfffffffe17167812 */ /* 0x000fe200078ec0ff */
[----:B-1----:R-:W-:-:S04]  /*2570*/  CS2R R34, SRZ ;  /* 0x0000000000227805 */ /* 0x002fc8000001ff00 */
[----:B------:R-:W-:Y:S02]  /*2580*/  IMAD.IADD R15, R15, 0x1, -R22 ;  /* 0x000000010f0f7824 */ /* 0x000fe400078e0a16 */
[----:B------:R2:W-:Y:S01]  /*2590*/  LDGSTS.E.BYPASS.LTC128B.128 [R237+0x9080], [R28.64+0x80], !P1 ;  /* 0x090800801ced7fae */ /* 0x0005e2000c901d52 */
[----:B------:R-:W-:Y:S01]  /*25a0*/  ISETP.GE.AND P1, PT, R20, c[0x0][0x1fc], PT ;  /* 0x00007f0014007a0c */ /* 0x000fe20003f26270 */
[C---:B------:R-:W-:Y:S01]  /*25b0*/  IMAD.SHL.U32 R233, R15.reuse, 0x20, RZ ;  /* 0x000000200fe97824 */ /* 0x040fe200078e00ff */
[----:B------:R-:W-:Y:S01]  /*25c0*/  @!P3 IADD3 R21, P0, R40, UR21, RZ ;  /* 0x000000152815bc10 */ /* 0x000fe2000ff1e0ff */
[C---:B------:R-:W-:Y:S01]  /*25d0*/  IMAD.SHL.U32 R234, R15.reuse, 0x8, RZ ;  /* 0x000000080fea7824 */ /* 0x040fe200078e00ff */
[----:B------:R-:W-:Y:S01]  /*25e0*/  CS2R R40, SRZ ;  /* 0x0000000000287805 */ /* 0x000fe2000001ff00 */
[----:B------:R-:W-:Y:S01]  /*25f0*/  IMAD.SHL.U32 R15, R15, 0x100, RZ ;  /* 0x000001000f0f7824 */ /* 0x000fe200078e00ff */
[----:B------:R-:W-:Y:S02]  /*2600*/  @!P3 IADD3.X R16, R245, UR9, RZ, P0, !PT ;  /* 0x00000009f510bc10 */ /* 0x000fe400087fe4ff */
[----:B------:R-:W-:-:S02]  /*2610*/  @!P3 LEA R22, P0, R21, c[0x0][0x258], 0x2 ;  /* 0x000096001516ba11 */ /* 0x000fc400078010ff */
[----:B------:R-:W-:Y:S02]  /*2620*/  LOP3.LUT R234, R234, 0x8, RZ, 0xc0, !PT ;  /* 0x00000008eaea7812 */ /* 0x000fe400078ec0ff */
[----:B------:R-:W-:Y:S01]  /*2630*/  @!P3 LEA.HI.X R23, R21, c[0x0][0x25c], R16, 0x2, P0 ;  /* 0x000097001517ba11 */ /* 0x000fe200000f1410 */
[----:B------:R-:W-:Y:S01]  /*2640*/  IMAD.SHL.U32 R16, R8, 0x8, RZ ;  /* 0x0000000808107824 */ /* 0x000fe200078e00ff */
[----:B------:R-:W-:Y:S01]  /*2650*/  ISETP.GE.AND P0, PT, R20, c[0x0][0x1fc], PT ;  /* 0x00007f0014007a0c */ /* 0x000fe20003f06270 */
[----:B------:R-:W-:Y:S01]  /*2660*/  IMAD.SHL.U32 R21, R7, 0x10, RZ ;  /* 0x0000001007157824 */ /* 0x000fe200078e00ff */
[C---:B------:R-:W-:Y:S02]  /*2670*/  ISETP.LT.OR P3, PT, R13.reuse, 0x21, P4 ;  /* 0x000000210d00780c */ /* 0x040fe40002761670 */
[----:B------:R-:W-:Y:S02]  /*2680*/  SEL R8, RZ, 0xffffffff, P0 ;  /* 0xffffffffff087807 */ /* 0x000fe40000000000 */
[----:B------:R-:W-:-:S02]  /*2690*/  ISETP.LT.OR P0, PT, R13, 0x1, P1 ;  /* 0x000000010d00780c */ /* 0x000fc40000f01670 */
[----:B------:R-:W-:Y:S01]  /*26a0*/  ISETP.LT.OR P4, PT, R13, 0x21, P1 ;  /* 0x000000210d00780c */ /* 0x000fe20000f81670 */
[----:B------:R-:W-:Y:S01]  /*26b0*/  IMAD.SHL.U32 R13, R14, 0x20, RZ ;  /* 0x000000200e0d7824 */ /* 0x000fe200078e00ff */
[----:B------:R-:W-:Y:S02]  /*26c0*/  ISETP.GT.AND P1, PT, R236, 0xf, PT ;  /* 0x0000000fec00780c */ /* 0x000fe40003f24270 */
[----:B------:R-:W-:Y:S01]  /*26d0*/  LOP3.LUT R16, R16, 0x18, RZ, 0xc0, !PT ;  /* 0x0000001810107812 */ /* 0x000fe200078ec0ff */
[----:B--2---:R-:W-:-:S03]  /*26e0*/  CS2R R28, SRZ ;  /* 0x00000000001c7805 */ /* 0x004fc6000001ff00 */
[C---:B------:R-:W-:Y:S02]  /*26f0*/  LOP3.LUT R13, R16.reuse, 0xe0, R13, 0xf8, !PT ;  /* 0x000000e0100d7812 */ /* 0x040fe400078ef80d */
[----:B------:R-:W-:Y:S02]  /*2700*/  LOP3.LUT R233, R16, 0x20, R233, 0xf8, !PT ;  /* 0x0000002010e97812 */ /* 0x000fe400078ef8e9 */
[----:B------:R-:W-:Y:S02]  /*2710*/  SHF.R.S32.HI R16, RZ, 0x1f, R9 ;  /* 0x0000001fff107819 */ /* 0x000fe40000011409 */
[----:B------:R-:W-:Y:S01]  /*2720*/  LOP3.LUT R250, R13, 0x18, R250, 0x78, !PT ;  /* 0x000000180dfa7812 */ /* 0x000fe200078e78fa */
[----:B------:R-:W-:Y:S01]  /*2730*/  @!P1 IMAD.SHL.U32 R17, R236, 0x10, RZ ;  /* 0x00000010ec119824 */ /* 0x000fe200078e00ff */
[----:B------:R-:W-:Y:S02]  /*2740*/  LEA.HI R20, R16, R9, RZ, 0x2 ;  /* 0x0000000910147211 */ /* 0x000fe400078f10ff */
[----:B------:R-:W-:-:S02]  /*2750*/  LOP3.LUT R13, R2, 0x3ffffffc, RZ, 0xc0, !PT ;  /* 0x3ffffffc020d7812 */ /* 0x000fc400078ec0ff */
[C---:B------:R-:W-:Y:S01]  /*2760*/  LOP3.LUT R16, R20.reuse, 0x7ffffffc, RZ, 0xc0, !PT ;  /* 0x7ffffffc14107812 */ /* 0x040fe200078ec0ff */
[----:B------:R1:W-:Y:S01]  /*2770*/  @!P1 LDGSTS.E.BYPASS.LTC128B.128 [R17+0x12080], [R22.64] ;  /* 0x1208000016119fae */ /* 0x0003e2000b901d52 */
[----:B------:R-:W-:Y:S02]  /*2780*/  LEA.HI.SX32 R249, R20, R21, 0x1e ;  /* 0x0000001514f97211 */ /* 0x000fe400078ff2ff */
[----:B------:R-:W-:Y:S01]  /*2790*/  LOP3.LUT R21, R21, 0x10, RZ, 0xc0, !PT ;  /* 0x0000001015157812 */ /* 0x000fe200078ec0ff */
[----:B------:R-:W0:Y:S01]  /*27a0*/  LDGDEPBAR ;  /* 0x00000000000079af */ /* 0x000e220000000000 */
[----:B------:R-:W-:-:S03]  /*27b0*/  IMAD.IADD R9, R9, 0x1, -R16 ;  /* 0x0000000109097824 */ /* 0x000fc600078e0a10 */
[----:B------:R2:W-:Y:S01]  /*27c0*/  LDGSTS.E.BYPASS.LTC128B.128 [R237+0xe080], [R18.64], !P2 ;  /* 0x0e08000012ed7fae */ /* 0x0005e2000d101d52 */
[----:B------:R-:W-:Y:S02]  /*27d0*/  LOP3.LUT P2, RZ, R14, 0x1, RZ, 0xc0, !PT ;  /* 0x000000010eff7812 */ /* 0x000fe4000784c0ff */
[----:B------:R-:W-:Y:S01]  /*27e0*/  LOP3.LUT R14, R21, 0xe0, R6, 0xf8, !PT ;  /* 0x000000e0150e7812 */ /* 0x000fe200078ef806 */
[----:B------:R-:W-:Y:S01]  /*27f0*/  IMAD R6, R12, 0x4, R9 ;  /* 0x000000040c067824 */ /* 0x000fe200078e0209 */
[----:B------:R2:W-:Y:S01]  /*2800*/  LDGSTS.E.BYPASS.LTC128B.128 [R237+0x10080], [R18.64+0x80], !P0 ;  /* 0x1008008012ed7fae */ /* 0x0005e2000c101d52 */
[----:B------:R-:W-:Y:S01]  /*2810*/  IMAD.IADD R9, R236, 0x1, -R13 ;  /* 0x00000001ec097824 */ /* 0x000fe200078e0a0d */
[----:B------:R-:W-:Y:S02]  /*2820*/  LOP3.LUT R14, R14, 0x100, R15, 0xf8, !PT ;  /* 0x000001000e0e7812 */ /* 0x000fe400078ef80f */
[----:B------:R2:W-:Y:S01]  /*2830*/  LDGSTS.E.BYPASS.LTC128B.128 [R237+0xf080], [R10.64], !P3 ;  /* 0x0f0800000aed7fae */ /* 0x0005e2000d901d52 */
[----:B------:R-:W-:Y:S01]  /*2840*/  IMAD R9, R9, 0x2, R230 ;  /* 0x0000000209097824 */ /* 0x000fe200078e02e6 */
[----:B------:R-:W-:-:S02]  /*2850*/  LOP3.LUT R231, R14, 0x8, R5, 0xf8, !PT ;  /* 0x000000080ee77812 */ /* 0x000fc400078ef805 */
[----:B------:R2:W-:Y:S01]  /*2860*/  LDGSTS.E.BYPASS.LTC128B.128 [R237+0x11080], [R10.64+0x80], !P4 ;  /* 0x110800800aed7fae */ /* 0x0005e2000e101d52 */
[----:B------:R-:W-:Y:S01]  /*2870*/  IMAD.IADD R250, R9, 0x1, R250 ;  /* 0x0000000109fa7824 */ /* 0x000fe200078e02fa */
[----:B------:R-:W-:Y:S02]  /*2880*/  IADD3 R9, P0, R30, UR21, RZ ;  /* 0x000000151e097c10 */ /* 0x000fe4000ff1e0ff */
[----:B------:R-:W-:Y:S01]  /*2890*/  CS2R R30, SRZ ;  /* 0x00000000001e7805 */ /* 0x000fe2000001ff00 */
[----:B------:R-:W-:Y:S01]  /*28a0*/  IMAD.SHL.U32 R250, R250, 0x2, RZ ;  /* 0x00000002fafa7824 */ /* 0x000fe200078e00ff */
[----:B-1----:R-:W-:Y:S02]  /*28b0*/  LOP3.LUT R17, R0, 0xfffffff0, RZ, 0xc0, !PT ;  /* 0xfffffff000117812 */ /* 0x002fe400078ec0ff */
[----:B------:R-:W-:Y:S01]  /*28c0*/  IADD3.X R2, R244, UR9, RZ, P0, !PT ;  /* 0x00000009f4027c10 */ /* 0x000fe200087fe4ff */
[----:B------:R-:W-:Y:S01]  /*28d0*/  USHF.L.U32 UR9, UR4, 0x5, URZ ;  /* 0x0000000504097899 */ /* 0x000fe2000800063f */
[----:B------:R-:W-:Y:S01]  /*28e0*/  IADD3 R251, R250, 0x126c0, RZ ;  /* 0x000126c0fafb7810 */ /* 0x000fe20007ffe0ff */
[----:B------:R-:W-:Y:S01]  /*28f0*/  IMAD.IADD R13, R236, 0x1, -R17 ;  /* 0x00000001ec0d7824 */ /* 0x000fe200078e0a11 */
[----:B------:R-:W-:Y:S01]  /*2900*/  UMOV UR4, URZ ;  /* 0x0000003f00047c82 */ /* 0x000fe20008000000 */
[----:B------:R-:W-:Y:S01]  /*2910*/  IMAD.SHL.U32 R17, R8, 0x2, RZ ;  /* 0x0000000208117824 */ /* 0x000fe200078e00ff */
[----:B------:R-:W-:Y:S01]  /*2920*/  LEA R8, P0, R9, c[0x0][0x280], 0x2 ;  /* 0x0000a00009087a11 */ /* 0x000fe200078010ff */
[----:B------:R-:W-:Y:S01]  /*2930*/  IMAD.SHL.U32 R21, R13, 0x20, RZ ;  /* 0x000000200d157824 */ /* 0x000fe200078e00ff */
[----:B------:R-:W-:-:S02]  /*2940*/  SHF.R.S32.HI R0, RZ, 0x1f, R13 ;  /* 0x0000001fff007819 */ /* 0x000fc4000001140d */
[----:B------:R-:W-:Y:S02]  /*2950*/  LOP3.LUT R248, R17, 0x2, R248, 0xe2, !PT ;  /* 0x0000000211f87812 */ /* 0x000fe400078ee2f8 */
[----:B------:R-:W-:Y:S02]  /*2960*/  LEA.HI R17, R0, R13, RZ, 0x3 ;  /* 0x0000000d00117211 */ /* 0x000fe400078f18ff */
[----:B------:R-:W-:Y:S02]  /*2970*/  LEA.HI.X R9, R9, c[0x0][0x284], R2, 0x2, P0 ;  /* 0x0000a10009097a11 */ /* 0x000fe400000f1402 */
[C---:B------:R-:W-:Y:S01]  /*2980*/  LOP3.LUT R0, R17.reuse, 0xfffffff8, RZ, 0xc0, !PT ;  /* 0xfffffff811007812 */ /* 0x040fe200078ec0ff */
[----:B------:R-:W-:Y:S01]  /*2990*/  IMAD.SHL.U32 R2, R17, 0x40, RZ ;  /* 0x0000004011027824 */ /* 0x000fe200078e00ff */
[----:B------:R-:W-:Y:S02]  /*29a0*/  ISETP.GE.AND P0, PT, R236, 0x10, PT ;  /* 0x00000010ec00780c */ /* 0x000fe40003f06270 */
[----:B------:R-:W-:Y:S01]  /*29b0*/  LOP3.LUT R12, R234, 0x1e0, R21, 0xf8, !PT ;  /* 0x000001e0ea0c7812 */ /* 0x000fe200078ef815 */
[----:B------:R-:W-:Y:S01]  /*29c0*/  IMAD.IADD R0, R13, 0x1, -R0 ;  /* 0x000000010d007824 */ /* 0x000fe200078e0a00 */
[----:B------:R-:W-:-:S02]  /*29d0*/  LOP3.LUT R2, R2, 0xfffffe00, RZ, 0xc0, !PT ;  /* 0xfffffe0002027812 */ /* 0x000fc400078ec0ff */
[C---:B------:R-:W-:Y:S01]  /*29e0*/  LOP3.LUT P1, RZ, R13.reuse, 0x4, RZ, 0xc0, !PT ;  /* 0x000000040dff7812 */ /* 0x040fe2000782c0ff */
[----:B------:R-:W-:Y:S02]  /*29f0*/  IMAD.SHL.U32 R16, R0, 0x40, RZ ;  /* 0x0000004000107824 */ /* 0x000fe400078e00ff */
[----:B------:R-:W-:Y:S01]  /*2a00*/  IMAD.SHL.U32 R13, R13, 0x4, RZ ;  /* 0x000000040d0d7824 */ /* 0x000fe200078e00ff */
[----:B------:R-:W-:Y:S02]  /*2a10*/  SEL R229, R229, 0xfffffff0, !P1 ;  /* 0xfffffff0e5e57807 */ /* 0x000fe40004800000 */
[----:B------:R-:W-:Y:S02]  /*2a20*/  LOP3.LUT R16, R16, 0x1c0, RZ, 0xc0, !PT ;  /* 0x000001c010107812 */ /* 0x000fe400078ec0ff */
[----:B------:R-:W-:Y:S02]  /*2a30*/  LOP3.LUT P1, RZ, R0, 0x2, RZ, 0xc0, !PT ;  /* 0x0000000200ff7812 */ /* 0x000fe4000782c0ff */
[----:B------:R-:W-:-:S02]  /*2a40*/  SHF.R.U32.HI R5, RZ, 0x3, R16 ;  /* 0x00000003ff057819 */ /* 0x000fc40000011610 */
[----:B------:R-:W-:Y:S02]  /*2a50*/  LOP3.LUT R13, R12, 0x38, R13, 0x78, !PT ;  /* 0x000000380c0d7812 */ /* 0x000fe400078e780d */
[C---:B------:R-:W-:Y:S02]  /*2a60*/  LOP3.LUT R234, R5.reuse, R16, R234, 0x1e, !PT ;  /* 0x0000001005ea7212 */ /* 0x040fe400078e1eea */
[----:B------:R-:W-:Y:S01]  /*2a70*/  LOP3.LUT R233, R5, R233, R16, 0x1e, !PT ;  /* 0x000000e905e97212 */ /* 0x000fe200078e1e10 */
[----:B------:R-:W-:Y:S01]  /*2a80*/  IMAD R5, R7, 0x400, R2 ;  /* 0x0000040007057824 */ /* 0x000fe200078e0202 */
[----:B------:R-:W-:Y:S02]  /*2a90*/  LOP3.LUT R12, R14, 0x1c0, RZ, 0xc0, !PT ;  /* 0x000001c00e0c7812 */ /* 0x000fe400078ec0ff */
[----:B------:R-:W-:Y:S01]  /*2aa0*/  LOP3.LUT R233, R233, R2, RZ, 0xfc, !PT ;  /* 0x00000002e9e97212 */ /* 0x000fe200078efcff */
[----:B------:R-:W-:Y:S01]  /*2ab0*/  IMAD.IADD R234, R5, 0x1, R234 ;  /* 0x0000000105ea7824 */ /* 0x000fe200078e02ea */
[----:B------:R-:W-:-:S02]  /*2ac0*/  IADD3 R5, R250, 0x12480, RZ ;  /* 0x00012480fa057810 */ /* 0x000fc40007ffe0ff */
[----:B------:R-:W-:Y:S02]  /*2ad0*/  LOP3.LUT R230, R13, R230, RZ, 0xfc, !PT ;  /* 0x000000e60de67212 */ /* 0x000fe400078efcff */
[----:B------:R-:W-:Y:S01]  /*2ae0*/  @P2 IADD3 R251, R5, 0x1c0, RZ ;  /* 0x000001c005fb2810 */ /* 0x000fe20007ffe0ff */
[----:B------:R-:W-:Y:S01]  /*2af0*/  @!P0 IMAD.SHL.U32 R5, R236, 0x10, RZ ;  /* 0x00000010ec058824 */ /* 0x000fe200078e00ff */
[----:B------:R-:W-:Y:S02]  /*2b00*/  SHF.R.U32.HI R12, RZ, 0x3, R12 ;  /* 0x00000003ff0c7819 */ /* 0x000fe4000001160c */
[----:B------:R-:W-:Y:S02]  /*2b10*/  LEA R230, R230, 0x15480, 0x1 ;  /* 0x00015480e6e67811 */ /* 0x000fe400078e08ff */
[----:B------:R1:W-:Y:S01]  /*2b20*/  @!P0 LDGSTS.E.BYPASS.LTC128B.128 [R5+0x12280], [R8.64] ;  /* 0x1228000008058fae */ /* 0x0003e2000b901d52 */
[----:B------:R-:W-:Y:S01]  /*2b30*/  LOP3.LUT P0, RZ, R0, 0x4, RZ, 0xc0, !PT ;  /* 0x0000000400ff7812 */ /* 0x000fe2000780c0ff */
[----:B------:R-:W-:Y:S01]  /*2b40*/  IMAD.MOV.U32 R0, RZ, RZ, 0x20 ;  /* 0x00000020ff007424 */ /* 0x000fe200078e00ff */
[----:B------:R-:W-:Y:S01]  /*2b50*/  LOP3.LUT R231, R12, R231, RZ, 0x3c, !PT ;  /* 0x000000e70ce77212 */ /* 0x000fe200078e3cff */
[----:B------:R-:W0:Y:S01]  /*2b60*/  LDGDEPBAR ;  /* 0x00000000000079af */ /* 0x000e220000000000 */
[----:B------:R-:W-:Y:S01]  /*2b70*/  SEL R228, R228, 0xfffffff0, !P1 ;  /* 0xfffffff0e4e47807 */ /* 0x000fe20004800000 */
[----:B------:R-:W-:Y:S01]  /*2b80*/  IMAD R229, R229, 0x2, R230 ;  /* 0x00000002e5e57824 */ /* 0x000fe200078e02e6 */
[----:B------:R-:W-:Y:S01]  /*2b90*/  SEL R227, R0, 0xffffffe0, !P0 ;  /* 0xffffffe000e37807 */ /* 0x000fe20004000000 */
[----:B------:R-:W0:Y:S01]  /*2ba0*/  LDGDEPBAR ;  /* 0x00000000000079af */ /* 0x000e220000000000 */
[----:B------:R-:W-:-:S02]  /*2bb0*/  IMAD.SHL.U32 R231, R231, 0x2, RZ ;  /* 0x00000002e7e77824 */ /* 0x000fc400078e00ff */
[C---:B------:R-:W-:Y:S02]  /*2bc0*/  IMAD.IADD R225, R234.reuse, 0x1, R228 ;  /* 0x00000001eae17824 */ /* 0x040fe400078e02e4 */
[--C-:B------:R-:W-:Y:S02]  /*2bd0*/  IMAD.IADD R224, R234, 0x1, R227.reuse ;  /* 0x00000001eae07824 */ /* 0x100fe400078e02e3 */
[C---:B------:R-:W-:Y:S02]  /*2be0*/  IMAD.IADD R226, R228.reuse, 0x1, R227 ;  /* 0x00000001e4e27824 */ /* 0x040fe400078e02e3 */
[----:B------:R-:W-:Y:S02]  /*2bf0*/  IMAD.IADD R223, R228, 0x1, R224 ;  /* 0x00000001e4df7824 */ /* 0x000fe400078e02e0 */
[----:B-1----:R-:W-:Y:S01]  /*2c00*/  IMAD.SHL.U32 R5, R6, 0x2, RZ ;  /* 0x0000000206057824 */ /* 0x002fe200078e00ff */
[----:B------:R-:W-:-:S04]  /*2c10*/  IADD3 R6, R237, 0x6080, RZ ;  /* 0x00006080ed067810 */ /* 0x000fc80007ffe0ff */
[C---:B------:R-:W-:Y:S01]  /*2c20*/  IADD3 R3, -R5.reuse, UR13, RZ ;  /* 0x0000000d05037c10 */ /* 0x040fe2000fffe1ff */
[----:B------:R-:W-:Y:S01]  /*2c30*/  STL [R1+0x8], R6 ;  /* 0x0000080601007387 */ /* 0x000fe20000100800 */
[C---:B------:R-:W-:Y:S01]  /*2c40*/  IADD3 R2, -R5.reuse, UR17, RZ ;  /* 0x0000001105027c10 */ /* 0x040fe2000fffe1ff */
[----:B------:R-:W-:Y:S01]  /*2c50*/  UMOV UR13, 0x1 ;  /* 0x00000001000d7882 */ /* 0x000fe20000000000 */
[----:B------:R-:W-:Y:S01]  /*2c60*/  IADD3 R5, -R5, UR10, RZ ;  /* 0x0000000a05057c10 */ /* 0x000fe2000fffe1ff */
[----:B------:R1:W-:Y:S04]  /*2c70*/  STL [R1+0xc], R3 ;  /* 0x00000c0301007387 */ /* 0x0003e80000100800 */
[----:B------:R-:W-:Y:S01]  /*2c80*/  STL [R1+0x28], R5 ;  /* 0x0000280501007387 */ /* 0x000fe20000100800 */
[----:B-1----:R-:W-:-:S02]  /*2c90*/  IADD3 R3, R2, c[0x0][0x2a4], RZ ;  /* 0x0000a90002037a10 */ /* 0x002fc40007ffe0ff */
[----:B------:R-:W-:-:S03]  /*2ca0*/  IADD3 R2, R2, UR6, RZ ;  /* 0x0000000602027c10 */ /* 0x000fc6000fffe0ff */
[----:B------:R-:W-:Y:S04]  /*2cb0*/  STL [R1+0x1c], R3 ;  /* 0x00001c0301007387 */ /* 0x000fe80000100800 */
[----:B------:R1:W-:Y:S02]  /*2cc0*/  STL [R1+0x18], R2 ;  /* 0x0000180201007387 */ /* 0x0003e40000100800 */
[----:B-1----:R-:W-:-:S05]  /*2cd0*/  IMAD.MOV.U32 R2, RZ, RZ, 0x1 ;  /* 0x00000001ff027424 */ /* 0x002fca00078e00ff */
[----:B--234-:R-:W-:Y:S02]  /*2ce0*/  ISETP.LE.AND P2, PT, R2, c[0x0][0x2a8], PT ;  /* 0x0000aa0002007a0c */ /* 0x01cfe40003f43270 */
.L_x_467:
[----:B------:R-:W-:Y:S04]  /*2cf0*/  DEPBAR.LE SB0, 0x1 ;  /* 0x000080400000791a */ /* 0x000fe80000000000 */
[----:B------:R-:W-:Y:S01]  /*2d00*/  BAR.SYNC.DEFER_BLOCKING 0x0 ;  /* 0x0000000000007b1d */ /* 0x000fe20000010000 */
[----:B------:R-:W-:Y:S02]  /*2d10*/  MOV R3, UR4 ;  /* 0x0000000400037c02 */ /* 0x000fe40008000f00 */
[----:B------:R-:W-:Y:S02]  /*2d20*/  MOV R149, UR4 ;  /* 0x0000000400957c02 */ /* 0x000fe40008000f00 */
[----:B------:R-:W-:Y:S02]  /*2d30*/  LEA R3, R3, R234, 0xd ;  /* 0x000000ea03037211 */ /* 0x000fe400078e68ff */
[----:B------:R-:W-:Y:S02]  /*2d40*/  LEA R149, R149, R228, 0xd ;  /* 0x000000e495957211 */ /* 0x000fe400078e68ff */
[----:B------:R-:W-:Y:S02]  /*2d50*/  SHF.L.U32 R155, R3, 0x1, RZ ;  /* 0x00000001039b7819 */ /* 0x000fe400000006ff */
[----:B------:R-:W-:Y:S01]  /*2d60*/  MOV R151, UR4 ;  /* 0x0000000400977c02 */ /* 0x000fe20008000f00 */
[C---:B------:R-:W-:Y:S01]  /*2d70*/  IMAD.IADD R136, R234.reuse, 0x1, R149 ;  /* 0x00000001ea887824 */ /* 0x040fe200078e0295 */
[----:B------:R-:W-:Y:S02]  /*2d80*/  IADD3 R149, R234, R149, R227 ;  /* 0x00000095ea957210 */ /* 0x000fe40007ffe0e3 */
[----:B------:R-:W-:Y:S02]  /*2d90*/  LEA R151, R151, R226, 0xd ;  /* 0x000000e297977211 */ /* 0x000fe400078e68ff */
[----:B------:R-:W-:Y:S02]  /*2da0*/  SHF.L.U32 R154, R136, 0x1, RZ ;  /* 0x00000001889a7819 */ /* 0x000fe400000006ff */
[----:B------:R-:W-:Y:S02]  /*2db0*/  SHF.L.U32 R206, R149, 0x1, RZ ;  /* 0x0000000195ce7819 */ /* 0x000fe400000006ff */
[----:B------:R-:W-:Y:S01]  /*2dc0*/  IADD3 R151, R234, R151, RZ ;  /* 0x00000097ea977210 */ /* 0x000fe20007ffe0ff */
[----:B------:R-:W-:Y:S04]  /*2dd0*/  LDSM.16.M88.2 R2, [R232+0x80] ;  /* 0x00008000e802783b */ /* 0x000fe80000000100 */
[----:B------:R-:W-:Y:S02]  /*2de0*/  IMAD.SHL.U32 R204, R151, 0x2, RZ ;  /* 0x0000000297cc7824 */ /* 0x000fe400078e00ff */
        /* <DEDUP_REMOVED lines=12> */
[----:B------:R-:W-:Y:S01]  /*2eb0*/  LDSM.16.M88.4 R148, [R204+0x7080] ;  /* 0x00708000cc94783b */ /* 0x000fe20000000200 */
[C---:B------:R-:W-:Y:S07]  /*2ec0*/  HMMA.16816.F32.BF16 R16, R76.reuse, R132, RZ ;  /* 0x000000844c10723c */ /* 0x040fee00000418ff */
[----:B------:R-:W-:Y:S01]  /*2ed0*/  LDSM.16.M88.2 R152, [R220+0x1080] ;  /* 0x00108000dc98783b */ /* 0x000fe20000000100 */
[-C--:B----4-:R-:W-:Y:S07]  /*2ee0*/  HMMA.16816.F32.BF16 R20, R76, R134.reuse, RZ ;  /* 0x000000864c14723c */ /* 0x090fee00000418ff */
[----:B------:R-:W-:Y:S01]  /*2ef0*/  MOV R76, UR4 ;  /* 0x00000004004c7c02 */ /* 0x000fe20008000f00 */
[----:B------:R-:W-:Y:S01]  /*2f00*/  HMMA.16816.F32.BF16 R24, R80, R134, RZ ;  /* 0x000000865018723c */ /* 0x000fe200000418ff */
[----:B------:R-:W-:Y:S03]  /*2f10*/  LDSM.16.M88.2 R80, [R221+0x80] ;  /* 0x00008000dd50783b */ /* 0x000fe60000000100 */
[----:B------:R-:W-:Y:S03]  /*2f20*/  LEA R77, R76, R227, 0xd ;  /* 0x000000e34c4d7211 */ /* 0x000fe600078e68ff */
[----:B------:R-:W-:Y:S01]  /*2f30*/  LDSM.16.M88.2 R82, [R221+0x1080] ;  /* 0x00108000dd52783b */ /* 0x000fe20000000100 */
[-C--:B-----5:R-:W-:Y:S05]  /*2f40*/  HMMA.16816.F32.BF16 R4, R136, R140.reuse, R4 ;  /* 0x0000008c8804723c */ /* 0x0a0fea0000041804 */
[----:B------:R-:W-:Y:S03]  /*2f50*/  IADD3 R77, R234, R77, RZ ;  /* 0x0000004dea4d7210 */ /* 0x000fe60007ffe0ff */
[C---:B-1----:R-:W-:Y:S01]  /*2f60*/  HMMA.16816.F32.BF16 R8, R144.reuse, R140, R8 ;  /* 0x0000008c9008723c */ /* 0x042fe20000041808 */
[----:B------:R-:W-:Y:S03]  /*2f70*/  LDSM.16.M88.2 R140, [R221+0x2080] ;  /* 0x00208000dd8c783b */ /* 0x000fe60000000100 */
[----:B------:R-:W-:Y:S04]  /*2f80*/  IMAD.SHL.U32 R205, R77, 0x2, RZ ;  /* 0x000000024dcd7824 */ /* 0x000fe800078e00ff */
[-C--:B--2---:R-:W-:Y:S01]  /*2f90*/  HMMA.16816.F32.BF16 R12, R144, R142.reuse, R12 ;  /* 0x0000008e900c723c */ /* 0x084fe2000004180c */
[----:B------:R-:W1:Y:S07]  /*2fa0*/  LDSM.16.M88.4 R76, [R205+0x6080] ;  /* 0x00608000cd4c783b */ /* 0x000e6e0000000200 */
[C---:B------:R-:W-:Y:S01]  /*2fb0*/  HMMA.16816.F32.BF16 R16, R136.reuse, R142, R16 ;  /* 0x0000008e8810723c */ /* 0x040fe20000041810 */
[----:B------:R-:W2:Y:S07]  /*2fc0*/  LDSM.16.M88.4 R132, [R205+0x7080] ;  /* 0x00708000cd84783b */ /* 0x000eae0000000200 */
[-C--:B---3--:R-:W-:Y:S01]  /*2fd0*/  HMMA.16816.F32.BF16 R20, R136, R2.reuse, R20 ;  /* 0x000000028814723c */ /* 0x088fe20000041814 */
[----:B------:R-:W-:Y:S06]  /*2fe0*/  LDSM.16.M88.2 R142, [R220+0x80] ;  /* 0x00008000dc8e783b */ /* 0x000fec0000000100 */
[----:B------:R-:W3:Y:S01]  /*2ff0*/  LDSM.16.M88.4 R136, [R206+0x6080] ;  /* 0x00608000ce88783b */ /* 0x000ee20000000200 */
[----:B------:R-:W-:Y:S07]  /*3000*/  HMMA.16816.F32.BF16 R24, R144, R2, R24 ;  /* 0x000000029018723c */ /* 0x000fee0000041818 */
[----:B------:R-:W4:Y:S06]  /*3010*/  LDSM.16.M88.2 R2, [R220+0x2080] ;  /* 0x00208000dc02783b */ /* 0x000f2c0000000100 */
[----:B------:R-:W-:Y:S01]  /*3020*/  LDSM.16.M88.4 R144, [R155+0x9080] ;  /* 0x009080009b90783b */ /* 0x000fe20000000200 */
[-C--:B-1----:R-:W-:Y:S08]  /*3030*/  HMMA.16816.F32.BF16 R4, R76, R80.reuse, R4 ;  /* 0x000000504c04723c */ /* 0x082ff00000041804 */
[C---:B--2---:R-:W-:Y:S01]  /*3040*/  HMMA.16816.F32.BF16 R8, R132.reuse, R80, R8 ;  /* 0x000000508408723c */ /* 0x044fe20000041808 */
[----:B------:R-:W-:Y:S07]  /*3050*/  LDSM.16.M88.2 R80, [R232+0x3080] ;  /* 0x00308000e850783b */ /* 0x000fee0000000100 */
[-C--:B------:R-:W-:Y:S08]  /*3060*/  HMMA.16816.F32.BF16 R12, R132, R82.reuse, R12 ;  /* 0x00000052840c723c */ /* 0x080ff0000004180c */
[C---:B------:R-:W-:Y:S01]  /*3070*/  HMMA.16816.F32.BF16 R16, R76.reuse, R82, R16 ;  /* 0x000000524c10723c */ /* 0x040fe20000041810 */
[----:B------:R-:W-:Y:S07]  /*3080*/  LDSM.16.M88.2 R82, [R232+0x4080] ;  /* 0x00408000e852783b */ /* 0x000fee0000000100 */
[-C--:B------:R-:W-:Y:S01]  /*3090*/  HMMA.16816.F32.BF16 R20, R76, R140.reuse, R20 ;  /* 0x0000008c4c14723c */ /* 0x080fe20000041814 */
[----:B------:R-:W1:Y:S07]  /*30a0*/  LDSM.16.M88.4 R76, [R155+0x8080] ;  /* 0x008080009b4c783b */ /* 0x000e6e0000000200 */
[----:B------:R-:W-:Y:S07]  /*30b0*/  HMMA.16816.F32.BF16 R24, R132, R140, R24 ;  /* 0x0000008c8418723c */ /* 0x000fee0000041818 */
[----:B------:R-:W-:Y:S01]  /*30c0*/  MOV R132, UR4 ;  /* 0x0000000400847c02 */ /* 0x000fe20008000f00 */
[-C--:B---3--:R-:W-:Y:S05]  /*30d0*/  HMMA.16816.F32.BF16 R4, R136, R142.reuse, R4 ;  /* 0x0000008e8804723c */ /* 0x088fea0000041804 */
[----:B------:R-:W-:Y:S02]  /*30e0*/  LEA R134, R132, R225, 0xd ;  /* 0x000000e184867211 */ /* 0x000fe400078e68ff */
[----:B------:R-:W2:Y:S01]  /*30f0*/  LDSM.16.M88.2 R132, [R232+0x5080] ;  /* 0x00508000e884783b */ /* 0x000ea20000000100 */
[C---:B------:R-:W-:Y:S05]  /*3100*/  HMMA.16816.F32.BF16 R8, R148.reuse, R142, R8 ;  /* 0x0000008e9408723c */ /* 0x040fea0000041808 */
[----:B------:R-:W-:Y:S03]  /*3110*/  LDSM.16.M88.4 R140, [R154+0x9080] ;  /* 0x009080009a8c783b */ /* 0x000fe60000000200 */
[-C--:B------:R-:W-:Y:S08]  /*3120*/  HMMA.16816.F32.BF16 R12, R148, R152.reuse, R12 ;  /* 0x00000098940c723c */ /* 0x080ff0000004180c */
[C---:B------:R-:W-:Y:S08]  /*3130*/  HMMA.16816.F32.BF16 R16, R136.reuse, R152, R16 ;  /* 0x000000988810723c */ /* 0x040ff00000041810 */
[-C--:B----4-:R-:W-:Y:S07]  /*3140*/  HMMA.16816.F32.BF16 R20, R136, R2.reuse, R20 ;  /* 0x000000028814723c */ /* 0x090fee0000041814 */
[----:B------:R-:W-:Y:S01]  /*3150*/  SHF.L.U32 R136, R134, 0x1, RZ ;  /* 0x0000000186887819 */ /* 0x000fe200000006ff */
[----:B------:R-:W-:Y:S01]  /*3160*/  HMMA.16816.F32.BF16 R24, R148, R2, R24 ;  /* 0x000000029418723c */ /* 0x000fe20000041818 */
[----:B------:R-:W-:Y:S06]  /*3170*/  LDSM.16.M88.2 R2, [R222+0x3080] ;  /* 0x00308000de02783b */ /* 0x000fec0000000100 */
[----:B------:R-:W3:Y:S01]  /*3180*/  LDSM.16.M88.4 R136, [R136+0x8080] ;  /* 0x008080008888783b */ /* 0x000ee20000000200 */
[-C--:B-1----:R-:W-:Y:S07]  /*3190*/  HMMA.16816.F32.BF16 R4, R76, R80.reuse, R4 ;  /* 0x000000504c04723c */ /* 0x082fee0000041804 */
[----:B------:R-:W-:Y:S01]  /*31a0*/  LDSM.16.M88.2 R134, [R221+0x3080] ;  /* 0x00308000dd86783b */ /* 0x000fe20000000100 */
[C---:B------:R-:W-:Y:S07]  /*31b0*/  HMMA.16816.F32.BF16 R8, R144.reuse, R80, R8 ;  /* 0x000000509008723c */ /* 0x040fee0000041808 */
[----:B------:R-:W-:Y:S01]  /*31c0*/  MOV R81, UR4 ;  /* 0x0000000400517c02 */ /* 0x000fe20008000f00 */
[-C--:B------:R-:W-:Y:S04]  /*31d0*/  HMMA.16816.F32.BF16 R12, R144, R82.reuse, R12 ;  /* 0x00000052900c723c */ /* 0x080fe8000004180c */
[----:B------:R-:W-:Y:S04]  /*31e0*/  IMAD R81, R81, 0x2000, R224 ;  /* 0x0000200051517824 */ /* 0x000fe800078e02e0 */
[C---:B------:R-:W-:Y:S01]  /*31f0*/  HMMA.16816.F32.BF16 R16, R76.reuse, R82, R16 ;  /* 0x000000524c10723c */ /* 0x040fe20000041810 */
[----:B------:R-:W-:Y:S03]  /*3200*/  LDSM.16.M88.2 R82, [R222+0x5080] ;  /* 0x00508000de52783b */ /* 0x000fe60000000100 */
[----:B------:R-:W-:Y:S03]  /*3210*/  SHF.L.U32 R148, R81, 0x1, RZ ;  /* 0x0000000151947819 */ /* 0x000fe600000006ff */
[----:B------:R-:W1:Y:S01]  /*3220*/  LDSM.16.M88.2 R80, [R222+0x4080] ;  /* 0x00408000de50783b */ /* 0x000e620000000100 */
[-C--:B--2---:R-:W-:Y:S05]  /*3230*/  HMMA.16816.F32.BF16 R20, R76, R132.reuse, R20 ;  /* 0x000000844c14723c */ /* 0x084fea0000041814 */
[----:B------:R-:W2:Y:S02]  /*3240*/  LDSM.16.M88.4 R148, [R148+0x8080] ;  /* 0x008080009494783b */ /* 0x000ea40000000200 */
[----:B------:R-:W-:Y:S01]  /*3250*/  MOV R76, UR4 ;  /* 0x00000004004c7c02 */ /* 0x000fe20008000f00 */
[----:B------:R-:W-:Y:S04]  /*3260*/  HMMA.16816.F32.BF16 R24, R144, R132, R24 ;  /* 0x000000849018723c */ /* 0x000fe80000041818 */
[----:B------:R-:W-:Y:S01]  /*3270*/  LEA R76, R76, R223, 0xd ;  /* 0x000000df4c4c7211 */ /* 0x000fe200078e68ff */
[----:B------:R-:W-:Y:S03]  /*3280*/  LDSM.16.M88.2 R132, [R221+0x4080] ;  /* 0x00408000dd84783b */ /* 0x000fe60000000100 */
[-C--:B---3--:R-:W-:Y:S03]  /*3290*/  HMMA.16816.F32.BF16 R4, R136, R2.reuse, R4 ;  /* 0x000000028804723c */ /* 0x088fe60000041804 */
[----:B------:R-:W-:Y:S02]  /*32a0*/  LDSM.16.M88.2 R144, [R221+0x5080] ;  /* 0x00508000dd90783b */ /* 0x000fe40000000100 */
[----:B------:R-:W-:Y:S03]  /*32b0*/  SHF.L.U32 R152, R76, 0x1, RZ ;  /* 0x000000014c987819 */ /* 0x000fe600000006ff */
[C---:B------:R-:W-:Y:S01]  /*32c0*/  HMMA.16816.F32.BF16 R8, R140.reuse, R2, R8 ;  /* 0x000000028c08723c */ /* 0x040fe20000041808 */
[----:B------:R-:W3:Y:S08]  /*32d0*/  LDSM.16.M88.4 R76, [R205+0x9080] ;  /* 0x00908000cd4c783b */ /* 0x000ef00000000200 */
[----:B------:R-:W-:Y:S01]  /*32e0*/  LDSM.16.M88.2 R146, [R220+0x3080] ;  /* 0x00308000dc92783b */ /* 0x000fe20000000100 */
[-C--:B-1----:R-:W-:Y:S05]  /*32f0*/  HMMA.16816.F32.BF16 R12, R140, R80.reuse, R12 ;  /* 0x000000508c0c723c */ /* 0x082fea000004180c */
[----:B------:R-:W1:Y:S03]  /*3300*/  LDSM.16.M88.4 R152, [R152+0x8080] ;  /* 0x008080009898783b */ /* 0x000e660000000200 */
[C---:B------:R-:W-:Y:S05]  /*3310*/  HMMA.16816.F32.BF16 R16, R136.reuse, R80, R16 ;  /* 0x000000508810723c */ /* 0x040fea0000041810 */
[----:B------:R-:W-:Y:S03]  /*3320*/  LDSM.16.M88.2 R2, [R220+0x4080] ;  /* 0x00408000dc02783b */ /* 0x000fe60000000100 */
[-C--:B------:R-:W-:Y:S03]  /*3330*/  HMMA.16816.F32.BF16 R20, R136, R82.reuse, R20 ;  /* 0x000000528814723c */ /* 0x080fe60000041814 */
[----:B------:R-:W4:Y:S04]  /*3340*/  LDL R136, [R1+0x1c] ;  /* 0x00001c0001887983 */ /* 0x000f280000100800 */
[----:B------:R-:W5:Y:S01]  /*3350*/  LDL R137, [R1+0x18] ;  /* 0x0000180001897983 */ /* 0x000f620000100800 */
[----:B------:R-:W-:Y:S01]  /*3360*/  MOV R139, 0x1 ;  /* 0x00000001008b7802 */ /* 0x000fe20000000f00 */
[----:B------:R-:W-:Y:S02]  /*3370*/  HMMA.16816.F32.BF16 R24, R140, R82, R24 ;  /* 0x000000528c18723c */ /* 0x000fe40000041818 */
[----:B------:R-:W5:Y:S02]  /*3380*/  LDL R138, [R1+0xc] ;  /* 0x00000c00018a7983 */ /* 0x000f640000100800 */
[----:B------:R-:W-:Y:S02]  /*3390*/  ISETP.LE.AND P3, PT, R139, c[0x0][0x2a8], PT ;  /* 0x0000aa008b007a0c */ /* 0x000fe40003f63270 */
[----:B------:R-:W1:Y:S01]  /*33a0*/  LDSM.16.M88.4 R80, [R204+0x9080] ;  /* 0x00908000cc50783b */ /* 0x000e620000000200 */
[----:B------:R-:W-:Y:S01]  /*33b0*/  MOV R143, UR11 ;  /* 0x0000000b008f7c02 */ /* 0x000fe20008000f00 */
[-C--:B--2---:R-:W-:Y:S08]  /*33c0*/  HMMA.16816.F32.BF16 R4, R148, R134.reuse, R4 ;  /* 0x000000869404723c */ /* 0x084ff00000041804 */
[C---:B---3--:R-:W-:Y:S08]  /*33d0*/  HMMA.16816.F32.BF16 R8, R76.reuse, R134, R8 ;  /* 0x000000864c08723c */ /* 0x048ff00000041808 */
[-C--:B------:R-:W-:Y:S08]  /*33e0*/  HMMA.16816.F32.BF16 R12, R76, R132.reuse, R12 ;  /* 0x000000844c0c723c */ /* 0x080ff0000004180c */
[C---:B------:R-:W-:Y:S08]  /*33f0*/  HMMA.16816.F32.BF16 R16, R148.reuse, R132, R16 ;  /* 0x000000849410723c */ /* 0x040ff00000041810 */
[-C--:B------:R-:W-:Y:S08]  /*3400*/  HMMA.16816.F32.BF16 R20, R148, R144.reuse, R20 ;  /* 0x000000909414723c */ /* 0x080ff00000041814 */
[----:B------:R-:W-:Y:S01]  /*3410*/  HMMA.16816.F32.BF16 R24, R76, R144, R24 ;  /* 0x000000904c18723c */ /* 0x000fe20000041818 */
[----:B------:R-:W2:Y:S07]  /*3420*/  LDSM.16.M88.2 R76, [R220+0x5080] ;  /* 0x00508000dc4c783b */ /* 0x000eae0000000100 */
[-C--:B-1----:R-:W-:Y:S08]  /*3430*/  HMMA.16816.F32.BF16 R4, R152, R146.reuse, R4 ;  /* 0x000000929804723c */ /* 0x082ff00000041804 */
[C---:B------:R-:W-:Y:S08]  /*3440*/  HMMA.16816.F32.BF16 R8, R80.reuse, R146, R8 ;  /* 0x000000925008723c */ /* 0x040ff00000041808 */
[-C--:B------:R-:W-:Y:S08]  /*3450*/  HMMA.16816.F32.BF16 R12, R80, R2.reuse, R12 ;  /* 0x00000002500c723c */ /* 0x080ff0000004180c */
[C---:B------:R-:W-:Y:S04]  /*3460*/  HMMA.16816.F32.BF16 R16, R152.reuse, R2, R16 ;  /* 0x000000029810723c */ /* 0x040fe80000041810 */
[----:B------:R-:W-:Y:S02]  /*3470*/  FMUL.FTZ R208, R4, c[0x0][0x2b4] ;  /* 0x0000ad0004d07a20 */ /* 0x000fe40000410000 */
[----:B------:R-:W-:Y:S02]  /*3480*/  FMUL.FTZ R209, R5, c[0x0][0x2b4] ;  /* 0x0000ad0005d17a20 */ /* 0x000fe40000410000 */
[----:B------:R-:W-:Y:S01]  /*3490*/  FMUL.FTZ R214, R11, c[0x0][0x2b4] ;  /* 0x0000ad000bd67a20 */ /* 0x000fe20000410000 */
[-C--:B--2---:R-:W-:Y:S01]  /*34a0*/  HMMA.16816.F32.BF16 R20, R152, R76.reuse, R20 ;  /* 0x0000004c9814723c */ /* 0x084fe20000041814 */
[----:B------:R-:W1:Y:S02]  /*34b0*/  MUFU.TANH R208, R208 ;  /* 0x000000d000d07308 */ /* 0x000e640000002400 */
[----:B------:R-:W-:Y:S02]  /*34c0*/  FMUL.FTZ R210, R6, c[0x0][0x2b4] ;  /* 0x0000ad0006d27a20 */ /* 0x000fe40000410000 */
[----:B------:R-:W-:Y:S02]  /*34d0*/  FMUL.FTZ R211, R7, c[0x0][0x2b4] ;  /* 0x0000ad0007d37a20 */ /* 0x000fe40000410000 */
[----:B------:R-:W-:Y:S01]  /*34e0*/  MOV R155, UR4 ;  /* 0x00000004009b7c02 */ /* 0x000fe20008000f00 */
[----:B------:R-:W-:Y:S03]  /*34f0*/  HMMA.16816.F32.BF16 R24, R80, R76, R24 ;  /* 0x0000004c5018723c */ /* 0x000fe60000041818 */
[----:B------:R-:W2:Y:S01]  /*3500*/  MUFU.TANH R209, R209 ;  /* 0x000000d100d17308 */ /* 0x000ea20000002400 */
[----:B------:R-:W-:Y:S02]  /*3510*/  IMAD R11, R155, 0x40, R249 ;  /* 0x000000409b0b7824 */ /* 0x000fe400078e02f9 */
[----:B------:R-:W-:Y:S02]  /*3520*/  FMUL.FTZ R207, R8, c[0x0][0x2b4] ;  /* 0x0000ad0008cf7a20 */ /* 0x000fe40000410000 */
[----:B------:R-:W-:Y:S01]  /*3530*/  FMUL.FTZ R219, R17, c[0x0][0x2b4] ;  /* 0x0000ad0011db7a20 */ /* 0x000fe20000410000 */
[----:B------:R3:W1:Y:S03]  /*3540*/  LDS R146, [R11.X4+0x12080] ;  /* 0x012080000b927984 */ /* 0x0006660000004800 */
[----:B------:R-:W-:Y:S01]  /*3550*/  FMUL.FTZ R212, R9, c[0x0][0x2b4] ;  /* 0x0000ad0009d47a20 */ /* 0x000fe20000410000 */
[----:B------:R2:W1:Y:S01]  /*3560*/  MUFU.TANH R153, R219 ;  /* 0x000000db00997308 */ /* 0x0004620000002400 */
[----:B------:R3:W1:Y:S01]  /*3570*/  LDS R151, [R11.X4+0x120a0] ;  /* 0x0120a0000b977984 */ /* 0x0006620000004800 */
[----:B------:R-:W-:Y:S01]  /*3580*/  FMUL.FTZ R213, R10, c[0x0][0x2b4] ;  /* 0x0000ad000ad57a20 */ /* 0x000fe20000410000 */
[----:B------:R-:W-:Y:S01]  /*3590*/  LEA R10, R143, R249, 0x6 ;  /* 0x000000f98f0a7211 */ /* 0x000fe200078e30ff */
[----:B------:R-:W-:Y:S01]  /*35a0*/  FMUL.FTZ R154, R21, c[0x0][0x2b4] ;  /* 0x0000ad00159a7a20 */ /* 0x000fe20000410000 */
[----:B------:R3:W1:Y:S01]  /*35b0*/  LDS R142, [R11.X4+0x12100] ;  /* 0x012100000b8e7984 */ /* 0x0006620000004800 */
[----:B------:R-:W-:Y:S02]  /*35c0*/  FMUL.FTZ R215, R12, c[0x0][0x2b4] ;  /* 0x0000ad000cd77a20 */ /* 0x000fe40000410000 */
[----:B------:R-:W-:Y:S01]  /*35d0*/  FMUL.FTZ R216, R13, c[0x0][0x2b4] ;  /* 0x0000ad000dd87a20 */ /* 0x000fe20000410000 */
[----:B------:R3:W1:Y:S01]  /*35e0*/  LDS R134, [R11.X4+0x12120] ;  /* 0x012120000b867984 */ /* 0x0006620000004800 */
[----:B------:R3:W1:Y:S01]  /*35f0*/  MUFU.TANH R145, R154 ;  /* 0x0000009a00917308 */ /* 0x0006620000002400 */
[----:B------:R-:W-:Y:S02]  /*3600*/  FMUL.FTZ R217, R14, c[0x0][0x2b4] ;  /* 0x0000ad000ed97a20 */ /* 0x000fe40000410000 */
[----:B------:R-:W-:Y:S02]  /*3610*/  FMUL.FTZ R218, R15, c[0x0][0x2b4] ;  /* 0x0000ad000fda7a20 */ /* 0x000fe40000410000 */
[----:B------:R-:W-:Y:S02]  /*3620*/  FMUL.FTZ R206, R16, c[0x0][0x2b4] ;  /* 0x0000ad0010ce7a20 */ /* 0x000fe40000410000 */
[----:B------:R-:W-:Y:S02]  /*3630*/  FMUL.FTZ R204, R19, c[0x0][0x2b4] ;  /* 0x0000ad0013cc7a20 */ /* 0x000fe40000410000 */
[----:B------:R-:W-:Y:S01]  /*3640*/  FMUL.FTZ R205, R20, c[0x0][0x2b4] ;  /* 0x0000ad0014cd7a20 */ /* 0x000fe20000410000 */
[----:B------:R-:W1:Y:S01]  /*3650*/  MUFU.TANH R210, R210 ;  /* 0x000000d200d27308 */ /* 0x000e620000002400 */
[----:B------:R-:W-:Y:S02]  /*3660*/  FMUL.FTZ R150, R23, c[0x0][0x2b4] ;  /* 0x0000ad0017967a20 */ /* 0x000fe40000410000 */
[----:B------:R-:W-:Y:S02]  /*3670*/  FMUL.FTZ R155, R24, c[0x0][0x2b4] ;  /* 0x0000ad00189b7a20 */ /* 0x000fe40000410000 */
[----:B--2---:R-:W-:Y:S02]  /*3680*/  FMUL.FTZ R219, R18, c[0x0][0x2b4] ;  /* 0x0000ad0012db7a20 */ /* 0x004fe40000410000 */
[----:B------:R-:W-:Y:S02]  /*3690*/  FMUL.FTZ R135, R25, c[0x0][0x2b4] ;  /* 0x0000ad0019877a20 */ /* 0x000fe40000410000 */
[----:B------:R-:W-:Y:S01]  /*36a0*/  FMUL.FTZ R147, R26, c[0x0][0x2b4] ;  /* 0x0000ad001a937a20 */ /* 0x000fe20000410000 */
[----:B------:R-:W2:Y:S01]  /*36b0*/  MUFU.TANH R211, R211 ;  /* 0x000000d300d37308 */ /* 0x000ea20000002400 */
[----:B------:R-:W-:Y:S02]  /*36c0*/  FMUL.FTZ R141, R27, c[0x0][0x2b4] ;  /* 0x0000ad001b8d7a20 */ /* 0x000fe40000410000 */
[----:B---3--:R-:W-:Y:S07]  /*36d0*/  FMUL.FTZ R154, R22, c[0x0][0x2b4] ;  /* 0x0000ad00169a7a20 */ /* 0x008fee0000410000 */
[----:B------:R-:W3:Y:S10]  /*36e0*/  MUFU.TANH R207, R207 ;  /* 0x000000cf00cf7308 */ /* 0x000ef40000002400 */
[----:B------:R-:W1:Y:S10]  /*36f0*/  MUFU.TANH R212, R212 ;  /* 0x000000d400d47308 */ /* 0x000e740000002400 */
        /* <DEDUP_REMOVED lines=12> */
[----:B------:R-:W1:Y:S01]  /*37c0*/  MUFU.TANH R155, R155 ;  /* 0x0000009b009b7308 */ /* 0x000e620000002400 */
[-C--:B----4-:R-:W-:Y:S02]  /*37d0*/  IADD3 R9, R136, R10.reuse, RZ ;  /* 0x0000000a88097210 */ /* 0x090fe40007ffe0ff */
[----:B-----5:R-:W-:Y:S07]  /*37e0*/  IADD3 R143, R137, R10, RZ ;  /* 0x0000000a898f7210 */ /* 0x020fee0007ffe0ff */
[----:B------:R-:W4:Y:S01]  /*37f0*/  MUFU.TANH R135, R135 ;  /* 0x0000008700877308 */ /* 0x000f220000002400 */
[----:B------:R-:W-:Y:S09]  /*3800*/  IMNMX R9, R138, R9, PT ;  /* 0x000000098a097217 */ /* 0x000ff20003800200 */
[----:B------:R-:W1:Y:S10]  /*3810*/  MUFU.TANH R147, R147 ;  /* 0x0000009300937308 */ /* 0x000e740000002400 */
[----:B------:R-:W1:Y:S01]  /*3820*/  MUFU.TANH R141, R141 ;  /* 0x0000008d008d7308 */ /* 0x000e620000002400 */
[----:B------:R-:W-:-:S05]  /*3830*/  @!P3 BRA `(.L_x_449) ;  /* 0x000001800000b947 */ /* 0x000fca0003800000 */
[----:B--23--:R-:W-:Y:S01]  /*3840*/  IADD3 R3, R10, UR16, RZ ;  /* 0x000000100a037c10 */ /* 0x00cfe2000fffe0ff */
[----:B------:R-:W-:Y:S03]  /*3850*/  BSSY B0, `(.L_x_450) ;  /* 0x000000e000007945 */ /* 0x000fe60003800000 */
        /* <DEDUP_REMOVED lines=9> */
.L_x_451:
[----:B------:R-:W-:Y:S11]  /*38f0*/  ISETP.NE.AND P2, PT, R139, c[0x0][0x2a8], PT ;  /* 0x0000aa008b007a0c */ /* 0x000ff60003f45270 */
[----:B------:R-:W-:Y:S02]  /*3900*/  @!UPT UIADD3 URZ, URZ, URZ, URZ ;  /* 0x0000003f3f3ff290 */ /* 0x000fe4000fffe03f */
[----:B------:R-:W-:Y:S05]  /*3910*/  @P2 IMAD.HI.U32 R2, R3, c[0x0][0x2ac], RZ ;  /* 0x0000ab0003022a27 */ /* 0x000fea00078e00ff */
[----:B------:R-:W-:Y:S02]  /*3920*/  @P2 SHF.R.U32.HI R3, RZ, c[0x0][0x2b0], R2 ;  /* 0x0000ac00ff032a19 */ /* 0x000fe40000011602 */
.L_x_452:
[----:B------:R-:W-:Y:S05]  /*3930*/  BSYNC B0 ;  /* 0x0000000000007941 */ /* 0x000fea0003800000 */
.L_x_450:
[----:B------:R-:W2:Y:S01]  /*3940*/  LDL R2, [R1+0x28] ;  /* 0x0000280001027983 */ /* 0x000ea20000100800 */
[----:B------:R-:W-:Y:S02]  /*3950*/  IMAD.IADD R4, R137, 0x1, R10 ;  /* 0x0000000189047824 */ /* 0x000fe400078e020a */
[----:B--2---:R-:W-:Y:S02]  /*3960*/  IMAD R143, R3, c[0x0][0x2a8], R2 ;  /* 0x0000aa00038f7a24 */ /* 0x004fe400078e0202 */
[----:B------:R-:W-:Y:S03]  /*3970*/  IMAD.IADD R2, R136, 0x1, R10 ;  /* 0x0000000188027824 */ /* 0x000fe600078e020a */
[----:B------:R-:W-:Y:S02]  /*3980*/  IADD3 R9, R143, c[0x0][0x2a8], RZ ;  /* 0x0000aa008f097a10 */ /* 0x000fe40007ffe0ff */
[----:B------:R-:W-:Y:S02]  /*3990*/  IMNMX R2, R138, R2, PT ;  /* 0x000000028a027217 */ /* 0x000fe40003800200 */
[----:B------:R-:W-:Y:S02]  /*39a0*/  IMNMX R143, R4, R143, !PT ;  /* 0x0000008f048f7217 */ /* 0x000fe40007800200 */
[----:B------:R-:W-:Y:S02]  /*39b0*/  IMNMX R9, R2, R9, PT ;  /* 0x0000000902097217 */ /* 0x000fe40003800200 */
.L_x_449:
[----:B--23--:R-:W-:Y:S05]  /*39c0*/  IADD3 R3, R10, 0x8, RZ ;  /* 0x000000080a037810 */ /* 0x00cfea0007ffe0ff */
[--C-:B------:R-:W-:Y:S02]  /*39d0*/  IMAD.IADD R13, R136, 0x1, R3.reuse ;  /* 0x00000001880d7824 */ /* 0x100fe400078e0203 */
[----:B------:R-:W-:Y:S03]  /*39e0*/  IMAD.IADD R7, R137, 0x1, R3 ;  /* 0x0000000189077824 */ /* 0x000fe600078e0203 */
[----:B------:R-:W-:Y:S01]  /*39f0*/  IMNMX R13, R138, R13, PT ;  /* 0x0000000d8a0d7217 */ /* 0x000fe20003800200 */
[----:B------:R-:W-:-:S05]  /*3a00*/  @!P3 BRA `(.L_x_453) ;  /* 0x000001500000b947 */ /* 0x000fca0003800000 */
[----:B------:R-:W-:Y:S01]  /*3a10*/  IADD3 R3, R3, UR16, RZ ;  /* 0x0000001003037c10 */ /* 0x000fe2000fffe0ff */
        /* <DEDUP_REMOVED lines=10> */
.L_x_455:
[----:B------:R-:W-:Y:S11]  /*3ac0*/  ISETP.NE.AND P2, PT, R139, c[0x0][0x2a8], PT ;  /* 0x0000aa008b007a0c */ /* 0x000ff60003f45270 */
[----:B------:R-:W-:Y:S02]  /*3ad0*/  @!UPT UIADD3 URZ, URZ, URZ, URZ ;  /* 0x0000003f3f3ff290 */ /* 0x000fe4000fffe03f */
[----:B------:R-:W-:Y:S05]  /*3ae0*/  @P2 IMAD.HI.U32 R2, R3, c[0x0][0x2ac], RZ ;  /* 0x0000ab0003022a27 */ /* 0x000fea00078e00ff */
[----:B------:R-:W-:Y:S02]  /*3af0*/  @P2 SHF.R.U32.HI R3, RZ, c[0x0][0x2b0], R2 ;  /* 0x0000ac00ff032a19 */ /* 0x000fe40000011602 */
.L_x_456:
[----:B------:R-:W-:Y:S05]  /*3b00*/  BSYNC B0 ;  /* 0x0000000000007941 */ /* 0x000fea0003800000 */
.L_x_454:
[----:B------:R-:W2:Y:S02]  /*3b10*/  LDL R2, [R1+0x28] ;  /* 0x0000280001027983 */ /* 0x000ea40000100800 */
[----:B--2---:R-:W-:Y:S05]  /*3b20*/  IMAD R4, R3, c[0x0][0x2a8], R2 ;  /* 0x0000aa0003047a24 */ /* 0x004fea00078e0202 */
[----:B------:R-:W-:Y:S02]  /*3b30*/  IADD3 R2, R4, c[0x0][0x2a8], RZ ;  /* 0x0000aa0004027a10 */ /* 0x000fe40007ffe0ff */
[----:B------:R-:W-:Y:S02]  /*3b40*/  IMNMX R7, R7, R4, !PT ;  /* 0x0000000407077217 */ /* 0x000fe40007800200 */
[----:B------:R-:W-:Y:S02]  /*3b50*/  IMNMX R13, R13, R2, PT ;  /* 0x000000020d0d7217 */ /* 0x000fe40003800200 */
.L_x_453:
[----:B------:R-:W-:Y:S05]  /*3b60*/  IADD3 R3, R10, 0x20, RZ ;  /* 0x000000200a037810 */ /* 0x000fea0007ffe0ff */
        /* <DEDUP_REMOVED lines=15> */
.L_x_459:
[----:B------:R-:W-:Y:S11]  /*3c60*/  ISETP.NE.AND P2, PT, R139, c[0x0][0x2a8], PT ;  /* 0x0000aa008b007a0c */ /* 0x000ff60003f45270 */
[----:B------:R-:W-:Y:S02]  /*3c70*/  @!UPT UIADD3 URZ, URZ, URZ, URZ ;  /* 0x0000003f3f3ff290 */ /* 0x000fe4000fffe03f */
[----:B------:R-:W-:Y:S05]  /*3c80*/  @P2 IMAD.HI.U32 R2, R3, c[0x0][0x2ac], RZ ;  /* 0x0000ab0003022a27 */ /* 0x000fea00078e00ff */
[----:B------:R-:W-:Y:S02]  /*3c90*/  @P2 SHF.R.U32.HI R3, RZ, c[0x0][0x2b0], R2 ;  /* 0x0000ac00ff032a19 */ /* 0x000fe40000011602 */
.L_x_460:
[----:B------:R-:W-:Y:S05]  /*3ca0*/  BSYNC B0 ;  /* 0x0000000000007941 */ /* 0x000fea0003800000 */
.L_x_458:
[----:B------:R-:W2:Y:S02]  /*3cb0*/  LDL R2, [R1+0x28] ;  /* 0x0000280001027983 */ /* 0x000ea40000100800 */
[----:B--2---:R-:W-:Y:S05]  /*3cc0*/  IMAD R2, R3, c[0x0][0x2a8], R2 ;  /* 0x0000aa0003027a24 */ /* 0x004fea00078e0202 */
[----:B------:R-:W-:Y:S02]  /*3cd0*/  IADD3 R3, R2, c[0x0][0x2a8], RZ ;  /* 0x0000aa0002037a10 */ /* 0x000fe40007ffe0ff */
[----:B------:R-:W-:Y:S02]  /*3ce0*/  IMNMX R5, R5, R2, !PT ;  /* 0x0000000205057217 */ /* 0x000fe40007800200 */
[----:B------:R-:W-:Y:S02]  /*3cf0*/  IMNMX R6, R6, R3, PT ;  /* 0x0000000306067217 */ /* 0x000fe40003800200 */
.L_x_457:
        /* <DEDUP_REMOVED lines=16> */
.L_x_463:
[----:B------:R-:W-:Y:S11]  /*3e00*/  ISETP.NE.AND P2, PT, R139, c[0x0][0x2a8], PT ;  /* 0x0000aa008b007a0c */ /* 0x000ff60003f45270 */
[----:B------:R-:W-:Y:S02]  /*3e10*/  @!UPT UIADD3 URZ, URZ, URZ, URZ ;  /* 0x0000003f3f3ff290 */ /* 0x000fe4000fffe03f */
[----:B------:R-:W-:Y:S05]  /*3e20*/  @P2 IMAD.HI.U32 R2, R3, c[0x0][0x2ac], RZ ;  /* 0x0000ab0003022a27 */ /* 0x000fea00078e00ff */
[----:B------:R-:W-:Y:S02]  /*3e30*/  @P2 SHF.R.U32.HI R3, RZ, c[0x0][0x2b0], R2 ;  /* 0x0000ac00ff032a19 */ /* 0x000fe40000011602 */
.L_x_464:
[----:B------:R-:W-:Y:S05]  /*3e40*/  BSYNC B0 ;  /* 0x0000000000007941 */ /* 0x000fea0003800000 */
.L_x_462:
[----:B------:R-:W2:Y:S02]  /*3e50*/  LDL R2, [R1+0x28] ;  /* 0x0000280001027983 */ /* 0x000ea40000100800 */
[----:B--2---:R-:W-:Y:S05]  /*3e60*/  IMAD R11, R3, c[0x0][0x2a8], R2 ;  /* 0x0000aa00030b7a24 */ /* 0x004fea00078e0202 */
[----:B------:R-:W-:Y:S02]  /*3e70*/  IADD3 R3, R11, c[0x0][0x2a8], RZ ;  /* 0x0000aa000b037a10 */ /* 0x000fe40007ffe0ff */
[----:B------:R-:W-:Y:S02]  /*3e80*/  IMNMX R4, R4, R11, !PT ;  /* 0x0000000b04047217 */ /* 0x000fe40007800200 */
[----:B------:R-:W-:Y:S02]  /*3e90*/  IMNMX R136, R136, R3, PT ;  /* 0x0000000388887217 */ /* 0x000fe40003800200 */
.L_x_461:
        /* <DEDUP_REMOVED lines=13> */
[----:B------:R-:W-:Y:S01]  /*3f70*/  ISETP.GT.AND P4, PT, R236, 0xf, PT ;  /* 0x0000000fec00780c */ /* 0x000fe20003f84270 */
[----:B------:R-:W5:Y:S01]  /*3f80*/  LDL R10, [R1+0x8] ;  /* 0x00000800010a7983 */ /* 0x000f620000100800 */
[----:B------:R-:W-:Y:S01]  /*3f90*/  USHF.R.S32.HI UR17, URZ, 0x1f, UR10 ;  /* 0x0000001f3f117899 */ /* 0x000fe2000801140a */
[----:B------:R-:W-:Y:S01]  /*3fa0*/  IMAD.U32 R3, RZ, RZ, UR9 ;  /* 0x00000009ff037e24 */ /* 0x000fe2000f8e00ff */
[----:B------:R-:W-:Y:S01]  /*3fb0*/  ULDC.64 UR6, c[0x0][0x178] ;  /* 0x00005e0000067ab9 */ /* 0x000fe20000000a00 */
[----:B--2---:R-:W2:Y:S01]  /*3fc0*/  LDL.64 R14, [R1+0x20] ;  /* 0x00002000010e7983 */ /* 0x004ea20000100a00 */
[----:B------:R-:W-:Y:S01]  /*3fd0*/  UIMAD UR17, UR17, UR6, URZ ;  /* 0x00000006111172a4 */ /* 0x000fe2000f8e023f */
[----:B------:R-:W-:Y:S01]  /*3fe0*/  IMAD.U32 R2, RZ, RZ, UR5 ;  /* 0x00000005ff027e24 */ /* 0x000fe2000f8e00ff */
[----:B------:R-:W-:Y:S02]  /*3ff0*/  UIMAD.WIDE.U32 UR22, UR10, UR6, URZ ;  /* 0x000000060a1672a5 */ /* 0x000fe4000f8e003f */
[----:B------:R-:W-:Y:S02]  /*4000*/  UIMAD UR17, UR10, UR7, UR17 ;  /* 0x000000070a1172a4 */ /* 0x000fe4000f8e0211 */
[----:B------:R-:W-:Y:S02]  /*4010*/  USHF.L.U32 UR6, UR22, 0x6, URZ ;  /* 0x0000000616067899 */ /* 0x000fe4000800063f */
[----:B------:R-:W-:Y:S02]  /*4020*/  UIADD3 UR17, UR23, UR17, URZ ;  /* 0x0000001117117290 */ /* 0x000fe4000fffe03f */
[----:B------:R-:W-:Y:S02]  /*4030*/  UIMAD UR7, UR10, -0x40, UR14 ;  /* 0xffffffc00a0778a4 */ /* 0x000fe4000f8e020e */
[C---:B------:R-:W-:Y:S01]  /*4040*/  IADD3 R3, P3, P2, R242.reuse, UR6, R3 ;  /* 0x00000006f2037c10 */ /* 0x040fe2000fa7e003 */
[----:B------:R-:W-:Y:S03]  /*4050*/  USHF.L.U64.HI UR17, UR22, 0x6, UR17 ;  /* 0x0000000616117899 */ /* 0x000fe60008010211 */
[----:B------:R-:W-:Y:S03]  /*4060*/  IADD3 R12, -R239, UR7, RZ ;  /* 0x00000007ef0c7c10 */ /* 0x000fe6000fffe1ff */
[C---:B------:R-:W-:Y:S02]  /*4070*/  IADD3.X R2, R235.reuse, UR17, R2, P3, P2 ;  /* 0x00000011eb027c10 */ /* 0x040fe40009fe4402 */
[----:B------:R-:W-:Y:S04]  /*4080*/  IADD3 R11, P2, R242, UR6, RZ ;  /* 0x00000006f20b7c10 */ /* 0x000fe8000ff5e0ff */
[----:B------:R-:W-:Y:S02]  /*4090*/  IADD3.X R8, R235, UR17, RZ, P2, !PT ;  /* 0x00000011eb087c10 */ /* 0x000fe400097fe4ff */
[C---:B------:R-:W-:Y:S04]  /*40a0*/  LEA R16, P2, R11.reuse, c[0x0][0x160], 0x1 ;  /* 0x000058000b107a11 */ /* 0x040fe800078408ff */
[----:B------:R-:W-:Y:S01]  /*40b0*/  LEA.HI.X R17, R11, c[0x0][0x164], R8, 0x1, P2 ;  /* 0x000059000b117a11 */ /* 0x000fe200010f0c08 */
[----:B------:R-:W-:Y:S01]  /*40c0*/  IMAD.U32 R8, RZ, RZ, UR13 ;  /* 0x0000000dff087e24 */ /* 0x000fe2000f8e00ff */
[----:B------:R-:W-:Y:S03]  /*40d0*/  ISETP.LT.OR P2, PT, R12, 0x1, P5 ;  /* 0x000000010c00780c */ /* 0x000fe60002f41670 */
[----:B-----5:R-:W-:Y:S02]  /*40e0*/  IMAD R10, R8, 0x4000, R10 ;  /* 0x00004000080a7824 */ /* 0x020fe400078e020a */
[----:B------:R-:W-:Y:S08]  /*40f0*/  IMAD.U32 R8, RZ, RZ, UR11 ;  /* 0x0000000bff087e24 */ /* 0x000ff0000f8e00ff */
[----:B------:R-:W-:Y:S01]  /*4100*/  @!PT LDS RZ, [RZ] ;  /* 0x00000000fffff984 */ /* 0x000fe20000000800 */
[----:B------:R-:W-:Y:S01]  /*4110*/  @!PT LDS RZ, [RZ] ;  /* 0x00000000fffff984 */ /* 0x000fe20000000800 */
[----:B------:R-:W-:Y:S01]  /*4120*/  @!PT LDS RZ, [RZ] ;  /* 0x00000000fffff984 */ /* 0x000fe20000000800 */
[----:B------:R4:W-:Y:S01]  /*4130*/  LDGSTS.E.BYPASS.LTC128B.128 [R10], [R16.64], !P2 ;  /* 0x00000000100a7fae */ /* 0x0009e2000d101d52 */
[----:B------:R-:W-:Y:S02]  /*4140*/  ISETP.LT.OR P2, PT, R12, 0x1, P6 ;  /* 0x000000010c00780c */ /* 0x000fe40003741670 */
[----:B------:R-:W-:Y:S11]  /*4150*/  @!P4 LEA R8, R8, 0x40, 0x6 ;  /* 0x000000400808c811 */ /* 0x000ff600078e30ff */
[----:B------:R4:W-:Y:S01]  /*4160*/  LDGSTS.E.BYPASS.LTC128B.128 [R10+0x2000], [R16.64+0x80], !P2 ;  /* 0x02000080100a7fae */ /* 0x0009e2000d101d52 */
[C---:B--2---:R-:W-:Y:S04]  /*4170*/  @!P4 IADD3 R11, P2, R8.reuse, R14, RZ ;  /* 0x0000000e080bc210 */ /* 0x044fe80007f5e0ff */
[----:B------:R-:W-:Y:S02]  /*4180*/  @!P4 LEA.HI.X.SX32 R8, R8, R245, 0x1, P2 ;  /* 0x000000f50808c211 */ /* 0x000fe400010f0eff */
[C---:B------:R-:W-:Y:S04]  /*4190*/  LEA R14, P2, R3.reuse, c[0x0][0x160], 0x1 ;  /* 0x00005800030e7a11 */ /* 0x040fe800078408ff */
[----:B------:R-:W-:Y:S01]  /*41a0*/  LEA.HI.X R15, R3, c[0x0][0x164], R2, 0x1, P2 ;  /* 0x00005900030f7a11 */ /* 0x000fe200010f0c02 */
[----:B------:R-:W-:Y:S01]  /*41b0*/  IMAD.U32 R3, RZ, RZ, UR13 ;  /* 0x0000000dff037e24 */ /* 0x000fe2000f8e00ff */
[----:B------:R-:W-:Y:S03]  /*41c0*/  @!P4 LEA R18, P2, R11, c[0x0][0x258], 0x2 ;  /* 0x000096000b12ca11 */ /* 0x000fe600078410ff */
[----:B------:R-:W-:Y:S01]  /*41d0*/  @!P4 IMAD R3, R3, 0x40, R238 ;  /* 0x000000400303c824 */ /* 0x000fe200078e02ee */
[----:B------:R-:W-:Y:S02]  /*41e0*/  @!P4 LEA.HI.X R19, R11, c[0x0][0x25c], R8, 0x2, P2 ;  /* 0x000097000b13ca11 */ /* 0x000fe400010f1408 */
[C---:B------:R-:W-:Y:S01]  /*41f0*/  ISETP.LT.OR P2, PT, R12.reuse, 0x21, P5 ;  /* 0x000000210c00780c */ /* 0x040fe20002f41670 */
[----:B------:R-:W-:Y:S11]  /*4200*/  @!P4 IMAD.SHL.U32 R2, R3, 0x4, RZ ;  /* 0x000000040302c824 */ /* 0x000ff600078e00ff */
[----:B------:R-:W-:Y:S01]  /*4210*/  @!UPT UIADD3 URZ, URZ, URZ, URZ ;  /* 0x0000003f3f3ff290 */ /* 0x000fe2000fffe03f */
[----:B------:R4:W-:Y:S01]  /*4220*/  LDGSTS.E.BYPASS.LTC128B.128 [R10+0x1000], [R14.64], !P2 ;  /* 0x010000000e0a7fae */ /* 0x0009e2000d101d52 */
[----:B------:R-:W-:Y:S11]  /*4230*/  ISETP.LT.OR P2, PT, R12, 0x21, P6 ;  /* 0x000000210c00780c */ /* 0x000ff60003741670 */
[----:B------:R-:W-:Y:S02]  /*4240*/  @!UPT UIADD3 URZ, URZ, URZ, URZ ;  /* 0x0000003f3f3ff290 */ /* 0x000fe4000fffe03f */
[----:B------:R4:W-:Y:S04]  /*4250*/  LDGSTS.E.BYPASS.LTC128B.128 [R10+0x3000], [R14.64+0x80], !P2 ;  /* 0x030000800e0a7fae */ /* 0x0009e8000d101d52 */
[----:B------:R4:W-:Y:S02]  /*4260*/  @!P4 LDGSTS.E.BYPASS.LTC128B.128 [R2+0x12080], [R18.64] ;  /* 0x120800001202cfae */ /* 0x0009e4000b901d52 */
.L_x_465:
[----:B------:R-:W-:Y:S01]  /*4270*/  PLOP3.LUT P2, PT, PT, PT, UP6, 0x40, 0x0 ;  /* 0x000000000000781c */ /* 0x000fe20003f4e868 */
[----:B------:R2:W-:Y:S03]  /*4280*/  STL [R1+0x44], R89 ;  /* 0x0000445901007387 */ /* 0x0005e60000100800 */
[----:B------:R-:W-:Y:S01]  /*4290*/  ISETP.GT.AND P2, PT, R143, RZ, P2 ;  /* 0x000000ff8f00720c */ /* 0x000fe20001744270 */
[----:B------:R4:W-:Y:S03]  /*42a0*/  STL [R1+0x40], R88 ;  /* 0x0000405801007387 */ /* 0x0009e60000100800 */
[----:B------:R-:W-:Y:S01]  /*42b0*/  ISETP.LT.OR P2, PT, R9, 0x1, P2 ;  /* 0x000000010900780c */ /* 0x000fe20001741670 */
[----:B------:R-:W-:Y:S03]  /*42c0*/  STL [R1+0x3c], R87 ;  /* 0x00003c5701007387 */ /* 0x000fe60000100800 */
[C---:B-1----:R-:W-:Y:S01]  /*42d0*/  FSEL R140, R208.reuse, -INF , !P2 ;  /* 0xff800000d08c7808 */ /* 0x042fe20005000000 */
[----:B------:R1:W-:Y:S01]  /*42e0*/  STL [R1+0x38], R86 ;  /* 0x0000385601007387 */ /* 0x0003e20000100800 */
[----:B------:R-:W-:Y:S01]  /*42f0*/  PLOP3.LUT P2, PT, PT, PT, UP5, 0x40, 0x0 ;  /* 0x000000000000781c */ /* 0x000fe20003f4e858 */
[----:B------:R-:W-:Y:S02]  /*4300*/  FFMA.FTZ R208, -R208, R208, 1 ;  /* 0x3f800000d0d07423 */ /* 0x000fe400000101d0 */
[----:B------:R3:W-:Y:S01]  /*4310*/  STL [R1+0x34], R85 ;  /* 0x0000345501007387 */ /* 0x0007e20000100800 */
[----:B------:R-:W-:Y:S01]  /*4320*/  ISETP.GT.AND P2, PT, R143, 0x1, P2 ;  /* 0x000000018f00780c */ /* 0x000fe20001744270 */
[--C-:B------:R-:W-:Y:S02]  /*4330*/  FFMA.FTZ R0, R140, c[0x0][0x29c], -R146.reuse ;  /* 0x0000a7008c007a23 */ /* 0x100fe40000010892 */
[----:B------:R1:W-:Y:S01]  /*4340*/  STL [R1+0x30], R84 ;  /* 0x0000305401007387 */ /* 0x0003e20000100800 */
[----:B------:R-:W-:Y:S03]  /*4350*/  ISETP.LT.OR P2, PT, R9, 0x2, P2 ;  /* 0x000000020900780c */ /* 0x000fe60001741670 */
[----:B------:R1:W-:Y:S01]  /*4360*/  STL [R1+0x2c], R0 ;  /* 0x00002c0001007387 */ /* 0x0003e20000100800 */
[C---:B------:R-:W-:Y:S01]  /*4370*/  FSEL R138, R209.reuse, -INF , !P2 ;  /* 0xff800000d18a7808 */ /* 0x040fe20005000000 */
[----:B------:R-:W-:Y:S01]  /*4380*/  FFMA.FTZ R209, -R209, R209, 1 ;  /* 0x3f800000d1d17423 */ /* 0x000fe200000101d1 */
[----:B------:R-:W-:Y:S01]  /*4390*/  PLOP3.LUT P2, PT, PT, PT, UP4, 0x40, 0x0 ;  /* 0x000000000000781c */ /* 0x000fe20003f4e848 */
[----:B------:R-:W0:Y:S02]  /*43a0*/  LDGDEPBAR ;  /* 0x00000000000079af */ /* 0x000e240000000000 */
[--C-:B--2---:R-:W-:Y:S01]  /*43b0*/  FFMA.FTZ R89, R138, c[0x0][0x29c], -R146.reuse ;  /* 0x0000a7008a597a23 */ /* 0x104fe20000010892 */
[----:B------:R-:W-:Y:S04]  /*43c0*/  ISETP.GT.AND P2, PT, R143, 0x20, P2 ;  /* 0x000000208f00780c */ /* 0x000fe80001744270 */
[----:B------:R-:W-:Y:S04]  /*43d0*/  ISETP.LT.OR P2, PT, R9, 0x21, P2 ;  /* 0x000000210900780c */ /* 0x000fe80001741670 */
[C---:B----4-:R-:W-:Y:S01]  /*43e0*/  FSEL R10, R206.reuse, -INF , !P2 ;  /* 0xff800000ce0a7808 */ /* 0x050fe20005000000 */
[----:B------:R-:W-:Y:S01]  /*43f0*/  FFMA.FTZ R206, -R206, R206, 1 ;  /* 0x3f800000cece7423 */ /* 0x000fe200000101ce */
[----:B------:R-:W-:Y:S03]  /*4400*/  PLOP3.LUT P2, PT, PT, PT, UP3, 0x40, 0x0 ;  /* 0x000000000000781c */ /* 0x000fe60003f4e838 */
[--C-:B------:R-:W-:Y:S01]  /*4410*/  FFMA.FTZ R88, R10, c[0x0][0x29c], -R146.reuse ;  /* 0x0000a7000a587a23 */ /* 0x100fe20000010892 */
[----:B------:R-:W-:Y:S04]  /*4420*/  ISETP.GT.AND P2, PT, R143, 0x21, P2 ;  /* 0x000000218f00780c */ /* 0x000fe80001744270 */
[----:B------:R-:W-:Y:S04]  /*4430*/  ISETP.LT.OR P2, PT, R9, 0x22, P2 ;  /* 0x000000220900780c */ /* 0x000fe80001741670 */
[C---:B------:R-:W-:Y:S01]  /*4440*/  FSEL R8, R153.reuse, -INF , !P2 ;  /* 0xff80000099087808 */ /* 0x040fe20005000000 */
[----:B------:R-:W-:Y:S01]  /*4450*/  FFMA.FTZ R153, -R153, R153, 1 ;  /* 0x3f80000099997423 */ /* 0x000fe20000010199 */
[----:B------:R-:W-:Y:S03]  /*4460*/  PLOP3.LUT P2, PT, PT, PT, UP2, 0x40, 0x0 ;  /* 0x000000000000781c */ /* 0x000fe60003f4e828 */
[--C-:B-1----:R-:W-:Y:S01]  /*4470*/  FFMA.FTZ R86, R8, c[0x0][0x29c], -R146.reuse ;  /* 0x0000a70008567a23 */ /* 0x102fe20000010892 */
[----:B------:R-:W-:Y:S04]  /*4480*/  ISETP.GT.AND P2, PT, R143, 0x40, P2 ;  /* 0x000000408f00780c */ /* 0x000fe80001744270 */
[----:B------:R-:W-:Y:S01]  /*4490*/  ISETP.LT.OR P2, PT, R9, 0x41, P2 ;  /* 0x000000410900780c */ /* 0x000fe20001741670 */
[----:B------:R-:W-:Y:S03]  /*44a0*/  MUFU.EX2 R86, R86 ;  /* 0x0000005600567308 */ /* 0x000fe60000000800 */
[C---:B------:R-:W-:Y:S01]  /*44b0*/  FSEL R11, R205.reuse, -INF , !P2 ;  /* 0xff800000cd0b7808 */ /* 0x040fe20005000000 */
[----:B------:R-:W-:Y:S01]  /*44c0*/  FFMA.FTZ R205, -R205, R205, 1 ;  /* 0x3f800000cdcd7423 */ /* 0x000fe200000101cd */
[----:B------:R-:W-:Y:S03]  /*44d0*/  PLOP3.LUT P2, PT, PT, PT, UP1, 0x40, 0x0 ;  /* 0x000000000000781c */ /* 0x000fe60003f4e818 */
[--C-:B---3--:R-:W-:Y:S01]  /*44e0*/  FFMA.FTZ R85, R11, c[0x0][0x29c], -R146.reuse ;  /* 0x0000a7000b557a23 */ /* 0x108fe20000010892 */
[----:B------:R-:W-:Y:S04]  /*44f0*/  ISETP.GT.AND P2, PT, R143, 0x41, P2 ;  /* 0x000000418f00780c */ /* 0x000fe80001744270 */
[----:B------:R-:W-:Y:S01]  /*4500*/  ISETP.LT.OR P2, PT, R9, 0x42, P2 ;  /* 0x000000420900780c */ /* 0x000fe20001741670 */
[----:B------:R-:W-:Y:S03]  /*4510*/  MUFU.EX2 R85, R85 ;  /* 0x0000005500557308 */ /* 0x000fe60000000800 */
[C---:B------:R-:W-:Y:S01]  /*4520*/  FSEL R9, R145.reuse, -INF , !P2 ;  /* 0xff80000091097808 */ /* 0x040fe20005000000 */
[----:B------:R-:W-:Y:S01]  /*4530*/  FFMA.FTZ R145, -R145, R145, 1 ;  /* 0x3f80000091917423 */ /* 0x000fe20000010191 */
[----:B------:R-:W-:Y:S03]  /*4540*/  PLOP3.LUT P2, PT, PT, PT, UP6, 0x40, 0x0 ;  /* 0x000000000000781c */ /* 0x000fe60003f4e868 */
[----:B------:R-:W-:Y:S01]  /*4550*/  FFMA.FTZ R84, R9, c[0x0][0x29c], -R146 ;  /* 0x0000a70009547a23 */ /* 0x000fe20000010892 */
[----:B------:R-:W-:Y:S04]  /*4560*/  ISETP.GT.AND P2, PT, R7, RZ, P2 ;  /* 0x000000ff0700720c */ /* 0x000fe80001744270 */
[----:B------:R-:W-:Y:S01]  /*4570*/  ISETP.LT.OR P2, PT, R13, 0x1, P2 ;  /* 0x000000010d00780c */ /* 0x000fe20001741670 */
        /* <DEDUP_REMOVED lines=13> */
[C---:B------:R-:W-:Y:S01]  /*4650*/  FSEL R14, R219.reuse, -INF , !P2 ;  /* 0xff800000db0e7808 */ /* 0x040fe20005000000 */
[----:B------:R-:W-:Y:S01]  /*4660*/  FFMA.FTZ R219, -R219, R219, 1 ;  /* 0x3f800000dbdb7423 */ /* 0x000fe200000101db */
        /* <DEDUP_REMOVED lines=9> */
[----:B------:R-:W-:Y:S04]  /*4700*/  ISETP.LT.OR P2, PT, R13, 0x41, P2 ;  /* 0x000000410d00780c */ /* 0x000fe80001741670 */
        /* <DEDUP_REMOVED lines=9> */
[----:B------:R-:W-:Y:S01]  /*47a0*/  FFMA.FTZ R151, R2, c[0x0][0x29c], -R151 ;  /* 0x0000a70002977a23 */ /* 0x000fe20000010897 */
[----:B------:R-:W-:Y:S01]  /*47b0*/  ISETP.GT.AND P2, PT, R5, RZ, P2 ;  /* 0x000000ff0500720c */ /* 0x000fe20001744270 */
[----:B------:R-:W-:Y:S03]  /*47c0*/  IMAD.MOV.U32 R2, RZ, RZ, 0x40 ;  /* 0x00000040ff027424 */ /* 0x000fe600078e00ff */
[----:B------:R-:W-:Y:S01]  /*47d0*/  ISETP.LT.OR P2, PT, R6, 0x1, P2 ;  /* 0x000000010600780c */ /* 0x000fe20001741670 */
[----:B------:R-:W-:Y:S01]  /*47e0*/  MUFU.EX2 R151, R151 ;  /* 0x0000009700977308 */ /* 0x000fe20000000800 */
[----:B------:R-:W-:Y:S02]  /*47f0*/  SEL R2, R2, 0xffffffc0, !P0 ;  /* 0xffffffc002027807 */ /* 0x000fe40004000000 */
[C---:B------:R-:W-:Y:S01]  /*4800*/  FSEL R149, R207.reuse, -INF , !P2 ;  /* 0xff800000cf957808 */ /* 0x040fe20005000000 */
[----:B------:R-:W-:Y:S01]  /*4810*/  FFMA.FTZ R207, -R207, R207, 1 ;  /* 0x3f800000cfcf7423 */ /* 0x000fe200000101cf */
[----:B------:R-:W-:Y:S03]  /*4820*/  PLOP3.LUT P2, PT, PT, PT, UP5, 0x40, 0x0 ;  /* 0x000000000000781c */ /* 0x000fe60003f4e858 */
[--C-:B------:R-:W-:Y:S01]  /*4830*/  FFMA.FTZ R149, R149, c[0x0][0x29c], -R142.reuse ;  /* 0x0000a70095957a23 */ /* 0x100fe2000001088e */
[C---:B------:R-:W-:Y:S04]  /*4840*/  ISETP.GT.AND P2, PT, R5.reuse, 0x1, P2 ;  /* 0x000000010500780c */ /* 0x040fe80001744270 */
[----:B------:R-:W-:Y:S01]  /*4850*/  ISETP.LT.OR P2, PT, R6, 0x2, P2 ;  /* 0x000000020600780c */ /* 0x000fe20001741670 */
[----:B------:R-:W-:Y:S03]  /*4860*/  MUFU.EX2 R149, R149 ;  /* 0x0000009500957308 */ /* 0x000fe60000000800 */
[C---:B------:R-:W-:Y:S01]  /*4870*/  FSEL R148, R212.reuse, -INF , !P2 ;  /* 0xff800000d4947808 */ /* 0x040fe20005000000 */
[----:B------:R-:W-:Y:S01]  /*4880*/  FFMA.FTZ R212, -R212, R212, 1 ;  /* 0x3f800000d4d47423 */ /* 0x000fe200000101d4 */
        /* <DEDUP_REMOVED lines=16> */
[C---:B------:R-:W-:Y:S04]  /*4990*/  ISETP.LT.OR P2, PT, R6.reuse, 0x41, P2 ;  /* 0x000000410600780c */ /* 0x040fe80001741670 */
        /* <DEDUP_REMOVED lines=16> */
[----:B------:R-:W-:Y:S02]  /*4aa0*/  ISETP.GT.AND P2, PT, R4, 0x1, P2 ;  /* 0x000000010400780c */ /* 0x000fe40001744270 */
[----:B------:R-:W-:Y:S02]  /*4ab0*/  SHF.L.U32 R133, R234, 0x1, RZ ;  /* 0x00000001ea857819 */ /* 0x000fe400000006ff */
        /* <DEDUP_REMOVED lines=21> */
[----:B------:R-:W-:Y:S04]  /*4c10*/  PLOP3.LUT P2, PT, PT, PT, UP1, 0x40, 0x0 ;  /* 0x000000000000781c */ /* 0x000fe80003f4e818 */
[----:B------:R-:W-:Y:S02]  /*4c20*/  ISETP.GT.AND P2, PT, R4, 0x41, P2 ;  /* 0x000000410400780c */ /* 0x000fe40001744270 */
[-C--:B------:R-:W-:Y:S03]  /*4c30*/  HMMA.16816.F32.BF16 R4, R20, R156.reuse, RZ ;  /* 0x0000009c1404723c */ /* 0x080fe600000418ff */
[----:B------:R-:W-:Y:S01]  /*4c40*/  ISETP.LT.OR P2, PT, R136, 0x42, P2 ;  /* 0x000000428800780c */ /* 0x000fe20001741670 */
[--C-:B------:R-:W-:Y:S03]  /*4c50*/  FFMA.FTZ R136, R17, c[0x0][0x29c], -R134.reuse ;  /* 0x0000a70011887a23 */ /* 0x100fe60000010886 */
[----:B------:R-:W-:Y:S01]  /*4c60*/  FSEL R3, R141, -INF , !P2 ;  /* 0xff8000008d037808 */ /* 0x000fe20005000000 */
[C---:B------:R-:W-:Y:S01]  /*4c70*/  HMMA.16816.F32.BF16 R8, R24.reuse, R156, RZ ;  /* 0x0000009c1808723c */ /* 0x040fe200000418ff */
[----:B------:R-:W-:Y:S01]  /*4c80*/  PLOP3.LUT P2, PT, PT, PT, UP0, 0x80, 0x0 ;  /* 0x000000000000781c */ /* 0x000fe20003f4f008 */
[----:B------:R-:W-:Y:S02]  /*4c90*/  MUFU.EX2 R136, R136 ;  /* 0x0000008800887308 */ /* 0x000fe40000000800 */
[----:B------:R-:W-:Y:S02]  /*4ca0*/  FFMA.FTZ R134, R3, c[0x0][0x29c], -R134 ;  /* 0x0000a70003867a23 */ /* 0x000fe40000010886 */
[----:B------:R-:W-:Y:S01]  /*4cb0*/  IMAD.IADD R3, R133, 0x1, R2 ;  /* 0x0000000185037824 */ /* 0x000fe200078e0202 */
[----:B------:R-:W-:Y:S01]  /*4cc0*/  IADD3 R2, R2, R132, RZ ;  /* 0x0000008402027210 */ /* 0x000fe20007ffe0ff */
[-C--:B------:R-:W-:Y:S01]  /*4cd0*/  HMMA.16816.F32.BF16 R12, R24, R158.reuse, RZ ;  /* 0x0000009e180c723c */ /* 0x080fe200000418ff */
[----:B------:R-:W-:Y:S07]  /*4ce0*/  FFMA.FTZ R141, -R141, R141, 1 ;  /* 0x3f8000008d8d7423 */ /* 0x000fee000001018d */
[C---:B------:R-:W-:Y:S08]  /*4cf0*/  HMMA.16816.F32.BF16 R16, R20.reuse, R158, RZ ;  /* 0x0000009e1410723c */ /* 0x040ff000000418ff */
[-C--:B------:R-:W-:Y:S08]  /*4d00*/  HMMA.16816.F32.BF16 R20, R20, R160.reuse, RZ ;  /* 0x000000a01414723c */ /* 0x080ff000000418ff */
[----:B------:R-:W-:Y:S08]  /*4d10*/  HMMA.16816.F32.BF16 R24, R24, R160, RZ ;  /* 0x000000a01818723c */ /* 0x000ff000000418ff */
        /* <DEDUP_REMOVED lines=23> */
[----:B------:R2:W3:Y:S08]  /*4e90*/  LDSM.16.M88.4 R80, [R133+0x11080] ;  /* 0x011080008550783b */ /* 0x0004f00000000200 */
[----:B--2---:R-:W2:Y:S01]  /*4ea0*/  LDL.LU R133, [R1+0x2c] ;  /* 0x00002c0001857983 */ /* 0x004ea20000300800 */
[-C--:B-1----:R-:W-:Y:S08]  /*4eb0*/  HMMA.16816.F32.BF16 R4, R76, R180.reuse, R4 ;  /* 0x000000b44c04723c */ /* 0x082ff00000041804 */
[C---:B---3--:R-:W-:Y:S08]  /*4ec0*/  HMMA.16816.F32.BF16 R8, R80.reuse, R180, R8 ;  /* 0x000000b45008723c */ /* 0x048ff00000041808 */
[-C--:B------:R-:W-:Y:S08]  /*4ed0*/  HMMA.16816.F32.BF16 R12, R80, R182.reuse, R12 ;  /* 0x000000b6500c723c */ /* 0x080ff0000004180c */
[C---:B------:R-:W-:Y:S08]  /*4ee0*/  HMMA.16816.F32.BF16 R16, R76.reuse, R182, R16 ;  /* 0x000000b64c10723c */ /* 0x040ff00000041810 */
[-C--:B------:R-:W-:Y:S01]  /*4ef0*/  HMMA.16816.F32.BF16 R20, R76, R184.reuse, R20 ;  /* 0x000000b84c14723c */ /* 0x080fe20000041814 */
[----:B------:R-:W1:Y:S07]  /*4f00*/  LDSM.16.M88.4 R76, [R132+0x10080] ;  /* 0x01008000844c783b */ /* 0x000e6e0000000200 */
[----:B------:R-:W-:Y:S01]  /*4f10*/  HMMA.16816.F32.BF16 R24, R80, R184, R24 ;  /* 0x000000b85018723c */ /* 0x000fe20000041818 */
[----:B------:R-:W3:Y:S08]  /*4f20*/  LDSM.16.M88.4 R80, [R132+0x11080] ;  /* 0x011080008450783b */ /* 0x000ef00000000200 */
[----:B------:R-:W-:Y:S01]  /*4f30*/  LDS R132, [R249.X4+0x12280] ;  /* 0x01228000f9847984 */ /* 0x000fe20000004800 */
[-C--:B-1----:R-:W-:Y:S08]  /*4f40*/  HMMA.16816.F32.BF16 R4, R76, R186.reuse, R4 ;  /* 0x000000ba4c04723c */ /* 0x082ff00000041804 */
[C---:B---3--:R-:W-:Y:S08]  /*4f50*/  HMMA.16816.F32.BF16 R8, R80.reuse, R186, R8 ;  /* 0x000000ba5008723c */ /* 0x048ff00000041808 */
[-C--:B------:R-:W-:Y:S08]  /*4f60*/  HMMA.16816.F32.BF16 R12, R80, R188.reuse, R12 ;  /* 0x000000bc500c723c */ /* 0x080ff0000004180c */
[C---:B------:R-:W-:Y:S08]  /*4f70*/  HMMA.16816.F32.BF16 R16, R76.reuse, R188, R16 ;  /* 0x000000bc4c10723c */ /* 0x040ff00000041810 */
[-C--:B------:R-:W-:Y:S01]  /*4f80*/  HMMA.16816.F32.BF16 R20, R76, R190.reuse, R20 ;  /* 0x000000be4c14723c */ /* 0x080fe20000041814 */
[----:B------:R-:W1:Y:S07]  /*4f90*/  LDSM.16.M88.4 R76, [R3+0x10080] ;  /* 0x01008000034c783b */ /* 0x000e6e0000000200 */
[----:B------:R-:W-:Y:S01]  /*4fa0*/  HMMA.16816.F32.BF16 R24, R80, R190, R24 ;  /* 0x000000be5018723c */ /* 0x000fe20000041818 */
[----:B------:R3:W4:Y:S02]  /*4fb0*/  LDSM.16.M88.4 R80, [R3+0x11080] ;  /* 0x011080000350783b */ /* 0x0007240000000200 */
[----:B---3--:R3:W3:Y:S05]  /*4fc0*/  MUFU.EX2 R3, R89 ;  /* 0x0000005900037308 */ /* 0x0086ea0000000800 */
[-C--:B-1----:R-:W-:Y:S08]  /*4fd0*/  HMMA.16816.F32.BF16 R4, R76, R192.reuse, R4 ;  /* 0x000000c04c04723c */ /* 0x082ff00000041804 */
[C---:B----4-:R-:W-:Y:S01]  /*4fe0*/  HMMA.16816.F32.BF16 R8, R80.reuse, R192, R8 ;  /* 0x000000c05008723c */ /* 0x050fe20000041808 */
[----:B---3--:R1:W5:Y:S07]  /*4ff0*/  LDL.LU R89, [R1+0x44] ;  /* 0x0000440001597983 */ /* 0x00836e0000300800 */
[-C--:B------:R-:W-:Y:S08]  /*5000*/  HMMA.16816.F32.BF16 R12, R80, R194.reuse, R12 ;  /* 0x000000c2500c723c */ /* 0x080ff0000004180c */
[C---:B------:R-:W-:Y:S08]  /*5010*/  HMMA.16816.F32.BF16 R16, R76.reuse, R194, R16 ;  /* 0x000000c24c10723c */ /* 0x040ff00000041810 */
[-C--:B------:R-:W-:Y:S01]  /*5020*/  HMMA.16816.F32.BF16 R20, R76, R196.reuse, R20 ;  /* 0x000000c44c14723c */ /* 0x080fe20000041814 */
[----:B------:R-:W3:Y:S07]  /*5030*/  LDSM.16.M88.4 R76, [R2+0x10080] ;  /* 0x01008000024c783b */ /* 0x000eee0000000200 */
[----:B------:R-:W-:Y:S01]  /*5040*/  HMMA.16816.F32.BF16 R24, R80, R196, R24 ;  /* 0x000000c45018723c */ /* 0x000fe20000041818 */
[----:B------:R4:W1:Y:S02]  /*5050*/  LDSM.16.M88.4 R80, [R2+0x11080] ;  /* 0x011080000250783b */ /* 0x0008640000000200 */
[----:B----4-:R4:W-:Y:S05]  /*5060*/  MUFU.EX2 R2, R88 ;  /* 0x0000005800027308 */ /* 0x0109ea0000000800 */
[-C--:B---3--:R-:W-:Y:S08]  /*5070*/  HMMA.16816.F32.BF16 R4, R76, R198.reuse, R4 ;  /* 0x000000c64c04723c */ /* 0x088ff00000041804 */
[C---:B-1----:R-:W-:Y:S01]  /*5080*/  HMMA.16816.F32.BF16 R8, R80.reuse, R198, R8 ;  /* 0x000000c65008723c */ /* 0x042fe20000041808 */
[----:B----4-:R1:W5:Y:S07]  /*5090*/  LDL.LU R88, [R1+0x40] ;  /* 0x0000400001587983 */ /* 0x01036e0000300800 */
[-C--:B------:R-:W-:Y:S08]  /*50a0*/  HMMA.16816.F32.BF16 R12, R80, R200.reuse, R12 ;  /* 0x000000c8500c723c */ /* 0x080ff0000004180c */
[C---:B------:R-:W-:Y:S04]  /*50b0*/  HMMA.16816.F32.BF16 R16, R76.reuse, R200, R16 ;  /* 0x000000c84c10723c */ /* 0x040fe80000041810 */
[--C-:B------:R-:W-:Y:S04]  /*50c0*/  FADD.FTZ R4, R4, -R132.reuse ;  /* 0x8000008404047221 */ /* 0x100fe80000010000 */
[-C--:B------:R-:W-:Y:S01]  /*50d0*/  HMMA.16816.F32.BF16 R20, R76, R202.reuse, R20 ;  /* 0x000000ca4c14723c */ /* 0x080fe20000041814 */
[----:B------:R-:W3:Y:S01]  /*50e0*/  LDS R76, [R249.X4+0x122a0] ;  /* 0x0122a000f94c7984 */ /* 0x000ee20000004800 */
[----:B------:R4:W-:Y:S05]  /*50f0*/  MUFU.EX2 R77, R87 ;  /* 0x00000057004d7308 */ /* 0x0009ea0000000800 */
[--C-:B------:R-:W-:Y:S01]  /*5100*/  FADD.FTZ R78, R5, -R132.reuse ;  /* 0x80000084054e7221 */ /* 0x100fe20000010000 */
[----:B------:R-:W-:Y:S04]  /*5110*/  HMMA.16816.F32.BF16 R24, R80, R202, R24 ;  /* 0x000000ca5018723c */ /* 0x000fe80000041818 */
[----:B------:R-:W-:Y:S01]  /*5120*/  MUFU.EX2 R5, R144 ;  /* 0x0000009000057308 */ /* 0x000fe20000000800 */
[----:B------:R-:W-:Y:S03]  /*5130*/  FMUL.FTZ R78, R3, R78 ;  /* 0x0000004e034e7220 */ /* 0x000fe60000410000 */
[--C-:B------:R-:W-:Y:S04]  /*5140*/  FADD.FTZ R17, R17, -R132.reuse ;  /* 0x8000008411117221 */ /* 0x100fe80000010000 */
[----:B------:R-:W-:Y:S02]  /*5150*/  FMUL.FTZ R209, R78, R209 ;  /* 0x000000d14ed17220 */ /* 0x000fe40000410000 */
[----:B------:R-:W-:Y:S02]  /*5160*/  FFMA.FTZ R78, -R211, R211, 1 ;  /* 0x3f800000d34e7423 */ /* 0x000fe400000101d3 */
[----:B------:R-:W-:Y:S01]  /*5170*/  FADD.FTZ R20, R20, -R132 ;  /* 0x8000008414147221 */ /* 0x000fe20000010000 */
[----:B----4-:R1:W5:Y:S03]  /*5180*/  LDL.LU R87, [R1+0x3c] ;  /* 0x00003c0001577983 */ /* 0x0103660000300800 */
[----:B------:R-:W-:Y:S04]  /*5190*/  FMUL.FTZ R20, R85, R20 ;  /* 0x0000001455147220 */ /* 0x000fe80000410000 */
[----:B------:R-:W-:Y:S01]  /*51a0*/  FMUL.FTZ R20, R20, R205 ;  /* 0x000000cd14147220 */ /* 0x000fe20000410000 */
[----:B--2---:R-:W2:Y:S01]  /*51b0*/  MUFU.EX2 R133, R133 ;  /* 0x0000008500857308 */ /* 0x004ea20000000800 */
[--C-:B---3--:R-:W-:Y:S02]  /*51c0*/  FADD.FTZ R6, R6, -R76.reuse ;  /* 0x8000004c06067221 */ /* 0x108fe40000010000 */
[--C-:B------:R-:W-:Y:S02]  /*51d0*/  FADD.FTZ R7, R7, -R76.reuse ;  /* 0x8000004c07077221 */ /* 0x100fe40000010000 */
[----:B------:R-:W-:Y:S02]  /*51e0*/  FADD.FTZ R18, R18, -R76 ;  /* 0x8000004c12127221 */ /* 0x000fe40000010000 */
[----:B------:R-:W-:Y:S02]  /*51f0*/  FMUL.FTZ R7, R236, R7 ;  /* 0x00000007ec077220 */ /* 0x000fe40000410000 */
[----:B------:R-:W-:Y:S02]  /*5200*/  FMUL.FTZ R18, R0, R18 ;  /* 0x0000001200127220 */ /* 0x000fe40000410000 */
[----:B------:R-:W-:Y:S02]  /*5210*/  FMUL.FTZ R7, R7, R78 ;  /* 0x0000004e07077220 */ /* 0x000fe40000410000 */
[----:B------:R-:W-:Y:S02]  /*5220*/  FMUL.FTZ R18, R18, R219 ;  /* 0x000000db12127220 */ /* 0x000fe40000410000 */
[----:B--2---:R-:W-:Y:S01]  /*5230*/  FMUL.FTZ R79, R133, R4 ;  /* 0x00000004854f7220 */ /* 0x004fe20000410000 */
[----:B------:R-:W-:Y:S01]  /*5240*/  F2FP.BF16.PACK_AB R3, R3, R133 ;  /* 0x000000850303723e */ /* 0x000fe200000010ff */
[----:B------:R-:W2:Y:S01]  /*5250*/  LDS R4, [R249.X4+0x12300] ;  /* 0x01230000f9047984 */ /* 0x000ea20000004800 */
[----:B------:R-:W-:Y:S02]  /*5260*/  FFMA.FTZ R133, -R210, R210, 1 ;  /* 0x3f800000d2857423 */ /* 0x000fe400000101d2 */
[----:B------:R-:W-:Y:S02]  /*5270*/  FMUL.FTZ R208, R79, R208 ;  /* 0x000000d04fd07220 */ /* 0x000fe40000410000 */
[--C-:B------:R-:W-:Y:S02]  /*5280*/  FADD.FTZ R79, R16, -R132.reuse ;  /* 0x80000084104f7221 */ /* 0x100fe40000010000 */
[----:B------:R-:W-:Y:S01]  /*5290*/  FADD.FTZ R132, R21, -R132 ;  /* 0x8000008415847221 */ /* 0x000fe20000010000 */
[----:B------:R-:W-:Y:S01]  /*52a0*/  F2FP.BF16.PACK_AB R21, R86, R2 ;  /* 0x000000025615723e */ /* 0x000fe200000010ff */
[----:B------:R-:W-:Y:S01]  /*52b0*/  FMUL.FTZ R79, R2, R79 ;  /* 0x0000004f024f7220 */ /* 0x000fe20000410000 */
[----:B------:R-:W-:Y:S01]  /*52c0*/  F2FP.BF16.PACK_AB R209, R209, R208 ;  /* 0x000000d0d1d1723e */ /* 0x000fe200000010ff */
[----:B------:R-:W-:Y:S01]  /*52d0*/  FMUL.FTZ R2, R86, R17 ;  /* 0x0000001156027220 */ /* 0x000fe20000410000 */
[----:B------:R-:W-:Y:S01]  /*52e0*/  F2FP.BF16.PACK_AB R17, R84, R85 ;  /* 0x000000555411723e */ /* 0x000fe200000010ff */
[----:B------:R-:W-:Y:S01]  /*52f0*/  FMUL.FTZ R79, R79, R206 ;  /* 0x000000ce4f4f7220 */ /* 0x000fe20000410000 */
[----:B------:R1:W5:Y:S01]  /*5300*/  LDL.LU R86, [R1+0x38] ;  /* 0x0000380001567983 */ /* 0x0003620000300800 */
[----:B------:R-:W-:Y:S02]  /*5310*/  FMUL.FTZ R2, R2, R153 ;  /* 0x0000009902027220 */ /* 0x000fe40000410000 */
[----:B------:R-:W-:Y:S01]  /*5320*/  FMUL.FTZ R16, R238, R6 ;  /* 0x00000006ee107220 */ /* 0x000fe20000410000 */
[----:B------:R-:W-:Y:S01]  /*5330*/  F2FP.BF16.PACK_AB R6, R236, R238 ;  /* 0x000000eeec06723e */ /* 0x000fe200000010ff */
[----:B------:R-:W-:Y:S01]  /*5340*/  FMUL.FTZ R132, R84, R132 ;  /* 0x0000008454847220 */ /* 0x000fe20000410000 */
[----:B------:R-:W-:Y:S01]  /*5350*/  F2FP.BF16.PACK_AB R79, R2, R79 ;  /* 0x0000004f024f723e */ /* 0x000fe200000010ff */
[----:B------:R-:W-:Y:S01]  /*5360*/  FMUL.FTZ R16, R16, R133 ;  /* 0x0000008510107220 */ /* 0x000fe20000410000 */
[----:B------:R1:W5:Y:S01]  /*5370*/  LDL.LU R85, [R1+0x34] ;  /* 0x0000340001557983 */ /* 0x0003620000300800 */
[--C-:B------:R-:W-:Y:S02]  /*5380*/  FADD.FTZ R2, R19, -R76.reuse ;  /* 0x8000004c13027221 */ /* 0x100fe40000010000 */
[----:B------:R-:W-:Y:S01]  /*5390*/  FFMA.FTZ R19, -R204, R204, 1 ;  /* 0x3f800000cc137423 */ /* 0x000fe200000101cc */
[----:B------:R-:W-:Y:S01]  /*53a0*/  F2FP.BF16.PACK_AB R16, R7, R16 ;  /* 0x000000100710723e */ /* 0x000fe200000010ff */
[--C-:B------:R-:W-:Y:S01]  /*53b0*/  FADD.FTZ R7, R22, -R76.reuse ;  /* 0x8000004c16077221 */ /* 0x100fe20000010000 */
[----:B------:R1:W5:Y:S01]  /*53c0*/  LDL.LU R84, [R1+0x30] ;  /* 0x0000300001547983 */ /* 0x0003620000300800 */
[----:B------:R-:W-:Y:S02]  /*53d0*/  FADD.FTZ R76, R23, -R76 ;  /* 0x8000004c174c7221 */ /* 0x000fe40000010000 */
[----:B------:R-:W-:Y:S01]  /*53e0*/  FMUL.FTZ R2, R77, R2 ;  /* 0x000000024d027220 */ /* 0x000fe20000410000 */
[----:B------:R-:W3:Y:S01]  /*53f0*/  S2R R238, SR_TID.X ;  /* 0x0000000000ee7919 */ /* 0x000ee20000002100 */
[----:B------:R-:W-:Y:S02]  /*5400*/  FFMA.FTZ R23, -R150, R150, 1 ;  /* 0x3f80000096177423 */ /* 0x000fe40000010196 */
[----:B------:R-:W-:Y:S02]  /*5410*/  FMUL.FTZ R19, R2, R19 ;  /* 0x0000001302137220 */ /* 0x000fe40000410000 */
[----:B------:R-:W-:Y:S02]  /*5420*/  FMUL.FTZ R76, R151, R76 ;  /* 0x0000004c974c7220 */ /* 0x000fe40000410000 */
[----:B------:R-:W-:Y:S01]  /*5430*/  FMUL.FTZ R145, R132, R145 ;  /* 0x0000009184917220 */ /* 0x000fe20000410000 */
[----:B------:R-:W-:Y:S01]  /*5440*/  F2FP.BF16.PACK_AB R18, R19, R18 ;  /* 0x000000121312723e */ /* 0x000fe200000010ff */
[--C-:B--2---:R-:W-:Y:S01]  /*5450*/  FADD.FTZ R2, R13, -R4.reuse ;  /* 0x800000040d027221 */ /* 0x104fe20000010000 */
[----:B------:R-:W-:Y:S01]  /*5460*/  F2FP.BF16.PACK_AB R13, R5, R146 ;  /* 0x00000092050d723e */ /* 0x000fe200000010ff */
[----:B------:R-:W-:Y:S01]  /*5470*/  FMUL.FTZ R76, R76, R23 ;  /* 0x000000174c4c7220 */ /* 0x000fe20000410000 */
[----:B------:R-:W-:Y:S01]  /*5480*/  F2FP.BF16.PACK_AB R145, R145, R20 ;  /* 0x000000149191723e */ /* 0x000fe200000010ff */
[----:B------:R-:W-:Y:S01]  /*5490*/  FMUL.FTZ R5, R5, R2 ;  /* 0x0000000205057220 */ /* 0x000fe20000410000 */
[----:B------:R-:W-:Y:S01]  /*54a0*/  F2FP.BF16.PACK_AB R20, R77, R0 ;  /* 0x000000004d14723e */ /* 0x000fe200000010ff */
[--C-:B------:R-:W-:Y:S01]  /*54b0*/  FADD.FTZ R23, R12, -R4.reuse ;  /* 0x800000040c177221 */ /* 0x100fe20000010000 */
[----:B------:R-:W2:Y:S01]  /*54c0*/  LDS R2, [R249.X4+0x12320] ;  /* 0x01232000f9027984 */ /* 0x000ea20000004800 */
[--C-:B------:R-:W-:Y:S01]  /*54d0*/  FADD.FTZ R8, R8, -R4.reuse ;  /* 0x8000000408087221 */ /* 0x100fe20000010000 */
[----:B------:R-:W4:Y:S01]  /*54e0*/  MUFU.EX2 R77, R134 ;  /* 0x00000086004d7308 */ /* 0x000f220000000800 */
[----:B------:R-:W-:Y:S01]  /*54f0*/  FMUL.FTZ R23, R146, R23 ;  /* 0x0000001792177220 */ /* 0x000fe20000410000 */
[----:B------:R2:W-:Y:S01]  /*5500*/  STS [R250+0x12480], R3 ;  /* 0x01248003fa007388 */ /* 0x0005e20000000800 */
[--C-:B------:R-:W-:Y:S01]  /*5510*/  FADD.FTZ R9, R9, -R4.reuse ;  /* 0x8000000409097221 */ /* 0x100fe20000010000 */
[----:B------:R-:W-:Y:S01]  /*5520*/  MOV R0, 0x20 ;  /* 0x0000002000007802 */ /* 0x000fe20000000f00 */
[--C-:B------:R-:W-:Y:S01]  /*5530*/  FADD.FTZ R24, R24, -R4.reuse ;  /* 0x8000000418187221 */ /* 0x100fe20000010000 */
[----:B------:R1:W-:Y:S01]  /*5540*/  STS [R251], R6 ;  /* 0x00000006fb007388 */ /* 0x0003e20000000800 */
[----:B------:R-:W-:Y:S02]  /*5550*/  FADD.FTZ R25, R25, -R4 ;  /* 0x8000000419197221 */ /* 0x000fe40000010000 */
[----:B------:R-:W-:Y:S01]  /*5560*/  FFMA.FTZ R4, -R215, R215, 1 ;  /* 0x3f800000d7047423 */ /* 0x000fe200000101d7 */
[----:B------:R-:W1:Y:S01]  /*5570*/  S2R R236, SR_TID.X ;  /* 0x0000000000ec7919 */ /* 0x000e620000002100 */
[----:B------:R-:W-:Y:S02]  /*5580*/  FMUL.FTZ R5, R5, R216 ;  /* 0x000000d805057220 */ /* 0x000fe40000410000 */
[----:B------:R-:W-:Y:S02]  /*5590*/  FMUL.FTZ R4, R23, R4 ;  /* 0x0000000417047220 */ /* 0x000fe40000410000 */
[----:B------:R-:W-:Y:S01]  /*55a0*/  FMUL.FTZ R8, R149, R8 ;  /* 0x0000000895087220 */ /* 0x000fe20000410000 */
[C---:B------:R-:W-:Y:S01]  /*55b0*/  F2FP.BF16.PACK_AB R149, R148.reuse, R149 ;  /* 0x000000959495723e */ /* 0x040fe200000010ff */
[----:B------:R-:W-:Y:S01]  /*55c0*/  FMUL.FTZ R9, R148, R9 ;  /* 0x0000000994097220 */ /* 0x000fe20000410000 */
[----:B------:R-:W-:Y:S01]  /*55d0*/  F2FP.BF16.PACK_AB R23, R5, R4 ;  /* 0x000000040517723e */ /* 0x000fe200000010ff */
[----:B------:R-:W-:Y:S01]  /*55e0*/  FMUL.FTZ R8, R8, R207 ;  /* 0x000000cf08087220 */ /* 0x000fe20000410000 */
[----:B------:R-:W-:Y:S01]  /*55f0*/  F2FP.BF16.PACK_AB R4, R139, R140 ;  /* 0x0000008c8b04723e */ /* 0x000fe200000010ff */
[----:B------:R-:W-:Y:S01]  /*5600*/  STS [R250+0x12c80], R149 ;  /* 0x012c8095fa007388 */ /* 0x000fe20000000800 */
[----:B------:R-:W-:Y:S02]  /*5610*/  FMUL.FTZ R9, R9, R212 ;  /* 0x000000d409097220 */ /* 0x000fe40000410000 */
[----:B------:R-:W-:Y:S01]  /*5620*/  FMUL.FTZ R7, R152, R7 ;  /* 0x0000000798077220 */ /* 0x000fe20000410000 */
[----:B------:R3:W-:Y:S01]  /*5630*/  STS [R251+0x800], R4 ;  /* 0x00080004fb007388 */ /* 0x0007e20000000800 */
[----:B------:R-:W-:Y:S01]  /*5640*/  F2FP.BF16.PACK_AB R152, R151, R152 ;  /* 0x000000989798723e */ /* 0x000fe200000010ff */
[C---:B------:R-:W-:Y:S01]  /*5650*/  FMUL.FTZ R25, R142.reuse, R25 ;  /* 0x000000198e197220 */ /* 0x040fe20000410000 */
[----:B------:R-:W-:Y:S01]  /*5660*/  F2FP.BF16.PACK_AB R9, R9, R8 ;  /* 0x000000080909723e */ /* 0x000fe200000010ff */
[----:B------:R-:W-:Y:S01]  /*5670*/  STS [R250+0x13480], R21 ;  /* 0x01348015fa007388 */ /* 0x000fe20000000800 */
[----:B------:R-:W-:Y:S01]  /*5680*/  F2FP.BF16.PACK_AB R8, R137, R138 ;  /* 0x0000008a8908723e */ /* 0x000fe200000010ff */
[----:B------:R-:W-:Y:S02]  /*5690*/  FFMA.FTZ R12, -R135, R135, 1 ;  /* 0x3f800000870c7423 */ /* 0x000fe40000010187 */
[----:B------:R-:W-:Y:S01]  /*56a0*/  STS [R251+0x1000], R20 ;  /* 0x00100014fb007388 */ /* 0x000fe20000000800 */
[----:B------:R-:W-:Y:S01]  /*56b0*/  FMUL.FTZ R24, R143, R24 ;  /* 0x000000188f187220 */ /* 0x000fe20000410000 */
[----:B------:R-:W-:Y:S01]  /*56c0*/  F2FP.BF16.PACK_AB R143, R142, R143 ;  /* 0x0000008f8e8f723e */ /* 0x000fe200000010ff */
[----:B------:R-:W-:Y:S01]  /*56d0*/  FMUL.FTZ R25, R25, R12 ;  /* 0x0000000c19197220 */ /* 0x000fe20000410000 */
[----:B------:R-:W-:Y:S01]  /*56e0*/  STS [R250+0x13c80], R13 ;  /* 0x013c800dfa007388 */ /* 0x000fe20000000800 */
[----:B----4-:R-:W-:Y:S01]  /*56f0*/  F2FP.BF16.PACK_AB R12, R77, R136 ;  /* 0x000000884d0c723e */ /* 0x010fe200000010ff */
[----:B------:R-:W-:Y:S02]  /*5700*/  FMUL.FTZ R7, R7, R154 ;  /* 0x0000009a07077220 */ /* 0x000fe40000410000 */
[----:B------:R4:W-:Y:S01]  /*5710*/  STS [R251+0x1800], R8 ;  /* 0x00180008fb007388 */ /* 0x0009e20000000800 */
[--C-:B--2---:R-:W-:Y:S02]  /*5720*/  FADD.FTZ R3, R10, -R2.reuse ;  /* 0x800000020a037221 */ /* 0x104fe40000010000 */
[--C-:B-1----:R-:W-:Y:S01]  /*5730*/  FADD.FTZ R6, R11, -R2.reuse ;  /* 0x800000020b067221 */ /* 0x102fe20000010000 */
[----:B------:R-:W-:Y:S01]  /*5740*/  STS [R250+0x14480], R17 ;  /* 0x01448011fa007388 */ /* 0x000fe20000000800 */
[----:B------:R-:W-:Y:S01]  /*5750*/  F2FP.BF16.PACK_AB R132, R76, R7 ;  /* 0x000000074c84723e */ /* 0x000fe200000010ff */
[----:B------:R-:W-:Y:S02]  /*5760*/  FFMA.FTZ R7, -R214, R214, 1 ;  /* 0x3f800000d6077423 */ /* 0x000fe400000101d6 */
[----:B------:R-:W-:Y:S01]  /*5770*/  STS [R251+0x2000], R152 ;  /* 0x00200098fb007388 */ /* 0x000fe20000000800 */
[----:B------:R-:W-:Y:S02]  /*5780*/  FMUL.FTZ R6, R139, R6 ;  /* 0x000000068b067220 */ /* 0x000fe40000410000 */
[----:B------:R-:W-:Y:S01]  /*5790*/  FMUL.FTZ R3, R140, R3 ;  /* 0x000000038c037220 */ /* 0x000fe20000410000 */
[----:B------:R-:W-:Y:S01]  /*57a0*/  STS [R250+0x14c80], R143 ;  /* 0x014c808ffa007388 */ /* 0x000fe20000000800 */
[----:B------:R-:W-:Y:S02]  /*57b0*/  FMUL.FTZ R6, R6, R7 ;  /* 0x0000000706067220 */ /* 0x000fe40000410000 */
[--C-:B------:R-:W-:Y:S01]  /*57c0*/  FADD.FTZ R5, R14, -R2.reuse ;  /* 0x800000020e057221 */ /* 0x100fe20000010000 */
[----:B------:R-:W-:Y:S01]  /*57d0*/  STS [R251+0x2800], R12 ;  /* 0x0028000cfb007388 */ /* 0x000fe20000000800 */
[--C-:B---3--:R-:W-:Y:S02]  /*57e0*/  FADD.FTZ R4, R15, -R2.reuse ;  /* 0x800000020f047221 */ /* 0x108fe40000010000 */
[----:B------:R-:W-:Y:S01]  /*57f0*/  FMUL.FTZ R5, R138, R5 ;  /* 0x000000058a057220 */ /* 0x000fe20000410000 */
[----:B------:R-:W-:Y:S01]  /*5800*/  BAR.SYNC.DEFER_BLOCKING 0x0 ;  /* 0x0000000000007b1d */ /* 0x000fe20000010000 */
[----:B------:R-:W-:Y:S02]  /*5810*/  FMUL.FTZ R4, R137, R4 ;  /* 0x0000000489047220 */ /* 0x000fe40000410000 */
[----:B------:R-:W-:Y:S02]  /*5820*/  FFMA.FTZ R10, -R217, R217, 1 ;  /* 0x3f800000d90a7423 */ /* 0x000fe400000101d9 */
[----:B----4-:R-:W-:Y:S02]  /*5830*/  FFMA.FTZ R8, -R213, R213, 1 ;  /* 0x3f800000d5087423 */ /* 0x010fe400000101d5 */
[----:B------:R-:W-:Y:S02]  /*5840*/  FFMA.FTZ R7, -R218, R218, 1 ;  /* 0x3f800000da077423 */ /* 0x000fe400000101da */
[----:B------:R-:W-:Y:S02]  /*5850*/  FMUL.FTZ R3, R3, R8 ;  /* 0x0000000803037220 */ /* 0x000fe40000410000 */
[----:B------:R-:W-:Y:S02]  /*5860*/  FMUL.FTZ R24, R24, R155 ;  /* 0x0000009b18187220 */ /* 0x000fe40000410000 */
[----:B------:R-:W-:Y:S01]  /*5870*/  FMUL.FTZ R5, R5, R10 ;  /* 0x0000000a05057220 */ /* 0x000fe20000410000 */
[----:B------:R-:W-:Y:S01]  /*5880*/  F2FP.BF16.PACK_AB R6, R6, R3 ;  /* 0x000000030606723e */ /* 0x000fe200000010ff */
[----:B------:R-:W-:Y:S01]  /*5890*/  FMUL.FTZ R4, R4, R7 ;  /* 0x0000000704047220 */ /* 0x000fe20000410000 */
[----:B------:R-:W-:Y:S01]  /*58a0*/  F2FP.BF16.PACK_AB R151, R25, R24 ;  /* 0x000000181997723e */ /* 0x000fe200000010ff */
[--C-:B------:R-:W-:Y:S02]  /*58b0*/  FADD.FTZ R11, R26, -R2.reuse ;  /* 0x800000021a0b7221 */ /* 0x100fe40000010000 */
[----:B------:R-:W-:Y:S01]  /*58c0*/  FADD.FTZ R2, R27, -R2 ;  /* 0x800000021b027221 */ /* 0x000fe20000010000 */
[----:B------:R-:W-:Y:S01]  /*58d0*/  F2FP.BF16.PACK_AB R24, R4, R5 ;  /* 0x000000050418723e */ /* 0x000fe200000010ff */
[----:B------:R-:W-:Y:S02]  /*58e0*/  FMUL.FTZ R11, R136, R11 ;  /* 0x0000000b880b7220 */ /* 0x000fe40000410000 */
[----:B------:R-:W-:Y:S01]  /*58f0*/  FMUL.FTZ R2, R77, R2 ;  /* 0x000000024d027220 */ /* 0x000fe20000410000 */
[----:B------:R-:W-:Y:S01]  /*5900*/  STS [R250+0x15480], R209 ;  /* 0x015480d1fa007388 */ /* 0x000fe20000000800 */
[----:B------:R-:W-:Y:S02]  /*5910*/  FFMA.FTZ R8, -R147, R147, 1 ;  /* 0x3f80000093087423 */ /* 0x000fe40000010193 */
[----:B------:R-:W-:Y:S01]  /*5920*/  FMUL.FTZ R141, R2, R141 ;  /* 0x0000008d028d7220 */ /* 0x000fe20000410000 */
[----:B------:R-:W-:Y:S01]  /*5930*/  STS [R251+0x3000], R16 ;  /* 0x00300010fb007388 */ /* 0x000fe20000000800 */
[----:B------:R-:W-:Y:S02]  /*5940*/  FMUL.FTZ R8, R11, R8 ;  /* 0x000000080b087220 */ /* 0x000fe40000410000 */
[----:B------:R-:W-:Y:S01]  /*5950*/  IMAD.SHL.U32 R2, R233, 0x2, RZ ;  /* 0x00000002e9027824 */ /* 0x000fe200078e00ff */
[----:B------:R-:W-:Y:S01]  /*5960*/  STS [R250+0x15c80], R9 ;  /* 0x015c8009fa007388 */ /* 0x000fe20000000800 */
[----:B------:R-:W-:Y:S01]  /*5970*/  IMAD.SHL.U32 R238, R238, 0x4, RZ ;  /* 0x00000004eeee7824 */ /* 0x000fe200078e00ff */
[----:B------:R-:W-:Y:S02]  /*5980*/  F2FP.BF16.PACK_AB R140, R141, R8 ;  /* 0x000000088d8c723e */ /* 0x000fe400000010ff */
        /* <DEDUP_REMOVED lines=22> */
[----:B------:R-:W1:Y:S01]  /*5af0*/  LDSM.16.MT88.4 R136, [R2+0x10880] ;  /* 0x010880000288783b */ /* 0x000e620000004200 */
        /* <DEDUP_REMOVED lines=23> */
[-C--:B------:R-:W-:Y:S08]  /*5c70*/  HMMA.16816.F32.BF16 R52, R24, R136.reuse, R52 ;  /* 0x000000881834723c */ /* 0x080ff00000041834 */
        /* <DEDUP_REMOVED lines=40> */
[----:B-12-4-:R-:W2:Y:S01]  /*5f00*/  LDL.64 R8, [R1+0x10] ;  /* 0x0000100001087983 */ /* 0x016ea20000100a00 */
[----:B------:R-:W-:Y:S01]  /*5f10*/  USHF.R.S32.HI UR17, URZ, 0x1f, UR10 ;  /* 0x0000001f3f117899 */ /* 0x000fe2000801140a */
[----:B------:R-:W-:Y:S01]  /*5f20*/  IMAD.U32 R3, RZ, RZ, UR20 ;  /* 0x00000014ff037e24 */ /* 0x000fe2000f8e00ff */
[----:B------:R-:W-:Y:S01]  /*5f30*/  ULDC.64 UR6, c[0x0][0x208] ;  /* 0x0000820000067ab9 */ /* 0x000fe20000000a00 */
[----:B------:R-:W-:Y:S01]  /*5f40*/  IMAD.U32 R5, RZ, RZ, UR8 ;  /* 0x00000008ff057e24 */ /* 0x000fe2000f8e00ff */
[----:B------:R-:W-:Y:S02]  /*5f50*/  UIMAD UR17, UR17, UR6, URZ ;  /* 0x00000006111172a4 */ /* 0x000fe4000f8e023f */
[----:B------:R-:W-:Y:S02]  /*5f60*/  UIMAD.WIDE.U32 UR22, UR10, UR6, URZ ;  /* 0x000000060a1672a5 */ /* 0x000fe4000f8e003f */
[----:B------:R-:W-:Y:S02]  /*5f70*/  UIMAD UR17, UR10, UR7, UR17 ;  /* 0x000000070a1172a4 */ /* 0x000fe4000f8e0211 */
[----:B------:R-:W-:Y:S02]  /*5f80*/  USHF.L.U32 UR6, UR22, 0x6, URZ ;  /* 0x0000000616067899 */ /* 0x000fe4000800063f */
[----:B------:R-:W-:Y:S02]  /*5f90*/  UIADD3 UR17, UR23, UR17, URZ ;  /* 0x0000001117117290 */ /* 0x000fe4000fffe03f */
[----:B------:R-:W-:Y:S02]  /*5fa0*/  USHF.L.U32 UR7, UR10, 0x6, URZ ;  /* 0x000000060a077899 */ /* 0x000fe4000800063f */
[----:B------:R-:W-:Y:S01]  /*5fb0*/  IADD3 R6, P3, P2, R240, UR6, R3 ;  /* 0x00000006f0067c10 */ /* 0x000fe2000fa7e003 */
[----:B------:R-:W-:Y:S03]  /*5fc0*/  USHF.L.U64.HI UR17, UR22, 0x6, UR17 ;  /* 0x0000000616117899 */ /* 0x000fe60008010211 */
[----:B------:R-:W-:Y:S03]  /*5fd0*/  IMAD.U32 R3, RZ, RZ, UR7 ;  /* 0x00000007ff037e24 */ /* 0x000fe6000f8e00ff */
[----:B------:R-:W-:Y:S02]  /*5fe0*/  IADD3.X R5, R247, UR17, R5, P3, P2 ;  /* 0x00000011f7057c10 */ /* 0x000fe40009fe4405 */
[----:B--2---:R-:W-:Y:S04]  /*5ff0*/  IADD3 R4, P2, R8, UR7, RZ ;  /* 0x0000000708047c10 */ /* 0x004fe8000ff5e0ff */
[----:B------:R-:W-:Y:S02]  /*6000*/  LEA.HI.X.SX32 R3, R3, R244, 0x1, P2 ;  /* 0x000000f403037211 */ /* 0x000fe400010f0eff */
[C---:B------:R-:W-:Y:S04]  /*6010*/  LEA R8, P2, R4.reuse, c[0x0][0x280], 0x2 ;  /* 0x0000a00004087a11 */ /* 0x040fe800078410ff */
[----:B------:R-:W-:Y:S02]  /*6020*/  LEA.HI.X R9, R4, c[0x0][0x284], R3, 0x2, P2 ;  /* 0x0000a10004097a11 */ /* 0x000fe400010f1403 */
[----:B------:R-:W-:Y:S04]  /*6030*/  IADD3 R4, P2, R240, UR6, RZ ;  /* 0x00000006f0047c10 */ /* 0x000fe8000ff5e0ff */
[----:B------:R-:W-:Y:S02]  /*6040*/  IADD3.X R3, R247, UR17, RZ, P2, !PT ;  /* 0x00000011f7037c10 */ /* 0x000fe400097fe4ff */
[C---:B------:R-:W-:Y:S04]  /*6050*/  LEA R10, P2, R4.reuse, c[0x0][0x1f0], 0x1 ;  /* 0x00007c00040a7a11 */ /* 0x040fe800078408ff */
[----:B------:R-:W-:Y:S01]  /*6060*/  LEA.HI.X R11, R4, c[0x0][0x1f4], R3, 0x1, P2 ;  /* 0x00007d00040b7a11 */ /* 0x000fe200010f0c03 */
[----:B------:R-:W-:Y:S01]  /*6070*/  IMAD.U32 R4, RZ, RZ, UR7 ;  /* 0x00000007ff047e24 */ /* 0x000fe2000f8e00ff */
[C---:B------:R-:W-:Y:S04]  /*6080*/  LEA R12, P2, R6.reuse, c[0x0][0x1f0], 0x1 ;  /* 0x00007c00060c7a11 */ /* 0x040fe800078408ff */
[----:B------:R-:W-:Y:S02]  /*6090*/  LEA.HI.X R13, R6, c[0x0][0x1f4], R5, 0x1, P2 ;  /* 0x00007d00060d7a11 */ /* 0x000fe400010f0c05 */
[----:B------:R-:W-:Y:S02]  /*60a0*/  LOP3.LUT P2, RZ, R248, 0x1, RZ, 0xc0, !PT ;  /* 0x00000001f8ff7812 */ /* 0x000fe4000784c0ff */
[----:B------:R-:W-:Y:S04]  /*60b0*/  IADD3 R4, -R239, UR14, -R4 ;  /* 0x0000000eef047c10 */ /* 0x000fe8000fffe904 */
        /* <DEDUP_REMOVED lines=8> */
[----:B------:R-:W-:Y:S11]  /*6140*/  ISETP.LT.OR P3, PT, R4, 0x21, !P3 ;  /* 0x000000210400780c */ /* 0x000ff60005f61670 */
[----:B------:R1:W-:Y:S01]  /*6150*/  LDGSTS.E.BYPASS.LTC128B.128 [R237+0x10080], [R10.64+0x80], !P4 ;  /* 0x100800800aed7fae */ /* 0x0003e2000e101d52 */
[C---:B------:R-:W-:Y:S03]  /*6160*/  ISETP.GT.AND P4, PT, R236.reuse, 0xf, PT ;  /* 0x0000000fec00780c */ /* 0x040fe60003f84270 */
[----:B------:R1:W-:Y:S04]  /*6170*/  LDGSTS.E.BYPASS.LTC128B.128 [R237+0xf080], [R12.64], !P2 ;  /* 0x0f0800000ced7fae */ /* 0x0003e8000d101d52 */
[----:B------:R1:W-:Y:S06]  /*6180*/  LDGSTS.E.BYPASS.LTC128B.128 [R237+0x11080], [R12.64+0x80], !P3 ;  /* 0x110800800ced7fae */ /* 0x0003ec000d901d52 */
[----:B------:R-:W-:Y:S05]  /*6190*/  @!P4 IMAD.SHL.U32 R3, R236, 0x10, RZ ;  /* 0x00000010ec03c824 */ /* 0x000fea00078e00ff */
[----:B------:R1:W-:Y:S02]  /*61a0*/  @!P4 LDGSTS.E.BYPASS.LTC128B.128 [R3+0x12280], [R8.64] ;  /* 0x122800000803cfae */ /* 0x0003e4000b901d52 */
.L_x_466:
[-C--:B-12-4-:R-:W-:Y:S01]  /*61b0*/  HMMA.16816.F32.BF16 R4, R132, R136.reuse, RZ ;  /* 0x000000888404723c */ /* 0x096fe200000418ff */
[----:B------:R-:W-:Y:S01]  /*61c0*/  LDSM.16.M88.4 R140, [R230+0x1800] ;  /* 0x00180000e68c783b */ /* 0x000fe20000000200 */
[----:B------:R-:W-:Y:S02]  /*61d0*/  USHF.L.U32 UR11, UR11, 0xd, URZ ;  /* 0x0000000d0b0b7899 */ /* 0x000fe4000800063f */
[----:B------:R-:W-:Y:S01]  /*61e0*/  UIADD3 UR6, UR4, 0x1, URZ ;  /* 0x0000000104067890 */ /* 0x000fe2000fffe03f */
[----:B------:R-:W-:Y:S01]  /*61f0*/  LDSM.16.MT88.4 R144, [R2+0x4080] ;  /* 0x004080000290783b */ /* 0x000fe20000004200 */
[----:B------:R-:W-:Y:S02]  /*6200*/  UISETP.GE.AND UP0, UPT, UR4, 0x1, UPT ;  /* 0x000000010400788c */ /* 0x000fe4000bf06270 */
[C---:B------:R-:W-:Y:S01]  /*6210*/  HMMA.16816.F32.BF16 R8, R80.reuse, R136, RZ ;  /* 0x000000885008723c */ /* 0x040fe200000418ff */
[----:B------:R-:W-:Y:S04]  /*6220*/  LDSM.16.M88.4 R148, [R229+0x1000] ;  /* 0x00100000e594783b */ /* 0x000fe80000000200 */
[----:B------:R-:W0:Y:S03]  /*6230*/  LDGDEPBAR ;  /* 0x00000000000079af */ /* 0x000e260000000000 */
[-C--:B------:R-:W-:Y:S08]  /*6240*/  HMMA.16816.F32.BF16 R12, R80, R138.reuse, RZ ;  /* 0x0000008a500c723c */ /* 0x080ff000000418ff */
[C---:B------:R-:W-:Y:S01]  /*6250*/  HMMA.16816.F32.BF16 R16, R132.reuse, R138, RZ ;  /* 0x0000008a8410723c */ /* 0x040fe200000418ff */
[----:B------:R-:W-:Y:S07]  /*6260*/  LDSM.16.MT88.4 R136, [R2+0x1080] ;  /* 0x001080000288783b */ /* 0x000fee0000004200 */
[-C--:B------:R-:W-:Y:S08]  /*6270*/  HMMA.16816.F32.BF16 R20, R132, R152.reuse, RZ ;  /* 0x000000988414723c */ /* 0x080ff000000418ff */
[C---:B------:R-:W-:Y:S08]  /*6280*/  HMMA.16816.F32.BF16 R24, R80.reuse, R152, RZ ;  /* 0x000000985018723c */ /* 0x040ff000000418ff */
[-C--:B------:R-:W-:Y:S08]  /*6290*/  HMMA.16816.F32.BF16 R76, R80, R154.reuse, RZ ;  /* 0x0000009a504c723c */ /* 0x080ff000000418ff */
[----:B------:R-:W-:Y:S01]  /*62a0*/  HMMA.16816.F32.BF16 R80, R132, R154, RZ ;  /* 0x0000009a8450723c */ /* 0x000fe200000418ff */
[----:B------:R-:W1:Y:S04]  /*62b0*/  LDSM.16.M88.4 R132, [R230+0x1000] ;  /* 0x00100000e684783b */ /* 0x000e680000000200 */
[----:B------:R-:W2:Y:S03]  /*62c0*/  LDSM.16.MT88.4 R152, [R2+0x1880] ;  /* 0x001880000298783b */ /* 0x000ea60000004200 */
[-C--:B------:R-:W-:Y:S08]  /*62d0*/  HMMA.16816.F32.BF16 R4, R204, R208.reuse, R4 ;  /* 0x000000d0cc04723c */ /* 0x080ff00000041804 */
[C---:B------:R-:W-:Y:S01]  /*62e0*/  HMMA.16816.F32.BF16 R8, R212.reuse, R208, R8 ;  /* 0x000000d0d408723c */ /* 0x040fe20000041808 */
[----:B------:R-:W3:Y:S07]  /*62f0*/  LDL.64 R208, [R1] ;  /* 0x0000000001d07983 */ /* 0x000eee0000100a00 */
[-C--:B------:R-:W-:Y:S08]  /*6300*/  HMMA.16816.F32.BF16 R12, R212, R210.reuse, R12 ;  /* 0x000000d2d40c723c */ /* 0x080ff0000004180c */
[C---:B------:R-:W-:Y:S08]  /*6310*/  HMMA.16816.F32.BF16 R16, R204.reuse, R210, R16 ;  /* 0x000000d2cc10723c */ /* 0x040ff00000041810 */
[-C--:B------:R-:W-:Y:S08]  /*6320*/  HMMA.16816.F32.BF16 R20, R204, R216.reuse, R20 ;  /* 0x000000d8cc14723c */ /* 0x080ff00000041814 */
[C---:B------:R-:W-:Y:S08]  /*6330*/  HMMA.16816.F32.BF16 R24, R212.reuse, R216, R24 ;  /* 0x000000d8d418723c */ /* 0x040ff00000041818 */
[-C--:B------:R-:W-:Y:S08]  /*6340*/  HMMA.16816.F32.BF16 R76, R212, R218.reuse, R76 ;  /* 0x000000dad44c723c */ /* 0x080ff0000004184c */
[----:B------:R-:W-:Y:S01]  /*6350*/  HMMA.16816.F32.BF16 R80, R204, R218, R80 ;  /* 0x000000dacc50723c */ /* 0x000fe20000041850 */
[----:B------:R-:W4:Y:S07]  /*6360*/  LDSM.16.M88.4 R204, [R229+0x1800] ;  /* 0x00180000e5cc783b */ /* 0x000f2e0000000200 */
[-C--:B-1----:R-:W-:Y:S08]  /*6370*/  HMMA.16816.F32.BF16 R4, R132, R136.reuse, R4 ;  /* 0x000000888404723c */ /* 0x082ff00000041804 */
[C---:B------:R-:W-:Y:S08]  /*6380*/  HMMA.16816.F32.BF16 R8, R140.reuse, R136, R8 ;  /* 0x000000888c08723c */ /* 0x040ff00000041808 */
[-C--:B------:R-:W-:Y:S08]  /*6390*/  HMMA.16816.F32.BF16 R12, R140, R138.reuse, R12 ;  /* 0x0000008a8c0c723c */ /* 0x080ff0000004180c */
[C---:B------:R-:W-:Y:S01]  /*63a0*/  HMMA.16816.F32.BF16 R16, R132.reuse, R138, R16 ;  /* 0x0000008a8410723c */ /* 0x040fe20000041810 */
[----:B------:R-:W1:Y:S07]  /*63b0*/  LDSM.16.MT88.4 R136, [R2+0x4880] ;  /* 0x004880000288783b */ /* 0x000e6e0000004200 */
[-C--:B------:R-:W-:Y:S08]  /*63c0*/  HMMA.16816.F32.BF16 R20, R132, R144.reuse, R20 ;  /* 0x000000908414723c */ /* 0x080ff00000041814 */
[C---:B------:R-:W-:Y:S08]  /*63d0*/  HMMA.16816.F32.BF16 R24, R140.reuse, R144, R24 ;  /* 0x000000908c18723c */ /* 0x040ff00000041818 */
[-C--:B------:R-:W-:Y:S01]  /*63e0*/  HMMA.16816.F32.BF16 R76, R140, R146.reuse, R76 ;  /* 0x000000928c4c723c */ /* 0x080fe2000004184c */
[----:B------:R-:W-:Y:S07]  /*63f0*/  LDSM.16.MT88.4 R140, [R2+0x2080] ;  /* 0x00208000028c783b */ /* 0x000fee0000004200 */
[----:B------:R-:W-:Y:S01]  /*6400*/  HMMA.16816.F32.BF16 R80, R132, R146, R80 ;  /* 0x000000928450723c */ /* 0x000fe20000041850 */
[----:B------:R-:W1:Y:S04]  /*6410*/  LDSM.16.M88.4 R132, [R230+0x2000] ;  /* 0x00200000e684783b */ /* 0x000e680000000200 */
[----:B------:R-:W1:Y:S03]  /*6420*/  LDSM.16.M88.4 R144, [R230+0x2800] ;  /* 0x00280000e690783b */ /* 0x000e660000000200 */
[-C--:B--2---:R-:W-:Y:S08]  /*6430*/  HMMA.16816.F32.BF16 R4, R148, R152.reuse, R4 ;  /* 0x000000989404723c */ /* 0x084ff00000041804 */
[C---:B----4-:R-:W-:Y:S08]  /*6440*/  HMMA.16816.F32.BF16 R8, R204.reuse, R152, R8 ;  /* 0x00000098cc08723c */ /* 0x050ff00000041808 */
[-C--:B------:R-:W-:Y:S08]  /*6450*/  HMMA.16816.F32.BF16 R12, R204, R154.reuse, R12 ;  /* 0x0000009acc0c723c */ /* 0x080ff0000004180c */
[C---:B------:R-:W-:Y:S01]  /*6460*/  HMMA.16816.F32.BF16 R16, R148.reuse, R154, R16 ;  /* 0x0000009a9410723c */ /* 0x040fe20000041810 */
[----:B------:R-:W-:Y:S07]  /*6470*/  LDSM.16.MT88.4 R152, [R2+0x2880] ;  /* 0x002880000298783b */ /* 0x000fee0000004200 */
[-C--:B-1----:R-:W-:Y:S08]  /*6480*/  HMMA.16816.F32.BF16 R20, R148, R136.reuse, R20 ;  /* 0x000000889414723c */ /* 0x082ff00000041814 */
[C---:B------:R-:W-:Y:S08]  /*6490*/  HMMA.16816.F32.BF16 R24, R204.reuse, R136, R24 ;  /* 0x00000088cc18723c */ /* 0x040ff00000041818 */
[-C--:B------:R-:W-:Y:S01]  /*64a0*/  HMMA.16816.F32.BF16 R76, R204, R138.reuse, R76 ;  /* 0x0000008acc4c723c */ /* 0x080fe2000004184c */
[----:B------:R-:W-:Y:S07]  /*64b0*/  LDSM.16.M88.4 R204, [R229+0x2800] ;  /* 0x00280000e5cc783b */ /* 0x000fee0000000200 */
[----:B------:R-:W-:Y:S01]  /*64c0*/  HMMA.16816.F32.BF16 R80, R148, R138, R80 ;  /* 0x0000008a9450723c */ /* 0x000fe20000041850 */
[----:B------:R-:W1:Y:S04]  /*64d0*/  LDSM.16.MT88.4 R136, [R2+0x5080] ;  /* 0x005080000288783b */ /* 0x000e680000004200 */
[----:B------:R-:W2:Y:S03]  /*64e0*/  LDSM.16.M88.4 R148, [R229+0x2000] ;  /* 0x00200000e594783b */ /* 0x000ea60000000200 */
[-C--:B------:R-:W-:Y:S08]  /*64f0*/  HMMA.16816.F32.BF16 R4, R132, R140.reuse, R4 ;  /* 0x0000008c8404723c */ /* 0x080ff00000041804 */
[C---:B------:R-:W-:Y:S08]  /*6500*/  HMMA.16816.F32.BF16 R8, R144.reuse, R140, R8 ;  /* 0x0000008c9008723c */ /* 0x040ff00000041808 */
[-C--:B------:R-:W-:Y:S08]  /*6510*/  HMMA.16816.F32.BF16 R12, R144, R142.reuse, R12 ;  /* 0x0000008e900c723c */ /* 0x080ff0000004180c */
[C---:B------:R-:W-:Y:S01]  /*6520*/  HMMA.16816.F32.BF16 R16, R132.reuse, R142, R16 ;  /* 0x0000008e8410723c */ /* 0x040fe20000041810 */
[----:B------:R-:W4:Y:S07]  /*6530*/  LDSM.16.MT88.4 R140, [R2+0x5880] ;  /* 0x00588000028c783b */ /* 0x000f2e0000004200 */
[-C--:B-1----:R-:W-:Y:S08]  /*6540*/  HMMA.16816.F32.BF16 R20, R132, R136.reuse, R20 ;  /* 0x000000888414723c */ /* 0x082ff00000041814 */
[C---:B------:R-:W-:Y:S08]  /*6550*/  HMMA.16816.F32.BF16 R24, R144.reuse, R136, R24 ;  /* 0x000000889018723c */ /* 0x040ff00000041818 */
[-C--:B------:R-:W-:Y:S07]  /*6560*/  HMMA.16816.F32.BF16 R76, R144, R138.reuse, R76 ;  /* 0x0000008a904c723c */ /* 0x080fee000004184c */
[----:B------:R-:W-:Y:S01]  /*6570*/  IMAD.U32 R145, RZ, RZ, UR11 ;  /* 0x0000000bff917e24 */ /* 0x000fe2000f8e00ff */
[----:B------:R-:W-:Y:S08]  /*6580*/  HMMA.16816.F32.BF16 R80, R132, R138, R80 ;  /* 0x0000008a8450723c */ /* 0x000ff00000041850 */
[-C--:B--2---:R-:W-:Y:S08]  /*6590*/  HMMA.16816.F32.BF16 R4, R148, R152.reuse, R4 ;  /* 0x000000989404723c */ /* 0x084ff00000041804 */
[C---:B------:R-:W-:Y:S08]  /*65a0*/  HMMA.16816.F32.BF16 R8, R204.reuse, R152, R8 ;  /* 0x00000098cc08723c */ /* 0x040ff00000041808 */
[-C--:B------:R-:W-:Y:S08]  /*65b0*/  HMMA.16816.F32.BF16 R12, R204, R154.reuse, R12 ;  /* 0x0000009acc0c723c */ /* 0x080ff0000004180c */
[C---:B------:R-:W-:Y:S08]  /*65c0*/  HMMA.16816.F32.BF16 R16, R148.reuse, R154, R16 ;  /* 0x0000009a9410723c */ /* 0x040ff00000041810 */
[-C--:B----4-:R-:W-:Y:S08]  /*65d0*/  HMMA.16816.F32.BF16 R20, R148, R140.reuse, R20 ;  /* 0x0000008c9414723c */ /* 0x090ff00000041814 */
[C---:B------:R-:W-:Y:S08]  /*65e0*/  HMMA.16816.F32.BF16 R24, R204.reuse, R140, R24 ;  /* 0x0000008ccc18723c */ /* 0x040ff00000041818 */
[-C--:B------:R-:W-:Y:S04]  /*65f0*/  HMMA.16816.F32.BF16 R76, R204, R142.reuse, R76 ;  /* 0x0000008ecc4c723c */ /* 0x080fe8000004184c */
[----:B---3--:R-:W-:Y:S01]  /*6600*/  IADD3 R3, P2, R208, UR11, RZ ;  /* 0x0000000bd0037c10 */ /* 0x008fe2000ff5e0ff */
[----:B------:R-:W-:Y:S03]  /*6610*/  UMOV UR11, UR10 ;  /* 0x0000000a000b7c82 */ /* 0x000fe60008000000 */
[----:B------:R-:W-:Y:S04]  /*6620*/  HMMA.16816.F32.BF16 R80, R148, R142, R80 ;  /* 0x0000008e9450723c */ /* 0x000fe80000041850 */
[----:B------:R-:W-:Y:S02]  /*6630*/  LEA.HI.X.SX32 R2, R145, R252, 0x1, P2 ;  /* 0x000000fc91027211 */ /* 0x000fe400010f0eff */
[C---:B------:R-:W-:Y:S01]  /*6640*/  LEA R138, P2, R3.reuse, c[0x0][0x220], 0x2 ;  /* 0x00008800038a7a11 */ /* 0x040fe200078410ff */
[----:B------:R-:W-:Y:S05]  /*6650*/  LDSM.16.MT88.4 R144, [R231+0x18080] ;  /* 0x01808000e790783b */ /* 0x000fea0000004200 */
[----:B------:R-:W-:Y:S05]  /*6660*/  LEA.HI.X R139, R3, c[0x0][0x224], R2, 0x2, P2 ;  /* 0x00008900038b7a11 */ /* 0x000fea00010f1402 */
[----:B------:R-:W-:Y:S04]  /*6670*/  RED.E.ADD.F32.FTZ.RN.STRONG.GPU [R138.64], R4 ;  /* 0x000000048a00798e */ /* 0x000fe8000c10e792 */
[----:B------:R-:W-:Y:S04]  /*6680*/  RED.E.ADD.F32.FTZ.RN.STRONG.GPU [R138.64+0x400], R5 ;  /* 0x000400058a00798e */ /* 0x000fe8000c10e792 */
[----:B------:R-:W-:Y:S04]  /*6690*/  RED.E.ADD.F32.FTZ.RN.STRONG.GPU [R138.64+0x800], R6 ;  /* 0x000800068a00798e */ /* 0x000fe8000c10e792 */
[----:B------:R-:W-:Y:S04]  /*66a0*/  RED.E.ADD.F32.FTZ.RN.STRONG.GPU [R138.64+0xc00], R7 ;  /* 0x000c00078a00798e */ /* 0x000fe8000c10e792 */
[----:B------:R1:W-:Y:S04]  /*66b0*/  RED.E.ADD.F32.FTZ.RN.STRONG.GPU [R138.64+0x1000], R8 ;  /* 0x001000088a00798e */ /* 0x0003e8000c10e792 */
[----:B------:R-:W-:Y:S04]  /*66c0*/  RED.E.ADD.F32.FTZ.RN.STRONG.GPU [R138.64+0x1400], R9 ;  /* 0x001400098a00798e */ /* 0x000fe8000c10e792 */
[----:B------:R-:W-:Y:S04]  /*66d0*/  RED.E.ADD.F32.FTZ.RN.STRONG.GPU [R138.64+0x1800], R10 ;  /* 0x0018000a8a00798e */ /* 0x000fe8000c10e792 */
[----:B------:R-:W-:Y:S04]  /*66e0*/  RED.E.ADD.F32.FTZ.RN.STRONG.GPU [R138.64+0x1c00], R11 ;  /* 0x001c000b8a00798e */ /* 0x000fe8000c10e792 */
[----:B------:R-:W-:Y:S04]  /*66f0*/  RED.E.ADD.F32.FTZ.RN.STRONG.GPU [R138.64+0x2000], R16 ;  /* 0x002000108a00798e */ /* 0x000fe8000c10e792 */
[----:B------:R-:W-:Y:S04]  /*6700*/  RED.E.ADD.F32.FTZ.RN.STRONG.GPU [R138.64+0x2400], R17 ;  /* 0x002400118a00798e */ /* 0x000fe8000c10e792 */
[----:B------:R-:W-:Y:S01]  /*6710*/  RED.E.ADD.F32.FTZ.RN.STRONG.GPU [R138.64+0x2800], R18 ;  /* 0x002800128a00798e */ /* 0x000fe2000c10e792 */
[----:B-1----:R-:W-:Y:S03]  /*6720*/  IMAD.U32 R8, RZ, RZ, UR4 ;  /* 0x00000004ff087e24 */ /* 0x002fe6000f8e00ff */
[----:B------:R-:W-:Y:S01]  /*6730*/  RED.E.ADD.F32.FTZ.RN.STRONG.GPU [R138.64+0x2c00], R19 ;  /* 0x002c00138a00798e */ /* 0x000fe2000c10e792 */
[----:B------:R-:W-:Y:S01]  /*6740*/  USEL UR4, UR6, URZ, !UP0 ;  /* 0x0000003f06047287 */ /* 0x000fe2000c000000 */
[----:B------:R-:W-:Y:S02]  /*6750*/  IMAD R8, R8, 0x2000, R233 ;  /* 0x0000200008087824 */ /* 0x000fe400078e02e9 */
[----:B------:R-:W-:Y:S01]  /*6760*/  RED.E.ADD.F32.FTZ.RN.STRONG.GPU [R138.64+0x3000], R12 ;  /* 0x0030000c8a00798e */ /* 0x000fe2000c10e792 */
[----:B------:R-:W-:Y:S01]  /*6770*/  UISETP.GE.AND UP0, UPT, UR10, UR12, UPT ;  /* 0x0000000c0a00728c */ /* 0x000fe2000bf06270 */
[----:B------:R-:W-:Y:S02]  /*6780*/  IMAD.SHL.U32 R2, R8, 0x2, RZ ;  /* 0x0000000208027824 */ /* 0x000fe400078e00ff */
[----:B------:R-:W-:Y:S01]  /*6790*/  RED.E.ADD.F32.FTZ.RN.STRONG.GPU [R138.64+0x3400], R13 ;  /* 0x0034000d8a00798e */ /* 0x000fe2000c10e792 */
[----:B------:R-:W-:Y:S02]  /*67a0*/  UIADD3 UR6, UR13, 0x1, URZ ;  /* 0x000000010d067890 */ /* 0x000fe4000fffe03f */
[----:B------:R-:W-:Y:S01]  /*67b0*/  PLOP3.LUT P2, PT, PT, PT, UP0, 0x80, 0x0 ;  /* 0x000000000000781c */ /* 0x000fe20003f4f008 */
[----:B------:R-:W-:Y:S01]  /*67c0*/  RED.E.ADD.F32.FTZ.RN.STRONG.GPU [R138.64+0x3800], R14 ;  /* 0x0038000e8a00798e */ /* 0x000fe2000c10e792 */
[----:B------:R-:W-:Y:S03]  /*67d0*/  UISETP.GE.AND UP0, UPT, UR13, 0x1, UPT ;  /* 0x000000010d00788c */ /* 0x000fe6000bf06270 */
[----:B------:R-:W-:Y:S01]  /*67e0*/  LDSM.16.MT88.4 R8, [R231+0x15480] ;  /* 0x01548000e708783b */ /* 0x000fe20000004200 */
[----:B------:R-:W-:Y:S03]  /*67f0*/  USEL UR13, UR6, URZ, !UP0 ;  /* 0x0000003f060d7287 */ /* 0x000fe6000c000000 */
[----:B------:R-:W-:Y:S04]  /*6800*/  RED.E.ADD.F32.FTZ.RN.STRONG.GPU [R138.64+0x3c00], R15 ;  /* 0x003c000f8a00798e */ /* 0x000fe8000c10e792 */
[----:B------:R-:W1:Y:S04]  /*6810*/  LDSM.16.MT88.4 R12, [R2+0x6080] ;  /* 0x00608000020c783b */ /* 0x000e680000004200 */
[----:B------:R-:W-:Y:S04]  /*6820*/  RED.E.ADD.F32.FTZ.RN.STRONG.GPU [R138.64+0x4000], R20 ;  /* 0x004000148a00798e */ /* 0x000fe8000c10e792 */
[----:B------:R-:W2:Y:S04]  /*6830*/  LDSM.16.MT88.4 R16, [R231+0x16480] ;  /* 0x01648000e710783b */ /* 0x000ea80000004200 */
[----:B------:R-:W-:Y:S04]  /*6840*/  RED.E.ADD.F32.FTZ.RN.STRONG.GPU [R138.64+0x4400], R21 ;  /* 0x004400158a00798e */ /* 0x000fe8000c10e792 */
[----:B------:R-:W-:Y:S04]  /*6850*/  RED.E.ADD.F32.FTZ.RN.STRONG.GPU [R138.64+0x4800], R22 ;  /* 0x004800168a00798e */ /* 0x000fe8000c10e792 */
[----:B------:R-:W-:Y:S04]  /*6860*/  RED.E.ADD.F32.FTZ.RN.STRONG.GPU [R138.64+0x4c00], R23 ;  /* 0x004c00178a00798e */ /* 0x000fe8000c10e792 */
[----:B------:R-:W3:Y:S04]  /*6870*/  LDSM.16.MT88.4 R20, [R231+0x17480] ;  /* 0x01748000e714783b */ /* 0x000ee80000004200 */
[----:B------:R-:W-:Y:S04]  /*6880*/  RED.E.ADD.F32.FTZ.RN.STRONG.GPU [R138.64+0x5000], R24 ;  /* 0x005000188a00798e */ /* 0x000fe8000c10e792 */
[----:B------:R-:W-:Y:S04]  /*6890*/  LDSM.16.MT88.4 R132, [R2+0x6880] ;  /* 0x006880000284783b */ /* 0x000fe80000004200 */
[----:B------:R-:W-:Y:S01]  /*68a0*/  LDSM.16.MT88.4 R140, [R2+0x8880] ;  /* 0x00888000028c783b */ /* 0x000fe20000004200 */
[-C--:B-1---5:R-:W-:Y:S03]  /*68b0*/  HMMA.16816.F32.BF16 R84, R8, R12.reuse, R84 ;  /* 0x0000000c0854723c */ /* 0x0a2fe60000041854 */
[----:B------:R-:W-:Y:S04]  /*68c0*/  RED.E.ADD.F32.FTZ.RN.STRONG.GPU [R138.64+0x5400], R25 ;  /* 0x005400198a00798e */ /* 0x000fe8000c10e792 */
[----:B------:R-:W-:Y:S01]  /*68d0*/  RED.E.ADD.F32.FTZ.RN.STRONG.GPU [R138.64+0x5800], R26 ;  /* 0x0058001a8a00798e */ /* 0x000fe2000c10e792 */
[-C--:B--2---:R-:W-:Y:S03]  /*68e0*/  HMMA.16816.F32.BF16 R88, R16, R12.reuse, R88 ;  /* 0x0000000c1058723c */ /* 0x084fe60000041858 */
[----:B------:R-:W-:Y:S04]  /*68f0*/  RED.E.ADD.F32.FTZ.RN.STRONG.GPU [R138.64+0x5c00], R27 ;  /* 0x005c001b8a00798e */ /* 0x000fe8000c10e792 */
[----:B------:R-:W1:Y:S04]  /*6900*/  LDSM.16.MT88.4 R24, [R2+0x8080] ;  /* 0x008080000218783b */ /* 0x000e680000004200 */
[----:B------:R-:W-:Y:S04]  /*6910*/  LDSM.16.MT88.4 R148, [R2+0x9880] ;  /* 0x009880000294783b */ /* 0x000fe80000004200 */
[----:B------:R-:W-:Y:S01]  /*6920*/  RED.E.ADD.F32.FTZ.RN.STRONG.GPU [R138.64+0x6000], R80 ;  /* 0x006000508a00798e */ /* 0x000fe2000c10e792 */
[C---:B---3--:R-:W-:Y:S03]  /*6930*/  HMMA.16816.F32.BF16 R92, R20.reuse, R12, R92 ;  /* 0x0000000c145c723c */ /* 0x048fe6000004185c */
[----:B------:R-:W-:Y:S04]  /*6940*/  RED.E.ADD.F32.FTZ.RN.STRONG.GPU [R138.64+0x6400], R81 ;  /* 0x006400518a00798e */ /* 0x000fe8000c10e792 */
[----:B------:R-:W-:Y:S01]  /*6950*/  RED.E.ADD.F32.FTZ.RN.STRONG.GPU [R138.64+0x6800], R82 ;  /* 0x006800528a00798e */ /* 0x000fe2000c10e792 */
[-C--:B------:R-:W-:Y:S03]  /*6960*/  HMMA.16816.F32.BF16 R96, R20, R14.reuse, R96 ;  /* 0x0000000e1460723c */ /* 0x080fe60000041860 */
[----:B------:R-:W-:Y:S04]  /*6970*/  RED.E.ADD.F32.FTZ.RN.STRONG.GPU [R138.64+0x6c00], R83 ;  /* 0x006c00538a00798e */ /* 0x000fe8000c10e792 */
[----:B------:R-:W2:Y:S01]  /*6980*/  LDSM.16.MT88.4 R80, [R231+0x15880] ;  /* 0x01588000e750783b */ /* 0x000ea20000004200 */
[-C--:B------:R-:W-:Y:S03]  /*6990*/  HMMA.16816.F32.BF16 R100, R16, R14.reuse, R100 ;  /* 0x0000000e1064723c */ /* 0x080fe60000041864 */
[----:B------:R-:W-:Y:S04]  /*69a0*/  RED.E.ADD.F32.FTZ.RN.STRONG.GPU [R138.64+0x7000], R76 ;  /* 0x0070004c8a00798e */ /* 0x000fe8000c10e792 */
[----:B------:R-:W-:Y:S01]  /*69b0*/  RED.E.ADD.F32.FTZ.RN.STRONG.GPU [R138.64+0x7400], R77 ;  /* 0x0074004d8a00798e */ /* 0x000fe2000c10e792 */
[C---:B------:R-:W-:Y:S03]  /*69c0*/  HMMA.16816.F32.BF16 R104, R8.reuse, R14, R104 ;  /* 0x0000000e0868723c */ /* 0x040fe60000041868 */
[----:B------:R-:W-:Y:S04]  /*69d0*/  LDSM.16.MT88.4 R12, [R2+0x7080] ;  /* 0x00708000020c783b */ /* 0x000fe80000004200 */
[----:B------:R-:W-:Y:S01]  /*69e0*/  RED.E.ADD.F32.FTZ.RN.STRONG.GPU [R138.64+0x7800], R78 ;  /* 0x0078004e8a00798e */ /* 0x000fe2000c10e792 */
[-C--:B-1----:R-:W-:Y:S03]  /*69f0*/  HMMA.16816.F32.BF16 R108, R8, R24.reuse, R108 ;  /* 0x00000018086c723c */ /* 0x082fe6000004186c */
[----:B------:R-:W-:Y:S04]  /*6a00*/  RED.E.ADD.F32.FTZ.RN.STRONG.GPU [R138.64+0x7c00], R79 ;  /* 0x007c004f8a00798e */ /* 0x000fe8000c10e792 */
[----:B------:R-:W1:Y:S01]  /*6a10*/  LDSM.16.MT88.4 R76, [R231+0x16880] ;  /* 0x01688000e74c783b */ /* 0x000e620000004200 */
[-C--:B------:R-:W-:Y:S03]  /*6a20*/  HMMA.16816.F32.BF16 R112, R16, R24.reuse, R112 ;  /* 0x000000181070723c */ /* 0x080fe60000041870 */
[----:B------:R-:W3:Y:S05]  /*6a30*/  LDSM.16.MT88.4 R136, [R231+0x17880] ;  /* 0x01788000e788783b */ /* 0x000eea0000004200 */
[C---:B------:R-:W-:Y:S08]  /*6a40*/  HMMA.16816.F32.BF16 R116, R20.reuse, R24, R116 ;  /* 0x000000181474723c */ /* 0x040ff00000041874 */
[-C--:B------:R-:W-:Y:S01]  /*6a50*/  HMMA.16816.F32.BF16 R120, R20, R26.reuse, R120 ;  /* 0x0000001a1478723c */ /* 0x080fe20000041878 */
[----:B------:R-:W-:Y:S07]  /*6a60*/  LDSM.16.MT88.4 R20, [R231+0x17c80] ;  /* 0x017c8000e714783b */ /* 0x000fee0000004200 */
[-C--:B------:R-:W-:Y:S01]  /*6a70*/  HMMA.16816.F32.BF16 R124, R16, R26.reuse, R124 ;  /* 0x0000001a107c723c */ /* 0x080fe2000004187c */
[----:B------:R-:W-:Y:S07]  /*6a80*/  LDSM.16.MT88.4 R16, [R231+0x16c80] ;  /* 0x016c8000e710783b */ /* 0x000fee0000004200 */
[----:B------:R-:W-:Y:S01]  /*6a90*/  HMMA.16816.F32.BF16 R128, R8, R26, R128 ;  /* 0x0000001a0880723c */ /* 0x000fe20000041880 */
[----:B------:R-:W4:Y:S04]  /*6aa0*/  LDSM.16.MT88.4 R8, [R231+0x15c80] ;  /* 0x015c8000e708783b */ /* 0x000f280000004200 */
[----:B------:R-:W4:Y:S03]  /*6ab0*/  LDSM.16.MT88.4 R24, [R2+0x9080] ;  /* 0x009080000218783b */ /* 0x000f260000004200 */
[-C--:B--2---:R-:W-:Y:S08]  /*6ac0*/  HMMA.16816.F32.BF16 R84, R80, R132.reuse, R84 ;  /* 0x000000845054723c */ /* 0x084ff00000041854 */
[-C--:B-1----:R-:W-:Y:S08]  /*6ad0*/  HMMA.16816.F32.BF16 R88, R76, R132.reuse, R88 ;  /* 0x000000844c58723c */ /* 0x082ff00000041858 */
[C---:B---3--:R-:W-:Y:S08]  /*6ae0*/  HMMA.16816.F32.BF16 R92, R136.reuse, R132, R92 ;  /* 0x00000084885c723c */ /* 0x048ff0000004185c */
        /* <DEDUP_REMOVED lines=11> */
[----:B------:R-:W-:Y:S08]  /*6ba0*/  HMMA.16816.F32.BF16 R128, R80, R142, R128 ;  /* 0x0000008e5080723c */ /* 0x000ff00000041880 */
[-C--:B----4-:R-:W-:Y:S08]  /*6bb0*/  HMMA.16816.F32.BF16 R84, R8, R12.reuse, R84 ;  /* 0x0000000c0854723c */ /* 0x090ff00000041854 */
[-C--:B------:R-:W-:Y:S08]  /*6bc0*/  HMMA.16816.F32.BF16 R88, R16, R12.reuse, R88 ;  /* 0x0000000c1058723c */ /* 0x080ff00000041858 */
[C---:B------:R-:W-:Y:S08]  /*6bd0*/  HMMA.16816.F32.BF16 R92, R20.reuse, R12, R92 ;  /* 0x0000000c145c723c */ /* 0x040ff0000004185c */
[-C--:B------:R-:W-:Y:S08]  /*6be0*/  HMMA.16816.F32.BF16 R96, R20, R14.reuse, R96 ;  /* 0x0000000e1460723c */ /* 0x080ff00000041860 */
[-C--:B------:R-:W-:Y:S08]  /*6bf0*/  HMMA.16816.F32.BF16 R100, R16, R14.reuse, R100 ;  /* 0x0000000e1064723c */ /* 0x080ff00000041864 */
[C---:B------:R-:W-:Y:S08]  /*6c00*/  HMMA.16816.F32.BF16 R104, R8.reuse, R14, R104 ;  /* 0x0000000e0868723c */ /* 0x040ff00000041868 */
[-C--:B------:R-:W-:Y:S08]  /*6c10*/  HMMA.16816.F32.BF16 R108, R8, R24.reuse, R108 ;  /* 0x00000018086c723c */ /* 0x080ff0000004186c */
        /* <DEDUP_REMOVED lines=67> */
.L_x_448:
[----:B------:R-:W-:Y:S05]  /*7050*/  @P0 BRA `(.L_x_468) ;  /* 0x0000191000000947 */ /* 0x000fea0003800000 */
[----:B------:R-:W-:Y:S01]  /*7060*/  SHF.R.S32.HI R3, RZ, 0x1f, R236 ;  /* 0x0000001fff037819 */ /* 0x000fe200000114ec */
[----:B------:R-:W-:Y:S01]  /*7070*/  BAR.SYNC.DEFER_BLOCKING 0x1, 0x100 ;  /* 0x0044000000007b1d */ /* 0x000fe20000010000 */
[----:B------:R-:W-:Y:S02]  /*7080*/  F2FP.BF16.PACK_AB R28, R29, R28 ;  /* 0x0000001c1d1c723e */ /* 0x000fe400000010ff */
[----:B------:R-:W-:-:S02]  /*7090*/  LEA.HI R0, R3, R236, RZ, 0x2 ;  /* 0x000000ec03007211 */ /* 0x000fc400078f10ff */
[----:B-----5:R-:W-:Y:S01]  /*70a0*/  LEA.HI R4, R3, R236, RZ, 0x5 ;  /* 0x000000ec03047211 */ /* 0x020fe200078f28ff */
[----:B------:R-:W-:Y:S01]  /*70b0*/  ULDC.64 UR4, c[0x0][0x358] ;  /* 0x0000d60000047ab9 */ /* 0x000fe20000000a00 */
[--C-:B-1----:R-:W-:Y:S01]  /*70c0*/  SHF.R.S32.HI R5, RZ, 0x2, R0.reuse ;  /* 0x00000002ff057819 */ /* 0x102fe20000011400 */
[----:B------:R-:W-:Y:S01]  /*70d0*/  UISETP.NE.U32.AND UP1, UPT, URZ, UR4, UPT ;  /* 0x000000043f00728c */ /* 0x000fe2000bf25070 */
[----:B------:R-:W-:Y:S01]  /*70e0*/  SHF.R.S32.HI R2, RZ, 0x1f, R0 ;  /* 0x0000001fff027819 */ /* 0x000fe20000011400 */
[----:B------:R-:W-:Y:S01]  /*70f0*/  UMOV UR6, 0x4 ;  /* 0x0000000400067882 */ /* 0x000fe20000000000 */
[----:B------:R-:W-:Y:S01]  /*7100*/  SHF.R.S32.HI R7, RZ, 0x5, R4 ;  /* 0x00000005ff077819 */ /* 0x000fe20000011404 */
[----:B------:R-:W-:Y:S01]  /*7110*/  UISETP.NE.AND.EX UP1, UPT, URZ, UR5, UPT, UP1 ;  /* 0x000000053f00728c */ /* 0x000fe2000bf25310 */
[----:B------:R-:W-:Y:S02]  /*7120*/  LEA.HI R2, R2, R5, RZ, 0x3 ;  /* 0x0000000502027211 */ /* 0x000fe400078f18ff */
[----:B------:R-:W-:Y:S01]  /*7130*/  LEA.HI R4, R4, R7, RZ, 0x1 ;  /* 0x0000000704047211 */ /* 0x000fe200078f08ff */
[----:B------:R-:W-:Y:S01]  /*7140*/  ULDC.64 UR4, c[0x0][0x358] ;  /* 0x0000d60000047ab9 */ /* 0x000fe20000000a00 */
[----:B------:R-:W-:Y:S01]  /*7150*/  LOP3.LUT R2, R2, 0xfffffff8, RZ, 0xc0, !PT ;  /* 0xfffffff802027812 */ /* 0x000fe200078ec0ff */
[----:B------:R-:W-:Y:S01]  /*7160*/  UIMAD.WIDE UR4, UR15, UR6, UR4 ;  /* 0x000000060f0472a5 */ /* 0x000fe2000f8e0204 */
[----:B------:R-:W-:-:S02]  /*7170*/  LOP3.LUT R9, R0, 0x3ffffffc, RZ, 0xc0, !PT ;  /* 0x3ffffffc00097812 */ /* 0x000fc400078ec0ff */
        /* <DEDUP_REMOVED lines=8> */
[----:B------:R-:W-:Y:S01]  /*7200*/  LOP3.LUT P0, RZ, R2, 0x4, RZ, 0xc0, !PT ;  /* 0x0000000402ff7812 */ /* 0x000fe2000780c0ff */
[----:B------:R-:W-:Y:S01]  /*7210*/  IMAD.U32 R8, RZ, RZ, UR4 ;  /* 0x00000004ff087e24 */ /* 0x000fe2000f8e00ff */
[----:B------:R-:W-:Y:S01]  /*7220*/  LOP3.LUT R6, R6, 0x1c0, RZ, 0xc0, !PT ;  /* 0x000001c006067812 */ /* 0x000fe200078ec0ff */
[----:B------:R-:W-:Y:S01]  /*7230*/  IMAD R4, R4, 0x200, R9 ;  /* 0x0000020004047824 */ /* 0x000fe200078e0209 */
[----:B------:R-:W-:Y:S01]  /*7240*/  F2FP.BF16.PACK_AB R48, R49, R48 ;  /* 0x000000303130723e */ /* 0x000fe200000010ff */
[----:B------:R-:W-:Y:S01]  /*7250*/  IMAD.U32 R9, RZ, RZ, UR5 ;  /* 0x00000005ff097e24 */ /* 0x000fe2000f8e00ff */
[----:B------:R-:W-:Y:S01]  /*7260*/  LOP3.LUT R5, R6, 0x18, R5, 0xf8, !PT ;  /* 0x0000001806057812 */ /* 0x000fe200078ef805 */
[----:B------:R-:W-:Y:S01]  /*7270*/  ULDC.64 UR4, c[0x0][0x360] ;  /* 0x0000d80000047ab9 */ /* 0x000fe20000000a00 */
[----:B------:R-:W-:-:S02]  /*7280*/  SHF.R.U32.HI R6, RZ, 0x3, R6 ;  /* 0x00000003ff067819 */ /* 0x000fc40000011606 */
[----:B------:R-:W-:Y:S02]  /*7290*/  F2FP.BF16.PACK_AB R50, R51, R50 ;  /* 0x000000323332723e */ /* 0x000fe400000010ff */
[----:B------:R-:W-:Y:S02]  /*72a0*/  LOP3.LUT R5, R5, R6, RZ, 0x3c, !PT ;  /* 0x0000000605057212 */ /* 0x000fe400078e3cff */
[----:B------:R-:W-:Y:S02]  /*72b0*/  F2FP.BF16.PACK_AB R32, R33, R32 ;  /* 0x000000202120723e */ /* 0x000fe400000010ff */
[----:B------:R-:W-:Y:S01]  /*72c0*/  F2FP.BF16.PACK_AB R34, R35, R34 ;  /* 0x000000222322723e */ /* 0x000fe200000010ff */
[----:B------:R-:W-:Y:S01]  /*72d0*/  IMAD.U32 R4, R4, 0x2, R5 ;  /* 0x0000000204047824 */ /* 0x000fe200078e0005 */
[----:B------:R-:W-:Y:S02]  /*72e0*/  F2FP.BF16.PACK_AB R44, R45, R44 ;  /* 0x0000002c2d2c723e */ /* 0x000fe400000010ff */
[----:B------:R-:W-:Y:S01]  /*72f0*/  F2FP.BF16.PACK_AB R46, R47, R46 ;  /* 0x0000002e2f2e723e */ /* 0x000fe200000010ff */
[----:B------:R-:W-:Y:S01]  /*7300*/  IMAD.SHL.U32 R5, R4, 0x2, RZ ;  /* 0x0000000204057824 */ /* 0x000fe200078e00ff */
[----:B------:R-:W-:-:S02]  /*7310*/  F2FP.BF16.PACK_AB R36, R37, R36 ;  /* 0x000000242524723e */ /* 0x000fc400000010ff */
[----:B------:R-:W-:Y:S02]  /*7320*/  F2FP.BF16.PACK_AB R38, R39, R38 ;  /* 0x000000262726723e */ /* 0x000fe400000010ff */
        /* <DEDUP_REMOVED lines=60> */
[----:B------:R-:W-:Y:S01]  /*76f0*/  PLOP3.LUT P0, PT, PT, PT, UP1, 0x80, 0x0 ;  /* 0x000000000000781c */ /* 0x000fe20003f0f018 */
        /* <DEDUP_REMOVED lines=29> */
[----:B------:R-:W-:-:S04]  /*78d0*/  UISETP.NE.U32.AND UP0, UPT, URZ, UR4, UPT ;  /* 0x000000043f00728c */ /* 0x000fc8000bf05070 */
[----:B------:R-:W-:Y:S01]  /*78e0*/  UISETP.NE.AND.EX UP0, UPT, URZ, UR5, UPT, UP0 ;  /* 0x000000053f00728c */ /* 0x000fe2000bf05300 */
[----:B------:R-:W3:Y:S02]  /*78f0*/  @P0 LDG.E R0, [R8.64] ;  /* 0x0000001208000981 */ /* 0x000ee4000c1e1900 */
[----:B------:R-:W-:-:S03]  /*7900*/  ULDC.64 UR4, c[0x0][0x360] ;  /* 0x0000d80000047ab9 */ /* 0x000fc60000000a00 */
[----:B------:R-:W-:-:S05]  /*7910*/  PLOP3.LUT P1, PT, PT, PT, UP0, 0x80, 0x0 ;  /* 0x000000000000781c */ /* 0x000fca0003f2f008 */
[----:B------:R-:W-:Y:S01]  /*7920*/  @UP0 UIMAD.WIDE UR4, UR15, UR6, UR4 ;  /* 0x000000060f0402a5 */ /* 0x000fe2000f8e0204 */
[----:B------:R-:W-:-:S05]  /*7930*/  IMAD.MOV.U32 R53, RZ, RZ, c[0x0][0x2f0] ;  /* 0x0000bc00ff357624 */ /* 0x000fca00078e00ff */
[----:B------:R-:W-:Y:S02]  /*7940*/  IMAD.U32 R4, RZ, RZ, UR4 ;  /* 0x00000004ff047e24 */ /* 0x000fe4000f8e00ff */
[----:B-1----:R-:W-:-:S05]  /*7950*/  IMAD.U32 R5, RZ, RZ, UR5 ;  /* 0x00000005ff057e24 */ /* 0x002fca000f8e00ff */
[----:B------:R2:W5:Y:S01]  /*7960*/  @P1 LDG.E R53, [R4.64] ;  /* 0x0000001204351981 */ /* 0x000562000c1e1900 */
[----:B------:R-:W-:Y:S02]  /*7970*/  UMOV UR8, URZ ;  /* 0x0000003f00087c82 */ /* 0x000fe40008000000 */
[----:B------:R-:W-:Y:S01]  /*7980*/  UMOV UR9, URZ ;  /* 0x0000003f00097c82 */ /* 0x000fe20008000000 */
[----:B---3--:R-:W1:Y:S02]  /*7990*/  @P0 R2UR UR5, R0 ;  /* 0x00000000000503c2 */ /* 0x008e6400000e0000 */
[----:B-1----:R-:W-:Y:S02]  /*79a0*/  @UP1 USHF.R.S32.HI UR4, URZ, 0x1f, UR5 ;  /* 0x0000001f3f041899 */ /* 0x002fe40008011405 */
[----:B------:R-:W-:-:S05]  /*79b0*/  @UP1 UMOV UR8, UR5 ;  /* 0x0000000500081c82 */ /* 0x000fca0008000000 */
[----:B------:R-:W-:Y:S01]  /*79c0*/  @UP1 UMOV UR9, UR4 ;  /* 0x0000000400091c82 */ /* 0x000fe20008000000 */
[----:B------:R-:W-:Y:S05]  /*79d0*/  @P1 BRA `(.L_x_469) ;  /* 0x0000004000001947 */ /* 0x000fea0003800000 */
[----:B--2---:R-:W-:Y:S05]  /*79e0*/  @!P0 BRA `(.L_x_469) ;  /* 0x0000003000008947 */ /* 0x004fea0003800000 */
[----:B-----5:R-:W2:Y:S04]  /*79f0*/  LDG.E R53, [R8.64] ;  /* 0x0000001208357981 */ /* 0x020ea8000c1e1900 */
[----:B------:R-:W2:Y:S02]  /*7a00*/  LDG.E R0, [R8.64+0x4] ;  /* 0x0000041208007981 */ /* 0x000ea4000c1e1900 */
[----:B--2---:R-:W-:Y:S02]  /*7a10*/  IADD3 R53, -R53, R0, RZ ;  /* 0x0000000035357210 */ /* 0x004fe40007ffe1ff */
.L_x_469:
[CC--:B--2---:R-:W-:Y:S01]  /*7a20*/  LEA.HI R0, R3.reuse, R236.reuse, RZ, 0x4 ;  /* 0x000000ec03007211 */ /* 0x0c4fe200078f20ff */
[----:B------:R-:W1:Y:S01]  /*7a30*/  S2R R52, SR_CTAID.Y ;  /* 0x0000000000347919 */ /* 0x000e620000002600 */
[----:B------:R-:W-:Y:S01]  /*7a40*/  LEA.HI R2, R3, R236, RZ, 0x7 ;  /* 0x000000ec03027211 */ /* 0x000fe200078f38ff */
[----:B------:R-:W-:Y:S01]  /*7a50*/  USHF.R.S32.HI UR6, URZ, 0x1f, UR15 ;  /* 0x0000001f3f067899 */ /* 0x000fe2000801140f */
[----:B------:R-:W-:Y:S01]  /*7a60*/  LOP3.LUT R5, R0, 0xfffffff0, RZ, 0xc0, !PT ;  /* 0xfffffff000057812 */ /* 0x000fe200078ec0ff */
[----:B------:R-:W-:Y:S01]  /*7a70*/  USEL UR15, UR15, URZ, !UP1 ;  /* 0x0000003f0f0f7287 */ /* 0x000fe2000c800000 */
[----:B------:R-:W-:Y:S01]  /*7a80*/  SHF.R.S32.HI R0, RZ, 0x4, R0 ;  /* 0x00000004ff007819 */ /* 0x000fe20000011400 */
[----:B------:R-:W-:Y:S01]  /*7a90*/  IMAD.SHL.U32 R2, R2, 0x4, RZ ;  /* 0x0000000402027824 */ /* 0x000fe200078e00ff */
[----:B------:R-:W-:Y:S01]  /*7aa0*/  USEL UR6, UR6, URZ, !UP1 ;  /* 0x0000003f06067287 */ /* 0x000fe2000c800000 */
[----:B------:R-:W-:Y:S01]  /*7ab0*/  IMAD.IADD R56, R236, 0x1, -R5 ;  /* 0x00000001ec387824 */ /* 0x000fe200078e0a05 */
[C---:B------:R-:W-:Y:S01]  /*7ac0*/  IADD3 R60, P0, R0.reuse, UR8, RZ ;  /* 0x00000008003c7c10 */ /* 0x040fe2000ff1e0ff */
[----:B------:R-:W-:Y:S01]  /*7ad0*/  IMAD.SHL.U32 R3, R0, 0x40, RZ ;  /* 0x0000004000037824 */ /* 0x000fe200078e00ff */
[----:B------:R-:W-:Y:S01]  /*7ae0*/  LOP3.LUT R2, R2, 0xfffffe00, RZ, 0xc0, !PT ;  /* 0xfffffe0002027812 */ /* 0x000fe200078ec0ff */
[----:B------:R-:W-:Y:S01]  /*7af0*/  ULDC.64 UR4, c[0x0][0x340] ;  /* 0x0000d00000047ab9 */ /* 0x000fe20000000a00 */
[----:B------:R-:W-:Y:S01]  /*7b00*/  SHF.R.S32.HI R5, RZ, 0x1f, R56 ;  /* 0x0000001fff057819 */ /* 0x000fe20000011438 */
[----:B------:R-:W-:Y:S01]  /*7b10*/  UIMAD UR4, UR6, UR4, URZ ;  /* 0x00000004060472a4 */ /* 0x000fe2000f8e023f */
[----:B------:R-:W-:Y:S01]  /*7b20*/  LOP3.LUT R3, R3, 0x1c0, RZ, 0xc0, !PT ;  /* 0x000001c003037812 */ /* 0x000fe200078ec0ff */
[----:B------:R-:W-:Y:S01]  /*7b30*/  BSSY B0, `(.L_x_470) ;  /* 0x0000030000007945 */ /* 0x000fe20003800000 */
[----:B------:R-:W-:Y:S01]  /*7b40*/  LEA.HI R5, R5, R56, RZ, 0x3 ;  /* 0x0000003805057211 */ /* 0x000fe200078f18ff */
[----:B------:R-:W-:Y:S01]  /*7b50*/  IMAD.SHL.U32 R56, R56, 0x8, RZ ;  /* 0x0000000838387824 */ /* 0x000fe200078e00ff */
[----:B------:R-:W-:Y:S01]  /*7b60*/  LEA.HI.X.SX32 R61, R0, UR9, 0x1, P0 ;  /* 0x00000009003d7c11 */ /* 0x000fe200080f0eff */
[----:B------:R-:W-:Y:S01]  /*7b70*/  UIMAD UR4, UR15, UR5, UR4 ;  /* 0x000000050f0472a4 */ /* 0x000fe2000f8e0204 */
[----:B------:R-:W-:-:S02]  /*7b80*/  SHF.R.S32.HI R5, RZ, 0x3, R5 ;  /* 0x00000003ff057819 */ /* 0x000fc40000011405 */
[----:B------:R-:W-:Y:S02]  /*7b90*/  LOP3.LUT R4, R3, 0x38, R56, 0xf8, !PT ;  /* 0x0000003803047812 */ /* 0x000fe400078ef838 */
[----:B------:R-:W-:Y:S01]  /*7ba0*/  SHF.R.U32.HI R3, RZ, 0x3, R3 ;  /* 0x00000003ff037819 */ /* 0x000fe20000011603 */
[----:B------:R-:W-:Y:S01]  /*7bb0*/  IMAD R2, R5, 0x1800, R2 ;  /* 0x0000180005027824 */ /* 0x000fe200078e0202 */
[----:B------:R-:W-:Y:S02]  /*7bc0*/  SHF.R.S32.HI R57, RZ, 0x1f, R56 ;  /* 0x0000001fff397819 */ /* 0x000fe40000011438 */
[----:B------:R-:W-:Y:S02]  /*7bd0*/  LOP3.LUT R3, R4, R3, RZ, 0x3c, !PT ;  /* 0x0000000304037212 */ /* 0x000fe400078e3cff */
[----:B------:R-:W2:Y:S03]  /*7be0*/  S2R R4, SR_CTAID.X ;  /* 0x0000000000047919 */ /* 0x000ea60000002500 */
[----:B------:R-:W-:Y:S01]  /*7bf0*/  IMAD.IADD R2, R2, 0x1, R3 ;  /* 0x0000000102027824 */ /* 0x000fe200078e0203 */
[----:B-1----:R-:W-:-:S03]  /*7c00*/  SHF.R.S32.HI R3, RZ, 0x1f, R52 ;  /* 0x0000001fff037819 */ /* 0x002fc60000011434 */
[----:B------:R-:W-:Y:S02]  /*7c10*/  IMAD.SHL.U32 R5, R2, 0x2, RZ ;  /* 0x0000000202057824 */ /* 0x000fe400078e00ff */
[----:B------:R-:W-:-:S03]  /*7c20*/  IMAD R7, R3, c[0x0][0x338], RZ ;  /* 0x0000ce0003077a24 */ /* 0x000fc600078e02ff */
[----:B------:R1:W3:Y:S01]  /*7c30*/  LDS.128 R48, [R5+0x6880] ;  /* 0x0068800005307984 */ /* 0x0002e20000000c00 */
[C---:B------:R-:W-:Y:S02]  /*7c40*/  IMAD R2, R52.reuse, c[0x0][0x33c], R7 ;  /* 0x0000cf0034027a24 */ /* 0x040fe400078e0207 */
[----:B------:R-:W-:Y:S01]  /*7c50*/  IMAD.WIDE.U32 R6, R52, c[0x0][0x338], R56 ;  /* 0x0000ce0034067a25 */ /* 0x000fe200078e0038 */
[----:B------:R1:W4:Y:S03]  /*7c60*/  LDS.128 R44, [R5+0x7080] ;  /* 0x00708000052c7984 */ /* 0x0003260000000c00 */
[----:B------:R-:W-:Y:S01]  /*7c70*/  IMAD.IADD R7, R7, 0x1, R2 ;  /* 0x0000000107077824 */ /* 0x000fe200078e0202 */
[----:B------:R1:W1:Y:S01]  /*7c80*/  LDS.128 R40, [R5+0x7880] ;  /* 0x0078800005287984 */ /* 0x0002620000000c00 */
[----:B------:R-:W-:-:S03]  /*7c90*/  IMAD.U32 R2, RZ, RZ, UR15 ;  /* 0x0000000fff027e24 */ /* 0x000fc6000f8e00ff */
[----:B------:R1:W1:Y:S01]  /*7ca0*/  LDS.128 R36, [R5+0x8080] ;  /* 0x0080800005247984 */ /* 0x0002620000000c00 */
[----:B--2--5:R-:W-:Y:S02]  /*7cb0*/  IMAD R53, R4, -0x60, R53 ;  /* 0xffffffa004357824 */ /* 0x024fe400078e0235 */
[----:B------:R-:W-:Y:S01]  /*7cc0*/  IMAD.WIDE.U32 R58, R2, c[0x0][0x340], R6 ;  /* 0x0000d000023a7a25 */ /* 0x000fe200078e0006 */
[----:B------:R2:W1:Y:S02]  /*7cd0*/  LDS.128 R32, [R5+0x8880] ;  /* 0x0088800005207984 */ /* 0x0004640000000c00 */
[----:B------:R-:W-:Y:S01]  /*7ce0*/  IMNMX R53, R53, 0x60, PT ;  /* 0x0000006035357817 */ /* 0x000fe20003800200 */
[----:B------:R-:W-:Y:S01]  /*7cf0*/  IMAD.WIDE R60, R4, 0x60, R60 ;  /* 0x00000060043c7825 */ /* 0x000fe200078e023c */
[----:B------:R2:W1:Y:S01]  /*7d00*/  LDS.128 R28, [R5+0x80] ;  /* 0x00008000051c7984 */ /* 0x0004620000000c00 */
[----:B------:R-:W-:Y:S02]  /*7d10*/  IADD3 R63, R59, UR4, RZ ;  /* 0x000000043b3f7c10 */ /* 0x000fe4000fffe0ff */
[----:B------:R-:W-:Y:S01]  /*7d20*/  ISETP.GE.AND P6, PT, R0, R53, PT ;  /* 0x000000350000720c */ /* 0x000fe20003fc6270 */
[----:B------:R2:W1:Y:S03]  /*7d30*/  LDS.128 R24, [R5+0x880] ;  /* 0x0008800005187984 */ /* 0x0004660000000c00 */
[----:B------:R-:W-:Y:S01]  /*7d40*/  ISETP.GE.OR P0, PT, R56, c[0x0][0x324], P6 ;  /* 0x0000c90038007a0c */ /* 0x000fe20003706670 */
[----:B------:R2:W1:Y:S04]  /*7d50*/  LDS.128 R20, [R5+0x1080] ;  /* 0x0010800005147984 */ /* 0x0004680000000c00 */
[----:B------:R2:W1:Y:S04]  /*7d60*/  LDS.128 R16, [R5+0x1880] ;  /* 0x0018800005107984 */ /* 0x0004680000000c00 */
[----:B------:R2:W1:Y:S04]  /*7d70*/  LDS.128 R12, [R5+0x2080] ;  /* 0x00208000050c7984 */ /* 0x0004680000000c00 */
[----:B------:R2:W1:Y:S01]  /*7d80*/  LDS.128 R8, [R5+0x2880] ;  /* 0x0028800005087984 */ /* 0x0004620000000c00 */
[----:B------:R-:W-:Y:S05]  /*7d90*/  @P0 BRA `(.L_x_471) ;  /* 0x0000009000000947 */ /* 0x000fea0003800000 */
[----:B-123--:R-:W1:Y:S01]  /*7da0*/  LDS.128 R4, [R5+0x6080] ;  /* 0x0060800005047984 */ /* 0x00ee620000000c00 */
        /* <DEDUP_REMOVED lines=8> */
.L_x_471:
[----:B---3--:R-:W-:Y:S05]  /*7e30*/  BSYNC B0 ;  /* 0x0000000000007941 */ /* 0x008fea0003800000 */
.L_x_470:
[----:B-1----:R-:W-:Y:S01]  /*7e40*/  IADD3 R4, R0, 0x10, RZ ;  /* 0x0000001000047810 */ /* 0x002fe20007ffe0ff */
[----:B------:R-:W-:Y:S03]  /*7e50*/  BSSY B0, `(.L_x_472) ;  /* 0x000000f000007945 */ /* 0x000fe60003800000 */
[----:B------:R-:W-:-:S04]  /*7e60*/  ISETP.GE.AND P5, PT, R4, R53, PT ;  /* 0x000000350400720c */ /* 0x000fc80003fa6270 */
[----:B------:R-:W-:-:S13]  /*7e70*/  ISETP.GE.OR P0, PT, R56, c[0x0][0x324], P5 ;  /* 0x0000c90038007a0c */ /* 0x000fda0002f06670 */
[----:B------:R-:W-:Y:S05]  /*7e80*/  @P0 BRA `(.L_x_473) ;  /* 0x000000b000000947 */ /* 0x000fea0003800000 */
[----:B--2---:R-:W-:Y:S01]  /*7e90*/  IADD3 R5, P0, R60, 0x10, RZ ;  /* 0x000000103c057810 */ /* 0x004fe20007f1e0ff */
        /* <DEDUP_REMOVED lines=10> */
.L_x_473:
[----:B------:R-:W-:Y:S05]  /*7f40*/  BSYNC B0 ;  /* 0x0000000000007941 */ /* 0x000fea0003800000 */
.L_x_472:
[----:B------:R-:W-:Y:S01]  /*7f50*/  IADD3 R4, R0, 0x20, RZ ;  /* 0x0000002000047810 */ /* 0x000fe20007ffe0ff */
        /* <DEDUP_REMOVED lines=14> */
[----:B----4-:R1:W-:Y:S02]  /*8040*/  STG.E.128 [R48.64], R44 ;  /* 0x0000002c30007986 */ /* 0x0103e4000c101d12 */
.L_x_475:
[----:B------:R-:W-:Y:S05]  /*8050*/  BSYNC B0 ;  /* 0x0000000000007941 */ /* 0x000fea0003800000 */
.L_x_474:
        /* <DEDUP_REMOVED lines=11> */
[----:B-1--4-:R-:W-:-:S03]  /*8110*/  LEA R44, P0, R6, c[0x0][0x318], 0x1 ;  /* 0x0000c600062c7a11 */ /* 0x012fc600078008ff */
[----:B------:R-:W-:-:S05]  /*8120*/  IMAD R4, R5, c[0x0][0x334], R4 ;  /* 0x0000cd0005047a24 */ /* 0x000fca00078e0204 */
[----:B------:R-:W-:-:S04]  /*8130*/  IADD3 R4, R7, R4, RZ ;  /* 0x0000000407047210 */ /* 0x000fc80007ffe0ff */
[----:B------:R-:W-:-:S05]  /*8140*/  LEA.HI.X R45, R6, c[0x0][0x31c], R4, 0x1, P0 ;  /* 0x0000c700062d7a11 */ /* 0x000fca00000f0c04 */
[----:B------:R1:W-:Y:S02]  /*8150*/  STG.E.128 [R44.64], R40 ;  /* 0x000000282c007986 */ /* 0x0003e4000c101d12 */
.L_x_477:
[----:B------:R-:W-:Y:S05]  /*8160*/  BSYNC B0 ;  /* 0x0000000000007941 */ /* 0x000fea0003800000 */
.L_x_476:
        /* <DEDUP_REMOVED lines=15> */
[----:B------:R1:W-:Y:S02]  /*8260*/  STG.E.128 [R40.64], R36 ;  /* 0x0000002428007986 */ /* 0x0003e4000c101d12 */
.L_x_479:
[----:B------:R-:W-:Y:S05]  /*8270*/  BSYNC B0 ;  /* 0x0000000000007941 */ /* 0x000fea0003800000 */
.L_x_478:
        /* <DEDUP_REMOVED lines=16> */
.L_x_481:
[----:B------:R-:W-:Y:S05]  /*8380*/  BSYNC B0 ;  /* 0x0000000000007941 */ /* 0x000fea0003800000 */
.L_x_480:
[----:B------:R-:W-:Y:S01]  /*8390*/  IMAD R3, R3, c[0x0][0x308], RZ ;  /* 0x0000c20003037a24 */ /* 0x000fe200078e02ff */
[----:B------:R-:W-:Y:S01]  /*83a0*/  ULDC.64 UR4, c[0x0][0x310] ;  /* 0x0000c40000047ab9 */ /* 0x000fe20000000a00 */
[----:B--2---:R-:W-:Y:S01]  /*83b0*/  IMAD.WIDE.U32 R4, R52, c[0x0][0x308], R56 ;  /* 0x0000c20034047a25 */ /* 0x004fe200078e0038 */
[----:B------:R-:W-:Y:S01]  /*83c0*/  ISETP.GE.OR P0, PT, R56, c[0x0][0x2f4], P6 ;  /* 0x0000bd0038007a0c */ /* 0x000fe20003706670 */
[----:B------:R-:W-:Y:S01]  /*83d0*/  UIMAD UR4, UR6, UR4, URZ ;  /* 0x00000004060472a4 */ /* 0x000fe2000f8e023f */
[----:B------:R-:W-:Y:S01]  /*83e0*/  BSSY B0, `(.L_x_482) ;  /* 0x000000f000007945 */ /* 0x000fe20003800000 */
[----:B------:R-:W-:Y:S02]  /*83f0*/  IMAD R3, R52, c[0x0][0x30c], R3 ;  /* 0x0000c30034037a24 */ /* 0x000fe400078e0203 */
[----:B------:R-:W-:-:S03]  /*8400*/  UIMAD UR4, UR15, UR5, UR4 ;  /* 0x000000050f0472a4 */ /* 0x000fc6000f8e0204 */
[----:B------:R-:W-:-:S05]  /*8410*/  IADD3 R5, R5, R3, RZ ;  /* 0x0000000305057210 */ /* 0x000fca0007ffe0ff */
        /* <DEDUP_REMOVED lines=11> */
.L_x_483:
[----:B------:R-:W-:Y:S05]  /*84d0*/  BSYNC B0 ;  /* 0x0000000000007941 */ /* 0x000fea0003800000 */
.L_x_482:
        /* <DEDUP_REMOVED lines=14> */
.L_x_485:
[----:B------:R-:W-:Y:S05]  /*85c0*/  BSYNC B0 ;  /* 0x0000000000007941 */ /* 0x000fea0003800000 */
.L_x_484:
        /* <DEDUP_REMOVED lines=14> */
.L_x_487:
[----:B------:R-:W-:Y:S05]  /*86b0*/  BSYNC B0 ;  /* 0x0000000000007941 */ /* 0x000fea0003800000 */
.L_x_486:
        /* <DEDUP_REMOVED lines=14> */
.L_x_489:
[----:B------:R-:W-:Y:S05]  /*87a0*/  BSYNC B0 ;  /* 0x0000000000007941 */ /* 0x000fea0003800000 */
.L_x_488:
        /* <DEDUP_REMOVED lines=14> */
.L_x_491:
[----:B------:R-:W-:Y:S05]  /*8890*/  BSYNC B0 ;  /* 0x0000000000007941 */ /* 0x000fea0003800000 */
.L_x_490:
[----:B------:R-:W-:-:S13]  /*88a0*/  ISETP.GE.OR P0, PT, R56, c[0x0][0x2f4], P1 ;  /* 0x0000bd0038007a0c */ /* 0x000fda0000f06670 */
[----:B------:R-:W-:Y:S05]  /*88b0*/  @P0 EXIT ;  /* 0x000000000000094d */ /* 0x000fea0003800000 */
[----:B------:R-:W-:Y:S02]  /*88c0*/  IADD3 R0, P0, R60, 0x50, RZ ;  /* 0x000000503c007810 */ /* 0x000fe40007f1e0ff */
[----:B------:R-:W-:Y:S02]  /*88d0*/  MOV R5, R7 ;  /* 0x0000000700057202 */ /* 0x000fe40000000f00 */
[----:B------:R-:W-:-:S03]  /*88e0*/  IADD3.X R60, RZ, R61, RZ, P0, !PT ;  /* 0x0000003dff3c7210 */ /* 0x000fc600007fe4ff */
[----:B------:R-:W-:-:S04]  /*88f0*/  IMAD.WIDE.U32 R4, R0, c[0x0][0x300], R4 ;  /* 0x0000c00000047a25 */ /* 0x000fc800078e0004 */
[----:B--2---:R-:W-:Y:S01]  /*8900*/  IMAD R3, R60, c[0x0][0x300], RZ ;  /* 0x0000c0003c037a24 */ /* 0x004fe200078e02ff */
[----:B------:R-:W-:-:S03]  /*8910*/  LEA R2, P0, R4, c[0x0][0x2e8], 0x1 ;  /* 0x0000ba0004027a11 */ /* 0x000fc600078008ff */
[----:B------:R-:W-:-:S05]  /*8920*/  IMAD R3, R0, c[0x0][0x304], R3 ;  /* 0x0000c10000037a24 */ /* 0x000fca00078e0203 */
[----:B------:R-:W-:-:S04]  /*8930*/  IADD3 R3, R5, R3, RZ ;  /* 0x0000000305037210 */ /* 0x000fc80007ffe0ff */
[----:B------:R-:W-:-:S05]  /*8940*/  LEA.HI.X R3, R4, c[0x0][0x2ec], R3, 0x1, P0 ;  /* 0x0000bb0004037a11 */ /* 0x000fca00000f0c03 */
[----:B------:R-:W-:Y:S01]  /*8950*/  STG.E.128 [R2.64], R8 ;  /* 0x0000000802007986 */ /* 0x000fe2000c101d12 */
[----:B------:R-:W-:Y:S05]  /*8960*/  EXIT ;  /* 0x000000000000794d */ /* 0x000fea0003800000 */
.L_x_468:
[----:B------:R-:W-:Y:S02]  /*8970*/  ULDC.64 UR4, c[0x0][0x358] ;  /* 0x0000d60000047ab9 */ /* 0x000fe40000000a00 */
[----:B------:R-:W-:Y:S02]  /*8980*/  UISETP.NE.U32.AND UP1, UPT, URZ, UR4, UPT ;  /* 0x000000043f00728c */ /* 0x000fe4000bf25070 */
[----:B------:R-:W-:Y:S02]  /*8990*/  UMOV UR6, 0x4 ;  /* 0x0000000400067882 */ /* 0x000fe40000000000 */
[----:B------:R-:W-:-:S03]  /*89a0*/  UISETP.NE.AND.EX UP1, UPT, URZ, UR5, UPT, UP1 ;  /* 0x000000053f00728c */ /* 0x000fc6000bf25310 */
[----:B------:R-:W-:Y:S02]  /*89b0*/  ULDC.64 UR4, c[0x0][0x358] ;  /* 0x0000d60000047ab9 */ /* 0x000fe40000000a00 */
[----:B------:R-:W-:Y:S01]  /*89c0*/  UIMAD.WIDE UR4, UR15, UR6, UR4 ;  /* 0x000000060f0472a5 */ /* 0x000fe2000f8e0204 */
[----:B------:R-:W-:-:S05]  /*89d0*/  PLOP3.LUT P0, PT, PT, PT, UP1, 0x80, 0x0 ;  /* 0x000000000000781c */ /* 0x000fca0003f0f018 */
[----:B-1----:R-:W-:Y:S01]  /*89e0*/  IMAD.U32 R6, RZ, RZ, UR4 ;  /* 0x00000004ff067e24 */ /* 0x002fe2000f8e00ff */
[----:B------:R-:W-:Y:S01]  /*89f0*/  MOV R7, UR5 ;  /* 0x0000000500077c02 */ /* 0x000fe20008000f00 */
[----:B------:R-:W-:-:S06]  /*8a00*/  ULDC.64 UR4, c[0x0][0x360] ;  /* 0x0000d80000047ab9 */ /* 0x000fcc0000000a00 */
[----:B------:R-:W2:Y:S01]  /*8a10*/  @P0 LDG.E R0, [R6.64] ;  /* 0x0000001206000981 */ /* 0x000ea2000c1e1900 */
[----:B------:R-:W-:Y:S01]  /*8a20*/  UISETP.NE.U32.AND UP0, UPT, URZ, UR4, UPT ;  /* 0x000000043f00728c */ /* 0x000fe2000bf05070 */
[----:B------:R-:W-:-:S03]  /*8a30*/  IMAD.MOV.U32 R5, RZ, RZ, c[0x0][0x2f0] ;  /* 0x0000bc00ff057624 */ /* 0x000fc600078e00ff */
[----:B------:R-:W-:-:S03]  /*8a40*/  UISETP.NE.AND.EX UP0, UPT, URZ, UR5, UPT, UP0 ;  /* 0x000000053f00728c */ /* 0x000fc6000bf05300 */
[----:B------:R-:W-:-:S03]  /*8a50*/  ULDC.64 UR4, c[0x0][0x360] ;  /* 0x0000d80000047ab9 */ /* 0x000fc60000000a00 */
[----:B------:R-:W-:-:S05]  /*8a60*/  PLOP3.LUT P1, PT, PT, PT, UP0, 0x80, 0x0 ;  /* 0x000000000000781c */ /* 0x000fca0003f2f008 */
[----:B------:R-:W-:-:S06]  /*8a70*/  @UP0 UIMAD.WIDE UR4, UR15, UR6, UR4 ;  /* 0x000000060f0402a5 */ /* 0x000fcc000f8e0204 */
[----:B-----5:R-:W-:Y:S01]  /*8a80*/  MOV R2, UR4 ;  /* 0x0000000400027c02 */ /* 0x020fe20008000f00 */
[----:B------:R-:W-:-:S05]  /*8a90*/  IMAD.U32 R3, RZ, RZ, UR5 ;  /* 0x00000005ff037e24 */ /* 0x000fca000f8e00ff */
[----:B------:R1:W5:Y:S01]  /*8aa0*/  @P1 LDG.E R5, [R2.64] ;  /* 0x0000001202051981 */ /* 0x000362000c1e1900 */
[----:B------:R-:W-:Y:S02]  /*8ab0*/  UMOV UR8, URZ ;  /* 0x0000003f00087c82 */ /* 0x000fe40008000000 */
[----:B------:R-:W-:Y:S01]  /*8ac0*/  UMOV UR9, URZ ;  /* 0x0000003f00097c82 */ /* 0x000fe20008000000 */
[----:B--2---:R-:W2:Y:S02]  /*8ad0*/  @P0 R2UR UR5, R0 ;  /* 0x00000000000503c2 */ /* 0x004ea400000e0000 */
[----:B--2---:R-:W-:Y:S02]  /*8ae0*/  @UP1 USHF.R.S32.HI UR4, URZ, 0x1f, UR5 ;  /* 0x0000001f3f041899 */ /* 0x004fe40008011405 */
[----:B------:R-:W-:-:S05]  /*8af0*/  @UP1 UMOV UR8, UR5 ;  /* 0x0000000500081c82 */ /* 0x000fca0008000000 */
[----:B------:R-:W-:Y:S01]  /*8b00*/  @UP1 UMOV UR9, UR4 ;  /* 0x0000000400091c82 */ /* 0x000fe20008000000 */
[----:B------:R-:W-:Y:S05]  /*8b10*/  @P1 BRA `(.L_x_492) ;  /* 0x0000004000001947 */ /* 0x000fea0003800000 */
[----:B-1----:R-:W-:Y:S05]  /*8b20*/  @!P0 BRA `(.L_x_492) ;  /* 0x0000003000008947 */ /* 0x002fea0003800000 */
[----:B-----5:R-:W2:Y:S04]  /*8b30*/  LDG.E R5, [R6.64] ;  /* 0x0000001206057981 */ /* 0x020ea8000c1e1900 */
[----:B------:R-:W2:Y:S02]  /*8b40*/  LDG.E R0, [R6.64+0x4] ;  /* 0x0000041206007981 */ /* 0x000ea4000c1e1900 */
[----:B--2---:R-:W-:Y:S02]  /*8b50*/  IADD3 R5, -R5, R0, RZ ;  /* 0x0000000005057210 */ /* 0x004fe40007ffe1ff */
.L_x_492:
[----:B-1----:R-:W1:Y:S01]  /*8b60*/  S2R R0, SR_CTAID.Y ;  /* 0x0000000000007919 */ /* 0x002e620000002600 */
[----:B------:R-:W-:Y:S01]  /*8b70*/  SHF.R.S32.HI R3, RZ, 0x1f, R236 ;  /* 0x0000001fff037819 */ /* 0x000fe200000114ec */
[----:B------:R-:W-:Y:S01]  /*8b80*/  USHF.R.S32.HI UR6, URZ, 0x1f, UR15 ;  /* 0x0000001f3f067899 */ /* 0x000fe2000801140f */
[----:B------:R-:W-:Y:S01]  /*8b90*/  BSSY B0, `(.L_x_493) ;  /* 0x0000024000007945 */ /* 0x000fe20003800000 */
[----:B------:R-:W2:Y:S01]  /*8ba0*/  S2R R10, SR_CTAID.X ;  /* 0x00000000000a7919 */ /* 0x000ea20000002500 */
[----:B------:R-:W-:Y:S01]  /*8bb0*/  LEA.HI R4, R3, R236, RZ, 0x4 ;  /* 0x000000ec03047211 */ /* 0x000fe200078f20ff */
[----:B------:R-:W-:-:S02]  /*8bc0*/  USEL UR15, UR15, URZ, !UP1 ;  /* 0x0000003f0f0f7287 */ /* 0x000fc4000c800000 */
[----:B------:R-:W-:Y:S01]  /*8bd0*/  USEL UR6, UR6, URZ, !UP1 ;  /* 0x0000003f06067287 */ /* 0x000fe2000c800000 */
[----:B------:R-:W-:Y:S01]  /*8be0*/  LOP3.LUT R3, R4, 0x1ffffff0, RZ, 0xc0, !PT ;  /* 0x1ffffff004037812 */ /* 0x000fe200078ec0ff */
[----:B------:R-:W-:Y:S01]  /*8bf0*/  ULDC.64 UR4, c[0x0][0x310] ;  /* 0x0000c40000047ab9 */ /* 0x000fe20000000a00 */
[----:B------:R-:W-:Y:S01]  /*8c00*/  SHF.R.S32.HI R4, RZ, 0x4, R4 ;  /* 0x00000004ff047819 */ /* 0x000fe20000011404 */
[----:B------:R-:W-:Y:S02]  /*8c10*/  UIMAD UR4, UR6, UR4, URZ ;  /* 0x00000004060472a4 */ /* 0x000fe4000f8e023f */
[----:B------:R-:W-:Y:S01]  /*8c20*/  IMAD.IADD R14, R236, 0x1, -R3 ;  /* 0x00000001ec0e7824 */ /* 0x000fe200078e0a03 */
[----:B------:R-:W-:Y:S01]  /*8c30*/  IADD3 R12, P0, R4, UR8, RZ ;  /* 0x00000008040c7c10 */ /* 0x000fe2000ff1e0ff */
[----:B------:R-:W-:Y:S02]  /*8c40*/  UIMAD UR4, UR15, UR5, UR4 ;  /* 0x000000050f0472a4 */ /* 0x000fe4000f8e0204 */
[----:B------:R-:W-:Y:S01]  /*8c50*/  IMAD.SHL.U32 R14, R14, 0x8, RZ ;  /* 0x000000080e0e7824 */ /* 0x000fe200078e00ff */
[----:B------:R-:W-:-:S04]  /*8c60*/  LEA.HI.X.SX32 R13, R4, UR9, 0x1, P0 ;  /* 0x00000009040d7c11 */ /* 0x000fc800080f0eff */
[----:B------:R-:W-:Y:S02]  /*8c70*/  SHF.R.S32.HI R15, RZ, 0x1f, R14 ;  /* 0x0000001fff0f7819 */ /* 0x000fe4000001140e */
[----:B-1----:R-:W-:Y:S01]  /*8c80*/  SHF.R.S32.HI R3, RZ, 0x1f, R0 ;  /* 0x0000001fff037819 */ /* 0x002fe20000011400 */
[----:B--2--5:R-:W-:-:S04]  /*8c90*/  IMAD R5, R10, -0x60, R5 ;  /* 0xffffffa00a057824 */ /* 0x024fc800078e0205 */
[----:B------:R-:W-:Y:S02]  /*8ca0*/  IMAD R7, R3, c[0x0][0x308], RZ ;  /* 0x0000c20003077a24 */ /* 0x000fe400078e02ff */
[----:B------:R-:W-:Y:S01]  /*8cb0*/  IMAD.WIDE R10, R10, 0x60, R12 ;  /* 0x000000600a0a7825 */ /* 0x000fe200078e020c */
[----:B------:R-:W-:-:S03]  /*8cc0*/  ISETP.GE.AND P6, PT, R4, R5, PT ;  /* 0x000000050400720c */ /* 0x000fc60003fc6270 */
[----:B------:R-:W-:Y:S01]  /*8cd0*/  IMAD R2, R0, c[0x0][0x30c], R7 ;  /* 0x0000c30000027a24 */ /* 0x000fe200078e0207 */
[----:B------:R-:W-:Y:S01]  /*8ce0*/  ISETP.GE.OR P0, PT, R14, c[0x0][0x2f4], P6 ;  /* 0x0000bd000e007a0c */ /* 0x000fe20003706670 */
[----:B------:R-:W-:-:S04]  /*8cf0*/  IMAD.WIDE.U32 R6, R0, c[0x0][0x308], R14 ;  /* 0x0000c20000067a25 */ /* 0x000fc800078e000e */
[----:B------:R-:W-:Y:S02]  /*8d00*/  IMAD.IADD R7, R2, 0x1, R7 ;  /* 0x0000000102077824 */ /* 0x000fe400078e0207 */
[----:B------:R-:W-:-:S04]  /*8d10*/  IMAD.U32 R2, RZ, RZ, UR15 ;  /* 0x0000000fff027e24 */ /* 0x000fc8000f8e00ff */
        /* <DEDUP_REMOVED lines=11> */
.L_x_494:
[----:B------:R-:W-:Y:S05]  /*8dd0*/  BSYNC B0 ;  /* 0x0000000000007941 */ /* 0x000fea0003800000 */
.L_x_493:
        /* <DEDUP_REMOVED lines=16> */
.L_x_496:
[----:B------:R-:W-:Y:S05]  /*8ee0*/  BSYNC B0 ;  /* 0x0000000000007941 */ /* 0x000fea0003800000 */
.L_x_495:
        /* <DEDUP_REMOVED lines=16> */
.L_x_498:
[----:B------:R-:W-:Y:S05]  /*8ff0*/  BSYNC B0 ;  /* 0x0000000000007941 */ /* 0x000fea0003800000 */
.L_x_497:
        /* <DEDUP_REMOVED lines=16> */
.L_x_500:
[----:B------:R-:W-:Y:S05]  /*9100*/  BSYNC B0 ;  /* 0x0000000000007941 */ /* 0x000fea0003800000 */
.L_x_499:
        /* <DEDUP_REMOVED lines=16> */
.L_x_502:
[----:B------:R-:W-:Y:S05]  /*9210*/  BSYNC B0 ;  /* 0x0000000000007941 */ /* 0x000fea0003800000 */
.L_x_501:
        /* <DEDUP_REMOVED lines=16> */
.L_x_504:
[----:B------:R-:W-:Y:S05]  /*9320*/  BSYNC B0 ;  /* 0x0000000000007941 */ /* 0x000fea0003800000 */
.L_x_503:
[----:B------:R-:W-:Y:S01]  /*9330*/  IMAD R3, R3, c[0x0][0x338], RZ ;  /* 0x0000ce0003037a24 */ /* 0x000fe200078e02ff */
[----:B------:R-:W-:Y:S01]  /*9340*/  ULDC.64 UR4, c[0x0][0x340] ;  /* 0x0000d00000047ab9 */ /* 0x000fe20000000a00 */
[----:B------:R-:W-:Y:S01]  /*9350*/  IMAD.WIDE.U32 R4, R0, c[0x0][0x338], R14 ;  /* 0x0000ce0000047a25 */ /* 0x000fe200078e000e */
        /* <DEDUP_REMOVED lines=11> */
[----:B--2---:R-:W-:-:S04]  /*9410*/  IMAD.WIDE.U32 R8, R10, c[0x0][0x330], R6 ;  /* 0x0000cc000a087a25 */ /* 0x004fc800078e0006 */
[----:B------:R-:W-:Y:S01]  /*9420*/  IMAD R0, R10, c[0x0][0x334], R3 ;  /* 0x0000cd000a007a24 */ /* 0x000fe200078e0203 */
[----:B------:R-:W-:-:S04]  /*9430*/  LEA R2, P0, R8, c[0x0][0x318], 0x1 ;  /* 0x0000c60008027a11 */ /* 0x000fc800078008ff */
[----:B------:R-:W-:-:S04]  /*9440*/  IADD3 R0, R9, R0, RZ ;  /* 0x0000000009007210 */ /* 0x000fc80007ffe0ff */
[----:B------:R-:W-:-:S05]  /*9450*/  LEA.HI.X R3, R8, c[0x0][0x31c], R0, 0x1, P0 ;  /* 0x0000c70008037a11 */ /* 0x000fca00000f0c00 */
[----:B------:R2:W-:Y:S02]  /*9460*/  STG.E.128 [R2.64], RZ ;  /* 0x000000ff02007986 */ /* 0x0005e4000c101d12 */
.L_x_506:
[----:B------:R-:W-:Y:S05]  /*9470*/  BSYNC B0 ;  /* 0x0000000000007941 */ /* 0x000fea0003800000 */
.L_x_505:
        /* <DEDUP_REMOVED lines=14> */
.L_x_508:
[----:B------:R-:W-:Y:S05]  /*9560*/  BSYNC B0 ;  /* 0x0000000000007941 */ /* 0x000fea0003800000 */
.L_x_507:
        /* <DEDUP_REMOVED lines=14> */
.L_x_510:
[----:B------:R-:W-:Y:S05]  /*9650*/  BSYNC B0 ;  /* 0x0000000000007941 */ /* 0x000fea0003800000 */
.L_x_509:
        /* <DEDUP_REMOVED lines=14> */
.L_x_512:
[----:B------:R-:W-:Y:S05]  /*9740*/  BSYNC B0 ;  /* 0x0000000000007941 */ /* 0x000fea0003800000 */
.L_x_511:
        /* <DEDUP_REMOVED lines=14> */
.L_x_514:
[----:B------:R-:W-:Y:S05]  /*9830*/  BSYNC B0 ;  /* 0x0000000000007941 */ /* 0x000fea0003800000 */
.L_x_513:
        /* <DEDUP_REMOVED lines=11> */
[----:B------:R-:W-:Y:S01]  /*98f0*/  STG.E.128 [R2.64], RZ ;  /* 0x000000ff02007986 */ /* 0x000fe2000c101d12 */
[----:B------:R-:W-:Y:S05]  /*9900*/  EXIT ;  /* 0x000000000000794d */ /* 0x000fea0003800000 */
.L_x_515:
        /* <DEDUP_REMOVED lines=15> */
.L_x_2300:


//--------------------- .text._ZN7cutlass13device_kernelIN5flash19enable_sm80_to_sm89INS1_16FlashAttnBwdSm80INS1_25CollectiveMainloopBwdSm80ILi2ELi1EN4cute5tupleIJNS5_1CILi64EEENS7_ILi96EEENS7_ILi128EEEEEENS_10bfloat16_tEfNS_4arch4Sm80ELb0ELb1ELb1ELb1ELb1ELb0ELb0ELb0ELi2ELi2ELi2ELi2ELb1EEENS1_21CollectiveEpilogueBwdISB_SC_SE_Li256ELb1ELb0ELi4EEENS1_19SingleTileSchedulerILb1ELb0ELb0ELi96EEEEEEEEEvNT_6ParamsE --------------------------
	.section	.text._ZN7cutlass13device_kernelIN5flash19enable_sm80_to_sm89INS1_16FlashAttnBwdSm80INS1_25CollectiveMainloopBwdSm80ILi2ELi1EN4cute5tupleIJNS5_1CILi64EEENS7_ILi96EEENS7_ILi128EEEEEENS_10bfloat16_tEfNS_4arch4Sm80ELb0ELb1ELb1ELb1ELb1ELb0ELb0ELb0ELi2ELi2ELi2ELi2ELb1EEENS1_21CollectiveEpilogueBwdISB_SC_SE_Li256ELb1ELb0ELi4EEENS1_19SingleTileSchedulerILb1ELb0ELb0ELi96EEEEEEEEEvNT_6ParamsE,"ax",@progbits
	.sectioninfo	@"SHI_REGISTERS=255"
	.align	128
.text._ZN7cutlass13device_kernelIN5flash19enable_sm80_to_sm89INS1_16FlashAttnBwdSm80INS1_25CollectiveMainloopBwdSm80ILi2ELi1EN4cute5tupleIJNS5_1CILi64EEENS7_ILi96EEENS7_ILi128EEEEEENS_10bfloat16_tEfNS_4arch4Sm80ELb0ELb1ELb1ELb1ELb1ELb0ELb0ELb0ELi2ELi2ELi2ELi2ELb1EEENS1_21CollectiveEpilogueBwdISB_SC_SE_Li256ELb1ELb0ELi4EEENS1_19SingleTileSchedulerILb1ELb0ELb0ELi96EEEEEEEEEvNT_6ParamsE:
        .type           _ZN7cutlass13device_kernelIN5flash19enable_sm80_to_sm89INS1_16FlashAttnBwdSm80INS1_25CollectiveMainloopBwdSm80ILi2ELi1EN4cute5tupleIJNS5_1CILi64EEENS7_ILi96EEENS7_ILi128EEEEEENS_10bfloat16_tEfNS_4arch4Sm80ELb0ELb1ELb1ELb1ELb1ELb0ELb0ELb0ELi2ELi2ELi2ELi2ELb1EEENS1_21CollectiveEpilogueBwdISB_SC_SE_Li256ELb1ELb0ELi4EEENS1_19SingleTileSchedulerILb1ELb0ELb0ELi96EEEEEEEEEvNT_6ParamsE,@function
        .size           _ZN7cutlass13device_kernelIN5flash19enable_sm80_to_sm89INS1_16FlashAttnBwdSm80INS1_25CollectiveMainloopBwdSm80ILi2ELi1EN4cute5tupleIJNS5_1CILi64EEENS7_ILi96EEENS7_ILi128EEEEEENS_10bfloat16_tEfNS_4arch4Sm80ELb0ELb1ELb1ELb1ELb1ELb0ELb0ELb0ELi2ELi2ELi2ELi2ELb1EEENS1_21CollectiveEpilogueBwdISB_SC_SE_Li256ELb1ELb0ELi4EEENS1_19SingleTileSchedulerILb1ELb0ELb0ELi96EEEEEEEEEvNT_6ParamsE,(.L_x_2301 - _ZN7cutlass13device_kernelIN5flash19enable_sm80_to_sm89INS1_16FlashAttnBwdSm80INS1_25CollectiveMainloopBwdSm80ILi2ELi1EN4cute5tupleIJNS5_1CILi64EEENS7_ILi96EEENS7_ILi128EEEEEENS_10bfloat16_tEfNS_4arch4Sm80ELb0ELb1ELb1ELb1ELb1ELb0ELb0ELb0ELi2ELi2ELi2ELi2ELb1EEENS1_21CollectiveEpilogueBwdISB_SC_SE_Li256ELb1ELb0ELi4EEENS1_19SingleTileSchedulerILb1ELb0ELb0ELi96EEEEEEEEEvNT_6ParamsE)
        .other          _ZN7cutlass13device_kernelIN5flash19enable_sm80_to_sm89INS1_16FlashAttnBwdSm80INS1_25CollectiveMainloopBwdSm80ILi2ELi1EN4cute5tupleIJNS5_1CILi64EEENS7_ILi96EEENS7_ILi128EEEEEENS_10bfloat16_tEfNS_4arch4Sm80ELb0ELb1ELb1ELb1ELb1ELb0ELb0ELb0ELi2ELi2ELi2ELi2ELb1EEENS1_21CollectiveEpilogueBwdISB_SC_SE_Li256ELb1ELb0ELi4EEENS1_19SingleTileSchedulerILb1ELb0ELb0ELi96EEEEEEEEEvNT_6ParamsE,@"STO_CUDA_ENTRY STV_DEFAULT"
_ZN7cutlass13device_kernelIN5flash19enable_sm80_to_sm89INS1_16FlashAttnBwdSm80INS1_25CollectiveMainloopBwdSm80ILi2ELi1EN4cute5tupleIJNS5_1CILi64EEENS7_ILi96EEENS7_ILi128EEEEEENS_10bfloat16_tEfNS_4arch4Sm80ELb0ELb1ELb1ELb1ELb1ELb0ELb0ELb0ELi2ELi2ELi2ELi2ELb1EEENS1_21CollectiveEpilogueBwdISB_SC_SE_Li256ELb1ELb0ELi4EEENS1_19SingleTileSchedulerILb1ELb0ELb0ELi96EEEEEEEEEvNT_6ParamsE:
        /* <DEDUP_REMOVED lines=22> */
.L_x_517:
        /* <DEDUP_REMOVED lines=13> */
.L_x_519:
[----:B------:R-:W-:Y:S02]  /*0230*/  ULDC UR5, c[0x0][0x3a4] ;  /* 0x0000e90000057ab9 */ /* 0x000fe40000000800 */
.L_x_518:
[----:B------:R-:W-:-:S04]  /*0240*/  UIMAD UR4, UR10, 0x60, URZ ;  /* 0x000000600a0478a4 */ /* 0x000fc8000f8e023f */
[----:B------:R-:W-:-:S04]  /*0250*/  UISETP.GE.AND UP0, UPT, UR4, UR5, UPT ;  /* 0x000000050400728c */ /* 0x000fc8000bf06270 */
[----:B------:R-:W-:Y:S01]  /*0260*/  USEL UR15, UR15, 0xffffffff, !UP0 ;  /* 0xffffffff0f0f7887 */ /* 0x000fe2000c000000 */
[----:B------:R-:W-:Y:S05]  /*0270*/  BRA `(.L_x_520) ;  /* 0x0000019000007947 */ /* 0x000fea0003800000 */
.L_x_516:
        /* <DEDUP_REMOVED lines=8> */
.L_x_521:
        /* <DEDUP_REMOVED lines=13> */
.L_x_523:
[----:B------:R-:W-:Y:S02]  /*03d0*/  ULDC UR5, c[0x0][0x3a4] ;  /* 0x0000e90000057ab9 */ /* 0x000fe40000000800 */
.L_x_522:
[----:B------:R-:W-:-:S04]  /*03e0*/  UIMAD UR4, UR10, 0x60, URZ ;  /* 0x000000600a0478a4 */ /* 0x000fc8000f8e023f */
[----:B------:R-:W-:-:S04]  /*03f0*/  UISETP.GE.AND UP0, UPT, UR4, UR5, UPT ;  /* 0x000000050400728c */ /* 0x000fc8000bf06270 */
[----:B------:R-:W-:-:S06]  /*0400*/  USEL UR15, UR15, 0xffffffff, !UP0 ;  /* 0xffffffff0f0f7887 */ /* 0x000fcc000c000000 */
.L_x_520:
        /* <DEDUP_REMOVED lines=48> */
.L_x_524:
        /* <DEDUP_REMOVED lines=10> */
.L_x_525:
[----:B------:R-:W-:Y:S05]  /*07b0*/  @!P2 BRA `(.L_x_526) ;  /* 0x000000500000a947 */ /* 0x000fea0003800000 */
[----:B------:R-:W3:Y:S04]  /*07c0*/  LDG.E R3, [R6.64] ;  /* 0x0000001206037981 */ /* 0x000ee8000c1e1900 */
[----:B-1----:R-:W4:Y:S01]  /*07d0*/  LDG.E R5, [R6.64+0x4] ;  /* 0x0000041206057981 */ /* 0x002f22000c1e1900 */
[----:B---3--:R-:W1:Y:S08]  /*07e0*/  R2UR UR13, R3 ;  /* 0x00000000030d73c2 */ /* 0x008e7000000e0000 */
[----:B----4-:R-:W1:Y:S02]  /*07f0*/  R2UR UR4, R5 ;  /* 0x00000000050473c2 */ /* 0x010e6400000e0000 */
[----:B-1----:R-:W-:-:S06]  /*0800*/  UIADD3 UR13, -UR13, UR4, URZ ;  /* 0x000000040d0d7290 */ /* 0x002fcc000fffe13f */
.L_x_526:
        /* <DEDUP_REMOVED lines=15> */
.L_x_527:
        /* <DEDUP_REMOVED lines=575> */
.L_x_547:
        /* <DEDUP_REMOVED lines=192> */
.L_x_531:
[----:B------:R-:W-:Y:S11]  /*38f0*/  ISETP.NE.AND P2, PT, R139, c[0x0][0x2a8], PT ;  /* 0x0000aa008b007a0c */ /* 0x000ff60003f45270 */
[----:B------:R-:W-:Y:S02]  /*3900*/  @!UPT UIADD3 URZ, URZ, URZ, URZ ;  /* 0x0000003f3f3ff290 */ /* 0x000fe4000fffe03f */
[----:B------:R-:W-:Y:S05]  /*3910*/  @P2 IMAD.HI.U32 R2, R3, c[0x0][0x2ac], RZ ;  /* 0x0000ab0003022a27 */ /* 0x000fea00078e00ff */
[----:B------:R-:W-:Y:S02]  /*3920*/  @P2 SHF.R.U32.HI R3, RZ, c[0x0][0x2b0], R2 ;  /* 0x0000ac00ff032a19 */ /* 0x000fe40000011602 */
.L_x_532:
[----:B------:R-:W-:Y:S05]  /*3930*/  BSYNC B0 ;  /* 0x0000000000007941 */ /* 0x000fea0003800000 */
.L_x_530:
        /* <DEDUP_REMOVED lines=8> */
.L_x_529:
        /* <DEDUP_REMOVED lines=16> */
.L_x_535:
[----:B------:R-:W-:Y:S11]  /*3ac0*/  ISETP.NE.AND P2, PT, R139, c[0x0][0x2a8], PT ;  /* 0x0000aa008b007a0c */ /* 0x000ff60003f45270 */
[----:B------:R-:W-:Y:S02]  /*3ad0*/  @!UPT UIADD3 URZ, URZ, URZ, URZ ;  /* 0x0000003f3f3ff290 */ /* 0x000fe4000fffe03f */
[----:B------:R-:W-:Y:S05]  /*3ae0*/  @P2 IMAD.HI.U32 R2, R3, c[0x0][0x2ac], RZ ;  /* 0x0000ab0003022a27 */ /* 0x000fea00078e00ff */
[----:B------:R-:W-:Y:S02]  /*3af0*/  @P2 SHF.R.U32.HI R3, RZ, c[0x0][0x2b0], R2 ;  /* 0x0000ac00ff032a19 */ /* 0x000fe40000011602 */
.L_x_536:
[----:B------:R-:W-:Y:S05]  /*3b00*/  BSYNC B0 ;  /* 0x0000000000007941 */ /* 0x000fea0003800000 */
.L_x_534:
[----:B------:R-:W2:Y:S02]  /*3b10*/  LDL R2, [R1+0x28] ;  /* 0x0000280001027983 */ /* 0x000ea40000100800 */
[----:B--2---:R-:W-:Y:S05]  /*3b20*/  IMAD R4, R3, c[0x0][0x2a8], R2 ;  /* 0x0000aa0003047a24 */ /* 0x004fea00078e0202 */
[----:B------:R-:W-:Y:S02]  /*3b30*/  IADD3 R2, R4, c[0x0][0x2a8], RZ ;  /* 0x0000aa0004027a10 */ /* 0x000fe40007ffe0ff */
[----:B------:R-:W-:Y:S02]  /*3b40*/  IMNMX R7, R7, R4, !PT ;  /* 0x0000000407077217 */ /* 0x000fe40007800200 */
[----:B------:R-:W-:Y:S02]  /*3b50*/  IMNMX R13, R13, R2, PT ;  /* 0x000000020d0d7217 */ /* 0x000fe40003800200 */
.L_x_533:
        /* <DEDUP_REMOVED lines=16> */
.L_x_539:
[----:B------:R-:W-:Y:S11]  /*3c60*/  ISETP.NE.AND P2, PT, R139, c[0x0][0x2a8], PT ;  /* 0x0000aa008b007a0c */ /* 0x000ff60003f45270 */
[----:B------:R-:W-:Y:S02]  /*3c70*/  @!UPT UIADD3 URZ, URZ, URZ, URZ ;  /* 0x0000003f3f3ff290 */ /* 0x000fe4000fffe03f */
[----:B------:R-:W-:Y:S05]  /*3c80*/  @P2 IMAD.HI.U32 R2, R3, c[0x0][0x2ac], RZ ;  /* 0x0000ab0003022a27 */ /* 0x000fea00078e00ff */
[----:B------:R-:W-:Y:S02]  /*3c90*/  @P2 SHF.R.U32.HI R3, RZ, c[0x0][0x2b0], R2 ;  /* 0x0000ac00ff032a19 */ /* 0x000fe40000011602 */
.L_x_540:
[----:B------:R-:W-:Y:S05]  /*3ca0*/  BSYNC B0 ;  /* 0x0000000000007941 */ /* 0x000fea0003800000 */
.L_x_538:
[----:B------:R-:W2:Y:S02]  /*3cb0*/  LDL R2, [R1+0x28] ;  /* 0x0000280001027983 */ /* 0x000ea40000100800 */
[----:B--2---:R-:W-:Y:S05]  /*3cc0*/  IMAD R2, R3, c[0x0][0x2a8], R2 ;  /* 0x0000aa0003027a24 */ /* 0x004fea00078e0202 */
[----:B------:R-:W-:Y:S02]  /*3cd0*/  IADD3 R3, R2, c[0x0][0x2a8], RZ ;  /* 0x0000aa0002037a10 */ /* 0x000fe40007ffe0ff */
[----:B------:R-:W-:Y:S02]  /*3ce0*/  IMNMX R5, R5, R2, !PT ;  /* 0x0000000205057217 */ /* 0x000fe40007800200 */
[----:B------:R-:W-:Y:S02]  /*3cf0*/  IMNMX R6, R6, R3, PT ;  /* 0x0000000306067217 */ /* 0x000fe40003800200 */
.L_x_537:
        /* <DEDUP_REMOVED lines=16> */
.L_x_543:
[----:B------:R-:W-:Y:S11]  /*3e00*/  ISETP.NE.AND P2, PT, R139, c[0x0][0x2a8], PT ;  /* 0x0000aa008b007a0c */ /* 0x000ff60003f45270 */
[----:B------:R-:W-:Y:S02]  /*3e10*/  @!UPT UIADD3 URZ, URZ, URZ, URZ ;  /* 0x0000003f3f3ff290 */ /* 0x000fe4000fffe03f */
[----:B------:R-:W-:Y:S05]  /*3e20*/  @P2 IMAD.HI.U32 R2, R3, c[0x0][0x2ac], RZ ;  /* 0x0000ab0003022a27 */ /* 0x000fea00078e00ff */
[----:B------:R-:W-:Y:S02]  /*3e30*/  @P2 SHF.R.U32.HI R3, RZ, c[0x0][0x2b0], R2 ;  /* 0x0000ac00ff032a19 */ /* 0x000fe40000011602 */
.L_x_544:
[----:B------:R-:W-:Y:S05]  /*3e40*/  BSYNC B0 ;  /* 0x0000000000007941 */ /* 0x000fea0003800000 */
.L_x_542:
[----:B------:R-:W2:Y:S02]  /*3e50*/  LDL R2, [R1+0x28] ;  /* 0x0000280001027983 */ /* 0x000ea40000100800 */
[----:B--2---:R-:W-:Y:S05]  /*3e60*/  IMAD R11, R3, c[0x0][0x2a8], R2 ;  /* 0x0000aa00030b7a24 */ /* 0x004fea00078e0202 */
[----:B------:R-:W-:Y:S02]  /*3e70*/  IADD3 R3, R11, c[0x0][0x2a8], RZ ;  /* 0x0000aa000b037a10 */ /* 0x000fe40007ffe0ff */
[----:B------:R-:W-:Y:S02]  /*3e80*/  IMNMX R4, R4, R11, !PT ;  /* 0x0000000b04047217 */ /* 0x000fe40007800200 */
[----:B------:R-:W-:Y:S02]  /*3e90*/  IMNMX R136, R136, R3, PT ;  /* 0x0000000388887217 */ /* 0x000fe40003800200 */
.L_x_541:
        /* <DEDUP_REMOVED lines=61> */
.L_x_545:
        /* <DEDUP_REMOVED lines=500> */
.L_x_546:
        /* <DEDUP_REMOVED lines=234> */
.L_x_528:
        /* <DEDUP_REMOVED lines=157> */
.L_x_549:
        /* <DEDUP_REMOVED lines=65> */
.L_x_551:
[----:B---3--:R-:W-:Y:S05]  /*7e30*/  BSYNC B0 ;  /* 0x0000000000007941 */ /* 0x008fea0003800000 */
.L_x_550:
        /* <DEDUP_REMOVED lines=16> */
.L_x_553:
[----:B------:R-:W-:Y:S05]  /*7f40*/  BSYNC B0 ;  /* 0x0000000000007941 */ /* 0x000fea0003800000 */
.L_x_552:
        /* <DEDUP_REMOVED lines=16> */
.L_x_555:
[----:B------:R-:W-:Y:S05]  /*8050*/  BSYNC B0 ;  /* 0x0000000000007941 */ /* 0x000fea0003800000 */
.L_x_554:
        /* <DEDUP_REMOVED lines=16> */
.L_x_557:
[----:B------:R-:W-:Y:S05]  /*8160*/  BSYNC B0 ;  /* 0x0000000000007941 */ /* 0x000fea0003800000 */
.L_x_556:
        /* <DEDUP_REMOVED lines=16> */
.L_x_559:
[----:B------:R-:W-:Y:S05]  /*8270*/  BSYNC B0 ;  /* 0x0000000000007941 */ /* 0x000fea0003800000 */
.L_x_558:
        /* <DEDUP_REMOVED lines=16> */
.L_x_561:
[----:B------:R-:W-:Y:S05]  /*8380*/  BSYNC B0 ;  /* 0x0000000000007941 */ /* 0x000fea0003800000 */
.L_x_560:
        /* <DEDUP_REMOVED lines=20> */
.L_x_563:
[----:B------:R-:W-:Y:S05]  /*84d0*/  BSYNC B0 ;  /* 0x0000000000007941 */ /* 0x000fea0003800000 */
.L_x_562:
        /* <DEDUP_REMOVED lines=14> */
.L_x_565:
[----:B------:R-:W-:Y:S05]  /*85c0*/  BSYNC B0 ;  /* 0x0000000000007941 */ /* 0x000fea0003800000 */
.L_x_564:
        /* <DEDUP_REMOVED lines=14> */
.L_x_567:
[----:B------:R-:W-:Y:S05]  /*86b0*/  BSYNC B0 ;  /* 0x0000000000007941 */ /* 0x000fea0003800000 */
.L_x_566:
        /* <DEDUP_REMOVED lines=14> */
.L_x_569:
[----:B------:R-:W-:Y:S05]  /*87a0*/  BSYNC B0 ;  /* 0x0000000000007941 */ /* 0x000fea0003800000 */
.L_x_568:
        /* <DEDUP_REMOVED lines=14> */
.L_x_571:
[----:B------:R-:W-:Y:S05]  /*8890*/  BSYNC B0 ;  /* 0x0000000000007941 */ /* 0x000fea0003800000 */
.L_x_570:
        /* <DEDUP_REMOVED lines=13> */
.L_x_548:
        /* <DEDUP_REMOVED lines=31> */
.L_x_572:
        /* <DEDUP_REMOVED lines=39> */
.L_x_574:
[----:B------:R-:W-:Y:S05]  /*8dd0*/  BSYNC B0 ;  /* 0x0000000000007941 */ /* 0x000fea0003800000 */
.L_x_573:
        /* <DEDUP_REMOVED lines=16> */
.L_x_576:
[----:B------:R-:W-:Y:S05]  /*8ee0*/  BSYNC B0 ;  /* 0x0000000000007941 */ /* 0x000fea0003800000 */
.L_x_575:
        /* <DEDUP_REMOVED lines=16> */
.L_x_578:
[----:B------:R-:W-:Y:S05]  /*8ff0*/  BSYNC B0 ;  /* 0x0000000000007941 */ /* 0x000fea0003800000 */
.L_x_577:
        /* <DEDUP_REMOVED lines=16> */
.L_x_580:
[----:B------:R-:W-:Y:S05]  /*9100*/  BSYNC B0 ;  /* 0x0000000000007941 */ /* 0x000fea0003800000 */
.L_x_579:
        /* <DEDUP_REMOVED lines=16> */
.L_x_582:
[----:B------:R-:W-:Y:S05]  /*9210*/  BSYNC B0 ;  /* 0x0000000000007941 */ /* 0x000fea0003800000 */
.L_x_581:
        /* <DEDUP_REMOVED lines=16> */
.L_x_584:
[----:B------:R-:W-:Y:S05]  /*9320*/  BSYNC B0 ;  /* 0x0000000000007941 */ /* 0x000fea0003800000 */
.L_x_583:
        /* <DEDUP_REMOVED lines=20> */
.L_x_586:
[----:B------:R-:W-:Y:S05]  /*9470*/  BSYNC B0 ;  /* 0x0000000000007941 */ /* 0x000fea0003800000 */
.L_x_585:
        /* <DEDUP_REMOVED lines=14> */
.L_x_588:
[----:B------:R-:W-:Y:S05]  /*9560*/  BSYNC B0 ;  /* 0x0000000000007941 */ /* 0x000fea0003800000 */
.L_x_587:
        /* <DEDUP_REMOVED lines=14> */
.L_x_590:
[----:B------:R-:W-:Y:S05]  /*9650*/  BSYNC B0 ;  /* 0x0000000000007941 */ /* 0x000fea0003800000 */
.L_x_589:
        /* <DEDUP_REMOVED lines=14> */
.L_x_592:
[----:B------:R-:W-:Y:S05]  /*9740*/  BSYNC B0 ;  /* 0x0000000000007941 */ /* 0x000fea0003800000 */
.L_x_591:
        /* <DEDUP_REMOVED lines=14> */
.L_x_594:
[----:B------:R-:W-:Y:S05]  /*9830*/  BSYNC B0 ;  /* 0x0000000000007941 */ /* 0x000fea0003800000 */
.L_x_593:
        /* <DEDUP_REMOVED lines=13> */
.L_x_595:
        /* <DEDUP_REMOVED lines=15> */
.L_x_2301:


//--------------------- .text._ZN7cutlass13device_kernelIN5flash19enable_sm80_to_sm89INS1_16FlashAttnBwdSm80INS1_25CollectiveMainloopBwdSm80ILi2ELi1EN4cute5tupleIJNS5_1CILi64EEENS7_ILi96EEENS7_ILi128EEEEEENS_10bfloat16_tEfNS_4arch4Sm80ELb0ELb1ELb1ELb1ELb0ELb0ELb0ELb0ELi2ELi2ELi2ELi2ELb1EEENS1_24CollectiveEpilogueBwdGQAISB_fSE_Li256ELb1ELb0EEENS1_19SingleTileSchedulerILb1ELb0ELb0ELi96EEEEEEEEEvNT_6ParamsE --------------------------
	.section	.text._ZN7cutlass13device_kernelIN5flash19enable_sm80_to_sm89INS1_16FlashAttnBwdSm80INS1_25CollectiveMainloopBwdSm80ILi2ELi1EN4cute5tupleIJNS5_1CILi64EEENS7_ILi96EEENS7_ILi128EEEEEENS_10bfloat16_tEfNS_4arch4Sm80ELb0ELb1ELb1ELb1ELb0ELb0ELb0ELb0ELi2ELi2ELi2ELi2ELb1EEENS1_24CollectiveEpilogueBwdGQAISB_fSE_Li256ELb1ELb0EEENS1_19SingleTileSchedulerILb1ELb0ELb0ELi96EEEEEEEEEvNT_6ParamsE,"ax",@progbits
	.sectioninfo	@"SHI_REGISTERS=255"
	.align	128
.text._ZN7cutlass13device_kernelIN5flash19enable_sm80_to_sm89INS1_16FlashAttnBwdSm80INS1_25CollectiveMainloopBwdSm80ILi2ELi1EN4cute5tupleIJNS5_1CILi64EEENS7_ILi96EEENS7_ILi128EEEEEENS_10bfloat16_tEfNS_4arch4Sm80ELb0ELb1ELb1ELb1ELb0ELb0ELb0ELb0ELi2ELi2ELi2ELi2ELb1EEENS1_24CollectiveEpilogueBwdGQAISB_fSE_Li256ELb1ELb0EEENS1_19SingleTileSchedulerILb1ELb0ELb0ELi96EEEEEEEEEvNT_6ParamsE:
        .type           _ZN7cutlass13device_kernelIN5flash19enable_sm80_to_sm89INS1_16FlashAttnBwdSm80INS1_25CollectiveMainloopBwdSm80ILi2ELi1EN4cute5tupleIJNS5_1CILi64EEENS7_ILi96EEENS7_ILi128EEEEEENS_10bfloat16_tEfNS_4arch4Sm80ELb0ELb1ELb1ELb1ELb0ELb0ELb0ELb0ELi2ELi2ELi2ELi2ELb1EEENS1_24CollectiveEpilogueBwdGQAISB_fSE_Li256ELb1ELb0EEENS1_19SingleTileSchedulerILb1ELb0ELb0ELi96EEEEEEEEEvNT_6ParamsE,@function
        .size           _ZN7cutlass13device_kernelIN5flash19enable_sm80_to_sm89INS1_16FlashAttnBwdSm80INS1_25CollectiveMainloopBwdSm80ILi2ELi1EN4cute5tupleIJNS5_1CILi64EEENS7_ILi96EEENS7_ILi128EEEEEENS_10bfloat16_tEfNS_4arch4Sm80ELb0ELb1ELb1ELb1ELb0ELb0ELb0ELb0ELi2ELi2ELi2ELi2ELb1EEENS1_24CollectiveEpilogueBwdGQAISB_fSE_Li256ELb1ELb0EEENS1_19SingleTileSchedulerILb1ELb0ELb0ELi96EEEEEEEEEvNT_6ParamsE,(.L_x_2302 - _ZN7cutlass13device_kernelIN5flash19enable_sm80_to_sm89INS1_16FlashAttnBwdSm80INS1_25CollectiveMainloopBwdSm80ILi2ELi1EN4cute5tupleIJNS5_1CILi64EEENS7_ILi96EEENS7_ILi128EEEEEENS_10bfloat16_tEfNS_4arch4Sm80ELb0ELb1ELb1ELb1ELb0ELb0ELb0ELb0ELi2ELi2ELi2ELi2ELb1EEENS1_24CollectiveEpilogueBwdGQAISB_fSE_Li256ELb1ELb0EEENS1_19SingleTileSchedulerILb1ELb0ELb0ELi96EEEEEEEEEvNT_6ParamsE)
        .other          _ZN7cutlass13device_kernelIN5flash19enable_sm80_to_sm89INS1_16FlashAttnBwdSm80INS1_25CollectiveMainloopBwdSm80ILi2ELi1EN4cute5tupleIJNS5_1CILi64EEENS7_ILi96EEENS7_ILi128EEEEEENS_10bfloat16_tEfNS_4arch4Sm80ELb0ELb1ELb1ELb1ELb0ELb0ELb0ELb0ELi2ELi2ELi2ELi2ELb1EEENS1_24CollectiveEpilogueBwdGQAISB_fSE_Li256ELb1ELb0EEENS1_19SingleTileSchedulerILb1ELb0ELb0ELi96EEEEEEEEEvNT_6ParamsE,@"STO_CUDA_ENTRY STV_DEFAULT"
_ZN7cutlass13device_kernelIN5flash19enable_sm80_to_sm89INS1_16FlashAttnBwdSm80INS1_25CollectiveMainloopBwdSm80ILi2ELi1EN4cute5tupleIJNS5_1CILi64EEENS7_ILi96EEENS7_ILi128EEEEEENS_10bfloat16_tEfNS_4arch4Sm80ELb0ELb1ELb1ELb1ELb0ELb0ELb0ELb0ELi2ELi2ELi2ELi2ELb1EEENS1_24CollectiveEpilogueBwdGQAISB_fSE_Li256ELb1ELb0EEENS1_19SingleTileSchedulerILb1ELb0ELb0ELi96EEEEEEEEEvNT_6ParamsE:
        /* <DEDUP_REMOVED lines=22> */
.L_x_597:
        /* <DEDUP_REMOVED lines=13> */
.L_x_599:
[----:B------:R-:W-:Y:S02]  /*0230*/  ULDC UR5, c[0x0][0x3ac] ;  /* 0x0000eb0000057ab9 */ /* 0x000fe40000000800 */
.L_x_598:
[----:B------:R-:W-:-:S04]  /*0240*/  UIMAD UR4, UR10, 0x60, URZ ;  /* 0x000000600a0478a4 */ /* 0x000fc8000f8e023f */
[----:B------:R-:W-:-:S04]  /*0250*/  UISETP.GE.AND UP0, UPT, UR4, UR5, UPT ;  /* 0x000000050400728c */ /* 0x000fc8000bf06270 */
[----:B------:R-:W-:Y:S01]  /*0260*/  USEL UR15, UR15, 0xffffffff, !UP0 ;  /* 0xffffffff0f0f7887 */ /* 0x000fe2000c000000 */
[----:B------:R-:W-:Y:S05]  /*0270*/  BRA `(.L_x_600) ;  /* 0x0000019000007947 */ /* 0x000fea0003800000 */
.L_x_596:
        /* <DEDUP_REMOVED lines=8> */
.L_x_601:
        /* <DEDUP_REMOVED lines=13> */
.L_x_603:
[----:B------:R-:W-:Y:S02]  /*03d0*/  ULDC UR5, c[0x0][0x3ac] ;  /* 0x0000eb0000057ab9 */ /* 0x000fe40000000800 */
.L_x_602:
[----:B------:R-:W-:-:S04]  /*03e0*/  UIMAD UR4, UR10, 0x60, URZ ;  /* 0x000000600a0478a4 */ /* 0x000fc8000f8e023f */
[----:B------:R-:W-:-:S04]  /*03f0*/  UISETP.GE.AND UP0, UPT, UR4, UR5, UPT ;  /* 0x000000050400728c */ /* 0x000fc8000bf06270 */
[----:B------:R-:W-:-:S06]  /*0400*/  USEL UR15, UR15, 0xffffffff, !UP0 ;  /* 0xffffffff0f0f7887 */ /* 0x000fcc000c000000 */
.L_x_600:
        /* <DEDUP_REMOVED lines=8> */
[----:B------:R-:W-:Y:S01]  /*0490*/  UISETP.NE.U32.AND UP1, UPT, URZ, UR4, UPT ;  /* 0x000000043f00728c */ /* 0x000fe2000bf25070 */
[----:B------:R-:W-:Y:S01]  /*04a0*/  PLOP3.LUT P0, PT, PT, PT, UP2, 0x80, 0x0 ;  /* 0x000000000000781c */ /* 0x000fe20003f0f028 */
[----:B------:R-:W-:Y:S01]  /*04b0*/  IMAD.U32 R8, RZ, RZ, UR8 ;  /* 0x00000008ff087e24 */ /* 0x000fe2000f8e00ff */
[----:B------:R-:W-:Y:S01]  /*04c0*/  ULDC.64 UR12, c[0x0][0x2d0] ;  /* 0x0000b400000c7ab9 */ /* 0x000fe20000000a00 */
[----:B------:R-:W-:Y:S01]  /*04d0*/  IMAD.U32 R9, RZ, RZ, UR9 ;  /* 0x00000009ff097e24 */ /* 0x000fe2000f8e00ff */
[----:B------:R-:W-:Y:S02]  /*04e0*/  UISETP.NE.AND.EX UP1, UPT, URZ, UR5, UPT, UP1 ;  /* 0x000000053f00728c */ /* 0x000fe4000bf25310 */
[----:B------:R-:W-:Y:S02]  /*04f0*/  UIMAD.WIDE UR12, UR15, UR6, UR12 ;  /* 0x000000060f0c72a5 */ /* 0x000fe4000f8e020c */
[----:B------:R-:W-:Y:S02]  /*0500*/  ULDC.64 UR4, c[0x0][0x2d8] ;  /* 0x0000b60000047ab9 */ /* 0x000fe40000000a00 */
[----:B------:R-:W-:Y:S01]  /*0510*/  PLOP3.LUT P2, PT, PT, PT, UP1, 0x80, 0x0 ;  /* 0x000000000000781c */ /* 0x000fe20003f4f018 */
[----:B------:R-:W-:-:S02]  /*0520*/  UISETP.NE.U32.AND UP0, UPT, URZ, UR4, UPT ;  /* 0x000000043f00728c */ /* 0x000fc4000bf05070 */
[----:B------:R-:W2:Y:S01]  /*0530*/  @P0 LDG.E R2, [R8.64] ;  /* 0x0000001208020981 */ /* 0x000ea2000c1e1900 */
[----:B------:R-:W-:Y:S01]  /*0540*/  MOV R6, UR12 ;  /* 0x0000000c00067c02 */ /* 0x000fe20008000f00 */
[----:B------:R-:W-:Y:S01]  /*0550*/  IMAD.U32 R7, RZ, RZ, UR13 ;  /* 0x0000000dff077e24 */ /* 0x000fe2000f8e00ff */
[----:B------:R-:W-:Y:S01]  /*0560*/  UISETP.NE.AND.EX UP0, UPT, URZ, UR5, UPT, UP0 ;  /* 0x000000053f00728c */ /* 0x000fe2000bf05300 */
[----:B------:R-:W3:Y:S02]  /*0570*/  @P0 LDG.E R4, [R8.64] ;  /* 0x0000001208040981 */ /* 0x000ee4000c1e1900 */
[----:B------:R-:W-:-:S03]  /*0580*/  ULDC.64 UR4, c[0x0][0x2d8] ;  /* 0x0000b60000047ab9 */ /* 0x000fc60000000a00 */
[----:B------:R-:W-:Y:S01]  /*0590*/  PLOP3.LUT P1, PT, PT, PT, UP0, 0x80, 0x0 ;  /* 0x000000000000781c */ /* 0x000fe20003f2f008 */
[----:B------:R-:W4:Y:S04]  /*05a0*/  @P2 LDG.E R3, [R6.64] ;  /* 0x0000001206032981 */ /* 0x000f28000c1e1900 */
[----:B------:R-:W-:-:S06]  /*05b0*/  @UP0 UIMAD.WIDE UR4, UR15, UR6, UR4 ;  /* 0x000000060f0402a5 */ /* 0x000fcc000f8e0204 */
[----:B------:R-:W-:Y:S01]  /*05c0*/  MOV R10, UR4 ;  /* 0x00000004000a7c02 */ /* 0x000fe20008000f00 */
[----:B------:R-:W-:-:S05]  /*05d0*/  IMAD.U32 R11, RZ, RZ, UR5 ;  /* 0x00000005ff0b7e24 */ /* 0x000fca000f8e00ff */
[----:B------:R-:W5:Y:S01]  /*05e0*/  @P1 LDG.E R5, [R10.64] ;  /* 0x000000120a051981 */ /* 0x000f62000c1e1900 */
[----:B------:R-:W-:Y:S02]  /*05f0*/  ULDC UR14, c[0x0][0x168] ;  /* 0x00005a00000e7ab9 */ /* 0x000fe40000000800 */
[----:B------:R-:W-:Y:S02]  /*0600*/  UMOV UR23, URZ ;  /* 0x0000003f00177c82 */ /* 0x000fe40008000000 */
[----:B------:R-:W-:Y:S02]  /*0610*/  UMOV UR20, URZ ;  /* 0x0000003f00147c82 */ /* 0x000fe40008000000 */
[----:B------:R-:W-:Y:S02]  /*0620*/  UMOV UR21, URZ ;  /* 0x0000003f00157c82 */ /* 0x000fe40008000000 */
[----:B------:R-:W-:Y:S01]  /*0630*/  ULDC UR13, c[0x0][0x198] ;  /* 0x00006600000d7ab9 */ /* 0x000fe20000000800 */
[----:B--2---:R-:W1:Y:S08]  /*0640*/  @P0 R2UR UR5, R2 ;  /* 0x00000000020503c2 */ /* 0x004e7000000e0000 */
[----:B---3--:R-:W2:Y:S08]  /*0650*/  @P0 R2UR UR11, R4 ;  /* 0x00000000040b03c2 */ /* 0x008eb000000e0000 */
[----:B----4-:R-:W3:Y:S01]  /*0660*/  @P2 R2UR UR9, R3 ;  /* 0x00000000030923c2 */ /* 0x010ee200000e0000 */
[----:B-1----:R-:W-:-:S04]  /*0670*/  @UP2 ULEA UR5, UR15, UR5, 0x6 ;  /* 0x000000050f052291 */ /* 0x002fc8000f8e303f */
[----:B------:R-:W-:-:S04]  /*0680*/  @UP2 USHF.R.S32.HI UR4, URZ, 0x1f, UR5 ;  /* 0x0000001f3f042899 */ /* 0x000fc80008011405 */
[----:B------:R-:W-:Y:S02]  /*0690*/  @UP2 ULEA.HI UR4, UR4, UR5, URZ, 0x6 ;  /* 0x0000000504042291 */ /* 0x000fe4000f8f303f */
[----:B--2---:R-:W-:Y:S02]  /*06a0*/  @UP2 USHF.R.S32.HI UR8, URZ, 0x1f, UR11 ;  /* 0x0000001f3f082899 */ /* 0x004fe4000801140b */
[----:B---3--:R-:W-:Y:S02]  /*06b0*/  @UP1 USHF.R.S32.HI UR7, URZ, 0x1f, UR9 ;  /* 0x0000001f3f071899 */ /* 0x008fe40008011409 */
[----:B------:R-:W-:Y:S01]  /*06c0*/  @UP2 ULOP3.LUT UR23, UR4, 0xffffffc0, URZ, 0xc0, !UPT ;  /* 0xffffffc004172892 */ /* 0x000fe2000f8ec03f */
[----:B-----5:R1:W2:Y:S01]  /*06d0*/  @P1 R2UR UR14, R5 ;  /* 0x00000000050e13c2 */ /* 0x0202a200000e0000 */
[----:B------:R-:W-:Y:S02]  /*06e0*/  UMOV UR5, URZ ;  /* 0x0000003f00057c82 */ /* 0x000fe40008000000 */
[----:B------:R-:W-:-:S02]  /*06f0*/  UMOV UR4, URZ ;  /* 0x0000003f00047c82 */ /* 0x000fc40008000000 */
[----:B------:R-:W-:Y:S02]  /*0700*/  @UP2 UMOV UR4, UR11 ;  /* 0x0000000b00042c82 */ /* 0x000fe40008000000 */
[----:B------:R-:W-:Y:S02]  /*0710*/  @UP2 UMOV UR5, UR8 ;  /* 0x0000000800052c82 */ /* 0x000fe40008000000 */
[----:B------:R-:W-:Y:S02]  /*0720*/  @UP1 UMOV UR20, UR9 ;  /* 0x0000000900141c82 */ /* 0x000fe40008000000 */
[----:B------:R-:W-:Y:S01]  /*0730*/  @UP1 UMOV UR21, UR7 ;  /* 0x0000000700151c82 */ /* 0x000fe20008000000 */
[----:B------:R-:W-:Y:S05]  /*0740*/  @P1 BRA `(.L_x_604) ;  /* 0x0000006000001947 */ /* 0x000fea0003800000 */
[----:B------:R-:W-:Y:S05]  /*0750*/  @!P0 BRA `(.L_x_604) ;  /* 0x0000005000008947 */ /* 0x000fea0003800000 */
[----:B------:R-:W3:Y:S04]  /*0760*/  LDG.E R2, [R8.64] ;  /* 0x0000001208027981 */ /* 0x000ee8000c1e1900 */
[----:B------:R-:W4:Y:S01]  /*0770*/  LDG.E R3, [R8.64+0x4] ;  /* 0x0000041208037981 */ /* 0x000f22000c1e1900 */
[----:B--23--:R-:W2:Y:S08]  /*0780*/  R2UR UR14, R2 ;  /* 0x00000000020e73c2 */ /* 0x00ceb000000e0000 */
[----:B----4-:R-:W2:Y:S02]  /*0790*/  R2UR UR7, R3 ;  /* 0x00000000030773c2 */ /* 0x010ea400000e0000 */
[----:B--2---:R-:W-:-:S06]  /*07a0*/  UIADD3 UR14, -UR14, UR7, URZ ;  /* 0x000000070e0e7290 */ /* 0x004fcc000fffe13f */
.L_x_604:
[----:B------:R-:W-:-:S04]  /*07b0*/  ISETP.NE.U32.AND P0, PT, RZ, c[0x0][0x2e0], PT ;  /* 0x0000b800ff007a0c */ /* 0x000fc80003f05070 */
[----:B------:R-:W-:-:S13]  /*07c0*/  ISETP.NE.AND.EX P0, PT, RZ, c[0x0][0x2e4], PT, P0 ;  /* 0x0000b900ff007a0c */ /* 0x000fda0003f05300 */
[----:B------:R-:W-:Y:S05]  /*07d0*/  @!P0 BRA `(.L_x_605) ;  /* 0x0000007000008947 */ /* 0x000fea0003800000 */
[----:B------:R-:W-:Y:S02]  /*07e0*/  ULDC.64 UR8, c[0x0][0x2e0] ;  /* 0x0000b80000087ab9 */ /* 0x000fe40000000a00 */
[----:B------:R-:W-:-:S06]  /*07f0*/  UIMAD.WIDE UR8, UR15, UR6, UR8 ;  /* 0x000000060f0872a5 */ /* 0x000fcc000f8e0208 */
[----:B------:R-:W-:Y:S02]  /*0800*/  MOV R2, UR8 ;  /* 0x0000000800027c02 */ /* 0x000fe40008000f00 */
[----:B------:R-:W-:-:S05]  /*0810*/  MOV R3, UR9 ;  /* 0x0000000900037c02 */ /* 0x000fca0008000f00 */
[----:B------:R-:W3:Y:S02]  /*0820*/  LDG.E R2, [R2.64] ;  /* 0x0000001202027981 */ /* 0x000ee4000c1e1900 */
[----:B---3--:R3:W4:Y:S02]  /*0830*/  R2UR UR13, R2 ;  /* 0x00000000020d73c2 */ /* 0x00872400000e0000 */
[----:B---34-:R-:W-:Y:S05]  /*0840*/  BRA `(.L_x_606) ;  /* 0x0000006000007947 */ /* 0x018fea0003800000 */
.L_x_605:
[----:B------:R-:W-:Y:S05]  /*0850*/  @!P2 BRA `(.L_x_606) ;  /* 0x000000500000a947 */ /* 0x000fea0003800000 */
[----:B------:R-:W3:Y:S04]  /*0860*/  LDG.E R2, [R6.64] ;  /* 0x0000001206027981 */ /* 0x000ee8000c1e1900 */
[----:B------:R-:W4:Y:S01]  /*0870*/  LDG.E R3, [R6.64+0x4] ;  /* 0x0000041206037981 */ /* 0x000f22000c1e1900 */
[----:B---3--:R-:W3:Y:S08]  /*0880*/  R2UR UR13, R2 ;  /* 0x00000000020d73c2 */ /* 0x008ef000000e0000 */
[----:B----4-:R-:W3:Y:S02]  /*0890*/  R2UR UR6, R3 ;  /* 0x00000000030673c2 */ /* 0x010ee400000e0000 */
[----:B---3--:R-:W-:-:S06]  /*08a0*/  UIADD3 UR13, -UR13, UR6, URZ ;  /* 0x000000060d0d7290 */ /* 0x008fcc000fffe13f */
.L_x_606:
        /* <DEDUP_REMOVED lines=15> */
.L_x_607:
        /* <DEDUP_REMOVED lines=63> */
[----:B------:R-:W-:Y:S01]  /*0d90*/  USHF.L.U32 UR6, UR23, 0x7, URZ ;  /* 0x0000000717067899 */ /* 0x000fe2000800063f */
[----:B------:R-:W-:Y:S01]  /*0da0*/  IMAD.MOV.U32 R3, RZ, RZ, R0 ;  /* 0x000000ffff037224 */ /* 0x000fe200078e0000 */
[----:B------:R-:W2:Y:S01]  /*0db0*/  S2R R12, SR_CTAID.X ;  /* 0x00000000000c7919 */ /* 0x000ea20000002500 */
[----:B------:R-:W-:Y:S01]  /*0dc0*/  ISETP.NE.AND P1, PT, R2, 0x1, PT ;  /* 0x000000010200780c */ /* 0x000fe20003f25270 */
[----:B------:R-:W-:Y:S01]  /*0dd0*/  USHF.R.S32.HI UR16, URZ, 0x1f, UR15 ;  /* 0x0000001f3f107899 */ /* 0x000fe2000801140f */
[----:B------:R-:W-:Y:S01]  /*0de0*/  LEA.HI R2, R21, R236, RZ, 0x3 ;  /* 0x000000ec15027211 */ /* 0x000fe200078f18ff */
[----:B-1----:R-:W-:Y:S01]  /*0df0*/  IMAD.U32 R5, RZ, RZ, UR6 ;  /* 0x00000006ff057e24 */ /* 0x002fe2000f8e00ff */
[----:B------:R-:W-:Y:S01]  /*0e00*/  SHF.R.S32.HI R6, RZ, 0x1f, R236 ;  /* 0x0000001fff067819 */ /* 0x000fe200000114ec */
[----:B------:R-:W-:Y:S01]  /*0e10*/  USEL UR22, UR15, URZ, !UP1 ;  /* 0x0000003f0f167287 */ /* 0x000fe2000c800000 */
[----:B------:R-:W-:Y:S01]  /*0e20*/  IADD3 R30, P0, R236, UR6, RZ ;  /* 0x00000006ec1e7c10 */ /* 0x000fe2000ff1e0ff */
[----:B------:R-:W-:Y:S01]  /*0e30*/  USEL UR17, UR16, URZ, !UP1 ;  /* 0x0000003f10117287 */ /* 0x000fe2000c800000 */
[----:B------:R-:W-:Y:S01]  /*0e40*/  SHF.R.S32.HI R239, RZ, 0x3, R2 ;  /* 0x00000003ffef7819 */ /* 0x000fe20000011402 */
[----:B------:R-:W-:Y:S01]  /*0e50*/  UMOV UR6, 0x6 ;  /* 0x0000000600067882 */ /* 0x000fe20000000000 */
[----:B------:R-:W-:Y:S01]  /*0e60*/  LEA.HI.X.SX32 R31, R5, R6, 0x1, P0 ;  /* 0x00000006051f7211 */ /* 0x000fe200000f0eff */
[----:B------:R-:W-:Y:S01]  /*0e70*/  ULDC.64 UR8, c[0x0][0x1d8] ;  /* 0x0000760000087ab9 */ /* 0x000fe20000000a00 */
[----:B------:R-:W-:Y:S01]  /*0e80*/  SHF.R.S32.HI R22, RZ, 0x1f, R239 ;  /* 0x0000001fff167819 */ /* 0x000fe200000114ef */
[----:B------:R-:W-:Y:S01]  /*0e90*/  @P1 IMAD.HI.U32 R7, R0, c[0x0][0x24c], RZ ;  /* 0x0000930000071a27 */ /* 0x000fe200078e00ff */
[----:B------:R-:W-:Y:S01]  /*0ea0*/  IADD3 R10, P0, R239, UR20, RZ ;  /* 0x00000014ef0a7c10 */ /* 0x000fe2000ff1e0ff */
[----:B------:R-:W-:Y:S01]  /*0eb0*/  USHF.L.U64.HI UR20, UR8, UR6, UR9 ;  /* 0x0000000608147299 */ /* 0x000fe20008010209 */
[----:B------:R-:W-:Y:S01]  /*0ec0*/  LEA.HI R8, R21, R236, RZ, 0x6 ;  /* 0x000000ec15087211 */ /* 0x000fe200078f30ff */
[C---:B------:R-:W-:Y:S01]  /*0ed0*/  IMAD.SHL.U32 R237, R239.reuse, 0x40, RZ ;  /* 0x00000040efed7824 */ /* 0x040fe200078e00ff */
[----:B------:R-:W-:Y:S01]  /*0ee0*/  @P1 SHF.R.U32.HI R3, RZ, c[0x0][0x250], R7 ;  /* 0x00009400ff031a19 */ /* 0x000fe20000011607 */
[----:B------:R-:W-:Y:S01]  /*0ef0*/  IMAD.SHL.U32 R238, R236, 0x4, RZ ;  /* 0x00000004ecee7824 */ /* 0x000fe200078e00ff */
[----:B------:R-:W-:Y:S01]  /*0f00*/  LOP3.LUT R7, R2, 0xfffffff8, RZ, 0xc0, !PT ;  /* 0xfffffff802077812 */ /* 0x000fe200078ec0ff */
[----:B------:R-:W-:Y:S01]  /*0f10*/  UIMAD UR10, UR10, -0x60, URZ ;  /* 0xffffffa00a0a78a4 */ /* 0x000fe2000f8e023f */
[----:B------:R-:W-:Y:S01]  /*0f20*/  IADD3.X R11, R22, UR21, RZ, P0, !PT ;  /* 0x00000015160b7c10 */ /* 0x000fe200087fe4ff */
[----:B------:R-:W-:Y:S01]  /*0f30*/  USHF.L.U32 UR21, UR8, 0x6, URZ ;  /* 0x0000000608157899 */ /* 0x000fe2000800063f */
[----:B------:R-:W-:Y:S01]  /*0f40*/  SHF.R.S32.HI R14, RZ, 0x1f, R3 ;  /* 0x0000001fff0e7819 */ /* 0x000fe20000011403 */
[----:B------:R-:W-:Y:S01]  /*0f50*/  IMAD.IADD R7, R236, 0x1, -R7 ;  /* 0x00000001ec077824 */ /* 0x000fe200078e0a07 */
[----:B------:R-:W-:Y:S01]  /*0f60*/  IADD3 R5, P0, R239, UR4, RZ ;  /* 0x00000004ef057c10 */ /* 0x000fe2000ff1e0ff */
[----:B--2---:R-:W-:Y:S01]  /*0f70*/  IMAD.WIDE R12, R12, 0x60, R10 ;  /* 0x000000600c0c7825 */ /* 0x004fe200078e020a */
[----:B------:R-:W-:Y:S01]  /*0f80*/  SHF.R.S32.HI R8, RZ, 0x6, R8 ;  /* 0x00000006ff087819 */ /* 0x000fe20000011408 */
[----:B------:R-:W-:Y:S01]  /*0f90*/  USHF.R.S32.HI UR8, URZ, 0x1f, UR23 ;  /* 0x0000001f3f087899 */ /* 0x000fe20008011417 */
[----:B------:R-:W-:Y:S01]  /*0fa0*/  IADD3.X R22, R22, UR5, RZ, P0, !PT ;  /* 0x0000000516167c10 */ /* 0x000fe200087fe4ff */
[----:B------:R-:W-:Y:S01]  /*0fb0*/  IMAD.SHL.U32 R34, R7, 0x8, RZ ;  /* 0x0000000807227824 */ /* 0x000fe200078e00ff */
[----:B------:R-:W-:Y:S01]  /*0fc0*/  LOP3.LUT R237, R237, 0x1c0, RZ, 0xc0, !PT ;  /* 0x000001c0eded7812 */ /* 0x000fe200078ec0ff */
[C---:B------:R-:W-:Y:S01]  /*0fd0*/  IMAD R16, R14.reuse, c[0x0][0x1e0], RZ ;  /* 0x000078000e107a24 */ /* 0x040fe200078e02ff */
[----:B------:R-:W-:Y:S01]  /*0fe0*/  ULDC.64 UR4, c[0x0][0x1e8] ;  /* 0x00007a0000047ab9 */ /* 0x000fe20000000a00 */
[----:B------:R-:W-:Y:S01]  /*0ff0*/  IMAD R14, R14, c[0x0][0x1b0], RZ ;  /* 0x00006c000e0e7a24 */ /* 0x000fe200078e02ff */
[----:B------:R-:W-:Y:S01]  /*1000*/  SHF.R.S32.HI R35, RZ, 0x1f, R34 ;  /* 0x0000001fff237819 */ /* 0x000fe20000011422 */
[----:B------:R-:W-:Y:S01]  /*1010*/  IMAD R16, R3, c[0x0][0x1e4], R16 ;  /* 0x0000790003107a24 */ /* 0x000fe200078e0210 */
[----:B------:R-:W-:Y:S01]  /*1020*/  UIMAD UR4, UR17, UR4, URZ ;  /* 0x00000004110472a4 */ /* 0x000fe2000f8e023f */
[C---:B------:R-:W-:Y:S01]  /*1030*/  IMAD R28, R22.reuse, c[0x0][0x178], RZ ;  /* 0x00005e00161c7a24 */ /* 0x040fe200078e02ff */
[--C-:B------:R-:W-:Y:S01]  /*1040*/  LOP3.LUT R6, R237, 0x38, R34.reuse, 0xf8, !PT ;  /* 0x00000038ed067812 */ /* 0x100fe200078ef822 */
[C---:B------:R-:W-:Y:S01]  /*1050*/  IMAD.WIDE.U32 R24, R3.reuse, c[0x0][0x1e0], R34 ;  /* 0x0000780003187a25 */ /* 0x040fe200078e0022 */
[----:B------:R-:W-:Y:S01]  /*1060*/  SHF.R.S32.HI R9, RZ, 0x1f, R0 ;  /* 0x0000001fff097819 */ /* 0x000fe20000011400 */
[----:B------:R-:W-:Y:S01]  /*1070*/  UIMAD UR7, UR22, UR5, UR4 ;  /* 0x00000005160772a4 */ /* 0x000fe2000f8e0204 */
[----:B------:R-:W-:Y:S01]  /*1080*/  SHF.R.U32.HI R237, RZ, 0x3, R237 ;  /* 0x00000003ffed7819 */ /* 0x000fe200000116ed */
[----:B------:R-:W-:Y:S01]  /*1090*/  IMAD R22, R22, c[0x0][0x208], RZ ;  /* 0x0000820016167a24 */ /* 0x000fe200078e02ff */
[----:B------:R-:W-:Y:S01]  /*10a0*/  ULDC.64 UR4, c[0x0][0x1b8] ;  /* 0x00006e0000047ab9 */ /* 0x000fe20000000a00 */
[C---:B------:R-:W-:Y:S01]  /*10b0*/  IMAD R14, R3.reuse, c[0x0][0x1b4], R14 ;  /* 0x00006d00030e7a24 */ /* 0x040fe200078e020e */
[----:B------:R-:W-:Y:S01]  /*10c0*/  UIMAD UR4, UR17, UR4, URZ ;  /* 0x00000004110472a4 */ /* 0x000fe2000f8e023f */
[----:B------:R-:W-:Y:S01]  /*10d0*/  IMAD.WIDE.U32 R18, R3, c[0x0][0x1b0], R34 ;  /* 0x00006c0003127a25 */ /* 0x000fe200078e0022 */
[C---:B------:R-:W-:Y:S01]  /*10e0*/  IADD3 R20, R34.reuse, 0x40, RZ ;  /* 0x0000004022147810 */ /* 0x040fe20007ffe0ff */
[----:B------:R-:W-:Y:S01]  /*10f0*/  USEL UR17, UR15, URZ, !UP2 ;  /* 0x0000003f0f117287 */ /* 0x000fe2000d000000 */
[----:B------:R-:W-:Y:S01]  /*1100*/  ISETP.GE.AND P4, PT, R34, c[0x0][0x1cc], PT ;  /* 0x0000730022007a0c */ /* 0x000fe20003f86270 */
[----:B------:R-:W-:Y:S01]  /*1110*/  IMAD.IADD R17, R25, 0x1, R16 ;  /* 0x0000000119117824 */ /* 0x000fe200078e0210 */
[----:B------:R-:W-:Y:S01]  /*1120*/  ISETP.GE.AND P3, PT, R20, c[0x0][0x1cc], PT ;  /* 0x0000730014007a0c */ /* 0x000fe20003f66270 */
[----:B------:R-:W-:Y:S01]  /*1130*/  IMAD.SHL.U32 R232, R8, 0x200, RZ ;  /* 0x0000020008e87824 */ /* 0x000fe200078e00ff */
[----:B------:R-:W-:Y:S01]  /*1140*/  USEL UR16, UR16, URZ, !UP2 ;  /* 0x0000003f10107287 */ /* 0x000fe2000d000000 */
[C---:B------:R-:W-:Y:S01]  /*1150*/  IMAD R28, R5.reuse, c[0x0][0x17c], R28 ;  /* 0x00005f00051c7a24 */ /* 0x040fe200078e021c */
[----:B------:R-:W-:Y:S01]  /*1160*/  USHF.R.S32.HI UR24, URZ, 0x1f, UR11 ;  /* 0x0000001f3f187899 */ /* 0x000fe2000801140b */
[C---:B------:R-:W-:Y:S01]  /*1170*/  IMAD.WIDE.U32 R10, R5.reuse, c[0x0][0x178], R34 ;  /* 0x00005e00050a7a25 */ /* 0x040fe200078e0022 */
[----:B------:R-:W-:Y:S01]  /*1180*/  LOP3.LUT R237, R232, R6, R237, 0xf6, !PT ;  /* 0x00000006e8ed7212 */ /* 0x000fe200078ef6ed */
[----:B------:R-:W-:Y:S01]  /*1190*/  CS2R R130, SRZ ;  /* 0x0000000000827805 */ /* 0x000fe2000001ff00 */
[----:B------:R-:W-:Y:S01]  /*11a0*/  LOP3.LUT R4, R4, 0xfffffffe, RZ, 0xc0, !PT ;  /* 0xfffffffe04047812 */ /* 0x000fe200078ec0ff */
[----:B------:R-:W-:Y:S01]  /*11b0*/  IMAD.MOV.U32 R16, RZ, RZ, R24 ;  /* 0x000000ffff107224 */ /* 0x000fe200078e0018 */
[----:B------:R-:W-:Y:S01]  /*11c0*/  CS2R R128, SRZ ;  /* 0x0000000000807805 */ /* 0x000fe2000001ff00 */
[----:B------:R-:W-:Y:S01]  /*11d0*/  IMAD.U32 R3, RZ, RZ, UR22 ;  /* 0x00000016ff037e24 */ /* 0x000fe2000f8e00ff */
[----:B------:R-:W-:Y:S01]  /*11e0*/  CS2R R126, SRZ ;  /* 0x00000000007e7805 */ /* 0x000fe2000001ff00 */
        /* <DEDUP_REMOVED lines=8> */
[----:B------:R-:W-:Y:S01]  /*1270*/  IMAD.IADD R15, R19, 0x1, R14 ;  /* 0x00000001130f7824 */ /* 0x000fe200078e020e */
[----:B------:R-:W-:Y:S01]  /*1280*/  CS2R R114, SRZ ;  /* 0x0000000000727805 */ /* 0x000fe2000001ff00 */
[----:B------:R-:W-:Y:S01]  /*1290*/  IMAD.WIDE.U32 R16, R3, c[0x0][0x1e8], R16 ;  /* 0x00007a0003107a25 */ /* 0x000fe200078e0010 */
[----:B------:R-:W-:Y:S01]  /*12a0*/  CS2R R112, SRZ ;  /* 0x0000000000707805 */ /* 0x000fe2000001ff00 */
[----:B------:R-:W-:Y:S01]  /*12b0*/  CS2R R110, SRZ ;  /* 0x00000000006e7805 */ /* 0x000fe2000001ff00 */
[----:B------:R-:W-:Y:S01]  /*12c0*/  CS2R R108, SRZ ;  /* 0x00000000006c7805 */ /* 0x000fe2000001ff00 */
[----:B------:R-:W-:Y:S01]  /*12d0*/  IMAD.IADD R23, R27, 0x1, R22 ;  /* 0x000000011b177824 */ /* 0x000fe200078e0216 */
[----:B------:R-:W-:Y:S01]  /*12e0*/  IADD3 R17, R17, UR7, RZ ;  /* 0x0000000711117c10 */ /* 0x000fe2000fffe0ff */
[----:B------:R-:W-:Y:S01]  /*12f0*/  IMAD.MOV.U32 R14, RZ, RZ, R18 ;  /* 0x000000ffff0e7224 */ /* 0x000fe200078e0012 */
[----:B------:R-:W-:Y:S01]  /*1300*/  CS2R R106, SRZ ;  /* 0x00000000006a7805 */ /* 0x000fe2000001ff00 */
[C---:B------:R-:W-:Y:S01]  /*1310*/  IMAD R25, R9.reuse, c[0x0][0x270], RZ ;  /* 0x00009c0009197a24 */ /* 0x040fe200078e02ff */
[----:B------:R-:W-:Y:S01]  /*1320*/  CS2R R104, SRZ ;  /* 0x0000000000687805 */ /* 0x000fe2000001ff00 */
[C---:B------:R-:W-:Y:S01]  /*1330*/  IMAD R19, R9.reuse, c[0x0][0x288], RZ ;  /* 0x0000a20009137a24 */ /* 0x040fe200078e02ff */
[----:B------:R-:W-:Y:S01]  /*1340*/  CS2R R102, SRZ ;  /* 0x0000000000667805 */ /* 0x000fe2000001ff00 */
[C---:B------:R-:W-:Y:S01]  /*1350*/  IMAD R11, R9.reuse, c[0x0][0x180], RZ ;  /* 0x00006000090b7a24 */ /* 0x040fe200078e02ff */
[----:B------:R-:W-:Y:S01]  /*1360*/  CS2R R100, SRZ ;  /* 0x0000000000647805 */ /* 0x000fe2000001ff00 */
[C---:B------:R-:W-:Y:S01]  /*1370*/  IMAD R5, R9.reuse, c[0x0][0x210], RZ ;  /* 0x0000840009057a24 */ /* 0x040fe200078e02ff */
[----:B------:R-:W-:Y:S01]  /*1380*/  CS2R R98, SRZ ;  /* 0x0000000000627805 */ /* 0x000fe2000001ff00 */
[----:B------:R-:W-:Y:S01]  /*1390*/  IMAD.MOV.U32 R22, RZ, RZ, R26 ;  /* 0x000000ffff167224 */ /* 0x000fe200078e001a */
[C---:B------:R-:W-:Y:S01]  /*13a0*/  IADD3 R26, P0, R238.reuse, UR23, RZ ;  /* 0x00000017ee1a7c10 */ /* 0x040fe2000ff1e0ff */
[----:B------:R-:W-:Y:S01]  /*13b0*/  IMAD R9, R9, c[0x0][0x238], RZ ;  /* 0x00008e0009097a24 */ /* 0x000fe200078e02ff */
[----:B------:R-:W-:Y:S01]  /*13c0*/  CS2R R96, SRZ ;  /* 0x0000000000607805 */ /* 0x000fe2000001ff00 */
[----:B------:R-:W-:Y:S01]  /*13d0*/  IMAD.U32 R6, RZ, RZ, UR13 ;  /* 0x0000000dff067e24 */ /* 0x000fe2000f8e00ff */
[----:B------:R-:W-:Y:S01]  /*13e0*/  LEA.HI.X.SX32 R27, R238, UR8, 0x1, P0 ;  /* 0x00000008ee1b7c11 */ /* 0x000fe200080f0eff */
[----:B------:R-:W-:Y:S01]  /*13f0*/  IMAD.WIDE.U32 R14, R3, c[0x0][0x1b8], R14 ;  /* 0x00006e00030e7a25 */ /* 0x000fe200078e000e */
[----:B------:R-:W-:Y:S01]  /*1400*/  UIMAD UR8, UR22, UR5, UR4 ;  /* 0x00000005160872a4 */ /* 0x000fe2000f8e0204 */
[----:B------:R-:W-:Y:S01]  /*1410*/  CS2R R94, SRZ ;  /* 0x00000000005e7805 */ /* 0x000fe2000001ff00 */
[----:B------:R-:W-:Y:S01]  /*1420*/  CS2R R92, SRZ ;  /* 0x00000000005c7805 */ /* 0x000fe2000001ff00 */
[----:B------:R-:W-:Y:S01]  /*1430*/  IMAD R18, R0, c[0x0][0x23c], R9 ;  /* 0x00008f0000127a24 */ /* 0x000fe200078e0209 */
[----:B------:R-:W-:Y:S01]  /*1440*/  IADD3 R9, R6, UR10, -R239 ;  /* 0x0000000a06097c10 */ /* 0x000fe2000fffe8ef */
[----:B------:R-:W-:Y:S01]  /*1450*/  IMAD R3, R13, c[0x0][0x1d8], RZ ;  /* 0x000076000d037a24 */ /* 0x000fe200078e02ff */
[----:B------:R-:W-:Y:S01]  /*1460*/  ULDC.64 UR4, c[0x0][0x1a8] ;  /* 0x00006a0000047ab9 */ /* 0x000fe20000000a00 */
[C---:B------:R-:W-:Y:S01]  /*1470*/  IMAD.WIDE.U32 R240, R0.reuse, c[0x0][0x210], R22 ;  /* 0x0000840000f07a25 */ /* 0x040fe200078e0016 */
[C---:B------:R-:W-:Y:S01]  /*1480*/  ISETP.LT.OR P2, PT, R9.reuse, 0x1, P4 ;  /* 0x000000010900780c */ /* 0x040fe20002741670 */
[----:B------:R-:W-:Y:S01]  /*1490*/  USHF.L.U64.HI UR22, UR4, UR6, UR5 ;  /* 0x0000000604167299 */ /* 0x000fe20008010205 */
[----:B------:R-:W-:Y:S01]  /*14a0*/  ISETP.LT.OR P1, PT, R9, 0x1, P3 ;  /* 0x000000010900780c */ /* 0x000fe20001f21670 */
[----:B------:R-:W-:Y:S01]  /*14b0*/  IMAD R5, R0, c[0x0][0x214], R5 ;  /* 0x0000850000057a24 */ /* 0x000fe200078e0205 */
[----:B------:R-:W-:Y:S01]  /*14c0*/  IADD3 R15, R15, UR8, RZ ;  /* 0x000000080f0f7c10 */ /* 0x000fe2000fffe0ff */
[C---:B------:R-:W-:Y:S01]  /*14d0*/  IMAD R3, R12.reuse, c[0x0][0x1dc], R3 ;  /* 0x000077000c037a24 */ /* 0x040fe200078e0203 */
[----:B------:R-:W-:Y:S01]  /*14e0*/  USHF.L.U32 UR23, UR4, 0x6, URZ ;  /* 0x0000000604177899 */ /* 0x000fe2000800063f */
[----:B------:R-:W-:Y:S01]  /*14f0*/  IMAD.WIDE.U32 R22, R12, c[0x0][0x1d8], R16 ;  /* 0x000076000c167a25 */ /* 0x000fe200078e0010 */
[----:B------:R-:W-:Y:S01]  /*1500*/  ULDC.64 UR8, c[0x0][0x208] ;  /* 0x0000820000087ab9 */ /* 0x000fe20000000a00 */
[----:B------:R-:W-:Y:S01]  /*1510*/  CS2R R90, SRZ ;  /* 0x00000000005a7805 */ /* 0x000fe2000001ff00 */
[----:B------:R-:W-:Y:S01]  /*1520*/  ULDC.64 UR4, c[0x0][0x218] ;  /* 0x0000860000047ab9 */ /* 0x000fe20000000a00 */
[----:B------:R-:W-:Y:S01]  /*1530*/  IMAD.MOV.U32 R28, RZ, RZ, R10 ;  /* 0x000000ffff1c7224 */ /* 0x000fe200078e000a */
[----:B------:R-:W-:Y:S01]  /*1540*/  LEA R16, P0, R22, c[0x0][0x1c0], 0x1 ;  /* 0x0000700016107a11 */ /* 0x000fe200078008ff */
[----:B------:R-:W-:Y:S01]  /*1550*/  IMAD.IADD R241, R241, 0x1, R5 ;  /* 0x00000001f1f17824 */ /* 0x000fe200078e0205 */
[----:B------:R-:W-:Y:S01]  /*1560*/  UIMAD UR4, UR16, UR4, URZ ;  /* 0x00000004100472a4 */ /* 0x000fe2000f8e023f */
[----:B------:R-:W-:Y:S01]  /*1570*/  IMAD.IADD R3, R23, 0x1, R3 ;  /* 0x0000000117037824 */ /* 0x000fe200078e0203 */
[----:B------:R-:W-:Y:S01]  /*1580*/  USHF.L.U64.HI UR6, UR8, UR6, UR9 ;  /* 0x0000000608067299 */ /* 0x000fe20008010209 */
[----:B------:R-:W-:Y:S01]  /*1590*/  IMAD R10, R0, c[0x0][0x274], R25 ;  /* 0x00009d00000a7a24 */ /* 0x000fe200078e0219 */
[----:B------:R-:W-:Y:S01]  /*15a0*/  UIMAD UR5, UR17, UR5, UR4 ;  /* 0x00000005110572a4 */ /* 0x000fe2000f8e0204 */
[----:B------:R-:W-:Y:S01]  /*15b0*/  IMAD R5, R13, c[0x0][0x1a8], RZ ;  /* 0x00006a000d057a24 */ /* 0x000fe200078e02ff */
[----:B------:R-:W-:Y:S01]  /*15c0*/  LEA.HI.X R17, R22, c[0x0][0x1c4], R3, 0x1, P0 ;  /* 0x0000710016117a11 */ /* 0x000fe200000f0c03 */
[C---:B------:R-:W-:Y:S01]  /*15d0*/  IMAD.WIDE.U32 R24, R0.reuse, c[0x0][0x238], R30 ;  /* 0x00008e0000187a25 */ /* 0x040fe200078e001e */
[----:B------:R-:W-:Y:S01]  /*15e0*/  USHF.L.U32 UR4, UR8, 0x6, URZ ;  /* 0x0000000608047899 */ /* 0x000fe2000800063f */
[----:B------:R-:W-:Y:S01]  /*15f0*/  CS2R R88, SRZ ;  /* 0x0000000000587805 */ /* 0x000fe2000001ff00 */
[----:B------:R-:W-:Y:S01]  /*1600*/  UIMAD UR6, UR6, UR11, URZ ;  /* 0x0000000b060672a4 */ /* 0x000fe2000f8e023f */
[C---:B------:R-:W-:Y:S01]  /*1610*/  IMAD.WIDE.U32 R30, R0.reuse, c[0x0][0x270], R26 ;  /* 0x00009c00001e7a25 */ /* 0x040fe200078e001a */
[----:B------:R-:W-:Y:S01]  /*1620*/  CS2R R86, SRZ ;  /* 0x0000000000567805 */ /* 0x000fe2000001ff00 */
[----:B------:R-:W-:Y:S01]  /*1630*/  CS2R R84, SRZ ;  /* 0x0000000000547805 */ /* 0x000fe2000001ff00 */
[----:B------:R-:W-:Y:S01]  /*1640*/  CS2R R74, SRZ ;  /* 0x00000000004a7805 */ /* 0x000fe2000001ff00 */
[C---:B------:R-:W-:Y:S01]  /*1650*/  IMAD R19, R0.reuse, c[0x0][0x28c], R19 ;  /* 0x0000a30000137a24 */ /* 0x040fe200078e0213 */
[----:B------:R-:W-:Y:S01]  /*1660*/  CS2R R72, SRZ ;  /* 0x0000000000487805 */ /* 0x000fe2000001ff00 */
[C---:B------:R-:W-:Y:S01]  /*1670*/  IMAD R242, R0.reuse, c[0x0][0x184], R11 ;  /* 0x0000610000f27a24 */ /* 0x040fe200078e020b */
        /* <DEDUP_REMOVED lines=15> */
[----:B------:R-:W-:Y:S01]  /*1770*/  IMAD.U32 R13, RZ, RZ, UR17 ;  /* 0x00000011ff0d7e24 */ /* 0x000fe2000f8e00ff */
[----:B------:R-:W-:Y:S01]  /*1780*/  CS2R R48, SRZ ;  /* 0x0000000000307805 */ /* 0x000fe2000001ff00 */
[----:B------:R-:W-:Y:S01]  /*1790*/  IMAD.SHL.U32 R237, R237, 0x2, RZ ;  /* 0x00000002eded7824 */ /* 0x000fe200078e00ff */
[----:B------:R-:W-:Y:S01]  /*17a0*/  CS2R R46, SRZ ;  /* 0x00000000002e7805 */ /* 0x000fe2000001ff00 */
[----:B------:R-:W-:Y:S01]  /*17b0*/  IMAD.IADD R243, R29, 0x1, R242 ;  /* 0x000000011df37824 */ /* 0x000fe200078e02f2 */
[----:B------:R-:W-:Y:S01]  /*17c0*/  CS2R R44, SRZ ;  /* 0x00000000002c7805 */ /* 0x000fe2000001ff00 */
[----:B------:R-:W-:Y:S01]  /*17d0*/  IMAD.MOV.U32 R242, RZ, RZ, R28 ;  /* 0x000000fffff27224 */ /* 0x000fe200078e001c */
[C---:B------:R-:W-:Y:S01]  /*17e0*/  LEA R28, P0, R14.reuse, c[0x0][0x190], 0x1 ;  /* 0x000064000e1c7a11 */ /* 0x040fe200078008ff */
        /* <DEDUP_REMOVED lines=8> */
[----:B------:R1:W-:Y:S01]  /*1870*/  LDGSTS.E.BYPASS.LTC128B.128 [R237+0x9080], [R16.64+0x80], !P1 ;  /* 0x0908008010ed7fae */ /* 0x0003e2000c901d52 */
[----:B------:R-:W-:Y:S01]  /*1880*/  ISETP.LT.OR P1, PT, R9, 0x21, P4 ;  /* 0x000000210900780c */ /* 0x000fe20002721670 */
[----:B------:R-:W-:Y:S01]  /*1890*/  IMAD.U32 R3, RZ, RZ, UR4 ;  /* 0x00000004ff037e24 */ /* 0x000fe2000f8e00ff */
[----:B------:R-:W-:Y:S01]  /*18a0*/  IADD3 R247, R241, UR5, RZ ;  /* 0x00000005f1f77c10 */ /* 0x000fe2000fffe0ff */
[----:B------:R-:W-:Y:S01]  /*18b0*/  IMAD.MOV.U32 R246, RZ, RZ, R240 ;  /* 0x000000fffff67224 */ /* 0x000fe200078e00f0 */
[----:B------:R-:W-:Y:S01]  /*18c0*/  LEA.HI.X R29, R14, c[0x0][0x194], R0, 0x1, P0 ;  /* 0x000065000e1d7a11 */ /* 0x000fe200000f0c00 */
[----:B------:R-:W-:Y:S01]  /*18d0*/  IMAD.U32 R0, RZ, RZ, UR21 ;  /* 0x00000015ff007e24 */ /* 0x000fe2000f8e00ff */
[----:B------:R-:W-:Y:S01]  /*18e0*/  P2R R5, PR, RZ, 0x2 ;  /* 0x00000002ff057803 */ /* 0x000fe20000000000 */
[----:B------:R-:W-:Y:S01]  /*18f0*/  UIMAD UR4, UR24, UR4, UR6 ;  /* 0x00000004180472a4 */ /* 0x000fe2000f8e0206 */
[----:B------:R-:W-:Y:S01]  /*1900*/  ISETP.LT.OR P1, PT, R9, 0x21, P3 ;  /* 0x000000210900780c */ /* 0x000fe20001f21670 */
[----:B------:R-:W-:Y:S01]  /*1910*/  IMAD.WIDE.U32 R32, R3, UR11, R246 ;  /* 0x0000000b03207c25 */ /* 0x000fe2000f8e00f6 */
[----:B------:R-:W-:Y:S01]  /*1920*/  IADD3 R36, P6, P5, R0, 0x80, R16 ;  /* 0x0000008000247810 */ /* 0x000fe20007dde010 */
[----:B------:R-:W-:Y:S01]  /*1930*/  ULDC.64 UR6, c[0x0][0x188] ;  /* 0x0000620000067ab9 */ /* 0x000fe20000000a00 */
[----:B------:R-:W-:Y:S01]  /*1940*/  IADD3 R22, P0, R16, UR21, RZ ;  /* 0x0000001510167c10 */ /* 0x000fe2000ff1e0ff */
[----:B------:R-:W-:Y:S01]  /*1950*/  UIMAD UR6, UR16, UR6, URZ ;  /* 0x00000006100672a4 */ /* 0x000fe2000f8e023f */
[----:B------:R-:W-:Y:S01]  /*1960*/  P2R R0, PR, RZ, 0x2 ;  /* 0x00000002ff007803 */ /* 0x000fe20000000000 */
[----:B------:R-:W-:Y:S01]  /*1970*/  IMAD.WIDE.U32 R242, R13, c[0x0][0x188], R242 ;  /* 0x000062000df27a25 */ /* 0x000fe200078e00f2 */
[----:B------:R-:W-:Y:S01]  /*1980*/  ISETP.LT.OR P1, PT, R9, 0x41, P3 ;  /* 0x000000410900780c */ /* 0x000fe20001f21670 */
[----:B------:R-:W-:Y:S01]  /*1990*/  UIMAD UR6, UR17, UR7, UR6 ;  /* 0x00000007110672a4 */ /* 0x000fe2000f8e0206 */
[----:B------:R-:W-:Y:S01]  /*19a0*/  ISETP.NE.AND P3, PT, R5, RZ, PT ;  /* 0x000000ff0500720c */ /* 0x000fe20003f65270 */
[----:B------:R-:W-:Y:S01]  /*19b0*/  IMAD.IADD R35, R31, 0x1, R10 ;  /* 0x000000011f237824 */ /* 0x000fe200078e020a */
[----:B------:R-:W-:Y:S01]  /*19c0*/  IADD3 R3, R33, UR4, RZ ;  /* 0x0000000421037c10 */ /* 0x000fe2000fffe0ff */
[----:B------:R-:W-:Y:S01]  /*19d0*/  ULDC.64 UR4, c[0x0][0x178] ;  /* 0x00005e0000047ab9 */ /* 0x000fe20000000a00 */
[----:B------:R-:W-:Y:S01]  /*19e0*/  IADD3.X R23, R17, UR20, RZ, P0, !PT ;  /* 0x0000001411177c10 */ /* 0x000fe200087fe4ff */
[----:B------:R-:W-:Y:S01]  /*19f0*/  UIMAD UR24, UR24, UR4, URZ ;  /* 0x00000004181872a4 */ /* 0x000fe2000f8e023f */
[----:B------:R-:W-:Y:S01]  /*1a00*/  LEA R14, P0, R32, c[0x0][0x1f0], 0x1 ;  /* 0x00007c00200e7a11 */ /* 0x000fe200078008ff */
[----:B------:R-:W-:Y:S01]  /*1a10*/  UIMAD.WIDE.U32 UR26, UR11, UR4, URZ ;  /* 0x000000040b1a72a5 */ /* 0x000fe2000f8e003f */
[----:B------:R-:W-:Y:S01]  /*1a20*/  ISETP.NE.AND P4, PT, R0, RZ, PT ;  /* 0x000000ff0000720c */ /* 0x000fe20003f85270 */
[----:B------:R-:W-:Y:S01]  /*1a30*/  UIMAD UR24, UR11, UR5, UR24 ;  /* 0x000000050b1872a4 */ /* 0x000fe2000f8e0218 */
[----:B------:R-:W-:Y:S01]  /*1a40*/  LEA.HI.X R15, R32, c[0x0][0x1f4], R3, 0x1, P0 ;  /* 0x00007d00200f7a11 */ /* 0x000fe200000f0c03 */
[----:B------:R-:W-:Y:S01]  /*1a50*/  IMAD.SHL.U32 R3, R7, 0x40, RZ ;  /* 0x0000004007037824 */ /* 0x000fe200078e00ff */
[----:B-1----:R-:W-:Y:S01]  /*1a60*/  IADD3 R16, P0, R22, UR21, RZ ;  /* 0x0000001516107c10 */ /* 0x002fe2000ff1e0ff */
[----:B------:R-:W-:Y:S01]  /*1a70*/  UIADD3 UR24, UR27, UR24, URZ ;  /* 0x000000181b187290 */ /* 0x000fe2000fffe03f */
[----:B------:R1:W-:Y:S01]  /*1a80*/  LDGSTS.E.BYPASS.LTC128B.128 [R237+0x7080], [R22.64], !P3 ;  /* 0x0708000016ed7fae */ /* 0x0003e2000d901d52 */
[----:B------:R-:W-:Y:S01]  /*1a90*/  IADD3.X R37, RZ, UR20, R17, P6, P5 ;  /* 0x00000014ff257c10 */ /* 0x000fe2000b7ea411 */
[----:B------:R-:W-:Y:S01]  /*1aa0*/  USHF.L.U32 UR21, UR11, 0x6, URZ ;  /* 0x000000060b157899 */ /* 0x000fe2000800063f */
[----:B------:R-:W-:Y:S01]  /*1ab0*/  LOP3.LUT R3, R3, 0x1c0, RZ, 0xc0, !PT ;  /* 0x000001c003037812 */ /* 0x000fe200078ec0ff */
[----:B------:R-:W-:Y:S01]  /*1ac0*/  IMAD.IADD R27, R27, 0x1, R19 ;  /* 0x000000011b1b7824 */ /* 0x000fe200078e0213 */
[----:B------:R-:W-:Y:S01]  /*1ad0*/  IADD3.X R17, R23, UR20, RZ, P0, !PT ;  /* 0x0000001417117c10 */ /* 0x000fe200087fe4ff */
[----:B------:R-:W-:Y:S01]  /*1ae0*/  IMAD.U32 R0, RZ, RZ, UR24 ;  /* 0x00000018ff007e24 */ /* 0x000fe2000f8e00ff */
[----:B------:R-:W-:Y:S01]  /*1af0*/  LOP3.LUT R5, R3, 0x8, R2, 0xf8, !PT ;  /* 0x0000000803057812 */ /* 0x000fe200078ef802 */
[----:B------:R2:W-:Y:S01]  /*1b00*/  LDGSTS.E.BYPASS.LTC128B.128 [R237+0xa080], [R36.64], !P4 ;  /* 0x0a08000024ed7fae */ /* 0x0005e2000e101d52 */
[----:B------:R-:W-:Y:S01]  /*1b10*/  SHF.R.U32.HI R3, RZ, 0x3, R3 ;  /* 0x00000003ff037819 */ /* 0x000fe20000011603 */
[----:B------:R-:W-:Y:S01]  /*1b20*/  USHF.L.U32 UR20, UR8, 0x5, URZ ;  /* 0x0000000508147899 */ /* 0x000fe2000800063f */
[----:B------:R-:W-:Y:S01]  /*1b30*/  IADD3 R235, R243, UR6, RZ ;  /* 0x00000006f3eb7c10 */ /* 0x000fe2000fffe0ff */
[----:B------:R3:W-:Y:S01]  /*1b40*/  LDGSTS.E.BYPASS.LTC128B.128 [R237+0x8080], [R16.64], !P2 ;  /* 0x0808000010ed7fae */ /* 0x0007e2000d101d52 */
[----:B------:R-:W-:Y:S01]  /*1b50*/  ISETP.GE.AND P4, PT, R34, c[0x0][0x19c], PT ;  /* 0x0000670022007a0c */ /* 0x000fe20003f86270 */
[----:B------:R-:W-:Y:S01]  /*1b60*/  ULDC.64 UR6, c[0x0][0x278] ;  /* 0x00009e0000067ab9 */ /* 0x000fe20000000a00 */
[----:B------:R-:W-:Y:S01]  /*1b70*/  LOP3.LUT R232, R232, R5, R3, 0xf6, !PT ;  /* 0x00000005e8e87212 */ /* 0x000fe200078ef603 */
[----:B------:R3:W-:Y:S01]  /*1b80*/  LDGSTS.E.BYPASS.LTC128B.128 [R237+0xb080], [R16.64+0x80], !P1 ;  /* 0x0b08008010ed7fae */ /* 0x0007e2000c901d52 */
[C---:B------:R-:W-:Y:S01]  /*1b90*/  ISETP.LT.OR P3, PT, R9.reuse, 0x1, P4 ;  /* 0x000000010900780c */ /* 0x040fe20002761670 */
[----:B------:R-:W-:Y:S01]  /*1ba0*/  IMAD.U32 R31, RZ, RZ, UR20 ;  /* 0x00000014ff1f7e24 */ /* 0x000fe2000f8e00ff */
[C---:B------:R-:W-:Y:S01]  /*1bb0*/  ISETP.LT.OR P6, PT, R9.reuse, 0x21, P4 ;  /* 0x000000210900780c */ /* 0x040fe200027c1670 */
[----:B------:R-:W0:Y:S01]  /*1bc0*/  LDGDEPBAR ;  /* 0x00000000000079af */ /* 0x000e220000000000 */
[----:B------:R-:W-:Y:S01]  /*1bd0*/  ISETP.LT.OR P4, PT, R9, 0x41, P4 ;  /* 0x000000410900780c */ /* 0x000fe20002781670 */
[----:B------:R-:W-:Y:S01]  /*1be0*/  IMAD.SHL.U32 R232, R232, 0x2, RZ ;  /* 0x00000002e8e87824 */ /* 0x000fe200078e00ff */
[----:B------:R-:W-:Y:S01]  /*1bf0*/  ISETP.GE.AND P2, PT, R20, c[0x0][0x19c], PT ;  /* 0x0000670014007a0c */ /* 0x000fe20003f46270 */
[----:B------:R-:W-:Y:S01]  /*1c00*/  UIMAD UR6, UR16, UR6, URZ ;  /* 0x00000006100672a4 */ /* 0x000fe2000f8e023f */
[----:B------:R-:W-:Y:S01]  /*1c10*/  P2R R6, PR, RZ, 0x10 ;  /* 0x00000010ff067803 */ /* 0x000fe20000000000 */
[----:B------:R-:W-:Y:S01]  /*1c20*/  IMAD.IADD R25, R25, 0x1, R18 ;  /* 0x0000000119197824 */ /* 0x000fe200078e0212 */
[C---:B------:R-:W-:Y:S01]  /*1c30*/  ISETP.LT.OR P5, PT, R9.reuse, 0x1, P2 ;  /* 0x000000010900780c */ /* 0x040fe200017a1670 */
[----:B-1----:R-:W-:Y:S01]  /*1c40*/  IMAD.U32 R22, RZ, RZ, UR26 ;  /* 0x0000001aff167e24 */ /* 0x002fe2000f8e00ff */
[C---:B------:R-:W-:Y:S01]  /*1c50*/  ISETP.LT.OR P4, PT, R9.reuse, 0x41, P2 ;  /* 0x000000410900780c */ /* 0x040fe20001781670 */
[----:B------:R-:W-:Y:S01]  /*1c60*/  IMAD.U32 R23, RZ, RZ, UR27 ;  /* 0x0000001bff177e24 */ /* 0x000fe2000f8e00ff */
[----:B------:R1:W-:Y:S01]  /*1c70*/  LDGSTS.E.BYPASS.LTC128B.128 [R237+0x80], [R28.64], !P3 ;  /* 0x000800001ced7fae */ /* 0x0003e2000d901d52 */
[----:B------:R-:W-:Y:S01]  /*1c80*/  ISETP.LT.OR P3, PT, R9, 0x21, P2 ;  /* 0x000000210900780c */ /* 0x000fe20001761670 */
[----:B------:R-:W-:Y:S01]  /*1c90*/  UIMAD UR6, UR17, UR7, UR6 ;  /* 0x00000007110672a4 */ /* 0x000fe2000f8e0206 */
[C---:B------:R-:W-:Y:S01]  /*1ca0*/  LEA R12, P0, R22.reuse, R242, 0x6 ;  /* 0x000000f2160c7211 */ /* 0x040fe200078030ff */
[----:B------:R-:W-:Y:S01]  /*1cb0*/  IMAD.WIDE.U32 R76, R13, c[0x0][0x240], R24 ;  /* 0x000090000d4c7a25 */ /* 0x000fe200078e0018 */
[----:B------:R-:W-:Y:S01]  /*1cc0*/  LEA.HI R9, R21, R236, RZ, 0x5 ;  /* 0x000000ec15097211 */ /* 0x000fe200078f28ff */
[----:B------:R-:W-:Y:S01]  /*1cd0*/  CS2R R40, SRZ ;  /* 0x0000000000287805 */ /* 0x000fe2000001ff00 */
[----:B------:R-:W-:Y:S01]  /*1ce0*/  LEA.HI.X R3, R22, R235, R0, 0x6, P0 ;  /* 0x000000eb16037211 */ /* 0x000fe200000f3400 */
[----:B------:R-:W-:Y:S01]  /*1cf0*/  IMAD.U32 R0, RZ, RZ, UR23 ;  /* 0x00000017ff007e24 */ /* 0x000fe2000f8e00ff */
[----:B------:R1:W-:Y:S01]  /*1d00*/  LDGSTS.E.BYPASS.LTC128B.128 [R237+0x3080], [R28.64+0x80], !P5 ;  /* 0x030800801ced7fae */ /* 0x0003e2000e901d52 */
[----:B------:R-:W-:Y:S01]  /*1d10*/  ISETP.GE.AND P5, PT, R34, c[0x0][0x16c], PT ;  /* 0x00005b0022007a0c */ /* 0x000fe20003fa6270 */
[----:B------:R-:W-:Y:S01]  /*1d20*/  IMAD.MOV.U32 R229, RZ, RZ, 0x10 ;  /* 0x00000010ffe57424 */ /* 0x000fe200078e00ff */
[----:B---3--:R-:W-:Y:S01]  /*1d30*/  IADD3 R16, P1, R28, UR23, RZ ;  /* 0x000000171c107c10 */ /* 0x008fe2000ff3e0ff */
[----:B------:R-:W-:Y:S01]  /*1d40*/  IMAD.MOV.U32 R228, RZ, RZ, 0x10 ;  /* 0x00000010ffe47424 */ /* 0x000fe200078e00ff */
[----:B------:R-:W-:-:S02]  /*1d50*/  UISETP.GE.AND UP6, UPT, UR10, 0x1, UPT ;  /* 0x000000010a00788c */ /* 0x000fc4000bfc6270 */
[----:B------:R-:W-:Y:S01]  /*1d60*/  IADD3.X R17, R29, UR22, RZ, P1, !PT ;  /* 0x000000161d117c10 */ /* 0x000fe20008ffe4ff */
[----:B------:R-:W-:Y:S01]  /*1d70*/  UISETP.GE.AND UP5, UPT, UR10, 0x2, UPT ;  /* 0x000000020a00788c */ /* 0x000fe2000bfa6270 */
[----:B------:R-:W-:Y:S01]  /*1d80*/  IADD3 R22, P1, P0, R0, 0x80, R28 ;  /* 0x0000008000167810 */ /* 0x000fe2000783e01c */
[----:B------:R-:W-:Y:S01]  /*1d90*/  UISETP.GE.AND UP4, UPT, UR10, 0x21, UPT ;  /* 0x000000210a00788c */ /* 0x000fe2000bf86270 */
[----:B------:R-:W-:Y:S01]  /*1da0*/  SEL R0, RZ, 0x1, P5 ;  /* 0x00000001ff007807 */ /* 0x000fe20002800000 */
[----:B------:R3:W-:Y:S01]  /*1db0*/  LDGSTS.E.BYPASS.LTC128B.128 [R237+0x1080], [R16.64], !P6 ;  /* 0x0108000010ed7fae */ /* 0x0007e2000f101d52 */
[----:B------:R-:W-:Y:S01]  /*1dc0*/  IADD3.X R23, RZ, UR22, R29, P1, P0 ;  /* 0x00000016ff177c10 */ /* 0x000fe20008fe041d */
[----:B------:R-:W-:Y:S01]  /*1dd0*/  UISETP.GE.AND UP3, UPT, UR10, 0x22, UPT ;  /* 0x000000220a00788c */ /* 0x000fe2000bf66270 */
[----:B--2---:R-:W-:Y:S01]  /*1de0*/  IADD3 R36, P1, R16, UR23, RZ ;  /* 0x0000001710247c10 */ /* 0x004fe2000ff3e0ff */
[----:B------:R-:W-:Y:S01]  /*1df0*/  UISETP.GE.AND UP2, UPT, UR10, 0x41, UPT ;  /* 0x000000410a00788c */ /* 0x000fe2000bf46270 */
[----:B------:R-:W-:Y:S01]  /*1e00*/  ISETP.GE.AND P6, PT, R20, c[0x0][0x16c], PT ;  /* 0x00005b0014007a0c */ /* 0x000fe20003fc6270 */
[----:B------:R2:W-:Y:S01]  /*1e10*/  LDGSTS.E.BYPASS.LTC128B.128 [R237+0x4080], [R22.64], !P3 ;  /* 0x0408000016ed7fae */ /* 0x0005e2000d901d52 */
[----:B------:R-:W-:Y:S01]  /*1e20*/  IADD3.X R37, R17, UR22, RZ, P1, !PT ;  /* 0x0000001611257c10 */ /* 0x000fe20008ffe4ff */
[----:B------:R-:W-:Y:S01]  /*1e30*/  UMOV UR22, 0x5 ;  /* 0x0000000500167882 */ /* 0x000fe20000000000 */
[----:B------:R-:W-:Y:S01]  /*1e40*/  ISETP.NE.AND P1, PT, R6, RZ, PT ;  /* 0x000000ff0600720c */ /* 0x000fe20003f25270 */
[----:B------:R-:W-:Y:S01]  /*1e50*/  USHF.L.U64.HI UR8, UR8, UR22, UR9 ;  /* 0x0000001608087299 */ /* 0x000fe20008010209 */
[----:B------:R-:W-:Y:S01]  /*1e60*/  SEL R5, RZ, 0x2, P6 ;  /* 0x00000002ff057807 */ /* 0x000fe20003000000 */
[----:B------:R-:W-:Y:S01]  /*1e70*/  USHF.R.S32.HI UR9, URZ, 0x1f, UR21 ;  /* 0x0000001f3f097899 */ /* 0x000fe20008011415 */
[C---:B------:R-:W-:Y:S01]  /*1e80*/  LEA R32, P0, R12.reuse, c[0x0][0x160], 0x1 ;  /* 0x000058000c207a11 */ /* 0x040fe200078008ff */
[----:B------:R-:W-:Y:S01]  /*1e90*/  UISETP.GE.AND UP1, UPT, UR10, 0x42, UPT ;  /* 0x000000420a00788c */ /* 0x000fe2000bf26270 */
[----:B------:R-:W-:Y:S01]  /*1ea0*/  LEA.HI R6, R21, R236, RZ, 0x2 ;  /* 0x000000ec15067211 */ /* 0x000fe200078f10ff */
[----:B------:R-:W-:Y:S01]  /*1eb0*/  IMAD.IADD R0, R5, 0x1, R0 ;  /* 0x0000000105007824 */ /* 0x000fe200078e0200 */
[----:B------:R-:W-:Y:S01]  /*1ec0*/  LEA.HI.X R33, R12, c[0x0][0x164], R3, 0x1, P0 ;  /* 0x000059000c217a11 */ /* 0x000fe200000f0c03 */
[----:B------:R-:W-:-:S02]  /*1ed0*/  IMAD.U32 R5, RZ, RZ, UR4 ;  /* 0x00000004ff057e24 */ /* 0x000fc4000f8e00ff */
        /* <DEDUP_REMOVED lines=15> */
[----:B------:R-:W-:Y:S01]  /*1fd0*/  USHF.L.U64.HI UR5, UR4, 0x5, UR5 ;  /* 0x0000000504057899 */ /* 0x000fe20008010205 */
[----:B------:R-:W-:-:S02]  /*1fe0*/  SEL R0, R0, 0xffffffe0, !P1 ;  /* 0xffffffe000007807 */ /* 0x000fc40004800000 */
[--C-:B---3--:R-:W-:Y:S01]  /*1ff0*/  SHF.R.S32.HI R17, RZ, 0x2, R6.reuse ;  /* 0x00000002ff117819 */ /* 0x108fe20000011406 */
[C---:B------:R-:W-:Y:S01]  /*2000*/  IMAD.IADD R221, R232.reuse, 0x1, R3 ;  /* 0x00000001e8dd7824 */ /* 0x040fe200078e0203 */
[----:B------:R-:W-:Y:S01]  /*2010*/  SHF.R.S32.HI R16, RZ, 0x1f, R6 ;  /* 0x0000001fff107819 */ /* 0x000fe20000011406 */
[----:B------:R-:W-:Y:S01]  /*2020*/  IMAD.IADD R222, R232, 0x1, R0 ;  /* 0x00000001e8de7824 */ /* 0x000fe200078e0200 */
[----:B------:R-:W-:Y:S01]  /*2030*/  ISETP.GE.AND P0, PT, R34, c[0x0][0x1fc], PT ;  /* 0x00007f0022007a0c */ /* 0x000fe20003f06270 */
[----:B------:R-:W-:Y:S01]  /*2040*/  IMAD.IADD R0, R0, 0x1, R221 ;  /* 0x0000000100007824 */ /* 0x000fe200078e02dd */
[----:B------:R-:W-:Y:S01]  /*2050*/  IADD3 R11, -R239, UR14, -R12 ;  /* 0x0000000eef0b7c10 */ /* 0x000fe2000fffe90c */
[----:B------:R-:W-:Y:S01]  /*2060*/  IMAD.IADD R220, R3, 0x1, R222 ;  /* 0x0000000103dc7824 */ /* 0x000fe200078e02de */
[----:B------:R-:W-:Y:S02]  /*2070*/  LEA.HI R5, R16, R17, RZ, 0x3 ;  /* 0x0000001110057211 */ /* 0x000fe400078f18ff */
[----:B------:R-:W-:-:S02]  /*2080*/  P2R R16, PR, RZ, 0x1 ;  /* 0x00000001ff107803 */ /* 0x000fc40000000000 */
[C---:B------:R-:W-:Y:S02]  /*2090*/  ISETP.LT.OR P0, PT, R11.reuse, 0x1, !P2 ;  /* 0x000000010b00780c */ /* 0x040fe40005701670 */
[----:B------:R-:W-:Y:S01]  /*20a0*/  ISETP.LT.OR P1, PT, R11, 0x1, !P3 ;  /* 0x000000010b00780c */ /* 0x000fe20005f21670 */
[----:B----4-:R-:W-:Y:S01]  /*20b0*/  CS2R R36, SRZ ;  /* 0x0000000000247805 */ /* 0x010fe2000001ff00 */
[----:B------:R-:W-:-:S04]  /*20c0*/  DEPBAR.LE SB0, 0x1 ;  /* 0x000080400000791a */ /* 0x000fc80000000000 */
[----:B------:R-:W-:Y:S01]  /*20d0*/  BAR.SYNC.DEFER_BLOCKING 0x0 ;  /* 0x0000000000007b1d */ /* 0x000fe20000010000 */
[----:B--2---:R-:W-:Y:S02]  /*20e0*/  SHF.R.S32.HI R22, RZ, 0x5, R9 ;  /* 0x00000005ff167819 */ /* 0x004fe40000011409 */
[----:B------:R-:W-:Y:S01]  /*20f0*/  ISETP.GE.AND P4, PT, R34, c[0x0][0x1fc], PT ;  /* 0x00007f0022007a0c */ /* 0x000fe20003f86270 */
[----:B------:R-:W-:Y:S01]  /*2100*/  IMAD.MOV.U32 R34, RZ, RZ, R30 ;  /* 0x000000ffff227224 */ /* 0x000fe200078e001e */
[C---:B------:R-:W-:Y:S02]  /*2110*/  LEA.HI R23, R9.reuse, R22, RZ, 0x1 ;  /* 0x0000001609177211 */ /* 0x040fe400078f08ff */
[----:B------:R-:W-:Y:S01]  /*2120*/  LOP3.LUT R9, R9, 0xffffffe0, RZ, 0xc0, !PT ;  /* 0xffffffe009097812 */ /* 0x000fe200078ec0ff */
[----:B------:R-:W-:Y:S01]  /*2130*/  IMAD.WIDE.U32 R38, R13, c[0x0][0x278], R34 ;  /* 0x00009e000d267a25 */ /* 0x000fe200078e0022 */
[----:B------:R-:W-:Y:S01]  /*2140*/  LOP3.LUT R23, R23, 0xfffffffe, RZ, 0xc0, !PT ;  /* 0xfffffffe17177812 */ /* 0x000fe200078ec0ff */
[----:B------:R-:W-:-:S02]  /*2150*/  CS2R R34, SRZ ;  /* 0x0000000000227805 */ /* 0x000fc4000001ff00 */
[----:B------:R-:W-:Y:S01]  /*2160*/  IMAD.IADD R9, R236, 0x1, -R9 ;  /* 0x00000001ec097824 */ /* 0x000fe200078e0a09 */
[----:B------:R-:W-:Y:S01]  /*2170*/  IADD3 R245, R39, UR6, RZ ;  /* 0x0000000627f57c10 */ /* 0x000fe2000fffe0ff */
[----:B------:R-:W-:Y:S01]  /*2180*/  ULDC.64 UR6, c[0x0][0x290] ;  /* 0x0000a40000067ab9 */ /* 0x000fe20000000a00 */
[----:B------:R-:W-:Y:S01]  /*2190*/  STL.64 [R1+0x20], R38 ;  /* 0x0000202601007387 */ /* 0x000fe20000100a00 */
[----:B------:R-:W-:-:S04]  /*21a0*/  UIMAD UR6, UR16, UR6, URZ ;  /* 0x00000006100672a4 */ /* 0x000fc8000f8e023f */
[----:B------:R-:W-:Y:S01]  /*21b0*/  UIMAD UR6, UR17, UR7, UR6 ;  /* 0x00000007110672a4 */ /* 0x000fe2000f8e0206 */
[----:B------:R-:W1:Y:S04]  /*21c0*/  LDSM.16.M88.2 R174, [R0+0x6080] ;  /* 0x0060800000ae783b */ /* 0x000e680000000100 */
[----:B------:R-:W2:Y:S04]  /*21d0*/  LDSM.16.M88.2 R176, [R0+0x7080] ;  /* 0x0070800000b0783b */ /* 0x000ea80000000100 */
[----:B------:R-:W3:Y:S04]  /*21e0*/  LDSM.16.M88.2 R178, [R0+0x8080] ;  /* 0x0080800000b2783b */ /* 0x000ee80000000100 */
        /* <DEDUP_REMOVED lines=9> */
[----:B------:R-:W1:Y:S01]  /*2280*/  LDSM.16.M88.2 R166, [R222+0x8080] ;  /* 0x00808000dea6783b */ /* 0x000e620000000100 */
[----:B------:R-:W-:Y:S02]  /*2290*/  IMAD.IADD R5, R22, 0x1, -R23 ;  /* 0x0000000116057824 */ /* 0x000fe400078e0a17 */
[----:B------:R-:W-:Y:S01]  /*22a0*/  IMAD.U32 R23, RZ, RZ, UR8 ;  /* 0x00000008ff177e24 */ /* 0x000fe2000f8e00ff */
[----:B------:R-:W1:Y:S01]  /*22b0*/  LDSM.16.M88.2 R180, [R232+0x9080] ;  /* 0x00908000e8b4783b */ /* 0x000e620000000100 */
[----:B------:R-:W-:Y:S01]  /*22c0*/  IMAD.IADD R17, R17, 0x1, -R0 ;  /* 0x0000000111117824 */ /* 0x000fe200078e0a00 */
[----:B------:R-:W-:Y:S01]  /*22d0*/  LEA.HI R0, R21, R236, RZ, 0x4 ;  /* 0x000000ec15007211 */ /* 0x000fe200078f20ff */
[----:B------:R-:W-:Y:S01]  /*22e0*/  IMAD.SHL.U32 R230, R5, 0x200, RZ ;  /* 0x0000020005e67824 */ /* 0x000fe200078e00ff */
[----:B------:R-:W1:Y:S01]  /*22f0*/  LDSM.16.M88.2 R182, [R232+0xa080] ;  /* 0x00a08000e8b6783b */ /* 0x000e620000000100 */
[----:B------:R-:W-:Y:S01]  /*2300*/  IMAD.SHL.U32 R250, R17, 0x4, RZ ;  /* 0x0000000411fa7824 */ /* 0x000fe200078e00ff */
[----:B------:R-:W-:-:S02]  /*2310*/  SHF.R.S32.HI R21, RZ, 0x4, R0 ;  /* 0x00000004ff157819 */ /* 0x000fc40000011400 */
[----:B------:R-:W1:Y:S02]  /*2320*/  LDSM.16.M88.2 R184, [R232+0xb080] ;  /* 0x00b08000e8b8783b */ /* 0x000e640000000100 */
[----:B------:R-:W-:Y:S02]  /*2330*/  LEA.HI R22, R0, R21, RZ, 0x1 ;  /* 0x0000001500167211 */ /* 0x000fe400078f08ff */
        /* <DEDUP_REMOVED lines=19> */
[----:B------:R-:W-:-:S07]  /*2470*/  SEL R248, RZ, 0x1, P2 ;  /* 0x00000001fff87807 */ /* 0x000fce0001000000 */
[----:B------:R1:W-:Y:S01]  /*2480*/  LDGSTS.E.BYPASS.LTC128B.128 [R237+0x7080], [R28.64], !P0 ;  /* 0x070800001ced7fae */ /* 0x0003e2000c101d52 */
[----:B------:R-:W-:Y:S01]  /*2490*/  LEA R10, P0, R31, R14, 0x1 ;  /* 0x0000000e1f0a7211 */ /* 0x000fe200078008ff */
[----:B------:R-:W-:Y:S01]  /*24a0*/  IMAD.WIDE.U32 R30, R13, c[0x0][0x290], R26 ;  /* 0x0000a4000d1e7a25 */ /* 0x000fe200078e001a */
[----:B------:R-:W-:Y:S02]  /*24b0*/  IADD3 R13, -R12, UR14, -R239 ;  /* 0x0000000e0c0d7c10 */ /* 0x000fe4000fffe9ef */
[----:B------:R-:W-:Y:S02]  /*24c0*/  @P1 LOP3.LUT R4, R4, 0x1, RZ, 0xfc, !PT ;  /* 0x0000000104041812 */ /* 0x000fe400078efcff */
[----:B------:R-:W-:Y:S01]  /*24d0*/  ISETP.LT.OR P1, PT, R11, 0x21, !P3 ;  /* 0x000000210b00780c */ /* 0x000fe20005f21670 */
[----:B------:R1:W-:Y:S01]  /*24e0*/  STL.64 [R1+0x10], R30 ;  /* 0x0000101e01007387 */ /* 0x0003e20000100a00 */
[----:B------:R-:W-:Y:S02]  /*24f0*/  ISETP.GT.AND P3, PT, R236, 0xf, PT ;  /* 0x0000000fec00780c */ /* 0x000fe40003f64270 */
[----:B------:R-:W-:Y:S01]  /*2500*/  LEA.HI.X R11, R16, R15, R23, 0x1, P0 ;  /* 0x0000000f100b7211 */ /* 0x000fe200000f0c17 */
[----:B------:R-:W-:Y:S01]  /*2510*/  STL.64 [R1], R76 ;  /* 0x0000004c01007387 */ /* 0x000fe20000100a00 */
[----:B------:R-:W-:-:S02]  /*2520*/  LOP3.LUT R16, R22, 0xfffffffe, RZ, 0xc0, !PT ;  /* 0xfffffffe16107812 */ /* 0x000fc400078ec0ff */
[----:B------:R-:W-:Y:S02]  /*2530*/  ISETP.LT.OR P2, PT, R13, 0x1, P4 ;  /* 0x000000010d00780c */ /* 0x000fe40002741670 */
[----:B------:R-:W-:Y:S01]  /*2540*/  IADD3 R244, R31, UR6, RZ ;  /* 0x000000061ff47c10 */ /* 0x000fe2000fffe0ff */
[----:B------:R-:W-:Y:S01]  /*2550*/  IMAD.IADD R16, R21, 0x1, -R16 ;  /* 0x0000000115107824 */ /* 0x000fe200078e0a10 */
[----:B------:R-:W-:Y:S01]  /*2560*/  SHF.R.S32.HI R21, RZ, 0x1f, R8 ;  /* 0x0000001fff157819 */ /* 0x000fe20000011408 */
[----:B------:R1:W-:Y:S01]  /*2570*/  LDGSTS.E.BYPASS.LTC128B.128 [R237+0x9080], [R28.64+0x80], !P1 ;  /* 0x090800801ced7fae */ /* 0x0003e2000c901d52 */
[----:B------:R-:W-:Y:S01]  /*2580*/  ISETP.GE.AND P1, PT, R20, c[0x0][0x1fc], PT ;  /* 0x00007f0014007a0c */ /* 0x000fe20003f26270 */
[----:B------:R-:W-:Y:S01]  /*2590*/  IMAD.SHL.U32 R233, R16, 0x20, RZ ;  /* 0x0000002010e97824 */ /* 0x000fe200078e00ff */
[----:B------:R-:W-:Y:S01]  /*25a0*/  @!P3 IADD3 R22, P0, R38, UR21, RZ ;  /* 0x000000152616bc10 */ /* 0x000fe2000ff1e0ff */
[C---:B------:R-:W-:Y:S01]  /*25b0*/  IMAD.SHL.U32 R234, R16.reuse, 0x8, RZ ;  /* 0x0000000810ea7824 */ /* 0x040fe200078e00ff */
[----:B------:R-:W-:Y:S01]  /*25c0*/  LEA.HI R21, R21, R8, RZ, 0x2 ;  /* 0x0000000815157211 */ /* 0x000fe200078f10ff */
[----:B------:R-:W-:Y:S01]  /*25d0*/  IMAD.SHL.U32 R16, R16, 0x100, RZ ;  /* 0x0000010010107824 */ /* 0x000fe200078e00ff */
[----:B------:R-:W-:Y:S01]  /*25e0*/  @!P3 IADD3.X R19, R245, UR9, RZ, P0, !PT ;  /* 0x00000009f513bc10 */ /* 0x000fe200087fe4ff */
[----:B------:R-:W-:Y:S01]  /*25f0*/  ULDC.64 UR6, c[0x0][0x240] ;  /* 0x0000900000067ab9 */ /* 0x000fe20000000a00 */
[C---:B------:R-:W-:Y:S01]  /*2600*/  @!P3 LEA R18, P0, R22.reuse, c[0x0][0x258], 0x2 ;  /* 0x000096001612ba11 */ /* 0x040fe200078010ff */
[----:B------:R-:W-:Y:S01]  /*2610*/  UIMAD UR6, UR16, UR6, URZ ;  /* 0x00000006100672a4 */ /* 0x000fe2000f8e023f */
[----:B------:R-:W-:Y:S01]  /*2620*/  LOP3.LUT R21, R21, 0x1ffffffc, RZ, 0xc0, !PT ;  /* 0x1ffffffc15157812 */ /* 0x000fe200078ec0ff */
[----:B------:R-:W-:Y:S01]  /*2630*/  UIADD3 UR16, UR13, -UR14, URZ ;  /* 0x8000000e0d107290 */ /* 0x000fe2000fffe03f */
[----:B------:R-:W-:Y:S01]  /*2640*/  @!P3 LEA.HI.X R19, R22, c[0x0][0x25c], R19, 0x2, P0 ;  /* 0x000097001613ba11 */ /* 0x000fe200000f1413 */
[----:B------:R-:W-:Y:S01]  /*2650*/  UIADD3 UR13, UR10, UR13, URZ ;  /* 0x0000000d0a0d7290 */ /* 0x000fe2000fffe03f */
[----:B------:R-:W-:Y:S01]  /*2660*/  ISETP.GE.AND P0, PT, R20, c[0x0][0x1fc], PT ;  /* 0x00007f0014007a0c */ /* 0x000fe20003f06270 */
[C---:B------:R-:W-:Y:S01]  /*2670*/  IMAD.SHL.U32 R20, R8.reuse, 0x8, RZ ;  /* 0x0000000808147824 */ /* 0x040fe200078e00ff */
[C---:B------:R-:W-:Y:S01]  /*2680*/  ISETP.LT.OR P3, PT, R13.reuse, 0x21, P4 ;  /* 0x000000210d00780c */ /* 0x040fe20002761670 */
[----:B------:R-:W-:Y:S01]  /*2690*/  IMAD.IADD R12, R8, 0x1, -R21 ;  /* 0x00000001080c7824 */ /* 0x000fe200078e0a15 */
[----:B------:R-:W-:Y:S01]  /*26a0*/  SEL R8, RZ, 0xffffffff, P0 ;  /* 0xffffffffff087807 */ /* 0x000fe20000000000 */
[----:B------:R-:W-:Y:S01]  /*26b0*/  UIMAD UR7, UR17, UR7, UR6 ;  /* 0x00000007110772a4 */ /* 0x000fe2000f8e0206 */
[C---:B------:R-:W-:Y:S01]  /*26c0*/  ISETP.LT.OR P0, PT, R13.reuse, 0x1, P1 ;  /* 0x000000010d00780c */ /* 0x040fe20000f01670 */
[----:B------:R-:W-:Y:S01]  /*26d0*/  UIADD3 UR17, -UR14, 0x1, UR13 ;  /* 0x000000010e117890 */ /* 0x000fe2000fffe10d */
[----:B------:R-:W-:Y:S01]  /*26e0*/  ISETP.LT.OR P4, PT, R13, 0x21, P1 ;  /* 0x000000210d00780c */ /* 0x000fe20000f81670 */
[----:B------:R-:W-:Y:S01]  /*26f0*/  IMAD.SHL.U32 R13, R17, 0x20, RZ ;  /* 0x00000020110d7824 */ /* 0x000fe200078e00ff */
[----:B------:R-:W-:Y:S01]  /*2700*/  LOP3.LUT R20, R20, 0x18, RZ, 0xc0, !PT ;  /* 0x0000001814147812 */ /* 0x000fe200078ec0ff */
[----:B------:R-:W-:Y:S01]  /*2710*/  ULDC UR6, c[0x0][0x2a0] ;  /* 0x0000a80000067ab9 */ /* 0x000fe20000000800 */
[----:B------:R-:W-:Y:S01]  /*2720*/  ISETP.GT.AND P1, PT, R236, 0xf, PT ;  /* 0x0000000fec00780c */ /* 0x000fe20003f24270 */
[----:B------:R-:W-:Y:S01]  /*2730*/  ULOP3.LUT UR6, URZ, UR6, URZ, 0x33, !UPT ;  /* 0x000000063f067292 */ /* 0x000fe2000f8e333f */
[C---:B------:R-:W-:Y:S01]  /*2740*/  LOP3.LUT R13, R20.reuse, 0xe0, R13, 0xf8, !PT ;  /* 0x000000e0140d7812 */ /* 0x040fe200078ef80d */
[----:B------:R-:W-:Y:S01]  /*2750*/  CS2R R38, SRZ ;  /* 0x0000000000267805 */ /* 0x000fe2000001ff00 */
[----:B------:R-:W-:Y:S01]  /*2760*/  LOP3.LUT R233, R20, 0x20, R233, 0xf8, !PT ;  /* 0x0000002014e97812 */ /* 0x000fe200078ef8e9 */
[----:B-----5:R-:W-:Y:S01]  /*2770*/  CS2R R32, SRZ ;  /* 0x0000000000207805 */ /* 0x020fe2000001ff00 */
[----:B------:R-:W-:Y:S01]  /*2780*/  SHF.R.S32.HI R20, RZ, 0x1f, R9 ;  /* 0x0000001fff147819 */ /* 0x000fe20000011409 */
[----:B-1----:R-:W-:Y:S01]  /*2790*/  CS2R R28, SRZ ;  /* 0x00000000001c7805 */ /* 0x002fe2000001ff00 */
[----:B------:R-:W-:-:S02]  /*27a0*/  LOP3.LUT R250, R13, 0x18, R250, 0x78, !PT ;  /* 0x000000180dfa7812 */ /* 0x000fc400078e78fa */
[----:B------:R-:W-:Y:S01]  /*27b0*/  LEA.HI R249, R20, R9, RZ, 0x2 ;  /* 0x0000000914f97211 */ /* 0x000fe200078f10ff */
[----:B------:R-:W-:Y:S01]  /*27c0*/  IMAD.SHL.U32 R20, R5, 0x10, RZ ;  /* 0x0000001005147824 */ /* 0x000fe200078e00ff */
[----:B------:R-:W-:Y:S01]  /*27d0*/  LOP3.LUT R234, R234, 0x8, RZ, 0xc0, !PT ;  /* 0x00000008eaea7812 */ /* 0x000fe200078ec0ff */
[----:B------:R-:W-:Y:S01]  /*27e0*/  @!P1 IMAD.SHL.U32 R21, R236, 0x10, RZ ;  /* 0x00000010ec159824 */ /* 0x000fe200078e00ff */
[C---:B------:R-:W-:Y:S02]  /*27f0*/  LOP3.LUT R22, R249.reuse, 0x7ffffffc, RZ, 0xc0, !PT ;  /* 0x7ffffffcf9167812 */ /* 0x040fe400078ec0ff */
[----:B------:R-:W-:Y:S02]  /*2800*/  LEA.HI.SX32 R249, R249, R20, 0x1e ;  /* 0x00000014f9f97211 */ /* 0x000fe400078ff2ff */
[----:B------:R-:W-:Y:S01]  /*2810*/  LOP3.LUT R20, R20, 0x10, RZ, 0xc0, !PT ;  /* 0x0000001014147812 */ /* 0x000fe200078ec0ff */
[----:B------:R1:W-:Y:S01]  /*2820*/  @!P1 LDGSTS.E.BYPASS.LTC128B.128 [R21+0x12080], [R18.64] ;  /* 0x1208000012159fae */ /* 0x0003e2000b901d52 */
[----:B------:R-:W-:Y:S01]  /*2830*/  IMAD.IADD R9, R9, 0x1, -R22 ;  /* 0x0000000109097824 */ /* 0x000fe200078e0a16 */
[----:B------:R-:W-:-:S02]  /*2840*/  IADD3 R252, R77, UR7, RZ ;  /* 0x000000074dfc7c10 */ /* 0x000fc4000fffe0ff */
[----:B------:R-:W0:Y:S01]  /*2850*/  LDGDEPBAR ;  /* 0x00000000000079af */ /* 0x000e220000000000 */
[----:B------:R-:W-:Y:S02]  /*2860*/  LOP3.LUT R13, R20, 0xe0, R7, 0xf8, !PT ;  /* 0x000000e0140d7812 */ /* 0x000fe400078ef807 */
[----:B------:R-:W-:Y:S01]  /*2870*/  LOP3.LUT R7, R0, 0xfffffff0, RZ, 0xc0, !PT ;  /* 0xfffffff000077812 */ /* 0x000fe200078ec0ff */
[----:B------:R5:W-:Y:S01]  /*2880*/  LDGSTS.E.BYPASS.LTC128B.128 [R237+0xe080], [R14.64], !P2 ;  /* 0x0e0800000eed7fae */ /* 0x000be2000d101d52 */
[----:B------:R-:W-:Y:S02]  /*2890*/  LOP3.LUT P2, RZ, R17, 0x1, RZ, 0xc0, !PT ;  /* 0x0000000111ff7812 */ /* 0x000fe4000784c0ff */
[----:B------:R-:W-:Y:S01]  /*28a0*/  LOP3.LUT R17, R6, 0x3ffffffc, RZ, 0xc0, !PT ;  /* 0x3ffffffc06117812 */ /* 0x000fe200078ec0ff */
[----:B------:R-:W-:Y:S01]  /*28b0*/  IMAD.IADD R7, R236, 0x1, -R7 ;  /* 0x00000001ec077824 */ /* 0x000fe200078e0a07 */
[----:B------:R5:W-:Y:S01]  /*28c0*/  LDGSTS.E.BYPASS.LTC128B.128 [R237+0x10080], [R14.64+0x80], !P0 ;  /* 0x100800800eed7fae */ /* 0x000be2000c101d52 */
[----:B------:R-:W-:Y:S01]  /*28d0*/  IMAD R6, R12, 0x4, R9 ;  /* 0x000000040c067824 */ /* 0x000fe200078e0209 */
[----:B------:R-:W-:Y:S01]  /*28e0*/  IADD3 R12, P0, R30, UR21, RZ ;  /* 0x000000151e0c7c10 */ /* 0x000fe2000ff1e0ff */
[----:B------:R-:W-:Y:S01]  /*28f0*/  IMAD.IADD R9, R236, 0x1, -R17 ;  /* 0x00000001ec097824 */ /* 0x000fe200078e0a11 */
[----:B------:R-:W-:Y:S01]  /*2900*/  SHF.R.S32.HI R0, RZ, 0x1f, R7 ;  /* 0x0000001fff007819 */ /* 0x000fe20000011407 */
[----:B------:R-:W-:Y:S01]  /*2910*/  IMAD.SHL.U32 R17, R8, 0x2, RZ ;  /* 0x0000000208117824 */ /* 0x000fe200078e00ff */
[----:B------:R-:W-:Y:S01]  /*2920*/  LOP3.LUT P1, RZ, R7, 0x4, RZ, 0xc0, !PT ;  /* 0x0000000407ff7812 */ /* 0x000fe2000782c0ff */
[----:B------:R-:W-:Y:S01]  /*2930*/  IMAD R9, R9, 0x2, R230 ;  /* 0x0000000209097824 */ /* 0x000fe200078e02e6 */
[----:B------:R-:W-:Y:S01]  /*2940*/  LOP3.LUT R13, R13, 0x100, R16, 0xf8, !PT ;  /* 0x000001000d0d7812 */ /* 0x000fe200078ef810 */
[----:B------:R1:W-:Y:S01]  /*2950*/  LDGSTS.E.BYPASS.LTC128B.128 [R237+0xf080], [R10.64], !P3 ;  /* 0x0f0800000aed7fae */ /* 0x0003e2000d901d52 */
[----:B------:R-:W-:Y:S01]  /*2960*/  LOP3.LUT R248, R17, 0x2, R248, 0xe2, !PT ;  /* 0x0000000211f87812 */ /* 0x000fe200078ee2f8 */
[----:B------:R-:W-:Y:S01]  /*2970*/  IMAD.IADD R250, R9, 0x1, R250 ;  /* 0x0000000109fa7824 */ /* 0x000fe200078e02fa */
[----:B------:R-:W-:Y:S01]  /*2980*/  LEA.HI R17, R0, R7, RZ, 0x3 ;  /* 0x0000000700117211 */ /* 0x000fe200078f18ff */
[----:B------:R-:W-:Y:S01]  /*2990*/  IMAD.SHL.U32 R9, R7, 0x20, RZ ;  /* 0x0000002007097824 */ /* 0x000fe200078e00ff */
[----:B------:R-:W-:Y:S01]  /*29a0*/  LOP3.LUT R231, R13, 0x8, R2, 0xf8, !PT ;  /* 0x000000080de77812 */ /* 0x000fe200078ef802 */
[----:B------:R-:W-:Y:S01]  /*29b0*/  IMAD.SHL.U32 R250, R250, 0x2, RZ ;  /* 0x00000002fafa7824 */ /* 0x000fe200078e00ff */
[C---:B------:R-:W-:Y:S01]  /*29c0*/  LOP3.LUT R0, R17.reuse, 0xfffffff8, RZ, 0xc0, !PT ;  /* 0xfffffff811007812 */ /* 0x040fe200078ec0ff */
[----:B------:R-:W-:Y:S01]  /*29d0*/  IMAD.SHL.U32 R17, R17, 0x40, RZ ;  /* 0x0000004011117824 */ /* 0x000fe200078e00ff */
[----:B------:R-:W-:Y:S01]  /*29e0*/  LOP3.LUT R9, R234, 0x1e0, R9, 0xf8, !PT ;  /* 0x000001e0ea097812 */ /* 0x000fe200078ef809 */
[----:B------:R2:W-:Y:S01]  /*29f0*/  LDGSTS.E.BYPASS.LTC128B.128 [R237+0x11080], [R10.64+0x80], !P4 ;  /* 0x110800800aed7fae */ /* 0x0005e2000e101d52 */
[----:B------:R-:W-:Y:S01]  /*2a00*/  IADD3 R251, R250, 0x126c0, RZ ;  /* 0x000126c0fafb7810 */ /* 0x000fe20007ffe0ff */
[----:B------:R-:W-:Y:S01]  /*2a10*/  IMAD.IADD R0, R7, 0x1, -R0 ;  /* 0x0000000107007824 */ /* 0x000fe200078e0a00 */
[----:B------:R-:W-:Y:S01]  /*2a20*/  LOP3.LUT R2, R17, 0xfffffe00, RZ, 0xc0, !PT ;  /* 0xfffffe0011027812 */ /* 0x000fe200078ec0ff */
[----:B------:R-:W-:Y:S01]  /*2a30*/  CS2R R30, SRZ ;  /* 0x00000000001e7805 */ /* 0x000fe2000001ff00 */
[----:B------:R-:W-:-:S02]  /*2a40*/  SEL R229, R229, 0xfffffff0, !P1 ;  /* 0xfffffff0e5e57807 */ /* 0x000fc40004800000 */
[C---:B------:R-:W-:Y:S01]  /*2a50*/  LOP3.LUT P1, RZ, R0.reuse, 0x2, RZ, 0xc0, !PT ;  /* 0x0000000200ff7812 */ /* 0x040fe2000782c0ff */
[----:B-----5:R-:W-:Y:S02]  /*2a60*/  IMAD.SHL.U32 R15, R0, 0x40, RZ ;  /* 0x00000040000f7824 */ /* 0x020fe400078e00ff */
[----:B------:R-:W-:Y:S01]  /*2a70*/  IMAD.SHL.U32 R14, R7, 0x4, RZ ;  /* 0x00000004070e7824 */ /* 0x000fe200078e00ff */
[----:B------:R-:W-:Y:S01]  /*2a80*/  IADD3.X R7, R244, UR9, RZ, P0, !PT ;  /* 0x00000009f4077c10 */ /* 0x000fe200087fe4ff */
[----:B------:R-:W-:Y:S01]  /*2a90*/  IMAD R5, R5, 0x400, R2 ;  /* 0x0000040005057824 */ /* 0x000fe200078e0202 */
[----:B------:R-:W-:Y:S01]  /*2aa0*/  LOP3.LUT R15, R15, 0x1c0, RZ, 0xc0, !PT ;  /* 0x000001c00f0f7812 */ /* 0x000fe200078ec0ff */
[----:B------:R-:W-:Y:S01]  /*2ab0*/  USHF.L.U32 UR9, UR4, 0x5, URZ ;  /* 0x0000000504097899 */ /* 0x000fe2000800063f */
[----:B------:R-:W-:Y:S02]  /*2ac0*/  LEA R8, P0, R12, c[0x0][0x280], 0x2 ;  /* 0x0000a0000c087a11 */ /* 0x000fe400078010ff */
[----:B-1----:R-:W-:Y:S01]  /*2ad0*/  LOP3.LUT R19, R9, 0x38, R14, 0x78, !PT ;  /* 0x0000003809137812 */ /* 0x002fe200078e780e */
[----:B------:R-:W-:Y:S01]  /*2ae0*/  UMOV UR4, URZ ;  /* 0x0000003f00047c82 */ /* 0x000fe20008000000 */
[----:B------:R-:W-:-:S02]  /*2af0*/  SHF.R.U32.HI R14, RZ, 0x3, R15 ;  /* 0x00000003ff0e7819 */ /* 0x000fc4000001160f */
[----:B------:R-:W-:Y:S02]  /*2b00*/  LEA.HI.X R9, R12, c[0x0][0x284], R7, 0x2, P0 ;  /* 0x0000a1000c097a11 */ /* 0x000fe400000f1407 */
[----:B------:R-:W-:Y:S02]  /*2b10*/  ISETP.GE.AND P0, PT, R236, 0x10, PT ;  /* 0x00000010ec00780c */ /* 0x000fe40003f06270 */
[C---:B------:R-:W-:Y:S02]  /*2b20*/  LOP3.LUT R234, R14.reuse, R15, R234, 0x1e, !PT ;  /* 0x0000000f0eea7212 */ /* 0x040fe400078e1eea */
[----:B------:R-:W-:Y:S02]  /*2b30*/  LOP3.LUT R233, R14, R233, R15, 0x1e, !PT ;  /* 0x000000e90ee97212 */ /* 0x000fe400078e1e0f */
[----:B------:R-:W-:Y:S01]  /*2b40*/  LOP3.LUT R12, R13, 0x1c0, RZ, 0xc0, !PT ;  /* 0x000001c00d0c7812 */ /* 0x000fe200078ec0ff */
[----:B------:R-:W-:Y:S01]  /*2b50*/  IMAD.IADD R234, R5, 0x1, R234 ;  /* 0x0000000105ea7824 */ /* 0x000fe200078e02ea */
[----:B------:R-:W-:-:S02]  /*2b60*/  IADD3 R5, R250, 0x12480, RZ ;  /* 0x00012480fa057810 */ /* 0x000fc40007ffe0ff */
[----:B------:R-:W-:Y:S02]  /*2b70*/  LOP3.LUT R233, R233, R2, RZ, 0xfc, !PT ;  /* 0x00000002e9e97212 */ /* 0x000fe400078efcff */
[----:B------:R-:W-:Y:S01]  /*2b80*/  @P2 IADD3 R251, R5, 0x1c0, RZ ;  /* 0x000001c005fb2810 */ /* 0x000fe20007ffe0ff */
[----:B------:R-:W-:Y:S01]  /*2b90*/  @!P0 IMAD.SHL.U32 R5, R236, 0x10, RZ ;  /* 0x00000010ec058824 */ /* 0x000fe200078e00ff */
[----:B------:R-:W-:Y:S02]  /*2ba0*/  LOP3.LUT R230, R19, R230, RZ, 0xfc, !PT ;  /* 0x000000e613e67212 */ /* 0x000fe400078efcff */
[----:B------:R-:W-:Y:S02]  /*2bb0*/  SHF.R.U32.HI R12, RZ, 0x3, R12 ;  /* 0x00000003ff0c7819 */ /* 0x000fe4000001160c */
[----:B------:R1:W-:Y:S01]  /*2bc0*/  @!P0 LDGSTS.E.BYPASS.LTC128B.128 [R5+0x12280], [R8.64] ;  /* 0x1228000008058fae */ /* 0x0003e2000b901d52 */
[----:B------:R-:W-:Y:S01]  /*2bd0*/  LOP3.LUT P0, RZ, R0, 0x4, RZ, 0xc0, !PT ;  /* 0x0000000400ff7812 */ /* 0x000fe2000780c0ff */
[----:B------:R-:W-:Y:S01]  /*2be0*/  IMAD.MOV.U32 R0, RZ, RZ, 0x20 ;  /* 0x00000020ff007424 */ /* 0x000fe200078e00ff */
[----:B------:R-:W-:Y:S01]  /*2bf0*/  LOP3.LUT R231, R12, R231, RZ, 0x3c, !PT ;  /* 0x000000e70ce77212 */ /* 0x000fe200078e3cff */
[----:B------:R-:W0:Y:S01]  /*2c00*/  LDGDEPBAR ;  /* 0x00000000000079af */ /* 0x000e220000000000 */
[----:B------:R-:W-:-:S02]  /*2c10*/  LEA R230, R230, 0x15480, 0x1 ;  /* 0x00015480e6e67811 */ /* 0x000fc400078e08ff */
[----:B------:R-:W-:Y:S01]  /*2c20*/  SEL R227, R0, 0xffffffe0, !P0 ;  /* 0xffffffe000e37807 */ /* 0x000fe20004000000 */
[----:B------:R-:W0:Y:S01]  /*2c30*/  LDGDEPBAR ;  /* 0x00000000000079af */ /* 0x000e220000000000 */
[----:B------:R-:W-:Y:S01]  /*2c40*/  SEL R228, R228, 0xfffffff0, !P1 ;  /* 0xfffffff0e4e47807 */ /* 0x000fe20004800000 */
[----:B------:R-:W-:Y:S02]  /*2c50*/  IMAD R229, R229, 0x2, R230 ;  /* 0x00000002e5e57824 */ /* 0x000fe400078e02e6 */
[--C-:B------:R-:W-:Y:S02]  /*2c60*/  IMAD.IADD R224, R234, 0x1, R227.reuse ;  /* 0x00000001eae07824 */ /* 0x100fe400078e02e3 */
[----:B------:R-:W-:Y:S02]  /*2c70*/  IMAD.SHL.U32 R231, R231, 0x2, RZ ;  /* 0x00000002e7e77824 */ /* 0x000fe400078e00ff */
[----:B------:R-:W-:Y:S02]  /*2c80*/  IMAD.IADD R226, R228, 0x1, R227 ;  /* 0x00000001e4e27824 */ /* 0x000fe400078e02e3 */
[----:B------:R-:W-:-:S02]  /*2c90*/  IMAD.IADD R225, R234, 0x1, R228 ;  /* 0x00000001eae17824 */ /* 0x000fc400078e02e4 */
        /* <DEDUP_REMOVED lines=16> */
.L_x_627:
        /* <DEDUP_REMOVED lines=192> */
.L_x_611:
[----:B------:R-:W-:Y:S11]  /*39a0*/  ISETP.NE.AND P2, PT, R139, c[0x0][0x2a8], PT ;  /* 0x0000aa008b007a0c */ /* 0x000ff60003f45270 */
[----:B------:R-:W-:Y:S02]  /*39b0*/  @!UPT UIADD3 URZ, URZ, URZ, URZ ;  /* 0x0000003f3f3ff290 */ /* 0x000fe4000fffe03f */
[----:B------:R-:W-:Y:S05]  /*39c0*/  @P2 IMAD.HI.U32 R2, R3, c[0x0][0x2ac], RZ ;  /* 0x0000ab0003022a27 */ /* 0x000fea00078e00ff */
[----:B------:R-:W-:Y:S02]  /*39d0*/  @P2 SHF.R.U32.HI R3, RZ, c[0x0][0x2b0], R2 ;  /* 0x0000ac00ff032a19 */ /* 0x000fe40000011602 */
.L_x_612:
[----:B------:R-:W-:Y:S05]  /*39e0*/  BSYNC B0 ;  /* 0x0000000000007941 */ /* 0x000fea0003800000 */
.L_x_610:
        /* <DEDUP_REMOVED lines=8> */
.L_x_609:
        /* <DEDUP_REMOVED lines=16> */
.L_x_615:
[----:B------:R-:W-:Y:S11]  /*3b70*/  ISETP.NE.AND P2, PT, R139, c[0x0][0x2a8], PT ;  /* 0x0000aa008b007a0c */ /* 0x000ff60003f45270 */
[----:B------:R-:W-:Y:S02]  /*3b80*/  @!UPT UIADD3 URZ, URZ, URZ, URZ ;  /* 0x0000003f3f3ff290 */ /* 0x000fe4000fffe03f */
[----:B------:R-:W-:Y:S05]  /*3b90*/  @P2 IMAD.HI.U32 R2, R3, c[0x0][0x2ac], RZ ;  /* 0x0000ab0003022a27 */ /* 0x000fea00078e00ff */
[----:B------:R-:W-:Y:S02]  /*3ba0*/  @P2 SHF.R.U32.HI R3, RZ, c[0x0][0x2b0], R2 ;  /* 0x0000ac00ff032a19 */ /* 0x000fe40000011602 */
.L_x_616:
[----:B------:R-:W-:Y:S05]  /*3bb0*/  BSYNC B0 ;  /* 0x0000000000007941 */ /* 0x000fea0003800000 */
.L_x_614:
[----:B------:R-:W2:Y:S02]  /*3bc0*/  LDL R2, [R1+0x28] ;  /* 0x0000280001027983 */ /* 0x000ea40000100800 */
[----:B--2---:R-:W-:Y:S05]  /*3bd0*/  IMAD R4, R3, c[0x0][0x2a8], R2 ;  /* 0x0000aa0003047a24 */ /* 0x004fea00078e0202 */
[----:B------:R-:W-:Y:S02]  /*3be0*/  IADD3 R2, R4, c[0x0][0x2a8], RZ ;  /* 0x0000aa0004027a10 */ /* 0x000fe40007ffe0ff */
[----:B------:R-:W-:Y:S02]  /*3bf0*/  IMNMX R7, R7, R4, !PT ;  /* 0x0000000407077217 */ /* 0x000fe40007800200 */
[----:B------:R-:W-:Y:S02]  /*3c00*/  IMNMX R13, R13, R2, PT ;  /* 0x000000020d0d7217 */ /* 0x000fe40003800200 */
.L_x_613:
        /* <DEDUP_REMOVED lines=16> */
.L_x_619:
[----:B------:R-:W-:Y:S11]  /*3d10*/  ISETP.NE.AND P2, PT, R139, c[0x0][0x2a8], PT ;  /* 0x0000aa008b007a0c */ /* 0x000ff60003f45270 */
[----:B------:R-:W-:Y:S02]  /*3d20*/  @!UPT UIADD3 URZ, URZ, URZ, URZ ;  /* 0x0000003f3f3ff290 */ /* 0x000fe4000fffe03f */
[----:B------:R-:W-:Y:S05]  /*3d30*/  @P2 IMAD.HI.U32 R2, R3, c[0x0][0x2ac], RZ ;  /* 0x0000ab0003022a27 */ /* 0x000fea00078e00ff */
[----:B------:R-:W-:Y:S02]  /*3d40*/  @P2 SHF.R.U32.HI R3, RZ, c[0x0][0x2b0], R2 ;  /* 0x0000ac00ff032a19 */ /* 0x000fe40000011602 */
.L_x_620:
[----:B------:R-:W-:Y:S05]  /*3d50*/  BSYNC B0 ;  /* 0x0000000000007941 */ /* 0x000fea0003800000 */
.L_x_618:
[----:B------:R-:W2:Y:S02]  /*3d60*/  LDL R2, [R1+0x28] ;  /* 0x0000280001027983 */ /* 0x000ea40000100800 */
[----:B--2---:R-:W-:Y:S05]  /*3d70*/  IMAD R2, R3, c[0x0][0x2a8], R2 ;  /* 0x0000aa0003027a24 */ /* 0x004fea00078e0202 */
[----:B------:R-:W-:Y:S02]  /*3d80*/  IADD3 R3, R2, c[0x0][0x2a8], RZ ;  /* 0x0000aa0002037a10 */ /* 0x000fe40007ffe0ff */
[----:B------:R-:W-:Y:S02]  /*3d90*/  IMNMX R5, R5, R2, !PT ;  /* 0x0000000205057217 */ /* 0x000fe40007800200 */
[----:B------:R-:W-:Y:S02]  /*3da0*/  IMNMX R6, R6, R3, PT ;  /* 0x0000000306067217 */ /* 0x000fe40003800200 */
.L_x_617:
        /* <DEDUP_REMOVED lines=16> */
.L_x_623:
[----:B------:R-:W-:Y:S11]  /*3eb0*/  ISETP.NE.AND P2, PT, R139, c[0x0][0x2a8], PT ;  /* 0x0000aa008b007a0c */ /* 0x000ff60003f45270 */
[----:B------:R-:W-:Y:S02]  /*3ec0*/  @!UPT UIADD3 URZ, URZ, URZ, URZ ;  /* 0x0000003f3f3ff290 */ /* 0x000fe4000fffe03f */
[----:B------:R-:W-:Y:S05]  /*3ed0*/  @P2 IMAD.HI.U32 R2, R3, c[0x0][0x2ac], RZ ;  /* 0x0000ab0003022a27 */ /* 0x000fea00078e00ff */
[----:B------:R-:W-:Y:S02]  /*3ee0*/  @P2 SHF.R.U32.HI R3, RZ, c[0x0][0x2b0], R2 ;  /* 0x0000ac00ff032a19 */ /* 0x000fe40000011602 */
.L_x_624:
[----:B------:R-:W-:Y:S05]  /*3ef0*/  BSYNC B0 ;  /* 0x0000000000007941 */ /* 0x000fea0003800000 */
.L_x_622:
[----:B------:R-:W2:Y:S02]  /*3f00*/  LDL R2, [R1+0x28] ;  /* 0x0000280001027983 */ /* 0x000ea40000100800 */
[----:B--2---:R-:W-:Y:S05]  /*3f10*/  IMAD R11, R3, c[0x0][0x2a8], R2 ;  /* 0x0000aa00030b7a24 */ /* 0x004fea00078e0202 */
[----:B------:R-:W-:Y:S02]  /*3f20*/  IADD3 R3, R11, c[0x0][0x2a8], RZ ;  /* 0x0000aa000b037a10 */ /* 0x000fe40007ffe0ff */
[----:B------:R-:W-:Y:S02]  /*3f30*/  IMNMX R4, R4, R11, !PT ;  /* 0x0000000b04047217 */ /* 0x000fe40007800200 */
[----:B------:R-:W-:Y:S02]  /*3f40*/  IMNMX R136, R136, R3, PT ;  /* 0x0000000388887217 */ /* 0x000fe40003800200 */
.L_x_621:
        /* <DEDUP_REMOVED lines=61> */
.L_x_625:
        /* <DEDUP_REMOVED lines=500> */
.L_x_626:
        /* <DEDUP_REMOVED lines=234> */
.L_x_608:
[----:B------:R-:W-:Y:S05]  /*7100*/  @P0 EXIT ;  /* 0x000000000000094d */ /* 0x000fea0003800000 */
[----:B------:R-:W-:Y:S02]  /*7110*/  ULDC.64 UR4, c[0x0][0x360] ;  /* 0x0000d80000047ab9 */ /* 0x000fe40000000a00 */
[----:B------:R-:W-:Y:S02]  /*7120*/  UISETP.NE.U32.AND UP0, UPT, URZ, UR4, UPT ;  /* 0x000000043f00728c */ /* 0x000fe4000bf05070 */
[----:B------:R-:W-:-:S02]  /*7130*/  ULDC.64 UR6, c[0x0][0x360] ;  /* 0x0000d80000067ab9 */ /* 0x000fc40000000a00 */
[----:B------:R-:W-:-:S06]  /*7140*/  UISETP.NE.AND.EX UP0, UPT, URZ, UR5, UPT, UP0 ;  /* 0x000000053f00728c */ /* 0x000fcc000bf05300 */
[----:B------:R-:W-:-:S05]  /*7150*/  PLOP3.LUT P0, PT, PT, PT, UP0, 0x80, 0x0 ;  /* 0x000000000000781c */ /* 0x000fca0003f0f008 */
[----:B------:R-:W-:Y:S02]  /*7160*/  @UP0 UMOV UR4, 0x4 ;  /* 0x0000000400040882 */ /* 0x000fe40000000000 */
[----:B------:R-:W-:-:S06]  /*7170*/  @UP0 UIMAD.WIDE UR4, UR15, UR4, UR6 ;  /* 0x000000040f0402a5 */ /* 0x000fcc000f8e0206 */
[----:B------:R-:W-:Y:S02]  /*7180*/  IMAD.U32 R4, RZ, RZ, UR4 ;  /* 0x00000004ff047e24 */ /* 0x000fe4000f8e00ff */
[----:B-1----:R-:W-:-:S05]  /*7190*/  IMAD.U32 R5, RZ, RZ, UR5 ;  /* 0x00000005ff057e24 */ /* 0x002fca000f8e00ff */
[----:B------:R1:W2:Y:S01]  /*71a0*/  @P0 LDG.E R3, [R4.64] ;  /* 0x0000001204030981 */ /* 0x0002a2000c1e1900 */
[----:B------:R-:W3:Y:S01]  /*71b0*/  S2UR UR6, SR_CTAID.X ;  /* 0x00000000000679c3 */ /* 0x000ee20000002500 */
[----:B------:R-:W-:Y:S02]  /*71c0*/  MOV R0, 0x1 ;  /* 0x0000000100007802 */ /* 0x000fe40000000f00 */
[----:B------:R-:W4:Y:S01]  /*71d0*/  S2R R2, SR_CTAID.Y ;  /* 0x0000000000027919 */ /* 0x000f220000002600 */
[----:B---3--:R-:W-:-:S06]  /*71e0*/  UIMAD UR6, UR6, 0x3000, URZ ;  /* 0x00003000060678a4 */ /* 0x008fcc000f8e023f */
[----:B-1----:R-:W-:Y:S01]  /*71f0*/  IMAD.U32 R5, RZ, RZ, UR6 ;  /* 0x00000006ff057e24 */ /* 0x002fe2000f8e00ff */
[----:B------:R-:W-:Y:S06]  /*7200*/  BAR.SYNC.DEFER_BLOCKING 0x1, 0x100 ;  /* 0x0044000000007b1d */ /* 0x000fec0000010000 */
[----:B--2---:R-:W1:Y:S01]  /*7210*/  @P0 R2UR UR4, R3 ;  /* 0x00000000030403c2 */ /* 0x004e6200000e0000 */
[----:B------:R-:W-:-:S13]  /*7220*/  ISETP.NE.AND P0, PT, R0, c[0x0][0x338], PT ;  /* 0x0000ce0000007a0c */ /* 0x000fda0003f05270 */
[----:B----4-:R-:W-:-:S05]  /*7230*/  @P0 IMAD.HI.U32 R0, R2, c[0x0][0x33c], RZ ;  /* 0x0000cf0002000a27 */ /* 0x010fca00078e00ff */
[----:B------:R-:W-:-:S04]  /*7240*/  @P0 SHF.R.U32.HI R2, RZ, c[0x0][0x340], R0 ;  /* 0x0000d000ff020a19 */ /* 0x000fc80000011600 */
[----:B------:R-:W-:Y:S01]  /*7250*/  SHF.R.S32.HI R0, RZ, 0x1f, R2 ;  /* 0x0000001fff007819 */ /* 0x000fe20000011402 */
[----:B-1----:R-:W-:-:S04]  /*7260*/  @UP0 UIMAD UR4, UR15, 0x60, UR4 ;  /* 0x000000600f0408a4 */ /* 0x002fc8000f8e0204 */
[----:B------:R-:W-:Y:S01]  /*7270*/  UIMAD.WIDE UR4, UR4, 0x2aaaaaab, URZ ;  /* 0x2aaaaaab040478a5 */ /* 0x000fe2000f8e023f */
[----:B------:R-:W-:-:S03]  /*7280*/  IMAD R7, R0, c[0x0][0x328], RZ ;  /* 0x0000ca0000077a24 */ /* 0x000fc600078e02ff */
[----:B------:R-:W-:Y:S01]  /*7290*/  @UP0 USHF.R.U32.HI UR4, URZ, 0x1f, UR5 ;  /* 0x0000001f3f040899 */ /* 0x000fe20008011605 */
[----:B------:R-:W-:-:S03]  /*72a0*/  IMAD R7, R2, c[0x0][0x32c], R7 ;  /* 0x0000cb0002077a24 */ /* 0x000fc600078e0207 */
[----:B------:R-:W-:-:S04]  /*72b0*/  @UP0 ULEA.HI.SX32 UR4, UR5, UR4, 0x1c ;  /* 0x0000000405040291 */ /* 0x000fc8000f8fe23f */
[----:B------:R-:W-:Y:S02]  /*72c0*/  @UP0 UIMAD UR8, UR4, 0x3000, URZ ;  /* 0x00003000040808a4 */ /* 0x000fe4000f8e023f */
[----:B------:R-:W-:Y:S02]  /*72d0*/  USHF.R.S32.HI UR4, URZ, 0x1f, UR6 ;  /* 0x0000001f3f047899 */ /* 0x000fe40008011406 */
[----:B------:R-:W-:Y:S02]  /*72e0*/  @UP0 USHF.R.S32.HI UR5, URZ, 0x1f, UR8 ;  /* 0x0000001f3f050899 */ /* 0x000fe40008011408 */
[----:B------:R-:W-:Y:S02]  /*72f0*/  ULDC.64 UR6, c[0x0][0x330] ;  /* 0x0000cc0000067ab9 */ /* 0x000fe40000000a00 */
[----:B------:R-:W-:Y:S01]  /*7300*/  @!UP0 UMOV UR8, URZ ;  /* 0x0000003f00088c82 */ /* 0x000fe20008000000 */
[----:B------:R-:W-:Y:S02]  /*7310*/  MOV R3, UR4 ;  /* 0x0000000400037c02 */ /* 0x000fe40008000f00 */
[--C-:B------:R-:W-:Y:S01]  /*7320*/  IADD3 R4, P1, P0, R5, UR8, R236.reuse ;  /* 0x0000000805047c10 */ /* 0x100fe2000f83e0ec */
[----:B------:R-:W-:Y:S01]  /*7330*/  @UP0 UMOV UR9, UR5 ;  /* 0x0000000500090c82 */ /* 0x000fe20008000000 */
[----:B------:R-:W-:Y:S01]  /*7340*/  SHF.R.S32.HI R236, RZ, 0x1f, R236 ;  /* 0x0000001fffec7819 */ /* 0x000fe200000114ec */
[----:B------:R-:W-:-:S02]  /*7350*/  @!UP0 UMOV UR9, URZ ;  /* 0x0000003f00098c82 */ /* 0x000fc40008000000 */
[----:B------:R-:W-:Y:S01]  /*7360*/  USHF.R.S32.HI UR8, URZ, 0x1f, UR15 ;  /* 0x0000001f3f087899 */ /* 0x000fe2000801140f */
[----:B------:R-:W-:Y:S01]  /*7370*/  IADD3.X R5, R3, UR9, R236, P1, P0 ;  /* 0x0000000903057c10 */ /* 0x000fe20008fe04ec */
[----:B------:R-:W-:Y:S01]  /*7380*/  IMAD R3, R0, c[0x0][0x300], RZ ;  /* 0x0000c00000037a24 */ /* 0x000fe200078e02ff */
[----:B------:R-:W-:Y:S02]  /*7390*/  USEL UR9, UR15, URZ, !UP0 ;  /* 0x0000003f0f097287 */ /* 0x000fe4000c000000 */
[----:B------:R-:W-:Y:S01]  /*73a0*/  USEL UR8, UR8, URZ, !UP0 ;  /* 0x0000003f08087287 */ /* 0x000fe2000c000000 */
[C---:B------:R-:W-:Y:S01]  /*73b0*/  IMAD.WIDE.U32 R8, R2.reuse, c[0x0][0x328], R4 ;  /* 0x0000ca0002087a25 */ /* 0x040fe200078e0004 */
[----:B------:R-:W-:Y:S02]  /*73c0*/  ULDC.64 UR4, c[0x0][0x308] ;  /* 0x0000c20000047ab9 */ /* 0x000fe40000000a00 */
[----:B------:R-:W-:Y:S01]  /*73d0*/  UIMAD UR6, UR8, UR6, URZ ;  /* 0x00000006080672a4 */ /* 0x000fe2000f8e023f */
[C---:B------:R-:W-:Y:S01]  /*73e0*/  IMAD R3, R2.reuse, c[0x0][0x304], R3 ;  /* 0x0000c10002037a24 */ /* 0x040fe200078e0203 */
[----:B------:R-:W-:Y:S01]  /*73f0*/  MOV R0, UR9 ;  /* 0x0000000900007c02 */ /* 0x000fe20008000f00 */
[----:B------:R-:W-:Y:S01]  /*7400*/  IMAD.WIDE.U32 R4, R2, c[0x0][0x300], R4 ;  /* 0x0000c00002047a25 */ /* 0x000fe200078e0004 */
[----:B------:R-:W-:-:S02]  /*7410*/  UIMAD UR6, UR9, UR7, UR6 ;  /* 0x00000007090672a4 */ /* 0x000fc4000f8e0206 */
[----:B------:R-:W-:Y:S01]  /*7420*/  UIMAD UR4, UR8, UR4, URZ ;  /* 0x00000004080472a4 */ /* 0x000fe2000f8e023f */
[----:B------:R-:W-:Y:S01]  /*7430*/  IMAD.IADD R9, R9, 0x1, R7 ;  /* 0x0000000109097824 */ /* 0x000fe200078e0207 */
[----:B------:R-:W-:Y:S01]  /*7440*/  IADD3 R5, R5, R3, RZ ;  /* 0x0000000305057210 */ /* 0x000fe20007ffe0ff */
[----:B------:R-:W-:Y:S01]  /*7450*/  IMAD.U32 R3, RZ, RZ, UR9 ;  /* 0x00000009ff037e24 */ /* 0x000fe2000f8e00ff */
[----:B------:R-:W-:-:S03]  /*7460*/  UIMAD UR4, UR9, UR5, UR4 ;  /* 0x00000005090472a4 */ /* 0x000fc6000f8e0204 */
        /* <DEDUP_REMOVED lines=105> */
.L_x_628:
        /* <DEDUP_REMOVED lines=16> */
.L_x_2302:


//--------------------- .text._ZN7cutlass13device_kernelIN5flash19enable_sm80_to_sm89INS1_16FlashAttnBwdSm80INS1_25CollectiveMainloopBwdSm80ILi2ELi1EN4cute5tupleIJNS5_1CILi64EEENS7_ILi96EEENS7_ILi128EEEEEENS_10bfloat16_tEfNS_4arch4Sm80ELb0ELb1ELb1ELb1ELb1ELb0ELb0ELb0ELi2ELi2ELi2ELi2ELb1EEENS1_24CollectiveEpilogueBwdGQAISB_fSE_Li256ELb1ELb1EEENS1_19SingleTileSchedulerILb1ELb0ELb0ELi96EEEEEEEEEvNT_6ParamsE --------------------------
	.section	.text._ZN7cutlass13device_kernelIN5flash19enable_sm80_to_sm89INS1_16FlashAttnBwdSm80INS1_25CollectiveMainloopBwdSm80ILi2ELi1EN4cute5tupleIJNS5_1CILi64EEENS7_ILi96EEENS7_ILi128EEEEEENS_10bfloat16_tEfNS_4arch4Sm80ELb0ELb1ELb1ELb1ELb1ELb0ELb0ELb0ELi2ELi2ELi2ELi2ELb1EEENS1_24CollectiveEpilogueBwdGQAISB_fSE_Li256ELb1ELb1EEENS1_19SingleTileSchedulerILb1ELb0ELb0ELi96EEEEEEEEEvNT_6ParamsE,"ax",@progbits
	.sectioninfo	@"SHI_REGISTERS=255"
	.align	128
.text._ZN7cutlass13device_kernelIN5flash19enable_sm80_to_sm89INS1_16FlashAttnBwdSm80INS1_25CollectiveMainloopBwdSm80ILi2ELi1EN4cute5tupleIJNS5_1CILi64EEENS7_ILi96EEENS7_ILi128EEEEEENS_10bfloat16_tEfNS_4arch4Sm80ELb0ELb1ELb1ELb1ELb1ELb0ELb0ELb0ELi2ELi2ELi2ELi2ELb1EEENS1_24CollectiveEpilogueBwdGQAISB_fSE_Li256ELb1ELb1EEENS1_19SingleTileSchedulerILb1ELb0ELb0ELi96EEEEEEEEEvNT_6ParamsE:
        .type           _ZN7cutlass13device_kernelIN5flash19enable_sm80_to_sm89INS1_16FlashAttnBwdSm80INS1_25CollectiveMainloopBwdSm80ILi2ELi1EN4cute5tupleIJNS5_1CILi64EEENS7_ILi96EEENS7_ILi128EEEEEENS_10bfloat16_tEfNS_4arch4Sm80ELb0ELb1ELb1ELb1ELb1ELb0ELb0ELb0ELi2ELi2ELi2ELi2ELb1EEENS1_24CollectiveEpilogueBwdGQAISB_fSE_Li256ELb1ELb1EEENS1_19SingleTileSchedulerILb1ELb0ELb0ELi96EEEEEEEEEvNT_6ParamsE,@function
        .size           _ZN7cutlass13device_kernelIN5flash19enable_sm80_to_sm89INS1_16FlashAttnBwdSm80INS1_25CollectiveMainloopBwdSm80ILi2ELi1EN4cute5tupleIJNS5_1CILi64EEENS7_ILi96EEENS7_ILi128EEEEEENS_10bfloat16_tEfNS_4arch4Sm80ELb0ELb1ELb1ELb1ELb1ELb0ELb0ELb0ELi2ELi2ELi2ELi2ELb1EEENS1_24CollectiveEpilogueBwdGQAISB_fSE_Li256ELb1ELb1EEENS1_19SingleTileSchedulerILb1ELb0ELb0ELi96EEEEEEEEEvNT_6ParamsE,(.L_x_2303 - _ZN7cutlass13device_kernelIN5flash19enable_sm80_to_sm89INS1_16FlashAttnBwdSm80INS1_25CollectiveMainloopBwdSm80ILi2ELi1EN4cute5tupleIJNS5_1CILi64EEENS7_ILi96EEENS7_ILi128EEEEEENS_10bfloat16_tEfNS_4arch4Sm80ELb0ELb1ELb1ELb1ELb1ELb0ELb0ELb0ELi2ELi2ELi2ELi2ELb1EEENS1_24CollectiveEpilogueBwdGQAISB_fSE_Li256ELb1ELb1EEENS1_19SingleTileSchedulerILb1ELb0ELb0ELi96EEEEEEEEEvNT_6ParamsE)
        .other          _ZN7cutlass13device_kernelIN5flash19enable_sm80_to_sm89INS1_16FlashAttnBwdSm80INS1_25CollectiveMainloopBwdSm80ILi2ELi1EN4cute5tupleIJNS5_1CILi64EEENS7_ILi96EEENS7_ILi128EEEEEENS_10bfloat16_tEfNS_4arch4Sm80ELb0ELb1ELb1ELb1ELb1ELb0ELb0ELb0ELi2ELi2ELi2ELi2ELb1EEENS1_24CollectiveEpilogueBwdGQAISB_fSE_Li256ELb1ELb1EEENS1_19SingleTileSchedulerILb1ELb0ELb0ELi96EEEEEEEEEvNT_6ParamsE,@"STO_CUDA_ENTRY STV_DEFAULT"
_ZN7cutlass13device_kernelIN5flash19enable_sm80_to_sm89INS1_16FlashAttnBwdSm80INS1_25CollectiveMainloopBwdSm80ILi2ELi1EN4cute5tupleIJNS5_1CILi64EEENS7_ILi96EEENS7_ILi128EEEEEENS_10bfloat16_tEfNS_4arch4Sm80ELb0ELb1ELb1ELb1ELb1ELb0ELb0ELb0ELi2ELi2ELi2ELi2ELb1EEENS1_24CollectiveEpilogueBwdGQAISB_fSE_Li256ELb1ELb1EEENS1_19SingleTileSchedulerILb1ELb0ELb0ELi96EEEEEEEEEvNT_6ParamsE:
        /* <DEDUP_REMOVED lines=22> */
.L_x_630:
        /* <DEDUP_REMOVED lines=13> */
.L_x_632:
[----:B------:R-:W-:Y:S02]  /*0230*/  ULDC UR5, c[0x0][0x3ac] ;  /* 0x0000eb0000057ab9 */ /* 0x000fe40000000800 */
.L_x_631:
[----:B------:R-:W-:-:S04]  /*0240*/  UIMAD UR4, UR10, 0x60, URZ ;  /* 0x000000600a0478a4 */ /* 0x000fc8000f8e023f */
[----:B------:R-:W-:-:S04]  /*0250*/  UISETP.GE.AND UP0, UPT, UR4, UR5, UPT ;  /* 0x000000050400728c */ /* 0x000fc8000bf06270 */
[----:B------:R-:W-:Y:S01]  /*0260*/  USEL UR15, UR15, 0xffffffff, !UP0 ;  /* 0xffffffff0f0f7887 */ /* 0x000fe2000c000000 */
[----:B------:R-:W-:Y:S05]  /*0270*/  BRA `(.L_x_633) ;  /* 0x0000019000007947 */ /* 0x000fea0003800000 */
.L_x_629:
        /* <DEDUP_REMOVED lines=8> */
.L_x_634:
        /* <DEDUP_REMOVED lines=13> */
.L_x_636:
[----:B------:R-:W-:Y:S02]  /*03d0*/  ULDC UR5, c[0x0][0x3ac] ;  /* 0x0000eb0000057ab9 */ /* 0x000fe40000000800 */
.L_x_635:
[----:B------:R-:W-:-:S04]  /*03e0*/  UIMAD UR4, UR10, 0x60, URZ ;  /* 0x000000600a0478a4 */ /* 0x000fc8000f8e023f */
[----:B------:R-:W-:-:S04]  /*03f0*/  UISETP.GE.AND UP0, UPT, UR4, UR5, UPT ;  /* 0x000000050400728c */ /* 0x000fc8000bf06270 */
[----:B------:R-:W-:-:S06]  /*0400*/  USEL UR15, UR15, 0xffffffff, !UP0 ;  /* 0xffffffff0f0f7887 */ /* 0x000fcc000c000000 */
.L_x_633:
        /* <DEDUP_REMOVED lines=58> */
.L_x_637:
        /* <DEDUP_REMOVED lines=10> */
.L_x_638:
[----:B------:R-:W-:Y:S05]  /*0850*/  @!P2 BRA `(.L_x_639) ;  /* 0x000000500000a947 */ /* 0x000fea0003800000 */
[----:B------:R-:W3:Y:S04]  /*0860*/  LDG.E R2, [R6.64] ;  /* 0x0000001206027981 */ /* 0x000ee8000c1e1900 */
[----:B------:R-:W4:Y:S01]  /*0870*/  LDG.E R3, [R6.64+0x4] ;  /* 0x0000041206037981 */ /* 0x000f22000c1e1900 */
[----:B---3--:R-:W3:Y:S08]  /*0880*/  R2UR UR13, R2 ;  /* 0x00000000020d73c2 */ /* 0x008ef000000e0000 */
[----:B----4-:R-:W3:Y:S02]  /*0890*/  R2UR UR6, R3 ;  /* 0x00000000030673c2 */ /* 0x010ee400000e0000 */
[----:B---3--:R-:W-:-:S06]  /*08a0*/  UIADD3 UR13, -UR13, UR6, URZ ;  /* 0x000000060d0d7290 */ /* 0x008fcc000fffe13f */
.L_x_639:
        /* <DEDUP_REMOVED lines=15> */
.L_x_640:
        /* <DEDUP_REMOVED lines=128> */
[----:B------:R-:W-:Y:S01]  /*11a0*/  CS2R R128, SRZ ;  /* 0x0000000000807805 */ /* 0x000fe2000001ff00 */
        /* <DEDUP_REMOVED lines=178> */
[----:B------:R-:W-:Y:S01]  /*1cd0*/  UISETP.GE.AND UP6, UPT, UR10, 0x1, UPT ;  /* 0x000000010a00788c */ /* 0x000fe2000bfc6270 */
[----:B------:R-:W-:Y:S01]  /*1ce0*/  LEA.HI.X R3, R22, R235, R0, 0x6, P0 ;  /* 0x000000eb16037211 */ /* 0x000fe200000f3400 */
[----:B------:R-:W-:Y:S01]  /*1cf0*/  IMAD.U32 R0, RZ, RZ, UR23 ;  /* 0x00000017ff007e24 */ /* 0x000fe2000f8e00ff */
[----:B------:R1:W-:Y:S01]  /*1d00*/  LDGSTS.E.BYPASS.LTC128B.128 [R237+0x3080], [R28.64+0x80], !P5 ;  /* 0x030800801ced7fae */ /* 0x0003e2000e901d52 */
[----:B------:R-:W-:Y:S01]  /*1d10*/  ISETP.GE.AND P5, PT, R34, c[0x0][0x16c], PT ;  /* 0x00005b0022007a0c */ /* 0x000fe20003fa6270 */
[----:B------:R-:W-:Y:S01]  /*1d20*/  IMAD.MOV.U32 R229, RZ, RZ, 0x10 ;  /* 0x00000010ffe57424 */ /* 0x000fe200078e00ff */
[----:B---3--:R-:W-:Y:S01]  /*1d30*/  IADD3 R16, P1, R28, UR23, RZ ;  /* 0x000000171c107c10 */ /* 0x008fe2000ff3e0ff */
[----:B------:R-:W-:Y:S01]  /*1d40*/  IMAD.MOV.U32 R228, RZ, RZ, 0x10 ;  /* 0x00000010ffe47424 */ /* 0x000fe200078e00ff */
[----:B------:R-:W-:Y:S01]  /*1d50*/  IADD3 R4, R237, 0x6080, RZ ;  /* 0x00006080ed047810 */ /* 0x000fe20007ffe0ff */
[----:B------:R-:W-:Y:S01]  /*1d60*/  UISETP.GE.AND UP5, UPT, UR10, 0x2, UPT ;  /* 0x000000020a00788c */ /* 0x000fe2000bfa6270 */
        /* <DEDUP_REMOVED lines=19> */
[----:B------:R-:W-:Y:S01]  /*1ea0*/  LEA.HI R6, R21, R236, RZ, 0x2 ;  /* 0x000000ec15067211 */ /* 0x000fe200078f10ff */
[----:B------:R-:W-:Y:S01]  /*1eb0*/  IMAD.IADD R0, R5, 0x1, R0 ;  /* 0x0000000105007824 */ /* 0x000fe200078e0200 */
[----:B------:R-:W-:Y:S01]  /*1ec0*/  LEA.HI.X R33, R12, c[0x0][0x164], R3, 0x1, P0 ;  /* 0x000059000c217a11 */ /* 0x000fe200000f0c03 */
[----:B------:R-:W-:Y:S02]  /*1ed0*/  IMAD.U32 R5, RZ, RZ, UR4 ;  /* 0x00000004ff057e24 */ /* 0x000fe4000f8e00ff */
        /* <DEDUP_REMOVED lines=87> */
[C---:B------:R-:W-:Y:S01]  /*2450*/  ISETP.GT.AND P1, PT, R236.reuse, 0xf, PT ;  /* 0x0000000fec00780c */ /* 0x040fe20003f24270 */
[----:B------:R-:W-:Y:S01]  /*2460*/  IMAD.U32 R16, RZ, RZ, UR20 ;  /* 0x00000014ff107e24 */ /* 0x000fe2000f8e00ff */
[----:B------:R-:W-:Y:S02]  /*2470*/  ISETP.LT.OR P1, PT, R11, 0x21, !P3 ;  /* 0x000000210b00780c */ /* 0x000fe40005f21670 */
[----:B------:R-:W-:Y:S02]  /*2480*/  ISETP.GT.AND P3, PT, R236, 0xf, PT ;  /* 0x0000000fec00780c */ /* 0x000fe40003f64270 */
[----:B------:R-:W-:-:S03]  /*2490*/  SEL R248, RZ, 0x1, P2 ;  /* 0x00000001fff87807 */ /* 0x000fc60001000000 */
[----:B------:R1:W-:Y:S01]  /*24a0*/  LDGSTS.E.BYPASS.LTC128B.128 [R237+0x7080], [R28.64], !P0 ;  /* 0x070800001ced7fae */ /* 0x0003e2000c101d52 */
[----:B------:R-:W-:Y:S01]  /*24b0*/  LEA R10, P0, R31, R14, 0x1 ;  /* 0x0000000e1f0a7211 */ /* 0x000fe200078008ff */
[----:B------:R-:W-:Y:S01]  /*24c0*/  IMAD.WIDE.U32 R30, R13, c[0x0][0x290], R26 ;  /* 0x0000a4000d1e7a25 */ /* 0x000fe200078e001a */
[----:B------:R-:W-:Y:S02]  /*24d0*/  IADD3 R13, -R12, UR14, -R239 ;  /* 0x0000000e0c0d7c10 */ /* 0x000fe4000fffe9ef */
[----:B------:R-:W-:Y:S01]  /*24e0*/  LEA.HI.X R11, R16, R15, R23, 0x1, P0 ;  /* 0x0000000f100b7211 */ /* 0x000fe200000f0c17 */
[----:B------:R1:W-:Y:S01]  /*24f0*/  LDGSTS.E.BYPASS.LTC128B.128 [R237+0x9080], [R28.64+0x80], !P1 ;  /* 0x090800801ced7fae */ /* 0x0003e2000c901d52 */
[----:B------:R-:W-:Y:S02]  /*2500*/  LOP3.LUT R16, R22, 0xfffffffe, RZ, 0xc0, !PT ;  /* 0xfffffffe16107812 */ /* 0x000fe400078ec0ff */
[----:B------:R-:W-:Y:S01]  /*2510*/  @!P3 IADD3 R22, P0, R38, UR21, RZ ;  /* 0x000000152616bc10 */ /* 0x000fe2000ff1e0ff */
[----:B------:R2:W-:Y:S01]  /*2520*/  STL.64 [R1+0x10], R30 ;  /* 0x0000101e01007387 */ /* 0x0005e20000100a00 */
[----:B------:R-:W-:Y:S01]  /*2530*/  ISETP.GE.AND P1, PT, R20, c[0x0][0x1fc], PT ;  /* 0x00007f0014007a0c */ /* 0x000fe20003f26270 */
[----:B------:R-:W-:Y:S01]  /*2540*/  IMAD.IADD R16, R21, 0x1, -R16 ;  /* 0x0000000115107824 */ /* 0x000fe200078e0a10 */
[----:B------:R-:W-:Y:S01]  /*2550*/  SHF.R.S32.HI R21, RZ, 0x1f, R8 ;  /* 0x0000001fff157819 */ /* 0x000fe20000011408 */
[----:B------:R-:W-:Y:S01]  /*2560*/  STL.64 [R1], R76 ;  /* 0x0000004c01007387 */ /* 0x000fe20000100a00 */
[----:B------:R-:W-:Y:S01]  /*2570*/  @!P3 IADD3.X R19, R245, UR9, RZ, P0, !PT ;  /* 0x00000009f513bc10 */ /* 0x000fe200087fe4ff */
[C---:B------:R-:W-:Y:S01]  /*2580*/  IMAD.SHL.U32 R233, R16.reuse, 0x20, RZ ;  /* 0x0000002010e97824 */ /* 0x040fe200078e00ff */
[----:B------:R-:W-:Y:S01]  /*2590*/  LEA.HI R21, R21, R8, RZ, 0x2 ;  /* 0x0000000815157211 */ /* 0x000fe200078f10ff */
[----:B------:R-:W-:Y:S01]  /*25a0*/  IMAD.SHL.U32 R234, R16, 0x8, RZ ;  /* 0x0000000810ea7824 */ /* 0x000fe200078e00ff */
[----:B------:R-:W-:Y:S01]  /*25b0*/  @!P3 LEA R18, P0, R22, c[0x0][0x258], 0x2 ;  /* 0x000096001612ba11 */ /* 0x000fe200078010ff */
[----:B------:R-:W-:Y:S01]  /*25c0*/  IMAD.SHL.U32 R16, R16, 0x100, RZ ;  /* 0x0000010010107824 */ /* 0x000fe200078e00ff */
[----:B------:R-:W-:Y:S01]  /*25d0*/  LOP3.LUT R21, R21, 0x1ffffffc, RZ, 0xc0, !PT ;  /* 0x1ffffffc15157812 */ /* 0x000fe200078ec0ff */
[----:B------:R2:W-:Y:S01]  /*25e0*/  STL [R1+0x8], R4 ;  /* 0x0000080401007387 */ /* 0x0005e20000100800 */
[----:B------:R-:W-:Y:S01]  /*25f0*/  @!P3 LEA.HI.X R19, R22, c[0x0][0x25c], R19, 0x2, P0 ;  /* 0x000097001613ba11 */ /* 0x000fe200000f1413 */
[----:B------:R-:W-:Y:S01]  /*2600*/  CS2R R38, SRZ ;  /* 0x0000000000267805 */ /* 0x000fe2000001ff00 */
[----:B------:R-:W-:Y:S01]  /*2610*/  ISETP.GE.AND P0, PT, R20, c[0x0][0x1fc], PT ;  /* 0x00007f0014007a0c */ /* 0x000fe20003f06270 */
[C---:B------:R-:W-:Y:S01]  /*2620*/  IMAD.SHL.U32 R20, R8.reuse, 0x8, RZ ;  /* 0x0000000808147824 */ /* 0x040fe200078e00ff */
[C---:B------:R-:W-:Y:S01]  /*2630*/  ISETP.LT.OR P2, PT, R13.reuse, 0x1, P4 ;  /* 0x000000010d00780c */ /* 0x040fe20002741670 */
[----:B------:R-:W-:Y:S01]  /*2640*/  IMAD.IADD R12, R8, 0x1, -R21 ;  /* 0x00000001080c7824 */ /* 0x000fe200078e0a15 */
[----:B------:R-:W-:Y:S01]  /*2650*/  ISETP.LT.OR P3, PT, R13, 0x21, P4 ;  /* 0x000000210d00780c */ /* 0x000fe20002761670 */
[----:B-----5:R-:W-:Y:S01]  /*2660*/  CS2R R32, SRZ ;  /* 0x0000000000207805 */ /* 0x020fe2000001ff00 */
[----:B------:R-:W-:-:S02]  /*2670*/  SEL R8, RZ, 0xffffffff, P0 ;  /* 0xffffffffff087807 */ /* 0x000fc40000000000 */
[C---:B------:R-:W-:Y:S01]  /*2680*/  ISETP.LT.OR P0, PT, R13.reuse, 0x1, P1 ;  /* 0x000000010d00780c */ /* 0x040fe20000f01670 */
[----:B-1----:R-:W-:Y:S01]  /*2690*/  CS2R R28, SRZ ;  /* 0x00000000001c7805 */ /* 0x002fe2000001ff00 */
[----:B------:R-:W-:Y:S01]  /*26a0*/  ISETP.LT.OR P4, PT, R13, 0x21, P1 ;  /* 0x000000210d00780c */ /* 0x000fe20000f81670 */
[----:B------:R-:W-:Y:S01]  /*26b0*/  IMAD.SHL.U32 R13, R17, 0x20, RZ ;  /* 0x00000020110d7824 */ /* 0x000fe200078e00ff */
[----:B------:R-:W-:Y:S02]  /*26c0*/  LOP3.LUT R20, R20, 0x18, RZ, 0xc0, !PT ;  /* 0x0000001814147812 */ /* 0x000fe400078ec0ff */
[----:B------:R-:W-:Y:S02]  /*26d0*/  ISETP.GT.AND P1, PT, R236, 0xf, PT ;  /* 0x0000000fec00780c */ /* 0x000fe40003f24270 */
[C---:B------:R-:W-:Y:S02]  /*26e0*/  LOP3.LUT R13, R20.reuse, 0xe0, R13, 0xf8, !PT ;  /* 0x000000e0140d7812 */ /* 0x040fe400078ef80d */
[----:B------:R-:W-:-:S02]  /*26f0*/  LOP3.LUT R233, R20, 0x20, R233, 0xf8, !PT ;  /* 0x0000002014e97812 */ /* 0x000fc400078ef8e9 */
[----:B------:R-:W-:Y:S02]  /*2700*/  SHF.R.S32.HI R20, RZ, 0x1f, R9 ;  /* 0x0000001fff147819 */ /* 0x000fe40000011409 */
[----:B------:R-:W-:Y:S02]  /*2710*/  LOP3.LUT R250, R13, 0x18, R250, 0x78, !PT ;  /* 0x000000180dfa7812 */ /* 0x000fe400078e78fa */
[----:B------:R-:W-:Y:S01]  /*2720*/  LEA.HI R249, R20, R9, RZ, 0x2 ;  /* 0x0000000914f97211 */ /* 0x000fe200078f10ff */
[----:B------:R-:W-:Y:S01]  /*2730*/  IMAD.SHL.U32 R20, R5, 0x10, RZ ;  /* 0x0000001005147824 */ /* 0x000fe200078e00ff */
[----:B------:R-:W-:Y:S01]  /*2740*/  LOP3.LUT R234, R234, 0x8, RZ, 0xc0, !PT ;  /* 0x00000008eaea7812 */ /* 0x000fe200078ec0ff */
[----:B------:R-:W-:Y:S01]  /*2750*/  @!P1 IMAD.SHL.U32 R21, R236, 0x10, RZ ;  /* 0x00000010ec159824 */ /* 0x000fe200078e00ff */
[C---:B------:R-:W-:Y:S02]  /*2760*/  LOP3.LUT R22, R249.reuse, 0x7ffffffc, RZ, 0xc0, !PT ;  /* 0x7ffffffcf9167812 */ /* 0x040fe400078ec0ff */
[----:B------:R-:W-:-:S02]  /*2770*/  LEA.HI.SX32 R249, R249, R20, 0x1e ;  /* 0x00000014f9f97211 */ /* 0x000fc400078ff2ff */
[----:B------:R-:W-:Y:S01]  /*2780*/  LOP3.LUT R20, R20, 0x10, RZ, 0xc0, !PT ;  /* 0x0000001014147812 */ /* 0x000fe200078ec0ff */
[----:B------:R1:W-:Y:S01]  /*2790*/  @!P1 LDGSTS.E.BYPASS.LTC128B.128 [R21+0x12080], [R18.64] ;  /* 0x1208000012159fae */ /* 0x0003e2000b901d52 */
[----:B------:R-:W-:Y:S01]  /*27a0*/  IMAD.IADD R9, R9, 0x1, -R22 ;  /* 0x0000000109097824 */ /* 0x000fe200078e0a16 */
[----:B------:R-:W-:Y:S01]  /*27b0*/  IADD3 R244, R31, UR6, RZ ;  /* 0x000000061ff47c10 */ /* 0x000fe2000fffe0ff */
[----:B------:R-:W-:Y:S01]  /*27c0*/  ULDC.64 UR6, c[0x0][0x240] ;  /* 0x0000900000067ab9 */ /* 0x000fe20000000a00 */
[----:B------:R-:W0:Y:S01]  /*27d0*/  LDGDEPBAR ;  /* 0x00000000000079af */ /* 0x000e220000000000 */
[----:B------:R-:W-:Y:S01]  /*27e0*/  LOP3.LUT R13, R20, 0xe0, R7, 0xf8, !PT ;  /* 0x000000e0140d7812 */ /* 0x000fe200078ef807 */
[----:B------:R-:W-:Y:S01]  /*27f0*/  UIMAD UR6, UR16, UR6, URZ ;  /* 0x00000006100672a4 */ /* 0x000fe2000f8e023f */
[----:B------:R-:W-:Y:S01]  /*2800*/  LOP3.LUT R7, R0, 0xfffffff0, RZ, 0xc0, !PT ;  /* 0xfffffff000077812 */ /* 0x000fe200078ec0ff */
[----:B------:R5:W-:Y:S01]  /*2810*/  LDGSTS.E.BYPASS.LTC128B.128 [R237+0xe080], [R14.64], !P2 ;  /* 0x0e0800000eed7fae */ /* 0x000be2000d101d52 */
[----:B------:R-:W-:Y:S01]  /*2820*/  LOP3.LUT P2, RZ, R17, 0x1, RZ, 0xc0, !PT ;  /* 0x0000000111ff7812 */ /* 0x000fe2000784c0ff */
[----:B------:R-:W-:Y:S01]  /*2830*/  UIADD3 UR16, UR13, -UR14, URZ ;  /* 0x8000000e0d107290 */ /* 0x000fe2000fffe03f */
        /* <DEDUP_REMOVED lines=21> */
[----:B------:R-:W-:Y:S01]  /*2990*/  UIADD3 UR13, UR10, UR13, URZ ;  /* 0x0000000d0a0d7290 */ /* 0x000fe2000fffe03f */
[----:B------:R-:W-:Y:S01]  /*29a0*/  IADD3 R251, R250, 0x126c0, RZ ;  /* 0x000126c0fafb7810 */ /* 0x000fe20007ffe0ff */
[----:B------:R-:W-:Y:S01]  /*29b0*/  IMAD.IADD R0, R7, 0x1, -R0 ;  /* 0x0000000107007824 */ /* 0x000fe200078e0a00 */
[----:B------:R-:W-:Y:S01]  /*29c0*/  LOP3.LUT R2, R17, 0xfffffe00, RZ, 0xc0, !PT ;  /* 0xfffffe0011027812 */ /* 0x000fe200078ec0ff */
[----:B------:R3:W-:Y:S01]  /*29d0*/  LDGSTS.E.BYPASS.LTC128B.128 [R237+0x11080], [R10.64+0x80], !P4 ;  /* 0x110800800aed7fae */ /* 0x0007e2000e101d52 */
[----:B------:R-:W-:Y:S01]  /*29e0*/  UIMAD UR7, UR17, UR7, UR6 ;  /* 0x00000007110772a4 */ /* 0x000fe2000f8e0206 */
[----:B------:R-:W-:Y:S01]  /*29f0*/  SEL R229, R229, 0xfffffff0, !P1 ;  /* 0xfffffff0e5e57807 */ /* 0x000fe20004800000 */
[----:B------:R-:W-:Y:S01]  /*2a00*/  UIADD3 UR17, -UR14, 0x1, UR13 ;  /* 0x000000010e117890 */ /* 0x000fe2000fffe10d */
[----:B-----5:R-:W-:Y:S01]  /*2a10*/  IMAD.SHL.U32 R15, R0, 0x40, RZ ;  /* 0x00000040000f7824 */ /* 0x020fe200078e00ff */
[----:B------:R-:W-:Y:S01]  /*2a20*/  ULDC UR6, c[0x0][0x2a0] ;  /* 0x0000a80000067ab9 */ /* 0x000fe20000000800 */
[----:B------:R-:W-:Y:S01]  /*2a30*/  IMAD.SHL.U32 R14, R7, 0x4, RZ ;  /* 0x00000004070e7824 */ /* 0x000fe200078e00ff */
[----:B------:R-:W-:Y:S01]  /*2a40*/  IADD3.X R7, R244, UR9, RZ, P0, !PT ;  /* 0x00000009f4077c10 */ /* 0x000fe200087fe4ff */
[----:B------:R-:W-:Y:S01]  /*2a50*/  IMAD R5, R5, 0x400, R2 ;  /* 0x0000040005057824 */ /* 0x000fe200078e0202 */
[----:B------:R-:W-:Y:S01]  /*2a60*/  LOP3.LUT R15, R15, 0x1c0, RZ, 0xc0, !PT ;  /* 0x000001c00f0f7812 */ /* 0x000fe200078ec0ff */
[----:B------:R-:W-:Y:S01]  /*2a70*/  ULOP3.LUT UR6, URZ, UR6, URZ, 0x33, !UPT ;  /* 0x000000063f067292 */ /* 0x000fe2000f8e333f */
[----:B------:R-:W-:Y:S01]  /*2a80*/  LEA R8, P0, R12, c[0x0][0x280], 0x2 ;  /* 0x0000a0000c087a11 */ /* 0x000fe200078010ff */
[----:B--2---:R-:W-:Y:S01]  /*2a90*/  CS2R R30, SRZ ;  /* 0x00000000001e7805 */ /* 0x004fe2000001ff00 */
[----:B-1----:R-:W-:Y:S01]  /*2aa0*/  LOP3.LUT R19, R9, 0x38, R14, 0x78, !PT ;  /* 0x0000003809137812 */ /* 0x002fe200078e780e */
[----:B------:R-:W-:Y:S01]  /*2ab0*/  USHF.L.U32 UR9, UR4, 0x5, URZ ;  /* 0x0000000504097899 */ /* 0x000fe2000800063f */
[----:B------:R-:W-:-:S02]  /*2ac0*/  SHF.R.U32.HI R14, RZ, 0x3, R15 ;  /* 0x00000003ff0e7819 */ /* 0x000fc4000001160f */
[----:B------:R-:W-:Y:S01]  /*2ad0*/  LEA.HI.X R9, R12, c[0x0][0x284], R7, 0x2, P0 ;  /* 0x0000a1000c097a11 */ /* 0x000fe200000f1407 */
[----:B------:R-:W-:Y:S01]  /*2ae0*/  UMOV UR4, URZ ;  /* 0x0000003f00047c82 */ /* 0x000fe20008000000 */
[----:B------:R-:W-:Y:S02]  /*2af0*/  ISETP.GE.AND P0, PT, R236, 0x10, PT ;  /* 0x00000010ec00780c */ /* 0x000fe40003f06270 */
[C---:B------:R-:W-:Y:S02]  /*2b00*/  LOP3.LUT R234, R14.reuse, R15, R234, 0x1e, !PT ;  /* 0x0000000f0eea7212 */ /* 0x040fe400078e1eea */
[----:B------:R-:W-:Y:S02]  /*2b10*/  LOP3.LUT R233, R14, R233, R15, 0x1e, !PT ;  /* 0x000000e90ee97212 */ /* 0x000fe400078e1e0f */
[----:B------:R-:W-:Y:S01]  /*2b20*/  LOP3.LUT P1, RZ, R0, 0x2, RZ, 0xc0, !PT ;  /* 0x0000000200ff7812 */ /* 0x000fe2000782c0ff */
[----:B------:R-:W-:Y:S01]  /*2b30*/  IMAD.IADD R234, R5, 0x1, R234 ;  /* 0x0000000105ea7824 */ /* 0x000fe200078e02ea */
[----:B------:R-:W-:-:S02]  /*2b40*/  IADD3 R5, R250, 0x12480, RZ ;  /* 0x00012480fa057810 */ /* 0x000fc40007ffe0ff */
[----:B------:R-:W-:Y:S02]  /*2b50*/  LOP3.LUT R233, R233, R2, RZ, 0xfc, !PT ;  /* 0x00000002e9e97212 */ /* 0x000fe400078efcff */
[----:B------:R-:W-:Y:S01]  /*2b60*/  @P2 IADD3 R251, R5, 0x1c0, RZ ;  /* 0x000001c005fb2810 */ /* 0x000fe20007ffe0ff */
[----:B------:R-:W-:Y:S01]  /*2b70*/  @!P0 IMAD.SHL.U32 R5, R236, 0x10, RZ ;  /* 0x00000010ec058824 */ /* 0x000fe200078e00ff */
[----:B------:R-:W-:Y:S02]  /*2b80*/  LOP3.LUT R12, R13, 0x1c0, RZ, 0xc0, !PT ;  /* 0x000001c00d0c7812 */ /* 0x000fe400078ec0ff */
[----:B------:R-:W-:Y:S02]  /*2b90*/  LOP3.LUT R230, R19, R230, RZ, 0xfc, !PT ;  /* 0x000000e613e67212 */ /* 0x000fe400078efcff */
[----:B------:R1:W-:Y:S01]  /*2ba0*/  @!P0 LDGSTS.E.BYPASS.LTC128B.128 [R5+0x12280], [R8.64] ;  /* 0x1228000008058fae */ /* 0x0003e2000b901d52 */
[----:B------:R-:W-:Y:S01]  /*2bb0*/  LOP3.LUT P0, RZ, R0, 0x4, RZ, 0xc0, !PT ;  /* 0x0000000400ff7812 */ /* 0x000fe2000780c0ff */
[----:B------:R-:W-:Y:S01]  /*2bc0*/  IMAD.MOV.U32 R0, RZ, RZ, 0x20 ;  /* 0x00000020ff007424 */ /* 0x000fe200078e00ff */
[----:B------:R-:W-:Y:S01]  /*2bd0*/  SHF.R.U32.HI R12, RZ, 0x3, R12 ;  /* 0x00000003ff0c7819 */ /* 0x000fe2000001160c */
[----:B------:R-:W0:Y:S01]  /*2be0*/  LDGDEPBAR ;  /* 0x00000000000079af */ /* 0x000e220000000000 */
[----:B------:R-:W-:-:S02]  /*2bf0*/  LEA R230, R230, 0x15480, 0x1 ;  /* 0x00015480e6e67811 */ /* 0x000fc400078e08ff */
[----:B------:R-:W-:Y:S01]  /*2c00*/  SEL R227, R0, 0xffffffe0, !P0 ;  /* 0xffffffe000e37807 */ /* 0x000fe20004000000 */
[----:B------:R-:W0:Y:S01]  /*2c10*/  LDGDEPBAR ;  /* 0x00000000000079af */ /* 0x000e220000000000 */
[----:B------:R-:W-:Y:S01]  /*2c20*/  LOP3.LUT R231, R12, R231, RZ, 0x3c, !PT ;  /* 0x000000e70ce77212 */ /* 0x000fe200078e3cff */
[----:B------:R-:W-:Y:S01]  /*2c30*/  IMAD R229, R229, 0x2, R230 ;  /* 0x00000002e5e57824 */ /* 0x000fe200078e02e6 */
[----:B------:R-:W-:Y:S01]  /*2c40*/  SEL R228, R228, 0xfffffff0, !P1 ;  /* 0xfffffff0e4e47807 */ /* 0x000fe20004800000 */
[--C-:B------:R-:W-:Y:S01]  /*2c50*/  IMAD.IADD R224, R234, 0x1, R227.reuse ;  /* 0x00000001eae07824 */ /* 0x100fe200078e02e3 */
[----:B------:R-:W-:Y:S01]  /*2c60*/  IADD3 R252, R77, UR7, RZ ;  /* 0x000000074dfc7c10 */ /* 0x000fe2000fffe0ff */
[----:B------:R-:W-:Y:S02]  /*2c70*/  IMAD.SHL.U32 R231, R231, 0x2, RZ ;  /* 0x00000002e7e77824 */ /* 0x000fe400078e00ff */
[----:B------:R-:W-:Y:S02]  /*2c80*/  IMAD.IADD R226, R228, 0x1, R227 ;  /* 0x00000001e4e27824 */ /* 0x000fe400078e02e3 */
[----:B------:R-:W-:-:S02]  /*2c90*/  IMAD.IADD R225, R234, 0x1, R228 ;  /* 0x00000001eae17824 */ /* 0x000fc400078e02e4 */
[----:B------:R-:W-:Y:S02]  /*2ca0*/  IMAD.IADD R223, R228, 0x1, R224 ;  /* 0x00000001e4df7824 */ /* 0x000fe400078e02e0 */
[----:B-1----:R-:W-:-:S05]  /*2cb0*/  IMAD.SHL.U32 R5, R6, 0x2, RZ ;  /* 0x0000000206057824 */ /* 0x002fca00078e00ff */
[C---:B------:R-:W-:Y:S01]  /*2cc0*/  IADD3 R3, -R5.reuse, UR13, RZ ;  /* 0x0000000d05037c10 */ /* 0x040fe2000fffe1ff */
[----:B------:R-:W-:Y:S01]  /*2cd0*/  UMOV UR13, 0x1 ;  /* 0x00000001000d7882 */ /* 0x000fe20000000000 */
[C---:B------:R-:W-:Y:S02]  /*2ce0*/  IADD3 R2, -R5.reuse, UR17, RZ ;  /* 0x0000001105027c10 */ /* 0x040fe4000fffe1ff */
[----:B------:R-:W-:Y:S01]  /*2cf0*/  IADD3 R4, -R5, UR10, RZ ;  /* 0x0000000a05047c10 */ /* 0x000fe2000fffe1ff */
[----:B------:R1:W-:Y:S04]  /*2d00*/  STL [R1+0xc], R3 ;  /* 0x00000c0301007387 */ /* 0x0003e80000100800 */
[----:B------:R-:W-:Y:S01]  /*2d10*/  STL [R1+0x28], R4 ;  /* 0x0000280401007387 */ /* 0x000fe20000100800 */
[----:B-1----:R-:W-:-:S02]  /*2d20*/  IADD3 R3, R2, c[0x0][0x2a4], RZ ;  /* 0x0000a90002037a10 */ /* 0x002fc40007ffe0ff */
[----:B------:R-:W-:-:S03]  /*2d30*/  IADD3 R2, R2, UR6, RZ ;  /* 0x0000000602027c10 */ /* 0x000fc6000fffe0ff */
[----:B------:R1:W-:Y:S04]  /*2d40*/  STL [R1+0x1c], R3 ;  /* 0x00001c0301007387 */ /* 0x0003e80000100800 */
[----:B------:R2:W-:Y:S01]  /*2d50*/  STL [R1+0x18], R2 ;  /* 0x0000180201007387 */ /* 0x0005e20000100800 */
[----:B-1----:R-:W-:-:S05]  /*2d60*/  IMAD.MOV.U32 R3, RZ, RZ, 0x1 ;  /* 0x00000001ff037424 */ /* 0x002fca00078e00ff */
[----:B--234-:R-:W-:Y:S02]  /*2d70*/  ISETP.LE.AND P2, PT, R3, c[0x0][0x2a8], PT ;  /* 0x0000aa0003007a0c */ /* 0x01cfe40003f43270 */
.L_x_660:
        /* <DEDUP_REMOVED lines=192> */
.L_x_644:
[----:B------:R-:W-:Y:S11]  /*3980*/  ISETP.NE.AND P2, PT, R139, c[0x0][0x2a8], PT ;  /* 0x0000aa008b007a0c */ /* 0x000ff60003f45270 */
[----:B------:R-:W-:Y:S02]  /*3990*/  @!UPT UIADD3 URZ, URZ, URZ, URZ ;  /* 0x0000003f3f3ff290 */ /* 0x000fe4000fffe03f */
[----:B------:R-:W-:Y:S05]  /*39a0*/  @P2 IMAD.HI.U32 R2, R3, c[0x0][0x2ac], RZ ;  /* 0x0000ab0003022a27 */ /* 0x000fea00078e00ff */
[----:B------:R-:W-:Y:S02]  /*39b0*/  @P2 SHF.R.U32.HI R3, RZ, c[0x0][0x2b0], R2 ;  /* 0x0000ac00ff032a19 */ /* 0x000fe40000011602 */
.L_x_645:
[----:B------:R-:W-:Y:S05]  /*39c0*/  BSYNC B0 ;  /* 0x0000000000007941 */ /* 0x000fea0003800000 */
.L_x_643:
        /* <DEDUP_REMOVED lines=8> */
.L_x_642:
        /* <DEDUP_REMOVED lines=16> */
.L_x_648:
[----:B------:R-:W-:Y:S11]  /*3b50*/  ISETP.NE.AND P2, PT, R139, c[0x0][0x2a8], PT ;  /* 0x0000aa008b007a0c */ /* 0x000ff60003f45270 */
[----:B------:R-:W-:Y:S02]  /*3b60*/  @!UPT UIADD3 URZ, URZ, URZ, URZ ;  /* 0x0000003f3f3ff290 */ /* 0x000fe4000fffe03f */
[----:B------:R-:W-:Y:S05]  /*3b70*/  @P2 IMAD.HI.U32 R2, R3, c[0x0][0x2ac], RZ ;  /* 0x0000ab0003022a27 */ /* 0x000fea00078e00ff */
[----:B------:R-:W-:Y:S02]  /*3b80*/  @P2 SHF.R.U32.HI R3, RZ, c[0x0][0x2b0], R2 ;  /* 0x0000ac00ff032a19 */ /* 0x000fe40000011602 */
.L_x_649:
[----:B------:R-:W-:Y:S05]  /*3b90*/  BSYNC B0 ;  /* 0x0000000000007941 */ /* 0x000fea0003800000 */
.L_x_647:
[----:B------:R-:W2:Y:S02]  /*3ba0*/  LDL R2, [R1+0x28] ;  /* 0x0000280001027983 */ /* 0x000ea40000100800 */
[----:B--2---:R-:W-:Y:S05]  /*3bb0*/  IMAD R4, R3, c[0x0][0x2a8], R2 ;  /* 0x0000aa0003047a24 */ /* 0x004fea00078e0202 */
[----:B------:R-:W-:Y:S02]  /*3bc0*/  IADD3 R2, R4, c[0x0][0x2a8], RZ ;  /* 0x0000aa0004027a10 */ /* 0x000fe40007ffe0ff */
[----:B------:R-:W-:Y:S02]  /*3bd0*/  IMNMX R7, R7, R4, !PT ;  /* 0x0000000407077217 */ /* 0x000fe40007800200 */
[----:B------:R-:W-:Y:S02]  /*3be0*/  IMNMX R13, R13, R2, PT ;  /* 0x000000020d0d7217 */ /* 0x000fe40003800200 */
.L_x_646:
        /* <DEDUP_REMOVED lines=16> */
.L_x_652:
[----:B------:R-:W-:Y:S11]  /*3cf0*/  ISETP.NE.AND P2, PT, R139, c[0x0][0x2a8], PT ;  /* 0x0000aa008b007a0c */ /* 0x000ff60003f45270 */
[----:B------:R-:W-:Y:S02]  /*3d00*/  @!UPT UIADD3 URZ, URZ, URZ, URZ ;  /* 0x0000003f3f3ff290 */ /* 0x000fe4000fffe03f */
[----:B------:R-:W-:Y:S05]  /*3d10*/  @P2 IMAD.HI.U32 R2, R3, c[0x0][0x2ac], RZ ;  /* 0x0000ab0003022a27 */ /* 0x000fea00078e00ff */
[----:B------:R-:W-:Y:S02]  /*3d20*/  @P2 SHF.R.U32.HI R3, RZ, c[0x0][0x2b0], R2 ;  /* 0x0000ac00ff032a19 */ /* 0x000fe40000011602 */
.L_x_653:
[----:B------:R-:W-:Y:S05]  /*3d30*/  BSYNC B0 ;  /* 0x0000000000007941 */ /* 0x000fea0003800000 */
.L_x_651:
[----:B------:R-:W2:Y:S02]  /*3d40*/  LDL R2, [R1+0x28] ;  /* 0x0000280001027983 */ /* 0x000ea40000100800 */
[----:B--2---:R-:W-:Y:S05]  /*3d50*/  IMAD R2, R3, c[0x0][0x2a8], R2 ;  /* 0x0000aa0003027a24 */ /* 0x004fea00078e0202 */
[----:B------:R-:W-:Y:S02]  /*3d60*/  IADD3 R3, R2, c[0x0][0x2a8], RZ ;  /* 0x0000aa0002037a10 */ /* 0x000fe40007ffe0ff */
[----:B------:R-:W-:Y:S02]  /*3d70*/  IMNMX R5, R5, R2, !PT ;  /* 0x0000000205057217 */ /* 0x000fe40007800200 */
[----:B------:R-:W-:Y:S02]  /*3d80*/  IMNMX R6, R6, R3, PT ;  /* 0x0000000306067217 */ /* 0x000fe40003800200 */
.L_x_650:
        /* <DEDUP_REMOVED lines=16> */
.L_x_656:
[----:B------:R-:W-:Y:S11]  /*3e90*/  ISETP.NE.AND P2, PT, R139, c[0x0][0x2a8], PT ;  /* 0x0000aa008b007a0c */ /* 0x000ff60003f45270 */
[----:B------:R-:W-:Y:S02]  /*3ea0*/  @!UPT UIADD3 URZ, URZ, URZ, URZ ;  /* 0x0000003f3f3ff290 */ /* 0x000fe4000fffe03f */
[----:B------:R-:W-:Y:S05]  /*3eb0*/  @P2 IMAD.HI.U32 R2, R3, c[0x0][0x2ac], RZ ;  /* 0x0000ab0003022a27 */ /* 0x000fea00078e00ff */
[----:B------:R-:W-:Y:S02]  /*3ec0*/  @P2 SHF.R.U32.HI R3, RZ, c[0x0][0x2b0], R2 ;  /* 0x0000ac00ff032a19 */ /* 0x000fe40000011602 */
.L_x_657:
[----:B------:R-:W-:Y:S05]  /*3ed0*/  BSYNC B0 ;  /* 0x0000000000007941 */ /* 0x000fea0003800000 */
.L_x_655:
[----:B------:R-:W2:Y:S02]  /*3ee0*/  LDL R2, [R1+0x28] ;  /* 0x0000280001027983 */ /* 0x000ea40000100800 */
[----:B--2---:R-:W-:Y:S05]  /*3ef0*/  IMAD R11, R3, c[0x0][0x2a8], R2 ;  /* 0x0000aa00030b7a24 */ /* 0x004fea00078e0202 */
[----:B------:R-:W-:Y:S02]  /*3f00*/  IADD3 R3, R11, c[0x0][0x2a8], RZ ;  /* 0x0000aa000b037a10 */ /* 0x000fe40007ffe0ff */
[----:B------:R-:W-:Y:S02]  /*3f10*/  IMNMX R4, R4, R11, !PT ;  /* 0x0000000b04047217 */ /* 0x000fe40007800200 */
[----:B------:R-:W-:Y:S02]  /*3f20*/  IMNMX R136, R136, R3, PT ;  /* 0x0000000388887217 */ /* 0x000fe40003800200 */
.L_x_654:
        /* <DEDUP_REMOVED lines=61> */
.L_x_658:
        /* <DEDUP_REMOVED lines=500> */
.L_x_659:
        /* <DEDUP_REMOVED lines=234> */
.L_x_641:
[----:B------:R-:W-:Y:S05]  /*70e0*/  @P0 EXIT ;  /* 0x000000000000094d */ /* 0x000fea0003800000 */
[----:B------:R-:W-:Y:S02]  /*70f0*/  ULDC.64 UR4, c[0x0][0x360] ;  /* 0x0000d80000047ab9 */ /* 0x000fe40000000a00 */
[----:B------:R-:W-:Y:S02]  /*7100*/  UISETP.NE.U32.AND UP2, UPT, URZ, UR4, UPT ;  /* 0x000000043f00728c */ /* 0x000fe4000bf45070 */
[----:B------:R-:W-:-:S02]  /*7110*/  ULDC.64 UR6, c[0x0][0x360] ;  /* 0x0000d80000067ab9 */ /* 0x000fc40000000a00 */
[----:B------:R-:W-:Y:S02]  /*7120*/  UISETP.NE.AND.EX UP2, UPT, URZ, UR5, UPT, UP2 ;  /* 0x000000053f00728c */ /* 0x000fe4000bf45320 */
[----:B------:R-:W-:-:S04]  /*7130*/  ULDC.64 UR10, c[0x0][0x338] ;  /* 0x0000ce00000a7ab9 */ /* 0x000fc80000000a00 */
[----:B------:R-:W-:-:S05]  /*7140*/  PLOP3.LUT P0, PT, PT, PT, UP2, 0x80, 0x0 ;  /* 0x000000000000781c */ /* 0x000fca0003f0f028 */
[----:B------:R-:W-:Y:S02]  /*7150*/  @UP2 UMOV UR4, 0x4 ;  /* 0x0000000400042882 */ /* 0x000fe40000000000 */
[----:B------:R-:W-:-:S06]  /*7160*/  @UP2 UIMAD.WIDE UR4, UR15, UR4, UR6 ;  /* 0x000000040f0422a5 */ /* 0x000fcc000f8e0206 */
[----:B------:R-:W-:Y:S02]  /*7170*/  IMAD.U32 R2, RZ, RZ, UR4 ;  /* 0x00000004ff027e24 */ /* 0x000fe4000f8e00ff */
[----:B------:R-:W-:-:S05]  /*7180*/  IMAD.U32 R3, RZ, RZ, UR5 ;  /* 0x00000005ff037e24 */ /* 0x000fca000f8e00ff */
[----:B------:R-:W2:Y:S01]  /*7190*/  @P0 LDG.E R0, [R2.64] ;  /* 0x0000001202000981 */ /* 0x000ea2000c1e1900 */
[----:B------:R-:W3:Y:S01]  /*71a0*/  S2UR UR6, SR_CTAID.X ;  /* 0x00000000000679c3 */ /* 0x000ee20000002500 */
[----:B------:R-:W-:Y:S02]  /*71b0*/  UMOV UR5, 0x1 ;  /* 0x0000000100057882 */ /* 0x000fe40000000000 */
[----:B------:R-:W-:Y:S01]  /*71c0*/  BAR.SYNC.DEFER_BLOCKING 0x1, 0x100 ;  /* 0x0044000000007b1d */ /* 0x000fe20000010000 */
[----:B------:R-:W-:Y:S01]  /*71d0*/  UISETP.NE.AND UP0, UPT, UR5, UR10, UPT ;  /* 0x0000000a0500728c */ /* 0x000fe2000bf05270 */
[----:B------:R-:W-:-:S04]  /*71e0*/  ISETP.NE.AND P2, PT, R236, RZ, PT ;  /* 0x000000ffec00720c */ /* 0x000fc80003f45270 */
[----:B------:R-:W4:Y:S01]  /*71f0*/  S2UR UR4, SR_CTAID.Y ;  /* 0x00000000000479c3 */ /* 0x000f220000002600 */
[----:B------:R-:W-:Y:S01]  /*7200*/  ULDC UR7, c[0x0][0x358] ;  /* 0x0000d60000077ab9 */ /* 0x000fe20000000800 */
[----:B------:R-:W-:Y:S01]  /*7210*/  BSSY B0, `(.L_x_661) ;  /* 0x0000029000007945 */ /* 0x000fe20003800000 */
[----:B------:R-:W-:Y:S02]  /*7220*/  ULDC UR8, c[0x0][0x2f4] ;  /* 0x0000bd0000087ab9 */ /* 0x000fe40000000800 */
[----:B------:R-:W-:Y:S02]  /*7230*/  ULDC UR5, c[0x0][0x340] ;  /* 0x0000d00000057ab9 */ /* 0x000fe40000000800 */
[----:B------:R-:W-:Y:S02]  /*7240*/  UIMAD UR13, UR15, UR8, URZ ;  /* 0x000000080f0d72a4 */ /* 0x000fe4000f8e023f */
[----:B---3--:R-:W-:-:S04]  /*7250*/  UIMAD UR7, UR6, UR7, URZ ;  /* 0x00000007060772a4 */ /* 0x008fc8000f8e023f */
[----:B------:R-:W-:-:S04]  /*7260*/  UIMAD UR8, UR7, UR8, URZ ;  /* 0x00000008070872a4 */ /* 0x000fc8000f8e023f */
[----:B------:R-:W-:Y:S02]  /*7270*/  USHF.R.S32.HI UR14, URZ, 0x1f, UR8 ;  /* 0x0000001f3f0e7899 */ /* 0x000fe40008011408 */
[----:B----4-:R-:W-:-:S03]  /*7280*/  UIMAD.WIDE.U32 UR16, UR4, UR11, URZ ;  /* 0x0000000b041072a5 */ /* 0x010fc6000f8e003f */
[----:B------:R-:W-:Y:S02]  /*7290*/  UMOV UR11, UR4 ;  /* 0x00000004000b7c82 */ /* 0x000fe40008000000 */
[----:B------:R-:W-:Y:S02]  /*72a0*/  @UP0 USHF.R.U32.HI UR11, URZ, UR5, UR17 ;  /* 0x000000053f0b0299 */ /* 0x000fe40008011611 */
[----:B------:R-:W-:Y:S02]  /*72b0*/  USHF.R.S32.HI UR5, URZ, 0x1f, UR13 ;  /* 0x0000001f3f057899 */ /* 0x000fe4000801140d */
[----:B------:R-:W-:Y:S02]  /*72c0*/  UIADD3 UR8, UP1, UP0, UR8, UR13, UR11 ;  /* 0x0000000d08087290 */ /* 0x000fe4000f83e00b */
[----:B------:R-:W-:Y:S02]  /*72d0*/  UIADD3 UR7, -UR11, URZ, URZ ;  /* 0x0000003f0b077290 */ /* 0x000fe4000fffe13f */
[----:B------:R-:W-:-:S02]  /*72e0*/  USHF.R.S32.HI UR9, URZ, 0x1f, UR11 ;  /* 0x0000001f3f097899 */ /* 0x000fc4000801140b */
[----:B------:R-:W-:Y:S02]  /*72f0*/  UIMAD UR10, UR7, UR10, UR4 ;  /* 0x0000000a070a72a4 */ /* 0x000fe4000f8e0204 */
[----:B------:R-:W-:Y:S02]  /*7300*/  UIADD3.X UR14, UR14, UR5, UR9, UP1, UP0 ;  /* 0x000000050e0e7290 */ /* 0x000fe40008fe0409 */
[----:B------:R-:W-:Y:S02]  /*7310*/  USHF.L.U32 UR7, UR8, 0x2, URZ ;  /* 0x0000000208077899 */ /* 0x000fe4000800063f */
[----:B------:R-:W-:Y:S02]  /*7320*/  ULDC.64 UR4, c[0x0][0x350] ;  /* 0x0000d40000047ab9 */ /* 0x000fe40000000a00 */
[----:B------:R-:W-:Y:S02]  /*7330*/  USHF.L.U64.HI UR8, UR8, 0x2, UR14 ;  /* 0x0000000208087899 */ /* 0x000fe4000801020e */
[----:B------:R-:W-:-:S04]  /*7340*/  UIADD3 UR4, UP0, UR7, UR4, URZ ;  /* 0x0000000407047290 */ /* 0x000fc8000ff1e03f */
[----:B------:R-:W-:Y:S02]  /*7350*/  UIADD3.X UR5, UR8, UR5, URZ, UP0, !UPT ;  /* 0x0000000508057290 */ /* 0x000fe400087fe43f */
[----:B------:R-:W-:-:S04]  /*7360*/  MOV R4, UR4 ;  /* 0x0000000400047c02 */ /* 0x000fc80008000f00 */
[----:B-1----:R-:W-:Y:S01]  /*7370*/  IMAD.U32 R5, RZ, RZ, UR5 ;  /* 0x00000005ff057e24 */ /* 0x002fe2000f8e00ff */
[----:B--2---:R-:W1:Y:S02]  /*7380*/  @P0 R2UR UR12, R0 ;  /* 0x00000000000c03c2 */ /* 0x004e6400000e0000 */
[----:B-1----:R-:W-:-:S04]  /*7390*/  @UP2 UIMAD UR12, UR15, 0x60, UR12 ;  /* 0x000000600f0c28a4 */ /* 0x002fc8000f8e020c */
[----:B------:R-:W-:Y:S02]  /*73a0*/  UIMAD.WIDE UR12, UR12, 0x2aaaaaab, URZ ;  /* 0x2aaaaaab0c0c78a5 */ /* 0x000fe4000f8e023f */
[----:B------:R-:W-:Y:S02]  /*73b0*/  USHF.R.S32.HI UR12, URZ, 0x1f, UR15 ;  /* 0x0000001f3f0c7899 */ /* 0x000fe4000801140f */
[----:B------:R-:W-:Y:S02]  /*73c0*/  @UP2 USHF.R.U32.HI UR16, URZ, 0x1f, UR13 ;  /* 0x0000001f3f102899 */ /* 0x000fe4000801160d */
[----:B------:R-:W-:Y:S02]  /*73d0*/  USEL UR15, UR15, URZ, !UP2 ;  /* 0x0000003f0f0f7287 */ /* 0x000fe4000d000000 */
[----:B------:R-:W-:Y:S02]  /*73e0*/  @UP2 ULEA.HI.SX32 UR16, UR13, UR16, 0x1c ;  /* 0x000000100d102291 */ /* 0x000fe4000f8fe23f */
[----:B------:R-:W-:-:S02]  /*73f0*/  USEL UR12, UR12, URZ, !UP2 ;  /* 0x0000003f0c0c7287 */ /* 0x000fc4000d000000 */
[----:B------:R-:W-:-:S04]  /*7400*/  @UP2 UIMAD UR16, UR16, 0x3000, URZ ;  /* 0x00003000101028a4 */ /* 0x000fc8000f8e023f */
[----:B------:R-:W-:-:S03]  /*7410*/  @UP2 USHF.R.S32.HI UR17, URZ, 0x1f, UR16 ;  /* 0x0000001f3f112899 */ /* 0x000fc60008011410 */
[----:B------:R-:W-:-:S04]  /*7420*/  @!UP2 UMOV UR16, URZ ;  /* 0x0000003f0010ac82 */ /* 0x000fc80008000000 */
[----:B------:R-:W-:Y:S01]  /*7430*/  @!UP2 UMOV UR17, URZ ;  /* 0x0000003f0011ac82 */ /* 0x000fe20008000000 */
[----:B------:R-:W-:Y:S05]  /*7440*/  @P2 BRA `(.L_x_662) ;  /* 0x0000005000002947 */ /* 0x000fea0003800000 */
.L_x_663:
[----:B------:R-:W2:Y:S01]  /*7450*/  LDG.E.STRONG.GPU R0, [R4.64] ;  /* 0x0000001204007981 */ /* 0x000ea2000c1ef900 */
[----:B------:R-:W-:Y:S01]  /*7460*/  YIELD ;  /* 0x0000000000007946 */ /* 0x000fe20003800000 */
[----:B--2---:R-:W-:Y:S01]  /*7470*/  ISETP.NE.AND P0, PT, R0, UR10, PT ;  /* 0x0000000a00007c0c */ /* 0x004fe2000bf05270 */
[----:B------:R-:W-:-:S12]  /*7480*/  CCTL.IVALL ;  /* 0x00000000ff00798f */ /* 0x000fd80002000000 */
[----:B------:R-:W-:Y:S05]  /*7490*/  @P0 BRA `(.L_x_663) ;  /* 0xffffffb000000947 */ /* 0x000fea000383ffff */
.L_x_662:
[----:B------:R-:W-:Y:S05]  /*74a0*/  BSYNC B0 ;  /* 0x0000000000007941 */ /* 0x000fea0003800000 */
.L_x_661:
[----:B------:R-:W-:Y:S01]  /*74b0*/  MOV R2, 0xffffffff ;  /* 0xffffffff00027802 */ /* 0x000fe20000000f00 */
[----:B------:R-:W-:Y:S05]  /*74c0*/  BRA.CONV ~URZ, `(.L_x_664) ;  /* 0x000000237f007947 */ /* 0x000fea000b800000 */
[----:B------:R-:W-:Y:S02]  /*74d0*/  MOV R0, 0x74f0 ;  /* 0x000074f000007802 */ /* 0x000fe40000000f00 */
[----:B------:R-:W-:Y:S05]  /*74e0*/  CALL.REL.NOINC `($__internal_3_$__cuda_sm70_warpsync) ;  /* 0x00000b3000007944 */ /* 0x000fea0003c00000 */
.L_x_664:
[----:B------:R-:W-:Y:S01]  /*74f0*/  UIMAD UR5, UR6, 0x3000, URZ ;  /* 0x00003000060578a4 */ /* 0x000fe2000f8e023f */
[----:B------:R-:W-:Y:S01]  /*7500*/  SHF.R.S32.HI R0, RZ, 0x1f, R236 ;  /* 0x0000001fff007819 */ /* 0x000fe200000114ec */
[----:B------:R-:W-:-:S06]  /*7510*/  NOP ;  /* 0x0000000000007918 */ /* 0x000fcc0000000000 */
[----:B------:R-:W-:Y:S01]  /*7520*/  USHF.R.S32.HI UR4, URZ, 0x1f, UR5 ;  /* 0x0000001f3f047899 */ /* 0x000fe20008011405 */
[----:B------:R-:W-:-:S05]  /*7530*/  IMAD.U32 R237, RZ, RZ, UR5 ;  /* 0x00000005ffed7e24 */ /* 0x000fca000f8e00ff */
[----:B------:R-:W-:Y:S01]  /*7540*/  IMAD.U32 R3, RZ, RZ, UR4 ;  /* 0x00000004ff037e24 */ /* 0x000fe2000f8e00ff */
[----:B------:R-:W-:Y:S01]  /*7550*/  IADD3 R236, P1, P0, R237, UR16, R236 ;  /* 0x00000010edec7c10 */ /* 0x000fe2000f83e0ec */
[----:B------:R-:W-:Y:S02]  /*7560*/  ULDC.64 UR4, c[0x0][0x328] ;  /* 0x0000ca0000047ab9 */ /* 0x000fe40000000a00 */
[----:B------:R-:W-:Y:S01]  /*7570*/  UIMAD UR4, UR9, UR4, URZ ;  /* 0x00000004090472a4 */ /* 0x000fe2000f8e023f */
[----:B------:R-:W-:Y:S01]  /*7580*/  IADD3.X R237, R3, UR17, R0, P1, P0 ;  /* 0x0000001103ed7c10 */ /* 0x000fe20008fe0400 */
[----:B------:R-:W-:Y:S02]  /*7590*/  IMAD.U32 R3, RZ, RZ, UR11 ;  /* 0x0000000bff037e24 */ /* 0x000fe4000f8e00ff */
[----:B------:R-:W-:Y:S02]  /*75a0*/  UIMAD UR13, UR11, UR5, UR4 ;  /* 0x000000050b0d72a4 */ /* 0x000fe4000f8e0204 */
[----:B------:R-:W-:Y:S01]  /*75b0*/  IMAD.WIDE.U32 R6, R3, c[0x0][0x328], R236 ;  /* 0x0000ca0003067a25 */ /* 0x000fe200078e00ec */
[----:B------:R-:W-:-:S02]  /*75c0*/  ULDC.64 UR4, c[0x0][0x330] ;  /* 0x0000cc0000047ab9 */ /* 0x000fc40000000a00 */
[----:B------:R-:W-:Y:S01]  /*75d0*/  UIMAD UR4, UR12, UR4, URZ ;  /* 0x000000040c0472a4 */ /* 0x000fe2000f8e023f */
[----:B------:R-:W-:Y:S01]  /*75e0*/  IMAD.U32 R3, RZ, RZ, UR15 ;  /* 0x0000000fff037e24 */ /* 0x000fe2000f8e00ff */
[----:B------:R-:W-:Y:S02]  /*75f0*/  IADD3 R7, R7, UR13, RZ ;  /* 0x0000000d07077c10 */ /* 0x000fe4000fffe0ff */
[----:B------:R-:W-:-:S03]  /*7600*/  UIMAD UR4, UR15, UR5, UR4 ;  /* 0x000000050f0472a4 */ /* 0x000fc6000f8e0204 */
[----:B------:R-:W-:-:S05]  /*7610*/  IMAD.WIDE.U32 R6, R3, c[0x0][0x330], R6 ;  /* 0x0000cc0003067a25 */ /* 0x000fca00078e0006 */
        /* <DEDUP_REMOVED lines=53> */
[----:B-1----:R-:W-:Y:S05]  /*7970*/  CALL.REL.NOINC `($__internal_3_$__cuda_sm70_warpsync) ;  /* 0x000006a000007944 */ /* 0x002fea0003c00000 */
.L_x_665:
        /* <DEDUP_REMOVED lines=12> */
.L_x_667:
[----:B------:R-:W-:Y:S05]  /*7a40*/  BSYNC B0 ;  /* 0x0000000000007941 */ /* 0x000fea0003800000 */
.L_x_666:
[----:B------:R-:W-:Y:S01]  /*7a50*/  ULDC.64 UR4, c[0x0][0x348] ;  /* 0x0000d20000047ab9 */ /* 0x000fe20000000a00 */
[----:B------:R-:W-:Y:S01]  /*7a60*/  BSSY B0, `(.L_x_668) ;  /* 0x000000b000007945 */ /* 0x000fe20003800000 */
[----:B------:R-:W-:-:S04]  /*7a70*/  UIADD3 UR4, UP0, UR7, UR4, URZ ;  /* 0x0000000407047290 */ /* 0x000fc8000ff1e03f */
[----:B------:R-:W-:Y:S02]  /*7a80*/  UIADD3.X UR5, UR8, UR5, URZ, UP0, !UPT ;  /* 0x0000000508057290 */ /* 0x000fe400087fe43f */
[----:B--2---:R-:W-:-:S04]  /*7a90*/  MOV R4, UR4 ;  /* 0x0000000400047c02 */ /* 0x004fc80008000f00 */
[----:B------:R-:W-:Y:S01]  /*7aa0*/  MOV R5, UR5 ;  /* 0x0000000500057c02 */ /* 0x000fe20008000f00 */
[----:B------:R-:W-:Y:S05]  /*7ab0*/  @P2 BRA `(.L_x_669) ;  /* 0x0000005000002947 */ /* 0x000fea0003800000 */
.L_x_670:
[----:B------:R-:W2:Y:S01]  /*7ac0*/  LDG.E.STRONG.GPU R0, [R4.64] ;  /* 0x0000001204007981 */ /* 0x000ea2000c1ef900 */
[----:B------:R-:W-:Y:S01]  /*7ad0*/  YIELD ;  /* 0x0000000000007946 */ /* 0x000fe20003800000 */
[----:B--2---:R-:W-:Y:S01]  /*7ae0*/  ISETP.NE.AND P0, PT, R0, UR10, PT ;  /* 0x0000000a00007c0c */ /* 0x004fe2000bf05270 */
[----:B------:R-:W-:-:S12]  /*7af0*/  CCTL.IVALL ;  /* 0x00000000ff00798f */ /* 0x000fd80002000000 */
[----:B------:R-:W-:Y:S05]  /*7b00*/  @P0 BRA `(.L_x_670) ;  /* 0xffffffb000000947 */ /* 0x000fea000383ffff */
.L_x_669:
[----:B------:R-:W-:Y:S05]  /*7b10*/  BSYNC B0 ;  /* 0x0000000000007941 */ /* 0x000fea0003800000 */
.L_x_668:
[----:B------:R-:W-:Y:S05]  /*7b20*/  BRA.CONV ~URZ, `(.L_x_671) ;  /* 0x000000237f007947 */ /* 0x000fea000b800000 */
[----:B------:R-:W-:Y:S02]  /*7b30*/  MOV R0, 0x7b50 ;  /* 0x00007b5000007802 */ /* 0x000fe40000000f00 */
[----:B-1----:R-:W-:Y:S05]  /*7b40*/  CALL.REL.NOINC `($__internal_3_$__cuda_sm70_warpsync) ;  /* 0x000004d000007944 */ /* 0x002fea0003c00000 */
.L_x_671:
[----:B------:R-:W-:Y:S01]  /*7b50*/  ULDC.64 UR4, c[0x0][0x300] ;  /* 0x0000c00000047ab9 */ /* 0x000fe20000000a00 */
[----:B------:R-:W-:Y:S01]  /*7b60*/  IMAD.U32 R0, RZ, RZ, UR11 ;  /* 0x0000000bff007e24 */ /* 0x000fe2000f8e00ff */
[----:B------:R-:W-:-:S03]  /*7b70*/  UIMAD UR4, UR9, UR4, URZ ;  /* 0x00000004090472a4 */ /* 0x000fc6000f8e023f */
        /* <DEDUP_REMOVED lines=8> */
[----:B-1----:R-:W-:-:S04]  /*7c00*/  LEA R8, P0, R6, c[0x0][0x2e8], 0x2 ;  /* 0x0000ba0006087a11 */ /* 0x002fc800078010ff */
        /* <DEDUP_REMOVED lines=53> */
.L_x_672:
        /* <DEDUP_REMOVED lines=12> */
        .weak           $__internal_3_$__cuda_sm70_warpsync
        .type           $__internal_3_$__cuda_sm70_warpsync,@function
        .size           $__internal_3_$__cuda_sm70_warpsync,(.L_x_2303 - $__internal_3_$__cuda_sm70_warpsync)
$__internal_3_$__cuda_sm70_warpsync:
[----:B------:R-:W-:Y:S01]  /*8020*/  MOV R6, R0 ;  /* 0x0000000000067202 */ /* 0x000fe20000000f00 */
[----:B------:R-:W-:Y:S04]  /*8030*/  WARPSYNC R2 ;  /* 0x0000000200007348 */ /* 0x000fe80003800000 */
[----:B------:R-:W-:-:S04]  /*8040*/  MOV R7, 0x0 ;  /* 0x0000000000077802 */ /* 0x000fc80000000f00 */
[----:B------:R-:W-:Y:S05]  /*8050*/  RET.REL.NODEC R6 `(_ZN7cutlass13device_kernelIN5flash19enable_sm80_to_sm89INS1_16FlashAttnBwdSm80INS1_25CollectiveMainloopBwdSm80ILi2ELi1EN4cute5tupleIJNS5_1CILi64EEENS7_ILi96EEENS7_ILi128EEEEEENS_10bfloat16_tEfNS_4arch4Sm80ELb0ELb1ELb1ELb1ELb1ELb0ELb0ELb0ELi2ELi2ELi2ELi2ELb1EEENS1_24CollectiveEpilogueBwdGQAISB_fSE_Li256ELb1ELb1EEENS1_19SingleTileSchedulerILb1ELb0ELb0ELi96EEEEEEEEEvNT_6ParamsE) ;  /* 0xffff7fa006007950 */ /* 0x000fea0003c3ffff */
.L_x_673:
        /* <DEDUP_REMOVED lines=10> */
.L_x_2303:


//--------------------- .text._ZN7cutlass13device_kernelIN5flash19enable_sm80_to_sm89INS1_16FlashAttnBwdSm80INS1_25CollectiveMainloopBwdSm80ILi2ELi1EN4cute5tupleIJNS5_1CILi64EEENS7_ILi96EEENS7_ILi128EEEEEENS_10bfloat16_tEfNS_4arch4Sm80ELb1ELb0ELb1ELb0ELb0ELb0ELb0ELb0ELi2ELi2ELi2ELi2ELb1EEENS1_21CollectiveEpilogueBwdISB_SC_SE_Li256ELb0ELb0ELi4EEENS1_25SingleTileBwdLPTSchedulerILb0ELi96ELb0EEEEEEEEEvNT_6ParamsE --------------------------
	.section	.text._ZN7cutlass13device_kernelIN5flash19enable_sm80_to_sm89INS1_16FlashAttnBwdSm80INS1_25CollectiveMainloopBwdSm80ILi2ELi1EN4cute5tupleIJNS5_1CILi64EEENS7_ILi96EEENS7_ILi128EEEEEENS_10bfloat16_tEfNS_4arch4Sm80ELb1ELb0ELb1ELb0ELb0ELb0ELb0ELb0ELi2ELi2ELi2ELi2ELb1EEENS1_21CollectiveEpilogueBwdISB_SC_SE_Li256ELb0ELb0ELi4EEENS1_25SingleTileBwdLPTSchedulerILb0ELi96ELb0EEEEEEEEEvNT_6ParamsE,"ax",@progbits
	.sectioninfo	@"SHI_REGISTERS=254"
	.align	128
.text._ZN7cutlass13device_kernelIN5flash19enable_sm80_to_sm89INS1_16FlashAttnBwdSm80INS1_25CollectiveMainloopBwdSm80ILi2ELi1EN4cute5tupleIJNS5_1CILi64EEENS7_ILi96EEENS7_ILi128EEEEEENS_10bfloat16_tEfNS_4arch4Sm80ELb1ELb0ELb1ELb0ELb0ELb0ELb0ELb0ELi2ELi2ELi2ELi2ELb1EEENS1_21CollectiveEpilogueBwdISB_SC_SE_Li256ELb0ELb0ELi4EEENS1_25SingleTileBwdLPTSchedulerILb0ELi96ELb0EEEEEEEEEvNT_6ParamsE:
        .type           _ZN7cutlass13device_kernelIN5flash19enable_sm80_to_sm89INS1_16FlashAttnBwdSm80INS1_25CollectiveMainloopBwdSm80ILi2ELi1EN4cute5tupleIJNS5_1CILi64EEENS7_ILi96EEENS7_ILi128EEEEEENS_10bfloat16_tEfNS_4arch4Sm80ELb1ELb0ELb1ELb0ELb0ELb0ELb0ELb0ELi2ELi2ELi2ELi2ELb1EEENS1_21CollectiveEpilogueBwdISB_SC_SE_Li256ELb0ELb0ELi4EEENS1_25SingleTileBwdLPTSchedulerILb0ELi96ELb0EEEEEEEEEvNT_6ParamsE,@function
        .size           _ZN7cutlass13device_kernelIN5flash19enable_sm80_to_sm89INS1_16FlashAttnBwdSm80INS1_25CollectiveMainloopBwdSm80ILi2ELi1EN4cute5tupleIJNS5_1CILi64EEENS7_ILi96EEENS7_ILi128EEEEEENS_10bfloat16_tEfNS_4arch4Sm80ELb1ELb0ELb1ELb0ELb0ELb0ELb0ELb0ELi2ELi2ELi2ELi2ELb1EEENS1_21CollectiveEpilogueBwdISB_SC_SE_Li256ELb0ELb0ELi4EEENS1_25SingleTileBwdLPTSchedulerILb0ELi96ELb0EEEEEEEEEvNT_6ParamsE,(.L_x_2305 - _ZN7cutlass13device_kernelIN5flash19enable_sm80_to_sm89INS1_16FlashAttnBwdSm80INS1_25CollectiveMainloopBwdSm80ILi2ELi1EN4cute5tupleIJNS5_1CILi64EEENS7_ILi96EEENS7_ILi128EEEEEENS_10bfloat16_tEfNS_4arch4Sm80ELb1ELb0ELb1ELb0ELb0ELb0ELb0ELb0ELi2ELi2ELi2ELi2ELb1EEENS1_21CollectiveEpilogueBwdISB_SC_SE_Li256ELb0ELb0ELi4EEENS1_25SingleTileBwdLPTSchedulerILb0ELi96ELb0EEEEEEEEEvNT_6ParamsE)
        .other          _ZN7cutlass13device_kernelIN5flash19enable_sm80_to_sm89INS1_16FlashAttnBwdSm80INS1_25CollectiveMainloopBwdSm80ILi2ELi1EN4cute5tupleIJNS5_1CILi64EEENS7_ILi96EEENS7_ILi128EEEEEENS_10bfloat16_tEfNS_4arch4Sm80ELb1ELb0ELb1ELb0ELb0ELb0ELb0ELb0ELi2ELi2ELi2ELi2ELb1EEENS1_21CollectiveEpilogueBwdISB_SC_SE_Li256ELb0ELb0ELi4EEENS1_25SingleTileBwdLPTSchedulerILb0ELi96ELb0EEEEEEEEEvNT_6ParamsE,@"STO_CUDA_ENTRY STV_DEFAULT"
_ZN7cutlass13device_kernelIN5flash19enable_sm80_to_sm89INS1_16FlashAttnBwdSm80INS1_25CollectiveMainloopBwdSm80ILi2ELi1EN4cute5tupleIJNS5_1CILi64EEENS7_ILi96EEENS7_ILi128EEEEEENS_10bfloat16_tEfNS_4arch4Sm80ELb1ELb0ELb1ELb0ELb0ELb0ELb0ELb0ELi2ELi2ELi2ELi2ELb1EEENS1_21CollectiveEpilogueBwdISB_SC_SE_Li256ELb0ELb0ELi4EEENS1_25SingleTileBwdLPTSchedulerILb0ELi96ELb0EEEEEEEEEvNT_6ParamsE:
[----:B------:R-:W-:Y:S02]  /*0000*/  MOV R1, c[0x0][0x28] ;  /* 0x00000a0000017a02 */ /* 0x000fe40000000f00 */
[----:B------:R-:W1:Y:S01]  /*0010*/  S2R R240, SR_TID.X ;  /* 0x0000000000f07919 */ /* 0x000e620000002100 */
[----:B------:R-:W2:Y:S01]  /*0020*/  S2UR UR7, SR_CTAID.X ;  /* 0x00000000000779c3 */ /* 0x000ea20000002500 */
[----:B------:R-:W-:Y:S02]  /*0030*/  IADD3 R1, R1, -0x10, RZ ;  /* 0xfffffff001017810 */ /* 0x000fe40007ffe0ff */
[----:B-1----:R-:W-:-:S06]  /*0040*/  SHF.R.U32.HI R0, RZ, 0x5, R240 ;  /* 0x00000005ff007819 */ /* 0x002fcc00000116f0 */
[----:B------:R-:W1:Y:S02]  /*0050*/  SHFL.IDX PT, R0, R0, RZ, 0x1f ;  /* 0x00001fff00007589 */ /* 0x000e6400000e0000 */
[----:B-1----:R-:W-:-:S13]  /*0060*/  ISETP.NE.AND P0, PT, R0, RZ, PT ;  /* 0x000000ff0000720c */ /* 0x002fda0003f05270 */
[----:B--2---:R-:W-:Y:S05]  /*0070*/  @!P0 BRA `(.L_x_674) ;  /* 0x0000026000008947 */ /* 0x004fea0003800000 */
[----:B------:R-:W-:Y:S02]  /*0080*/  ULDC.64 UR4, c[0x0][0x3b8] ;  /* 0x0000ee0000047ab9 */ /* 0x000fe40000000a00 */
[----:B------:R-:W-:Y:S02]  /*0090*/  UISETP.NE.AND UP0, UPT, UR4, 0x1, UPT ;  /* 0x000000010400788c */ /* 0x000fe4000bf05270 */
[----:B------:R-:W-:Y:S02]  /*00a0*/  UIMAD.WIDE.U32 UR8, UR7, UR5, URZ ;  /* 0x00000005070872a5 */ /* 0x000fe4000f8e003f */
[----:B------:R-:W-:Y:S02]  /*00b0*/  UMOV UR6, UR7 ;  /* 0x0000000700067c82 */ /* 0x000fe40008000000 */
[----:B------:R-:W-:-:S05]  /*00c0*/  ULDC UR5, c[0x0][0x3c0] ;  /* 0x0000f00000057ab9 */ /* 0x000fca0000000800 */
[----:B------:R-:W-:-:S03]  /*00d0*/  @UP0 USHF.R.U32.HI UR6, URZ, UR5, UR9 ;  /* 0x000000053f060299 */ /* 0x000fc60008011609 */
[----:B------:R-:W-:Y:S02]  /*00e0*/  ULDC UR5, c[0x0][0x3d0] ;  /* 0x0000f40000057ab9 */ /* 0x000fe40000000800 */
[----:B------:R-:W-:Y:S02]  /*00f0*/  UISETP.GE.AND UP0, UPT, UR6, UR5, UPT ;  /* 0x000000050600728c */ /* 0x000fe4000bf06270 */
[----:B------:R-:W-:-:S04]  /*0100*/  UIADD3 UR5, -UR6, URZ, URZ ;  /* 0x0000003f06057290 */ /* 0x000fc8000fffe13f */
[----:B------:R-:W-:Y:S01]  /*0110*/  PLOP3.LUT P0, PT, PT, PT, UP0, 0x80, 0x0 ;  /* 0x000000000000781c */ /* 0x000fe20003f0f008 */
[----:B------:R-:W-:-:S12]  /*0120*/  UIMAD UR7, UR5, UR4, UR7 ;  /* 0x00000004050772a4 */ /* 0x000fd8000f8e0207 */
[----:B------:R-:W-:Y:S05]  /*0130*/  @!P0 BRA `(.L_x_675) ;  /* 0x0000008000008947 */ /* 0x000fea0003800000 */
[----:B------:R-:W-:Y:S02]  /*0140*/  ULDC UR8, c[0x0][0x3c4] ;  /* 0x0000f10000087ab9 */ /* 0x000fe40000000800 */
[----:B------:R-:W-:Y:S02]  /*0150*/  UISETP.NE.AND UP0, UPT, UR8, 0x1, UPT ;  /* 0x000000010800788c */ /* 0x000fe4000bf05270 */
[----:B------:R-:W-:Y:S02]  /*0160*/  ULDC.64 UR4, c[0x0][0x3c8] ;  /* 0x0000f20000047ab9 */ /* 0x000fe40000000a00 */
[----:B------:R-:W-:Y:S02]  /*0170*/  UIMAD.WIDE.U32 UR10, UR7, UR4, URZ ;  /* 0x00000004070a72a5 */ /* 0x000fe4000f8e003f */
[----:B------:R-:W-:-:S05]  /*0180*/  UMOV UR22, UR7 ;  /* 0x0000000700167c82 */ /* 0x000fca0008000000 */
[----:B------:R-:W-:-:S04]  /*0190*/  @UP0 USHF.R.U32.HI UR22, URZ, UR5, UR11 ;  /* 0x000000053f160299 */ /* 0x000fc8000801160b */
[----:B------:R-:W-:Y:S01]  /*01a0*/  UIMAD UR8, UR22, UR8, URZ ;  /* 0x00000008160872a4 */ /* 0x000fe2000f8e023f */
[----:B------:R-:W-:Y:S05]  /*01b0*/  BRA `(.L_x_676) ;  /* 0x0000007000007947 */ /* 0x000fea0003800000 */
.L_x_675:
[----:B------:R-:W-:Y:S02]  /*01c0*/  ULDC UR8, c[0x0][0x3ac] ;  /* 0x0000eb0000087ab9 */ /* 0x000fe40000000800 */
[----:B------:R-:W-:Y:S02]  /*01d0*/  UISETP.NE.AND UP0, UPT, UR8, 0x1, UPT ;  /* 0x000000010800788c */ /* 0x000fe4000bf05270 */
[----:B------:R-:W-:Y:S02]  /*01e0*/  ULDC.64 UR4, c[0x0][0x3b0] ;  /* 0x0000ec0000047ab9 */ /* 0x000fe40000000a00 */
[----:B------:R-:W-:Y:S02]  /*01f0*/  UIMAD.WIDE.U32 UR10, UR7, UR4, URZ ;  /* 0x00000004070a72a5 */ /* 0x000fe4000f8e003f */
[----:B------:R-:W-:-:S05]  /*0200*/  UMOV UR22, UR7 ;  /* 0x0000000700167c82 */ /* 0x000fca0008000000 */
[----:B------:R-:W-:-:S04]  /*0210*/  @UP0 USHF.R.U32.HI UR22, URZ, UR5, UR11 ;  /* 0x000000053f160299 */ /* 0x000fc8000801160b */
[----:B------:R-:W-:Y:S02]  /*0220*/  UIMAD UR8, UR22, UR8, URZ ;  /* 0x00000008160872a4 */ /* 0x000fe4000f8e023f */
.L_x_676:
[----:B------:R-:W-:Y:S02]  /*0230*/  ULDC.64 UR20, c[0x0][0x3a0] ;  /* 0x0000e80000147ab9 */ /* 0x000fe40000000a00 */
[----:B------:R-:W-:Y:S02]  /*0240*/  UIADD3 UR7, UR7, -UR8, URZ ;  /* 0x8000000807077290 */ /* 0x000fe4000fffe03f */
[----:B------:R-:W-:Y:S02]  /*0250*/  UISETP.NE.AND UP0, UPT, UR20, 0x1, UPT ;  /* 0x000000011400788c */ /* 0x000fe4000bf05270 */
[----:B------:R-:W-:Y:S02]  /*0260*/  ULDC.64 UR4, c[0x0][0x3a8] ;  /* 0x0000ea0000047ab9 */ /* 0x000fe40000000a00 */
[----:B------:R-:W-:-:S04]  /*0270*/  UIMAD UR5, UR6, UR5, UR7 ;  /* 0x00000005060572a4 */ /* 0x000fc8000f8e0207 */
[----:B------:R-:W-:-:S03]  /*0280*/  UIMAD.WIDE.U32 UR6, UR5, UR21, URZ ;  /* 0x00000015050672a5 */ /* 0x000fc6000f8e003f */
[----:B------:R-:W-:Y:S02]  /*0290*/  UMOV UR21, UR5 ;  /* 0x0000000500157c82 */ /* 0x000fe40008000000 */
[----:B------:R-:W-:-:S04]  /*02a0*/  @UP0 USHF.R.U32.HI UR21, URZ, UR4, UR7 ;  /* 0x000000043f150299 */ /* 0x000fc80008011607 */
[----:B------:R-:W-:-:S04]  /*02b0*/  UIADD3 UR4, -UR21, URZ, URZ ;  /* 0x0000003f15047290 */ /* 0x000fc8000fffe13f */
[----:B------:R-:W-:Y:S01]  /*02c0*/  UIMAD UR20, UR4, UR20, UR5 ;  /* 0x00000014041472a4 */ /* 0x000fe2000f8e0205 */
[----:B------:R-:W-:Y:S05]  /*02d0*/  BRA `(.L_x_677) ;  /* 0x0000025000007947 */ /* 0x000fea0003800000 */
.L_x_674:
        /* <DEDUP_REMOVED lines=20> */
.L_x_678:
[----:B------:R-:W-:Y:S02]  /*0420*/  ULDC UR8, c[0x0][0x3ac] ;  /* 0x0000eb0000087ab9 */ /* 0x000fe40000000800 */
[----:B------:R-:W-:Y:S02]  /*0430*/  UISETP.NE.AND UP0, UPT, UR8, 0x1, UPT ;  /* 0x000000010800788c */ /* 0x000fe4000bf05270 */
[----:B------:R-:W-:Y:S02]  /*0440*/  ULDC.64 UR4, c[0x0][0x3b0] ;  /* 0x0000ec0000047ab9 */ /* 0x000fe40000000a00 */
[----:B------:R-:W-:Y:S02]  /*0450*/  UIMAD.WIDE.U32 UR10, UR7, UR4, URZ ;  /* 0x00000004070a72a5 */ /* 0x000fe4000f8e003f */
[----:B------:R-:W-:-:S05]  /*0460*/  UMOV UR22, UR7 ;  /* 0x0000000700167c82 */ /* 0x000fca0008000000 */
[----:B------:R-:W-:-:S04]  /*0470*/  @UP0 USHF.R.U32.HI UR22, URZ, UR5, UR11 ;  /* 0x000000053f160299 */ /* 0x000fc8000801160b */
[----:B------:R-:W-:Y:S02]  /*0480*/  UIMAD UR8, UR22, UR8, URZ ;  /* 0x00000008160872a4 */ /* 0x000fe4000f8e023f */
.L_x_679:
        /* <DEDUP_REMOVED lines=9> */
[----:B------:R-:W-:Y:S02]  /*0520*/  UIMAD UR20, UR4, UR20, UR5 ;  /* 0x00000014041472a4 */ /* 0x000fe4000f8e0205 */
.L_x_677:
[----:B------:R-:W-:-:S13]  /*0530*/  ISETP.LE.AND P0, PT, RZ, UR21, PT ;  /* 0x00000015ff007c0c */ /* 0x000fda000bf03270 */
[----:B------:R-:W-:Y:S05]  /*0540*/  @!P0 EXIT ;  /* 0x000000000000894d */ /* 0x000fea0003800000 */
[----:B------:R-:W-:Y:S01]  /*0550*/  ULDC UR6, c[0x0][0x168] ;  /* 0x00005a0000067ab9 */ /* 0x000fe20000000800 */
[----:B------:R-:W-:Y:S01]  /*0560*/  PLOP3.LUT P1, PT, PT, PT, PT, 0x80, 0x0 ;  /* 0x000000000000781c */ /* 0x000fe20003f2f070 */
[----:B------:R-:W-:Y:S01]  /*0570*/  UIMAD UR7, UR22, 0x60, UR6 ;  /* 0x00000060160778a4 */ /* 0x000fe2000f8e0206 */
[----:B------:R-:W-:Y:S01]  /*0580*/  CS2R R122, SRZ ;  /* 0x00000000007a7805 */ /* 0x000fe2000001ff00 */
        /* <DEDUP_REMOVED lines=8> */
[----:B------:R-:W-:Y:S01]  /*0610*/  UIADD3 UR6, UR6, 0x3f, URZ ;  /* 0x0000003f06067890 */ /* 0x000fe2000fffe03f */
[----:B------:R-:W-:Y:S01]  /*0620*/  CS2R R128, SRZ ;  /* 0x0000000000807805 */ /* 0x000fe2000001ff00 */
[----:B------:R-:W-:Y:S01]  /*0630*/  USHF.R.S32.HI UR4, URZ, 0x1f, UR5 ;  /* 0x0000001f3f047899 */ /* 0x000fe20008011405 */
[----:B------:R-:W-:Y:S01]  /*0640*/  CS2R R118, SRZ ;  /* 0x0000000000767805 */ /* 0x000fe2000001ff00 */
[----:B------:R-:W-:Y:S01]  /*0650*/  ULDC.64 UR24, c[0x0][0x118] ;  /* 0x0000460000187ab9 */ /* 0x000fe20000000a00 */
[----:B------:R-:W-:Y:S01]  /*0660*/  CS2R R116, SRZ ;  /* 0x0000000000747805 */ /* 0x000fe2000001ff00 */
[----:B------:R-:W-:Y:S01]  /*0670*/  ULEA.HI UR23, UR4, UR5, URZ, 0x6 ;  /* 0x0000000504177291 */ /* 0x000fe2000f8f303f */
[----:B------:R-:W-:Y:S01]  /*0680*/  CS2R R114, SRZ ;  /* 0x0000000000727805 */ /* 0x000fe2000001ff00 */
[----:B------:R-:W-:Y:S01]  /*0690*/  USHF.R.S32.HI UR4, URZ, 0x1f, UR6 ;  /* 0x0000001f3f047899 */ /* 0x000fe20008011406 */
[----:B------:R-:W-:Y:S01]  /*06a0*/  CS2R R112, SRZ ;  /* 0x0000000000707805 */ /* 0x000fe2000001ff00 */
[----:B------:R-:W-:Y:S01]  /*06b0*/  USHF.R.S32.HI UR23, URZ, 0x6, UR23 ;  /* 0x000000063f177899 */ /* 0x000fe20008011417 */
[----:B------:R-:W-:Y:S01]  /*06c0*/  CS2R R110, SRZ ;  /* 0x00000000006e7805 */ /* 0x000fe2000001ff00 */
[----:B------:R-:W-:Y:S01]  /*06d0*/  ULEA.HI UR4, UR4, UR6, URZ, 0x6 ;  /* 0x0000000604047291 */ /* 0x000fe2000f8f303f */
[----:B------:R-:W-:Y:S01]  /*06e0*/  CS2R R108, SRZ ;  /* 0x00000000006c7805 */ /* 0x000fe2000001ff00 */
[----:B------:R-:W-:Y:S01]  /*06f0*/  UISETP.LT.AND UP0, UPT, URZ, UR23, UPT ;  /* 0x000000173f00728c */ /* 0x000fe2000bf01270 */
[----:B------:R-:W-:Y:S01]  /*0700*/  CS2R R98, SRZ ;  /* 0x0000000000627805 */ /* 0x000fe2000001ff00 */
[----:B------:R-:W-:Y:S01]  /*0710*/  USHF.R.S32.HI UR19, URZ, 0x6, UR4 ;  /* 0x000000063f137899 */ /* 0x000fe20008011404 */
        /* <DEDUP_REMOVED lines=39> */
[----:B------:R-:W-:Y:S01]  /*0990*/  IMAD.SHL.U32 R4, R240, 0x4, RZ ;  /* 0x00000004f0047824 */ /* 0x000fe200078e00ff */
[----:B------:R-:W-:Y:S01]  /*09a0*/  USHF.R.S32.HI UR10, URZ, 0x1f, UR20 ;  /* 0x0000001f3f0a7899 */ /* 0x000fe20008011414 */
[----:B------:R-:W-:Y:S01]  /*09b0*/  SHF.R.S32.HI R14, RZ, 0x1f, R240 ;  /* 0x0000001fff0e7819 */ /* 0x000fe200000114f0 */
[----:B------:R-:W-:Y:S01]  /*09c0*/  ULDC.64 UR4, c[0x0][0x288] ;  /* 0x0000a20000047ab9 */ /* 0x000fe20000000a00 */
[----:B------:R-:W-:Y:S01]  /*09d0*/  IMAD.U32 R18, RZ, RZ, UR20 ;  /* 0x00000014ff127e24 */ /* 0x000fe2000f8e00ff */
[----:B------:R-:W-:Y:S01]  /*09e0*/  ULDC.64 UR6, c[0x0][0x270] ;  /* 0x00009c0000067ab9 */ /* 0x000fe20000000a00 */
[--C-:B------:R-:W-:Y:S01]  /*09f0*/  SHF.R.S32.HI R5, RZ, 0x1f, R4.reuse ;  /* 0x0000001fff057819 */ /* 0x100fe20000011404 */
[----:B------:R-:W-:Y:S01]  /*0a00*/  UIMAD UR4, UR10, UR4, URZ ;  /* 0x000000040a0472a4 */ /* 0x000fe2000f8e023f */
[-C--:B------:R-:W-:Y:S01]  /*0a10*/  LEA.HI R0, R14, R240.reuse, RZ, 0x3 ;  /* 0x000000f00e007211 */ /* 0x080fe200078f18ff */
[----:B------:R-:W-:Y:S01]  /*0a20*/  IMAD.U32 R22, RZ, RZ, UR20 ;  /* 0x00000014ff167e24 */ /* 0x000fe2000f8e00ff */
[----:B------:R-:W-:Y:S01]  /*0a30*/  UIMAD UR6, UR10, UR6, URZ ;  /* 0x000000060a0672a4 */ /* 0x000fe2000f8e023f */
[----:B------:R-:W-:Y:S01]  /*0a40*/  IMAD.WIDE.U32 R18, R18, c[0x0][0x270], R4 ;  /* 0x00009c0012127a25 */ /* 0x000fe200078e0004 */
[----:B------:R-:W-:Y:S01]  /*0a50*/  SHF.R.S32.HI R248, RZ, 0x3, R0 ;  /* 0x00000003fff87819 */ /* 0x000fe20000011400 */
[----:B------:R-:W-:Y:S01]  /*0a60*/  ULDC UR9, c[0x0][0x250] ;  /* 0x0000940000097ab9 */ /* 0x000fe20000000800 */
[----:B------:R-:W-:Y:S01]  /*0a70*/  CS2R R130, SRZ ;  /* 0x0000000000827805 */ /* 0x000fe2000001ff00 */
[----:B------:R-:W-:Y:S01]  /*0a80*/  IMAD.WIDE.U32 R22, R22, c[0x0][0x288], R4 ;  /* 0x0000a20016167a25 */ /* 0x000fe200078e0004 */
[----:B------:R-:W-:Y:S01]  /*0a90*/  UIMAD UR7, UR20, UR7, UR6 ;  /* 0x00000007140772a4 */ /* 0x000fe2000f8e0206 */
[----:B------:R-:W-:Y:S01]  /*0aa0*/  LOP3.LUT R5, R0, 0xfffffff8, RZ, 0xc0, !PT ;  /* 0xfffffff800057812 */ /* 0x000fe200078ec0ff */
[----:B------:R-:W-:Y:S01]  /*0ab0*/  UIMAD UR6, UR20, UR5, UR4 ;  /* 0x00000005140672a4 */ /* 0x000fe2000f8e0204 */
[----:B------:R-:W-:Y:S01]  /*0ac0*/  IADD3 R2, -R248, c[0x0][0x198], RZ ;  /* 0x00006600f8027a10 */ /* 0x000fe20007ffe1ff */
[----:B------:R-:W-:Y:S01]  /*0ad0*/  IMAD.U32 R6, RZ, RZ, UR22 ;  /* 0x00000016ff067e24 */ /* 0x000fe2000f8e00ff */
[----:B------:R-:W-:Y:S01]  /*0ae0*/  ULDC.64 UR4, c[0x0][0x248] ;  /* 0x0000920000047ab9 */ /* 0x000fe20000000a00 */
[----:B------:R-:W-:Y:S01]  /*0af0*/  IMAD.IADD R5, R240, 0x1, -R5 ;  /* 0x00000001f0057824 */ /* 0x000fe200078e0a05 */
[----:B------:R-:W-:Y:S01]  /*0b00*/  UISETP.NE.AND UP0, UPT, UR4, 0x1, UPT ;  /* 0x000000010400788c */ /* 0x000fe2000bf05270 */
[----:B------:R-:W-:Y:S01]  /*0b10*/  IMAD R6, R6, -0x60, R2 ;  /* 0xffffffa006067824 */ /* 0x000fe200078e0202 */
[-C--:B------:R-:W-:Y:S01]  /*0b20*/  LEA.HI R2, R14, R240.reuse, RZ, 0x6 ;  /* 0x000000f00e027211 */ /* 0x080fe200078f30ff */
[----:B------:R-:W-:Y:S01]  /*0b30*/  IMAD.SHL.U32 R229, R5, 0x40, RZ ;  /* 0x0000004005e57824 */ /* 0x000fe200078e00ff */
[----:B------:R-:W-:Y:S01]  /*0b40*/  UIMAD.WIDE.U32 UR12, UR20, UR5, URZ ;  /* 0x00000005140c72a5 */ /* 0x000fe2000f8e003f */
[----:B------:R-:W-:Y:S01]  /*0b50*/  IMAD.SHL.U32 R233, R248, 0x40, RZ ;  /* 0x00000040f8e97824 */ /* 0x000fe200078e00ff */
[----:B------:R-:W-:Y:S01]  /*0b60*/  SHF.R.S32.HI R2, RZ, 0x6, R2 ;  /* 0x00000006ff027819 */ /* 0x000fe20000011402 */
[----:B------:R-:W-:Y:S01]  /*0b70*/  UMOV UR8, UR20 ;  /* 0x0000001400087c82 */ /* 0x000fe20008000000 */
[----:B------:R-:W-:Y:S01]  /*0b80*/  LOP3.LUT R229, R229, 0x1c0, RZ, 0xc0, !PT ;  /* 0x000001c0e5e57812 */ /* 0x000fe200078ec0ff */
[----:B------:R-:W-:Y:S01]  /*0b90*/  IMAD.SHL.U32 R8, R5, 0x8, RZ ;  /* 0x0000000805087824 */ /* 0x000fe200078e00ff */
[----:B------:R-:W-:Y:S01]  /*0ba0*/  LOP3.LUT R233, R233, 0x1c0, RZ, 0xc0, !PT ;  /* 0x000001c0e9e97812 */ /* 0x000fe200078ec0ff */
[----:B------:R-:W-:Y:S01]  /*0bb0*/  @UP0 USHF.R.U32.HI UR8, URZ, UR9, UR13 ;  /* 0x000000093f080299 */ /* 0x000fe2000801160d */
[----:B------:R-:W-:Y:S01]  /*0bc0*/  IMAD.SHL.U32 R4, R2, 0x200, RZ ;  /* 0x0000020002047824 */ /* 0x000fe200078e00ff */
[----:B------:R-:W-:Y:S01]  /*0bd0*/  LOP3.LUT R3, R229, 0x8, R0, 0xf8, !PT ;  /* 0x00000008e5037812 */ /* 0x000fe200078ef800 */
[----:B------:R-:W-:Y:S01]  /*0be0*/  ULDC.64 UR4, c[0x0][0x1b0] ;  /* 0x00006c0000047ab9 */ /* 0x000fe20000000a00 */
[----:B------:R-:W-:Y:S01]  /*0bf0*/  SHF.R.U32.HI R229, RZ, 0x3, R229 ;  /* 0x00000003ffe57819 */ /* 0x000fe200000116e5 */
[----:B------:R-:W-:Y:S01]  /*0c00*/  USHF.R.S32.HI UR9, URZ, 0x1f, UR8 ;  /* 0x0000001f3f097899 */ /* 0x000fe20008011408 */
[----:B------:R-:W-:Y:S01]  /*0c10*/  IADD3 R19, R19, UR7, RZ ;  /* 0x0000000713137c10 */ /* 0x000fe2000fffe0ff */
[----:B------:R-:W-:Y:S01]  /*0c20*/  IMAD.U32 R24, RZ, RZ, UR22 ;  /* 0x00000016ff187e24 */ /* 0x000fe2000f8e00ff */
[----:B------:R-:W-:Y:S01]  /*0c30*/  IADD3 R23, R23, UR6, RZ ;  /* 0x0000000617177c10 */ /* 0x000fe2000fffe0ff */
[----:B------:R-:W-:Y:S01]  /*0c40*/  ULDC.64 UR6, c[0x0][0x1e0] ;  /* 0x0000780000067ab9 */ /* 0x000fe20000000a00 */
[----:B------:R-:W-:Y:S01]  /*0c50*/  LOP3.LUT R7, R233, 0x38, R8, 0xf8, !PT ;  /* 0x00000038e9077812 */ /* 0x000fe200078ef808 */
[----:B------:R-:W-:Y:S01]  /*0c60*/  UIMAD UR6, UR9, UR6, URZ ;  /* 0x00000006090672a4 */ /* 0x000fe2000f8e023f */
[----:B------:R-:W-:Y:S01]  /*0c70*/  SHF.R.S32.HI R249, RZ, 0x1f, R248 ;  /* 0x0000001ffff97819 */ /* 0x000fe200000114f8 */
[----:B------:R-:W-:Y:S01]  /*0c80*/  UIMAD UR4, UR9, UR4, URZ ;  /* 0x00000004090472a4 */ /* 0x000fe2000f8e023f */
[----:B------:R-:W-:Y:S01]  /*0c90*/  SHF.R.U32.HI R233, RZ, 0x3, R233 ;  /* 0x00000003ffe97819 */ /* 0x000fe200000116e9 */
[----:B------:R-:W-:Y:S01]  /*0ca0*/  UIMAD UR7, UR8, UR7, UR6 ;  /* 0x00000007080772a4 */ /* 0x000fe2000f8e0206 */
[C---:B------:R-:W-:Y:S01]  /*0cb0*/  LOP3.LUT R229, R4.reuse, R3, R229, 0xf6, !PT ;  /* 0x0000000304e57212 */ /* 0x040fe200078ef6e5 */
[----:B------:R-:W-:Y:S01]  /*0cc0*/  IMAD.U32 R3, RZ, RZ, UR8 ;  /* 0x00000008ff037e24 */ /* 0x000fe2000f8e00ff */
[--C-:B------:R-:W-:Y:S01]  /*0cd0*/  SHF.R.S32.HI R9, RZ, 0x1f, R8.reuse ;  /* 0x0000001fff097819 */ /* 0x100fe20000011408 */
[----:B------:R-:W-:Y:S01]  /*0ce0*/  USHF.R.S32.HI UR6, URZ, 0x1f, UR21 ;  /* 0x0000001f3f067899 */ /* 0x000fe20008011415 */
[----:B------:R-:W-:Y:S01]  /*0cf0*/  LOP3.LUT R233, R4, R7, R233, 0xf6, !PT ;  /* 0x0000000704e97212 */ /* 0x000fe200078ef6e9 */
[----:B------:R-:W-:Y:S01]  /*0d00*/  IMAD R4, R249, c[0x0][0x208], RZ ;  /* 0x00008200f9047a24 */ /* 0x000fe200078e02ff */
[----:B------:R-:W-:Y:S01]  /*0d10*/  UIMAD UR11, UR8, UR5, UR4 ;  /* 0x00000005080b72a4 */ /* 0x000fe2000f8e0204 */
[----:B------:R-:W-:Y:S01]  /*0d20*/  IMAD.WIDE.U32 R20, R3, c[0x0][0x1e0], R8 ;  /* 0x0000780003147a25 */ /* 0x000fe200078e0008 */
[----:B------:R-:W-:Y:S01]  /*0d30*/  ISETP.GE.AND P5, PT, R8, c[0x0][0x1cc], PT ;  /* 0x0000730008007a0c */ /* 0x000fe20003fa6270 */
[----:B------:R-:W-:Y:S01]  /*0d40*/  ULDC.64 UR8, c[0x0][0x1e8] ;  /* 0x00007a0000087ab9 */ /* 0x000fe20000000a00 */
[----:B------:R-:W-:Y:S01]  /*0d50*/  CS2R R128, SRZ ;  /* 0x0000000000807805 */ /* 0x000fe2000001ff00 */
[C---:B------:R-:W-:Y:S01]  /*0d60*/  IMAD R4, R248.reuse, c[0x0][0x20c], R4 ;  /* 0x00008300f8047a24 */ /* 0x040fe200078e0204 */
[----:B------:R-:W-:Y:S01]  /*0d70*/  IADD3 R21, R21, UR7, RZ ;  /* 0x0000000715157c10 */ /* 0x000fe2000fffe0ff */
[----:B------:R-:W-:Y:S01]  /*0d80*/  IMAD.WIDE.U32 R16, R248, c[0x0][0x208], R8 ;  /* 0x00008200f8107a25 */ /* 0x000fe200078e0008 */
[----:B------:R-:W-:Y:S01]  /*0d90*/  UIMAD UR7, UR6, UR8, URZ ;  /* 0x00000008060772a4 */ /* 0x000fe2000f8e023f */
[----:B------:R-:W-:Y:S01]  /*0da0*/  ISETP.LT.OR P2, PT, R6, 0x1, P5 ;  /* 0x000000010600780c */ /* 0x000fe20002f41670 */
[----:B------:R-:W-:Y:S01]  /*0db0*/  ULDC.64 UR4, c[0x0][0x1b8] ;  /* 0x00006e0000047ab9 */ /* 0x000fe20000000a00 */
[----:B------:R-:W-:Y:S01]  /*0dc0*/  IMAD R7, R249, c[0x0][0x178], RZ ;  /* 0x00005e00f9077a24 */ /* 0x000fe200078e02ff */
[----:B------:R-:W-:Y:S01]  /*0dd0*/  UIMAD UR7, UR21, UR9, UR7 ;  /* 0x00000009150772a4 */ /* 0x000fe2000f8e0207 */
[----:B------:R-:W-:Y:S01]  /*0de0*/  IMAD.IADD R17, R17, 0x1, R4 ;  /* 0x0000000111117824 */ /* 0x000fe200078e0204 */
[----:B------:R-:W-:Y:S01]  /*0df0*/  UIMAD UR4, UR6, UR4, URZ ;  /* 0x00000004060472a4 */ /* 0x000fe2000f8e023f */
[----:B------:R-:W-:Y:S01]  /*0e00*/  IMAD.U32 R4, RZ, RZ, UR21 ;  /* 0x00000015ff047e24 */ /* 0x000fe2000f8e00ff */
[----:B------:R-:W-:Y:S01]  /*0e10*/  ULDC.64 UR8, c[0x0][0x180] ;  /* 0x0000600000087ab9 */ /* 0x000fe20000000a00 */
[C---:B------:R-:W-:Y:S01]  /*0e20*/  IMAD R7, R248.reuse, c[0x0][0x17c], R7 ;  /* 0x00005f00f8077a24 */ /* 0x040fe200078e0207 */
[----:B------:R-:W-:Y:S01]  /*0e30*/  UIMAD UR8, UR10, UR8, URZ ;  /* 0x000000080a0872a4 */ /* 0x000fe2000f8e023f */
[----:B------:R-:W-:Y:S01]  /*0e40*/  IMAD.WIDE.U32 R10, R248, c[0x0][0x178], R8 ;  /* 0x00005e00f80a7a25 */ /* 0x000fe200078e0008 */
[----:B------:R-:W-:Y:S01]  /*0e50*/  ULDC.64 UR14, c[0x0][0x208] ;  /* 0x00008200000e7ab9 */ /* 0x000fe20000000a00 */
[----:B------:R-:W-:Y:S01]  /*0e60*/  ISETP.LT.OR P6, PT, R6, 0x21, P5 ;  /* 0x000000210600780c */ /* 0x000fe20002fc1670 */
[----:B------:R-:W-:Y:S01]  /*0e70*/  UIMAD UR12, UR20, UR9, UR8 ;  /* 0x00000009140c72a4 */ /* 0x000fe2000f8e0208 */
[----:B------:R-:W-:Y:S01]  /*0e80*/  IMAD.WIDE.U32 R20, R4, c[0x0][0x1e8], R20 ;  /* 0x00007a0004147a25 */ /* 0x000fe200078e0014 */
[----:B------:R-:W-:Y:S01]  /*0e90*/  ULDC.64 UR16, c[0x0][0x178] ;  /* 0x00005e0000107ab9 */ /* 0x000fe20000000a00 */
[----:B------:R-:W-:Y:S01]  /*0ea0*/  ISETP.LT.OR P5, PT, R6, 0x41, P5 ;  /* 0x000000410600780c */ /* 0x000fe20002fa1670 */
[----:B------:R-:W-:Y:S01]  /*0eb0*/  ULDC.64 UR8, c[0x0][0x1d8] ;  /* 0x0000760000087ab9 */ /* 0x000fe20000000a00 */
[----:B------:R-:W-:Y:S01]  /*0ec0*/  IMAD.WIDE.U32 R12, R3, c[0x0][0x1b0], R8 ;  /* 0x00006c00030c7a25 */ /* 0x000fe200078e0008 */
[----:B------:R-:W-:Y:S01]  /*0ed0*/  CS2R R126, SRZ ;  /* 0x00000000007e7805 */ /* 0x000fe2000001ff00 */
[----:B------:R-:W-:Y:S01]  /*0ee0*/  CS2R R124, SRZ ;  /* 0x00000000007c7805 */ /* 0x000fe2000001ff00 */
[----:B------:R-:W-:Y:S01]  /*0ef0*/  CS2R R122, SRZ ;  /* 0x00000000007a7805 */ /* 0x000fe2000001ff00 */
[----:B------:R-:W-:Y:S01]  /*0f00*/  IMAD.IADD R11, R11, 0x1, R7 ;  /* 0x000000010b0b7824 */ /* 0x000fe200078e0207 */
[----:B------:R-:W-:Y:S01]  /*0f10*/  IADD3 R13, R13, UR11, RZ ;  /* 0x0000000b0d0d7c10 */ /* 0x000fe2000fffe0ff */
[----:B------:R-:W-:Y:S01]  /*0f20*/  IMAD.U32 R4, RZ, RZ, UR20 ;  /* 0x00000014ff047e24 */ /* 0x000fe2000f8e00ff */
[----:B------:R-:W-:Y:S01]  /*0f30*/  UIMAD UR11, UR21, UR5, UR4 ;  /* 0x00000005150b72a4 */ /* 0x000fe2000f8e0204 */
[----:B------:R-:W-:Y:S01]  /*0f40*/  IMAD.U32 R3, RZ, RZ, UR21 ;  /* 0x00000015ff037e24 */ /* 0x000fe2000f8e00ff */
[----:B------:R-:W-:Y:S01]  /*0f50*/  CS2R R120, SRZ ;  /* 0x0000000000787805 */ /* 0x000fe2000001ff00 */
[----:B------:R-:W-:Y:S01]  /*0f60*/  IMAD.WIDE.U32 R10, R4, c[0x0][0x180], R10 ;  /* 0x00006000040a7a25 */ /* 0x000fe200078e000a */
[----:B------:R-:W-:Y:S01]  /*0f70*/  ULDC.64 UR4, c[0x0][0x210] ;  /* 0x0000840000047ab9 */ /* 0x000fe20000000a00 */
[----:B------:R-:W-:Y:S01]  /*0f80*/  CS2R R118, SRZ ;  /* 0x0000000000767805 */ /* 0x000fe2000001ff00 */
[----:B------:R-:W-:Y:S01]  /*0f90*/  UIMAD UR4, UR10, UR4, URZ ;  /* 0x000000040a0472a4 */ /* 0x000fe2000f8e023f */
[----:B------:R-:W-:Y:S01]  /*0fa0*/  IMAD.WIDE.U32 R26, R3, c[0x0][0x1b8], R12 ;  /* 0x00006e00031a7a25 */ /* 0x000fe200078e000c */
[----:B------:R-:W-:Y:S01]  /*0fb0*/  IADD3 R11, R11, UR12, RZ ;  /* 0x0000000c0b0b7c10 */ /* 0x000fe2000fffe0ff */
[----:B------:R-:W-:Y:S01]  /*0fc0*/  USHF.L.U32 UR12, UR14, 0x6, URZ ;  /* 0x000000060e0c7899 */ /* 0x000fe2000800063f */
[----:B------:R-:W-:Y:S01]  /*0fd0*/  IADD3 R13, R21, UR7, RZ ;  /* 0x00000007150d7c10 */ /* 0x000fe2000fffe0ff */
[----:B------:R-:W-:Y:S01]  /*0fe0*/  IMAD.U32 R236, RZ, RZ, UR21 ;  /* 0x00000015ffec7e24 */ /* 0x000fe2000f8e00ff */
[----:B------:R-:W-:Y:S01]  /*0ff0*/  UIMAD UR10, UR20, UR5, UR4 ;  /* 0x00000005140a72a4 */ /* 0x000fe2000f8e0204 */
[----:B------:R-:W-:Y:S01]  /*1000*/  IMAD.U32 R3, RZ, RZ, UR20 ;  /* 0x00000014ff037e24 */ /* 0x000fe2000f8e00ff */
[----:B------:R-:W-:Y:S01]  /*1010*/  UMOV UR7, 0x6 ;  /* 0x0000000600077882 */ /* 0x000fe20000000000 */
[----:B------:R-:W-:Y:S01]  /*1020*/  IMAD.WIDE R24, R24, 0x60, R248 ;  /* 0x0000006018187825 */ /* 0x000fe200078e02f8 */
[----:B------:R-:W-:Y:S01]  /*1030*/  ULDC.64 UR4, c[0x0][0x218] ;  /* 0x0000860000047ab9 */ /* 0x000fe20000000a00 */
[----:B------:R-:W-:Y:S01]  /*1040*/  CS2R R116, SRZ ;  /* 0x0000000000747805 */ /* 0x000fe2000001ff00 */
[----:B------:R-:W-:Y:S01]  /*1050*/  UIMAD UR4, UR6, UR4, URZ ;  /* 0x00000004060472a4 */ /* 0x000fe2000f8e023f */
[----:B------:R-:W-:Y:S01]  /*1060*/  IMAD.WIDE.U32 R236, R236, c[0x0][0x188], R10 ;  /* 0x00006200ecec7a25 */ /* 0x000fe200078e000a */
[----:B------:R-:W-:Y:S01]  /*1070*/  IADD3 R11, R8, 0x40, RZ ;  /* 0x00000040080b7810 */ /* 0x000fe20007ffe0ff */
[----:B------:R-:W-:Y:S01]  /*1080*/  USHF.L.U64.HI UR9, UR8, UR7, UR9 ;  /* 0x0000000708097299 */ /* 0x000fe20008010209 */
[----:B------:R-:W-:Y:S01]  /*1090*/  LEA.HI R10, R14, R240, RZ, 0x5 ;  /* 0x000000f00e0a7211 */ /* 0x000fe200078f28ff */
[----:B------:R-:W-:Y:S01]  /*10a0*/  IMAD.WIDE.U32 R28, R3, c[0x0][0x210], R16 ;  /* 0x00008400031c7a25 */ /* 0x000fe200078e0010 */
[----:B------:R-:W-:Y:S01]  /*10b0*/  ISETP.GE.AND P3, PT, R11, c[0x0][0x1cc], PT ;  /* 0x000073000b007a0c */ /* 0x000fe20003f66270 */
[----:B------:R-:W-:Y:S01]  /*10c0*/  USHF.L.U32 UR8, UR8, 0x6, URZ ;  /* 0x0000000608087899 */ /* 0x000fe2000800063f */
[----:B------:R-:W-:Y:S01]  /*10d0*/  IADD3 R17, R27, UR11, RZ ;  /* 0x0000000b1b117c10 */ /* 0x000fe2000fffe0ff */
[----:B------:R-:W-:Y:S01]  /*10e0*/  IMAD.MOV.U32 R12, RZ, RZ, R20 ;  /* 0x000000ffff0c7224 */ /* 0x000fe200078e0014 */
[----:B------:R-:W-:Y:S01]  /*10f0*/  IADD3 R21, R29, UR10, RZ ;  /* 0x0000000a1d157c10 */ /* 0x000fe2000fffe0ff */
[----:B------:R-:W-:Y:S01]  /*1100*/  IMAD R3, R25, c[0x0][0x1d8], RZ ;  /* 0x0000760019037a24 */ /* 0x000fe200078e02ff */
[----:B------:R-:W-:Y:S01]  /*1110*/  ISETP.LT.OR P1, PT, R6, 0x1, P3 ;  /* 0x000000010600780c */ /* 0x000fe20001f21670 */
[----:B------:R-:W-:Y:S01]  /*1120*/  IMAD.MOV.U32 R20, RZ, RZ, R28 ;  /* 0x000000ffff147224 */ /* 0x000fe200078e001c */
[----:B------:R-:W-:Y:S01]  /*1130*/  UIMAD UR10, UR21, UR5, UR4 ;  /* 0x00000005150a72a4 */ /* 0x000fe2000f8e0204 */
[----:B------:R-:W-:Y:S01]  /*1140*/  IMAD.U32 R234, RZ, RZ, UR21 ;  /* 0x00000015ffea7e24 */ /* 0x000fe2000f8e00ff */
[----:B------:R-:W-:Y:S01]  /*1150*/  USHF.L.U64.HI UR15, UR14, UR7, UR15 ;  /* 0x000000070e0f7299 */ /* 0x000fe2000801020f */
[C---:B------:R-:W-:Y:S01]  /*1160*/  IMAD R3, R24.reuse, c[0x0][0x1dc], R3 ;  /* 0x0000770018037a24 */ /* 0x040fe200078e0203 */
[----:B------:R-:W-:Y:S01]  /*1170*/  USHF.R.S32.HI UR11, URZ, 0x1f, UR23 ;  /* 0x0000001f3f0b7899 */ /* 0x000fe20008011417 */
[----:B------:R-:W-:Y:S01]  /*1180*/  IMAD.WIDE.U32 R12, R24, c[0x0][0x1d8], R12 ;  /* 0x00007600180c7a25 */ /* 0x000fe200078e000c */
[----:B------:R-:W-:Y:S01]  /*1190*/  UIMAD UR15, UR15, UR23, URZ ;  /* 0x000000170f0f72a4 */ /* 0x000fe2000f8e023f */
[----:B------:R-:W-:Y:S01]  /*11a0*/  ISETP.LT.OR P4, PT, R6, 0x21, P3 ;  /* 0x000000210600780c */ /* 0x000fe20001f81670 */
[----:B------:R-:W-:Y:S01]  /*11b0*/  ULDC.64 UR4, c[0x0][0x188] ;  /* 0x0000620000047ab9 */ /* 0x000fe20000000a00 */
[----:B------:R-:W-:Y:S01]  /*11c0*/  IMAD.WIDE.U32 R234, R234, c[0x0][0x218], R20 ;  /* 0x00008600eaea7a25 */ /* 0x000fe200078e0014 */
[----:B------:R-:W-:Y:S01]  /*11d0*/  LEA R20, P0, R12, c[0x0][0x1c0], 0x1 ;  /* 0x000070000c147a11 */ /* 0x000fe200078008ff */
[----:B------:R-:W-:Y:S01]  /*11e0*/  UIMAD UR15, UR11, UR12, UR15 ;  /* 0x0000000c0b0f72a4 */ /* 0x000fe2000f8e020f */
[----:B------:R-:W-:Y:S01]  /*11f0*/  ISETP.LT.OR P3, PT, R6, 0x41, P3 ;  /* 0x000000410600780c */ /* 0x000fe20001f61670 */
[----:B------:R-:W-:Y:S01]  /*1200*/  IMAD.IADD R3, R13, 0x1, R3 ;  /* 0x000000010d037824 */ /* 0x000fe200078e0203 */
[----:B------:R-:W-:Y:S01]  /*1210*/  IADD3 R247, R235, UR10, RZ ;  /* 0x0000000aebf77c10 */ /* 0x000fe2000fffe0ff */
[----:B------:R-:W-:Y:S01]  /*1220*/  IMAD.SHL.U32 R233, R233, 0x2, RZ ;  /* 0x00000002e9e97824 */ /* 0x000fe200078e00ff */
[----:B------:R-:W-:Y:S01]  /*1230*/  UIMAD UR4, UR6, UR4, URZ ;  /* 0x00000004060472a4 */ /* 0x000fe2000f8e023f */
[----:B------:R-:W-:Y:S01]  /*1240*/  IMAD.MOV.U32 R16, RZ, RZ, R26 ;  /* 0x000000ffff107224 */ /* 0x000fe200078e001a */
[----:B------:R-:W-:Y:S01]  /*1250*/  LEA.HI.X R21, R12, c[0x0][0x1c4], R3, 0x1, P0 ;  /* 0x000071000c157a11 */ /* 0x000fe200000f0c03 */
[----:B------:R-:W-:Y:S01]  /*1260*/  IMAD R4, R25, c[0x0][0x1a8], RZ ;  /* 0x00006a0019047a24 */ /* 0x000fe200078e02ff */
[----:B------:R-:W-:Y:S01]  /*1270*/  UIMAD UR11, UR11, UR16, URZ ;  /* 0x000000100b0b72a4 */ /* 0x000fe2000f8e023f */
[----:B------:R-:W-:Y:S01]  /*1280*/  IMAD.U32 R3, RZ, RZ, UR12 ;  /* 0x0000000cff037e24 */ /* 0x000fe2000f8e00ff */
[----:B------:R-:W-:Y:S01]  /*1290*/  UIMAD UR4, UR21, UR5, UR4 ;  /* 0x00000005150472a4 */ /* 0x000fe2000f8e0204 */
[----:B------:R-:W-:Y:S01]  /*12a0*/  IMAD.MOV.U32 R246, RZ, RZ, R234 ;  /* 0x000000fffff67224 */ /* 0x000fe200078e00ea */
[----:B------:R-:W-:Y:S01]  /*12b0*/  @!PT LDS RZ, [RZ] ;  /* 0x00000000fffff984 */ /* 0x000fe20000000800 */
[----:B------:R-:W-:Y:S01]  /*12c0*/  @!PT LDS RZ, [RZ] ;  /* 0x00000000fffff984 */ /* 0x000fe20000000800 */
[----:B------:R-:W-:Y:S01]  /*12d0*/  @!PT LDS RZ, [RZ] ;  /* 0x00000000fffff984 */ /* 0x000fe20000000800 */
[----:B------:R1:W-:Y:S01]  /*12e0*/  LDGSTS.E.BYPASS.LTC128B.128 [R233+0x6080], [R20.64], !P2 ;  /* 0x0608000014e97fae */ /* 0x0003e2000d101d58 */
[C---:B------:R-:W-:Y:S01]  /*12f0*/  IMAD R4, R24.reuse, c[0x0][0x1ac], R4 ;  /* 0x00006b0018047a24 */ /* 0x040fe200078e0204 */
[----:B------:R-:W-:Y:S01]  /*1300*/  UIMAD.WIDE.U32 UR12, UR23, UR16, URZ ;  /* 0x00000010170c72a5 */ /* 0x000fe2000f8e003f */
[----:B------:R-:W-:Y:S01]  /*1310*/  IMAD.WIDE.U32 R16, R24, c[0x0][0x1a8], R16 ;  /* 0x00006a0018107a25 */ /* 0x000fe200078e0010 */
[----:B------:R1:W-:Y:S01]  /*1320*/  LDGSTS.E.BYPASS.LTC128B.128 [R233+0x9080], [R20.64+0x80], !P1 ;  /* 0x0908008014e97fae */ /* 0x0003e2000c901d58 */
[----:B------:R-:W-:Y:S01]  /*1330*/  IADD3 R24, P1, R20, UR8, RZ ;  /* 0x0000000814187c10 */ /* 0x000fe2000ff3e0ff */
[----:B------:R-:W-:Y:S01]  /*1340*/  UIMAD UR11, UR23, UR17, UR11 ;  /* 0x00000011170b72a4 */ /* 0x000fe2000f8e020b */
[----:B------:R-:W-:Y:S01]  /*1350*/  IMAD.WIDE.U32 R26, R3, UR23, R246 ;  /* 0x00000017031a7c25 */ /* 0x000fe2000f8e00f6 */
[C---:B------:R-:W-:Y:S01]  /*1360*/  LEA R12, P0, R16.reuse, c[0x0][0x190], 0x1 ;  /* 0x00006400100c7a11 */ /* 0x040fe200078008ff */
[----:B------:R-:W-:Y:S01]  /*1370*/  CS2R R114, SRZ ;  /* 0x0000000000727805 */ /* 0x000fe2000001ff00 */
[----:B------:R-:W-:Y:S01]  /*1380*/  IADD3.X R25, R21, UR9, RZ, P1, !PT ;  /* 0x0000000915197c10 */ /* 0x000fe20008ffe4ff */
[----:B------:R-:W-:Y:S01]  /*1390*/  IMAD.IADD R4, R17, 0x1, R4 ;  /* 0x0000000111047824 */ /* 0x000fe200078e0204 */
[----:B------:R-:W-:Y:S01]  /*13a0*/  IADD3 R232, R237, UR4, RZ ;  /* 0x00000004ede87c10 */ /* 0x000fe2000fffe0ff */
[----:B------:R-:W-:Y:S01]  /*13b0*/  IMAD.U32 R3, RZ, RZ, UR8 ;  /* 0x00000008ff037e24 */ /* 0x000fe2000f8e00ff */
[----:B------:R-:W-:Y:S01]  /*13c0*/  ULDC.64 UR4, c[0x0][0x1a8] ;  /* 0x00006a0000047ab9 */ /* 0x000fe20000000a00 */
[----:B------:R2:W-:Y:S01]  /*13d0*/  LDGSTS.E.BYPASS.LTC128B.128 [R233+0x7080], [R24.64], !P6 ;  /* 0x0708000018e97fae */ /* 0x0005e2000f101d58 */
[----:B------:R-:W-:Y:S01]  /*13e0*/  LEA.HI.X R13, R16, c[0x0][0x194], R4, 0x1, P0 ;  /* 0x00006500100d7a11 */ /* 0x000fe200000f0c04 */
[----:B------:R-:W-:Y:S01]  /*13f0*/  UIADD3 UR11, UR13, UR11, URZ ;  /* 0x0000000b0d0b7290 */ /* 0x000fe2000fffe03f */
[----:B------:R-:W-:Y:S01]  /*1400*/  IADD3 R4, R27, UR15, RZ ;  /* 0x0000000f1b047c10 */ /* 0x000fe2000fffe0ff */
[----:B------:R-:W-:Y:S01]  /*1410*/  USHF.L.U64.HI UR5, UR4, UR7, UR5 ;  /* 0x0000000704057299 */ /* 0x000fe20008010205 */
[----:B------:R-:W-:Y:S01]  /*1420*/  LEA R16, P0, R26, c[0x0][0x1f0], 0x1 ;  /* 0x00007c001a107a11 */ /* 0x000fe200078008ff */
[----:B------:R-:W-:Y:S01]  /*1430*/  IMAD.MOV.U32 R216, RZ, RZ, 0x40 ;  /* 0x00000040ffd87424 */ /* 0x000fe200078e00ff */
[----:B------:R-:W-:Y:S01]  /*1440*/  ISETP.GE.AND P6, PT, R8, c[0x0][0x19c], PT ;  /* 0x0000670008007a0c */ /* 0x000fe20003fc6270 */
[----:B------:R-:W-:Y:S01]  /*1450*/  IMAD.MOV.U32 R206, RZ, RZ, 0x20 ;  /* 0x00000020ffce7424 */ /* 0x000fe200078e00ff */
[----:B------:R-:W-:Y:S01]  /*1460*/  LEA.HI.X R17, R26, c[0x0][0x1f4], R4, 0x1, P0 ;  /* 0x00007d001a117a11 */ /* 0x000fe200000f0c04 */
[----:B------:R-:W-:Y:S01]  /*1470*/  IMAD.SHL.U32 R229, R229, 0x2, RZ ;  /* 0x00000002e5e57824 */ /* 0x000fe200078e00ff */
[C---:B------:R-:W-:Y:S01]  /*1480*/  ISETP.LT.OR P0, PT, R6.reuse, 0x1, P6 ;  /* 0x000000010600780c */ /* 0x040fe20003701670 */
[----:B------:R-:W-:Y:S01]  /*1490*/  USHF.L.U32 UR7, UR23, 0x6, URZ ;  /* 0x0000000617077899 */ /* 0x000fe2000800063f */
[----:B------:R-:W-:Y:S01]  /*14a0*/  IMAD.MOV.U32 R226, RZ, RZ, 0x10 ;  /* 0x00000010ffe27424 */ /* 0x000fe200078e00ff */
[----:B------:R-:W-:Y:S01]  /*14b0*/  CS2R R112, SRZ ;  /* 0x0000000000707805 */ /* 0x000fe2000001ff00 */
[----:B------:R-:W-:Y:S01]  /*14c0*/  IMAD.MOV.U32 R225, RZ, RZ, 0x10 ;  /* 0x00000010ffe17424 */ /* 0x000fe200078e00ff */
[----:B-1----:R-:W-:Y:S01]  /*14d0*/  IADD3 R20, P2, P1, R3, 0x80, R20 ;  /* 0x0000008003147810 */ /* 0x002fe2000795e014 */
[----:B------:R-:W-:Y:S01]  /*14e0*/  IMAD.U32 R3, RZ, RZ, UR11 ;  /* 0x0000000bff037e24 */ /* 0x000fe2000f8e00ff */
[----:B------:R-:W-:Y:S01]  /*14f0*/  CS2R R110, SRZ ;  /* 0x00000000006e7805 */ /* 0x000fe2000001ff00 */
[----:B------:R-:W-:Y:S01]  /*1500*/  CS2R R108, SRZ ;  /* 0x00000000006c7805 */ /* 0x000fe2000001ff00 */
[----:B------:R-:W-:Y:S01]  /*1510*/  IADD3.X R21, RZ, UR9, R21, P2, P1 ;  /* 0x00000009ff157c10 */ /* 0x000fe200097e2415 */
[----:B------:R-:W-:Y:S01]  /*1520*/  CS2R R106, SRZ ;  /* 0x00000000006a7805 */ /* 0x000fe2000001ff00 */
[----:B------:R-:W-:Y:S01]  /*1530*/  ISETP.GE.AND P2, PT, R11, c[0x0][0x19c], PT ;  /* 0x000067000b007a0c */ /* 0x000fe20003f46270 */
[----:B------:R-:W-:Y:S01]  /*1540*/  CS2R R104, SRZ ;  /* 0x0000000000687805 */ /* 0x000fe2000001ff00 */
[----:B------:R-:W-:Y:S01]  /*1550*/  CS2R R102, SRZ ;  /* 0x0000000000667805 */ /* 0x000fe2000001ff00 */
[----:B------:R1:W-:Y:S01]  /*1560*/  LDGSTS.E.BYPASS.LTC128B.128 [R233+0xa080], [R20.64], !P4 ;  /* 0x0a08000014e97fae */ /* 0x0003e2000e101d58 */
[----:B------:R-:W-:Y:S01]  /*1570*/  ISETP.LT.OR P4, PT, R6, 0x1, P2 ;  /* 0x000000010600780c */ /* 0x000fe20001781670 */
[----:B------:R-:W-:Y:S01]  /*1580*/  CS2R R100, SRZ ;  /* 0x0000000000647805 */ /* 0x000fe2000001ff00 */
[----:B--2---:R-:W-:Y:S01]  /*1590*/  IADD3 R24, P1, R24, UR8, RZ ;  /* 0x0000000818187c10 */ /* 0x004fe2000ff3e0ff */
[----:B------:R-:W-:Y:S01]  /*15a0*/  USHF.L.U32 UR8, UR4, 0x6, URZ ;  /* 0x0000000604087899 */ /* 0x000fe2000800063f */
[----:B------:R-:W-:Y:S01]  /*15b0*/  CS2R R98, SRZ ;  /* 0x0000000000627805 */ /* 0x000fe2000001ff00 */
[----:B------:R-:W-:Y:S01]  /*15c0*/  CS2R R96, SRZ ;  /* 0x0000000000607805 */ /* 0x000fe2000001ff00 */
[----:B------:R-:W-:Y:S01]  /*15d0*/  IADD3.X R25, R25, UR9, RZ, P1, !PT ;  /* 0x0000000919197c10 */ /* 0x000fe20008ffe4ff */
[----:B------:R-:W-:Y:S01]  /*15e0*/  CS2R R94, SRZ ;  /* 0x00000000005e7805 */ /* 0x000fe2000001ff00 */
[----:B------:R-:W-:Y:S01]  /*15f0*/  CS2R R92, SRZ ;  /* 0x00000000005c7805 */ /* 0x000fe2000001ff00 */
[----:B------:R-:W-:Y:S01]  /*1600*/  IMAD.U32 R7, RZ, RZ, UR8 ;  /* 0x00000008ff077e24 */ /* 0x000fe2000f8e00ff */
[----:B------:R-:W-:Y:S01]  /*1610*/  CS2R R90, SRZ ;  /* 0x00000000005a7805 */ /* 0x000fe2000001ff00 */
[----:B------:R2:W-:Y:S01]  /*1620*/  LDGSTS.E.BYPASS.LTC128B.128 [R233+0x8080], [R24.64], !P5 ;  /* 0x0808000018e97fae */ /* 0x0005e2000e901d58 */
[C---:B------:R-:W-:Y:S01]  /*1630*/  ISETP.LT.OR P5, PT, R6.reuse, 0x21, P6 ;  /* 0x000000210600780c */ /* 0x040fe200037a1670 */
[----:B------:R-:W-:Y:S01]  /*1640*/  CS2R R88, SRZ ;  /* 0x0000000000587805 */ /* 0x000fe2000001ff00 */
[----:B------:R-:W-:Y:S01]  /*1650*/  ISETP.LT.OR P6, PT, R6, 0x41, P6 ;  /* 0x000000410600780c */ /* 0x000fe200037c1670 */
[----:B------:R2:W-:Y:S01]  /*1660*/  LDGSTS.E.BYPASS.LTC128B.128 [R233+0xb080], [R24.64+0x80], !P3 ;  /* 0x0b08008018e97fae */ /* 0x0005e2000d901d58 */
[----:B------:R-:W-:Y:S01]  /*1670*/  CS2R R86, SRZ ;  /* 0x0000000000567805 */ /* 0x000fe2000001ff00 */
[----:B------:R-:W-:Y:S01]  /*1680*/  CS2R R84, SRZ ;  /* 0x0000000000547805 */ /* 0x000fe2000001ff00 */
[----:B------:R-:W-:Y:S01]  /*1690*/  CS2R R74, SRZ ;  /* 0x00000000004a7805 */ /* 0x000fe2000001ff00 */
[----:B------:R-:W0:Y:S01]  /*16a0*/  LDGDEPBAR ;  /* 0x00000000000079af */ /* 0x000e220000000000 */
[----:B------:R-:W-:Y:S01]  /*16b0*/  CS2R R72, SRZ ;  /* 0x0000000000487805 */ /* 0x000fe2000001ff00 */
[----:B------:R-:W-:Y:S01]  /*16c0*/  CS2R R70, SRZ ;  /* 0x0000000000467805 */ /* 0x000fe2000001ff00 */
[----:B------:R-:W-:Y:S01]  /*16d0*/  CS2R R68, SRZ ;  /* 0x0000000000447805 */ /* 0x000fe2000001ff00 */
[----:B------:R3:W-:Y:S01]  /*16e0*/  LDGSTS.E.BYPASS.LTC128B.128 [R233+0x80], [R12.64], !P0 ;  /* 0x000800000ce97fae */ /* 0x0007e2000c101d58 */
[----:B------:R-:W-:Y:S01]  /*16f0*/  CS2R R66, SRZ ;  /* 0x0000000000427805 */ /* 0x000fe2000001ff00 */
[----:B------:R-:W-:Y:S01]  /*1700*/  CS2R R64, SRZ ;  /* 0x0000000000407805 */ /* 0x000fe2000001ff00 */
[----:B-1----:R-:W-:Y:S01]  /*1710*/  IMAD.U32 R20, RZ, RZ, UR12 ;  /* 0x0000000cff147e24 */ /* 0x002fe2000f8e00ff */
[----:B------:R3:W-:Y:S01]  /*1720*/  LDGSTS.E.BYPASS.LTC128B.128 [R233+0x3080], [R12.64+0x80], !P4 ;  /* 0x030800800ce97fae */ /* 0x0007e2000e101d58 */
[----:B------:R-:W-:Y:S01]  /*1730*/  IMAD.U32 R21, RZ, RZ, UR13 ;  /* 0x0000000dff157e24 */ /* 0x000fe2000f8e00ff */
[----:B------:R-:W-:Y:S01]  /*1740*/  ISETP.GE.AND P4, PT, R8, c[0x0][0x16c], PT ;  /* 0x00005b0008007a0c */ /* 0x000fe20003f86270 */
[----:B------:R-:W-:Y:S01]  /*1750*/  ULDC UR13, c[0x0][0x20c] ;  /* 0x00008300000d7ab9 */ /* 0x000fe20000000800 */
[C---:B------:R-:W-:Y:S01]  /*1760*/  LEA R4, P1, R20.reuse, R236, 0x6 ;  /* 0x000000ec14047211 */ /* 0x040fe200078230ff */
[----:B------:R-:W-:Y:S01]  /*1770*/  CS2R R62, SRZ ;  /* 0x00000000003e7805 */ /* 0x000fe2000001ff00 */
[----:B------:R-:W-:Y:S01]  /*1780*/  CS2R R60, SRZ ;  /* 0x00000000003c7805 */ /* 0x000fe2000001ff00 */
[----:B------:R-:W-:Y:S01]  /*1790*/  CS2R R58, SRZ ;  /* 0x00000000003a7805 */ /* 0x000fe2000001ff00 */
[----:B------:R-:W-:Y:S01]  /*17a0*/  LEA.HI.X R3, R20, R232, R3, 0x6, P1 ;  /* 0x000000e814037211 */ /* 0x000fe200008f3403 */
[----:B------:R-:W-:Y:S01]  /*17b0*/  CS2R R56, SRZ ;  /* 0x0000000000387805 */ /* 0x000fe2000001ff00 */
[----:B------:R-:W-:Y:S01]  /*17c0*/  IADD3 R20, P3, R12, UR8, RZ ;  /* 0x000000080c147c10 */ /* 0x000fe2000ff7e0ff */
[----:B------:R-:W-:Y:S01]  /*17d0*/  CS2R R54, SRZ ;  /* 0x0000000000367805 */ /* 0x000fe2000001ff00 */
[----:B------:R-:W-:Y:S01]  /*17e0*/  CS2R R52, SRZ ;  /* 0x0000000000347805 */ /* 0x000fe2000001ff00 */
[----:B------:R-:W-:Y:S01]  /*17f0*/  CS2R R50, SRZ ;  /* 0x0000000000327805 */ /* 0x000fe2000001ff00 */
[----:B------:R-:W-:Y:S01]  /*1800*/  IADD3.X R21, R13, UR5, RZ, P3, !PT ;  /* 0x000000050d157c10 */ /* 0x000fe20009ffe4ff */
[----:B------:R-:W-:Y:S01]  /*1810*/  CS2R R48, SRZ ;  /* 0x0000000000307805 */ /* 0x000fe2000001ff00 */
[----:B--2---:R-:W-:Y:S01]  /*1820*/  IADD3 R24, P1, P0, R7, 0x80, R12 ;  /* 0x0000008007187810 */ /* 0x004fe2000783e00c */
[----:B------:R-:W-:Y:S01]  /*1830*/  CS2R R46, SRZ ;  /* 0x00000000002e7805 */ /* 0x000fe2000001ff00 */
[----:B------:R-:W-:Y:S01]  /*1840*/  ISETP.GE.AND P3, PT, R11, c[0x0][0x16c], PT ;  /* 0x00005b000b007a0c */ /* 0x000fe20003f66270 */
[----:B------:R1:W-:Y:S01]  /*1850*/  LDGSTS.E.BYPASS.LTC128B.128 [R233+0x1080], [R20.64], !P5 ;  /* 0x0108000014e97fae */ /* 0x0003e2000e901d58 */
[----:B------:R-:W-:Y:S01]  /*1860*/  IADD3.X R25, RZ, UR5, R13, P1, P0 ;  /* 0x00000005ff197c10 */ /* 0x000fe20008fe040d */
[----:B------:R-:W-:Y:S01]  /*1870*/  CS2R R44, SRZ ;  /* 0x00000000002c7805 */ /* 0x000fe2000001ff00 */
[C---:B------:R-:W-:Y:S01]  /*1880*/  ISETP.LT.OR P1, PT, R6.reuse, 0x21, P2 ;  /* 0x000000210600780c */ /* 0x040fe20001721670 */
[----:B------:R-:W-:Y:S01]  /*1890*/  CS2R R42, SRZ ;  /* 0x00000000002a7805 */ /* 0x000fe2000001ff00 */
[----:B------:R-:W-:Y:S01]  /*18a0*/  ISETP.LT.OR P2, PT, R6, 0x41, P2 ;  /* 0x000000410600780c */ /* 0x000fe20001741670 */
[----:B------:R-:W-:Y:S01]  /*18b0*/  CS2R R40, SRZ ;  /* 0x0000000000287805 */ /* 0x000fe2000001ff00 */
[----:B------:R-:W-:Y:S01]  /*18c0*/  SEL R7, RZ, 0x1, P4 ;  /* 0x00000001ff077807 */ /* 0x000fe20002000000 */
[----:B------:R-:W-:Y:S01]  /*18d0*/  CS2R R38, SRZ ;  /* 0x0000000000267805 */ /* 0x000fe2000001ff00 */
[C---:B---3--:R-:W-:Y:S01]  /*18e0*/  LEA R12, P0, R4.reuse, c[0x0][0x160], 0x1 ;  /* 0x00005800040c7a11 */ /* 0x048fe200078008ff */
[----:B------:R-:W-:Y:S01]  /*18f0*/  CS2R R36, SRZ ;  /* 0x0000000000247805 */ /* 0x000fe2000001ff00 */
[----:B------:R-:W-:Y:S01]  /*1900*/  SEL R9, RZ, 0x2, P3 ;  /* 0x00000002ff097807 */ /* 0x000fe20001800000 */
[----:B------:R-:W-:Y:S01]  /*1910*/  CS2R R34, SRZ ;  /* 0x0000000000227805 */ /* 0x000fe2000001ff00 */
[----:B------:R-:W-:Y:S01]  /*1920*/  LEA.HI.X R13, R4, c[0x0][0x164], R3, 0x1, P0 ;  /* 0x00005900040d7a11 */ /* 0x000fe200000f0c03 */
[----:B------:R-:W-:Y:S01]  /*1930*/  IMAD.U32 R4, RZ, RZ, UR16 ;  /* 0x00000010ff047e24 */ /* 0x000fe2000f8e00ff */
[----:B------:R-:W-:Y:S01]  /*1940*/  CS2R R32, SRZ ;  /* 0x0000000000207805 */ /* 0x000fe2000001ff00 */
[----:B------:R2:W-:Y:S01]  /*1950*/  LDGSTS.E.BYPASS.LTC128B.128 [R233+0x4080], [R24.64], !P1 ;  /* 0x0408000018e97fae */ /* 0x0005e2000c901d58 */
[----:B------:R-:W-:Y:S01]  /*1960*/  IMAD.U32 R3, RZ, RZ, UR17 ;  /* 0x00000011ff037e24 */ /* 0x000fe2000f8e00ff */
[----:B------:R-:W-:Y:S01]  /*1970*/  CS2R R28, SRZ ;  /* 0x00000000001c7805 */ /* 0x000fe2000001ff00 */
[----:B------:R-:W-:Y:S01]  /*1980*/  IMAD.IADD R6, R9, 0x1, R7 ;  /* 0x0000000109067824 */ /* 0x000fe200078e0207 */
[----:B------:R-:W-:Y:S01]  /*1990*/  SHF.R.S32.HI R241, RZ, 0x1f, R240 ;  /* 0x0000001ffff17819 */ /* 0x000fe200000114f0 */
[----:B------:R-:W-:Y:S01]  /*19a0*/  IMAD.U32 R9, RZ, RZ, UR7 ;  /* 0x00000007ff097e24 */ /* 0x000fe2000f8e00ff */
[----:B------:R-:W-:-:S02]  /*19b0*/  USHF.L.U64.HI UR15, UR16, 0x5, UR17 ;  /* 0x00000005100f7899 */ /* 0x000fc40008010211 */
[----:B------:R-:W-:Y:S01]  /*19c0*/  LOP3.LUT P5, RZ, R6, 0x2, RZ, 0xc0, !PT ;  /* 0x0000000206ff7812 */ /* 0x000fe200078ac0ff */
[----:B------:R-:W-:Y:S01]  /*19d0*/  USHF.L.U32 UR16, UR16, 0x5, URZ ;  /* 0x0000000510107899 */ /* 0x000fe2000800063f */
[----:B-1----:R-:W-:Y:S01]  /*19e0*/  IADD3 R20, P0, R20, UR8, RZ ;  /* 0x0000000814147c10 */ /* 0x002fe2000ff1e0ff */
[----:B------:R-:W-:Y:S02]  /*19f0*/  UMOV UR8, 0x5 ;  /* 0x0000000500087882 */ /* 0x000fe40000000000 */
[----:B------:R-:W-:Y:S01]  /*1a00*/  USHF.L.U64.HI UR13, UR14, UR8, UR13 ;  /* 0x000000080e0d7299 */ /* 0x000fe2000801020d */
[----:B------:R-:W-:Y:S01]  /*1a10*/  IADD3.X R21, R21, UR5, RZ, P0, !PT ;  /* 0x0000000515157c10 */ /* 0x000fe200087fe4ff */
[----:B------:R-:W-:Y:S01]  /*1a20*/  USHF.L.U32 UR14, UR14, 0x5, URZ ;  /* 0x000000050e0e7899 */ /* 0x000fe2000800063f */
[----:B------:R-:W-:Y:S01]  /*1a30*/  LOP3.LUT P0, RZ, R6, 0x1, RZ, 0xc0, !PT ;  /* 0x0000000106ff7812 */ /* 0x000fe2000780c0ff */
[----:B------:R-:W-:Y:S01]  /*1a40*/  IMAD.U32 R6, RZ, RZ, UR21 ;  /* 0x00000015ff067e24 */ /* 0x000fe2000f8e00ff */
[----:B------:R-:W-:Y:S01]  /*1a50*/  ULDC.64 UR4, c[0x0][0x278] ;  /* 0x00009e0000047ab9 */ /* 0x000fe20000000a00 */
[----:B------:R1:W-:Y:S01]  /*1a60*/  LDGSTS.E.BYPASS.LTC128B.128 [R233+0x2080], [R20.64], !P6 ;  /* 0x0208000014e97fae */ /* 0x0003e2000f101d58 */
[----:B------:R-:W-:Y:S01]  /*1a70*/  UIMAD UR4, UR6, UR4, URZ ;  /* 0x00000004060472a4 */ /* 0x000fe2000f8e023f */
[----:B------:R-:W-:Y:S01]  /*1a80*/  IMAD.WIDE.U32 R30, R6, c[0x0][0x278], R18 ;  /* 0x00009e00061e7a25 */ /* 0x000fe200078e0012 */
[----:B------:R-:W-:Y:S01]  /*1a90*/  USHF.R.S32.HI UR8, URZ, 0x1f, UR7 ;  /* 0x0000001f3f087899 */ /* 0x000fe20008011407 */
[----:B------:R1:W-:Y:S01]  /*1aa0*/  LDGSTS.E.BYPASS.LTC128B.128 [R233+0x5080], [R20.64+0x80], !P2 ;  /* 0x0508008014e97fae */ /* 0x0003e2000d101d58 */
[C---:B------:R-:W-:Y:S01]  /*1ab0*/  LOP3.LUT P2, RZ, R5.reuse, 0x2, RZ, 0xc0, !PT ;  /* 0x0000000205ff7812 */ /* 0x040fe2000784c0ff */
[----:B------:R-:W-:Y:S01]  /*1ac0*/  IMAD.U32 R6, RZ, RZ, UR14 ;  /* 0x0000000eff067e24 */ /* 0x000fe2000f8e00ff */
[----:B--2---:R-:W-:Y:S01]  /*1ad0*/  LEA R24, P1, R4, R12, 0x6 ;  /* 0x0000000c04187211 */ /* 0x004fe200078230ff */
[----:B------:R-:W0:Y:S01]  /*1ae0*/  LDGDEPBAR ;  /* 0x00000000000079af */ /* 0x000e220000000000 */
[----:B------:R-:W-:Y:S01]  /*1af0*/  SEL R206, R206, 0xffffffe0, !P2 ;  /* 0xffffffe0cece7807 */ /* 0x000fe20005000000 */
[----:B------:R-:W-:Y:S01]  /*1b00*/  UIMAD UR4, UR21, UR5, UR4 ;  /* 0x00000005150472a4 */ /* 0x000fe2000f8e0204 */
[----:B------:R-:W-:Y:S01]  /*1b10*/  LEA.HI.X R25, R4, R13, R3, 0x6, P1 ;  /* 0x0000000d04197211 */ /* 0x000fe200008f3403 */
[----:B------:R2:W-:Y:S01]  /*1b20*/  STL.64 [R1+0x8], R30 ;  /* 0x0000081e01007387 */ /* 0x0005e20000100a00 */
[----:B------:R-:W-:Y:S01]  /*1b30*/  LOP3.LUT P1, RZ, R5, 0x4, RZ, 0xc0, !PT ;  /* 0x0000000405ff7812 */ /* 0x000fe2000782c0ff */
[----:B------:R-:W-:Y:S01]  /*1b40*/  IMAD.IADD R218, R229, 0x1, R206 ;  /* 0x00000001e5da7824 */ /* 0x000fe200078e02ce */
[----:B------:R-:W-:Y:S01]  /*1b50*/  IADD3 R4, -R248, c[0x0][0x168], -R9 ;  /* 0x00005a00f8047a10 */ /* 0x000fe20007ffe909 */
[----:B------:R-:W-:Y:S01]  /*1b60*/  IMAD.SHL.U32 R5, R5, 0x20, RZ ;  /* 0x0000002005057824 */ /* 0x000fe200078e00ff */
[----:B------:R-:W-:Y:S01]  /*1b70*/  SEL R216, R216, 0xffffffc0, !P1 ;  /* 0xffffffc0d8d87807 */ /* 0x000fe20004800000 */
[----:B------:R-:W-:Y:S01]  /*1b80*/  UMOV UR18, 0x1 ;  /* 0x0000000100127882 */ /* 0x000fe20000000000 */
[C---:B------:R-:W-:Y:S01]  /*1b90*/  ISETP.LT.OR P6, PT, R4.reuse, 0x1, !P0 ;  /* 0x000000010400780c */ /* 0x040fe200047c1670 */
[----:B------:R-:W-:Y:S01]  /*1ba0*/  UMOV UR12, 0xffffffc0 ;  /* 0xffffffc0000c7882 */ /* 0x000fe20000000000 */
[----:B------:R-:W-:Y:S01]  /*1bb0*/  ISETP.LT.OR P2, PT, R4, 0x1, !P5 ;  /* 0x000000010400780c */ /* 0x000fe20006f41670 */
[----:B------:R-:W-:Y:S01]  /*1bc0*/  IMAD.IADD R217, R229, 0x1, R216 ;  /* 0x00000001e5d97824 */ /* 0x000fe200078e02d8 */
[----:B------:R-:W-:Y:S01]  /*1bd0*/  SHF.R.S32.HI R3, RZ, 0x5, R10 ;  /* 0x00000005ff037819 */ /* 0x000fe2000001140a */
[----:B------:R-:W-:Y:S01]  /*1be0*/  IMAD.IADD R216, R216, 0x1, R218 ;  /* 0x00000001d8d87824 */ /* 0x000fe200078e02da */
[----:B------:R-:W-:Y:S01]  /*1bf0*/  ISETP.LT.OR P0, PT, R4, 0x21, !P0 ;  /* 0x000000210400780c */ /* 0x000fe20004701670 */
[----:B------:R-:W-:Y:S01]  /*1c00*/  IMAD.IADD R206, R206, 0x1, R217 ;  /* 0x00000001cece7824 */ /* 0x000fe200078e02d9 */
[----:B------:R-:W-:Y:S01]  /*1c10*/  LEA.HI R7, R10, R3, RZ, 0x1 ;  /* 0x000000030a077211 */ /* 0x000fe200078f08ff */
[----:B------:R-:W-:Y:S01]  /*1c20*/  ULDC UR9, c[0x0][0x168] ;  /* 0x00005a0000097ab9 */ /* 0x000fe20000000800 */
[----:B------:R-:W-:Y:S01]  /*1c30*/  ISETP.GE.AND P1, PT, R8, c[0x0][0x1fc], PT ;  /* 0x00007f0008007a0c */ /* 0x000fe20003f26270 */
[----:B------:R-:W-:Y:S01]  /*1c40*/  UMOV UR10, 0xffffffa0 ;  /* 0xffffffa0000a7882 */ /* 0x000fe20000000000 */
[----:B------:R-:W-:Y:S01]  /*1c50*/  LOP3.LUT R7, R7, 0xfffffffe, RZ, 0xc0, !PT ;  /* 0xfffffffe07077812 */ /* 0x000fe200078ec0ff */
[----:B------:R-:W-:-:S04]  /*1c60*/  DEPBAR.LE SB0, 0x1 ;  /* 0x000080400000791a */ /* 0x000fc80000000000 */
[----:B------:R-:W-:Y:S01]  /*1c70*/  BAR.SYNC.DEFER_BLOCKING 0x0 ;  /* 0x0000000000007b1d */ /* 0x000fe20000010000 */
[----:B------:R-:W-:Y:S01]  /*1c80*/  IMAD.IADD R3, R3, 0x1, -R7 ;  /* 0x0000000103037824 */ /* 0x000fe200078e0a07 */
[----:B------:R-:W-:Y:S01]  /*1c90*/  ISETP.LT.OR P5, PT, R4, 0x21, !P5 ;  /* 0x000000210400780c */ /* 0x000fe20006fa1670 */
[----:B------:R-:W-:Y:S01]  /*1ca0*/  IMAD.U32 R7, RZ, RZ, UR13 ;  /* 0x0000000dff077e24 */ /* 0x000fe2000f8e00ff */
[CC--:B------:R-:W-:Y:S01]  /*1cb0*/  LEA.HI R4, R14.reuse, R240.reuse, RZ, 0x4 ;  /* 0x000000f00e047211 */ /* 0x0c0fe200078f20ff */
[----:B------:R-:W-:Y:S01]  /*1cc0*/  IMAD.SHL.U32 R227, R3, 0x200, RZ ;  /* 0x0000020003e37824 */ /* 0x000fe200078e00ff */
[----:B------:R-:W-:Y:S01]  /*1cd0*/  LEA.HI R14, R14, R240, RZ, 0x2 ;  /* 0x000000f00e0e7211 */ /* 0x000fe200078f10ff */
[----:B------:R-:W-:Y:S01]  /*1ce0*/  UMOV UR11, 0x1 ;  /* 0x00000001000b7882 */ /* 0x000fe20000000000 */
[----:B------:R-:W-:Y:S02]  /*1cf0*/  SHF.R.S32.HI R19, RZ, 0x1f, R2 ;  /* 0x0000001fff137819 */ /* 0x000fe40000011402 */
[----:B-1----:R-:W-:-:S02]  /*1d00*/  SHF.R.S32.HI R21, RZ, 0x2, R14 ;  /* 0x00000002ff157819 */ /* 0x002fc4000001140e */
[----:B------:R-:W-:Y:S01]  /*1d10*/  IADD3 R239, R31, UR4, RZ ;  /* 0x000000041fef7c10 */ /* 0x000fe2000fffe0ff */
[----:B------:R-:W-:Y:S01]  /*1d20*/  ULDC.64 UR4, c[0x0][0x290] ;  /* 0x0000a40000047ab9 */ /* 0x000fe20000000a00 */
[----:B------:R-:W-:Y:S01]  /*1d30*/  LEA.HI R250, R19, R2, RZ, 0x2 ;  /* 0x0000000213fa7211 */ /* 0x000fe200078f10ff */
[----:B------:R-:W-:Y:S01]  /*1d40*/  UIMAD UR4, UR6, UR4, URZ ;  /* 0x00000004060472a4 */ /* 0x000fe2000f8e023f */
[----:B------:R-:W-:Y:S02]  /*1d50*/  LOP3.LUT R10, R10, 0xffffffe0, RZ, 0xc0, !PT ;  /* 0xffffffe00a0a7812 */ /* 0x000fe400078ec0ff */
[----:B------:R-:W-:Y:S01]  /*1d60*/  LOP3.LUT R250, R250, 0x1ffffffc, RZ, 0xc0, !PT ;  /* 0x1ffffffcfafa7812 */ /* 0x000fe200078ec0ff */
[----:B------:R-:W-:Y:S01]  /*1d70*/  UIMAD UR4, UR21, UR5, UR4 ;  /* 0x00000005150472a4 */ /* 0x000fe2000f8e0204 */
[----:B------:R-:W-:Y:S01]  /*1d80*/  SHF.R.S32.HI R20, RZ, 0x4, R4 ;  /* 0x00000004ff147819 */ /* 0x000fe20000011404 */
[----:B------:R-:W-:Y:S01]  /*1d90*/  IMAD.IADD R10, R240, 0x1, -R10 ;  /* 0x00000001f00a7824 */ /* 0x000fe200078e0a0a */
[----:B------:R-:W-:Y:S01]  /*1da0*/  UMOV UR6, 0xffffffa0 ;  /* 0xffffffa000067882 */ /* 0x000fe20000000000 */
[C---:B------:R-:W-:Y:S01]  /*1db0*/  IMAD.IADD R250, R2.reuse, 0x1, -R250 ;  /* 0x0000000102fa7824 */ /* 0x040fe200078e0afa */
[----:B------:R1:W3:Y:S01]  /*1dc0*/  LDSM.16.M88.2 R178, [R206+0x6080] ;  /* 0x00608000ceb2783b */ /* 0x0002e20000000100 */
[----:B------:R-:W-:Y:S01]  /*1dd0*/  IMAD.SHL.U32 R2, R2, 0x8, RZ ;  /* 0x0000000802027824 */ /* 0x000fe200078e00ff */
[----:B------:R-:W-:Y:S01]  /*1de0*/  SHF.R.S32.HI R243, RZ, 0x1f, R10 ;  /* 0x0000001ffff37819 */ /* 0x000fe2000001140a */
[----:B------:R-:W-:Y:S01]  /*1df0*/  ULDC UR5, c[0x0][0x198] ;  /* 0x0000660000057ab9 */ /* 0x000fe20000000800 */
[----:B------:R1:W4:Y:S01]  /*1e00*/  LDSM.16.M88.2 R180, [R206+0x7080] ;  /* 0x00708000ceb4783b */ /* 0x0003220000000100 */
[----:B------:R-:W-:Y:S01]  /*1e10*/  UIMAD UR5, UR22, UR6, UR5 ;  /* 0x00000006160572a4 */ /* 0x000fe2000f8e0205 */
[----:B------:R-:W-:-:S02]  /*1e20*/  LEA.HI R243, R243, R10, RZ, 0x2 ;  /* 0x0000000af3f37211 */ /* 0x000fc400078f10ff */
[----:B------:R1:W1:Y:S04]  /*1e30*/  LDSM.16.M88.2 R182, [R206+0x8080] ;  /* 0x00808000ceb6783b */ /* 0x0002680000000100 */
[----:B------:R1:W1:Y:S04]  /*1e40*/  LDSM.16.M88.2 R202, [R206+0x9080] ;  /* 0x00908000ceca783b */ /* 0x0002680000000100 */
        /* <DEDUP_REMOVED lines=25> */
[----:B------:R-:W-:Y:S01]  /*1fe0*/  ISETP.GE.AND P6, PT, R8, c[0x0][0x1fc], PT ;  /* 0x00007f0008007a0c */ /* 0x000fe20003fc6270 */
[----:B------:R-:W-:-:S02]  /*1ff0*/  IMAD.U32 R8, RZ, RZ, UR14 ;  /* 0x0000000eff087e24 */ /* 0x000fc4000f8e00ff */
[----:B------:R5:W-:Y:S01]  /*2000*/  LDGSTS.E.BYPASS.LTC128B.128 [R233+0x8080], [R12.64+0x80], !P2 ;  /* 0x080800800ce97fae */ /* 0x000be2000d101d58 */
[----:B------:R-:W-:-:S03]  /*2010*/  ISETP.GT.AND P2, PT, R240, 0xf, PT ;  /* 0x0000000ff000780c */ /* 0x000fc60003f44270 */
[----:B------:R1:W-:Y:S01]  /*2020*/  LDGSTS.E.BYPASS.LTC128B.128 [R233+0x7080], [R24.64], !P0 ;  /* 0x0708000018e97fae */ /* 0x0003e2000c101d58 */
[----:B------:R-:W-:-:S03]  /*2030*/  LEA R6, P0, R6, R16, 0x1 ;  /* 0x0000001006067211 */ /* 0x000fc600078008ff */
[----:B------:R1:W-:Y:S01]  /*2040*/  LDGSTS.E.BYPASS.LTC128B.128 [R233+0x9080], [R24.64+0x80], !P5 ;  /* 0x0908008018e97fae */ /* 0x0003e2000e901d58 */
[----:B------:R-:W-:Y:S02]  /*2050*/  LEA.HI.X R7, R8, R17, R7, 0x1, P0 ;  /* 0x0000001108077211 */ /* 0x000fe400000f0c07 */
[----:B------:R-:W-:-:S03]  /*2060*/  ISETP.GE.AND P5, PT, R11, c[0x0][0x1fc], PT ;  /* 0x00007f000b007a0c */ /* 0x000fc60003fa6270 */
[----:B------:R-:W-:Y:S02]  /*2070*/  @!P2 IADD3 R15, P0, R30, UR7, RZ ;  /* 0x000000071e0fac10 */ /* 0x000fe4000ff1e0ff */
[----:B--2---:R-:W-:Y:S01]  /*2080*/  CS2R R30, SRZ ;  /* 0x00000000001e7805 */ /* 0x004fe2000001ff00 */
[----:B-----5:R-:W-:Y:S02]  /*2090*/  SHF.R.S32.HI R12, RZ, 0x1f, R14 ;  /* 0x0000001fff0c7819 */ /* 0x020fe4000001140e */
[----:B------:R-:W-:Y:S02]  /*20a0*/  LEA.HI R13, R4, R20, RZ, 0x1 ;  /* 0x00000014040d7211 */ /* 0x000fe400078f08ff */
[----:B------:R-:W-:Y:S02]  /*20b0*/  LEA.HI R8, R12, R21, RZ, 0x3 ;  /* 0x000000150c087211 */ /* 0x000fe400078f18ff */
[----:B------:R-:W-:Y:S02]  /*20c0*/  @!P2 IADD3.X R12, R239, UR8, RZ, P0, !PT ;  /* 0x00000008ef0cac10 */ /* 0x000fe400087fe4ff */
[----:B------:R-:W-:-:S02]  /*20d0*/  @!P2 LEA R18, P0, R15, c[0x0][0x258], 0x2 ;  /* 0x000096000f12aa11 */ /* 0x000fc400078010ff */
[----:B------:R-:W-:Y:S02]  /*20e0*/  LOP3.LUT R8, R8, 0xfffffff8, RZ, 0xc0, !PT ;  /* 0xfffffff808087812 */ /* 0x000fe400078ec0ff */
[----:B------:R-:W-:Y:S01]  /*20f0*/  @!P2 LEA.HI.X R19, R15, c[0x0][0x25c], R12, 0x2, P0 ;  /* 0x000097000f13aa11 */ /* 0x000fe200000f140c */
[----:B------:R-:W-:Y:S01]  /*2100*/  IMAD.U32 R12, RZ, RZ, UR21 ;  /* 0x00000015ff0c7e24 */ /* 0x000fe2000f8e00ff */
[----:B------:R-:W-:Y:S01]  /*2110*/  ISETP.GE.AND P0, PT, R11, c[0x0][0x1fc], PT ;  /* 0x00007f000b007a0c */ /* 0x000fe20003f06270 */
[----:B------:R-:W-:Y:S01]  /*2120*/  IMAD.IADD R8, R21, 0x1, -R8 ;  /* 0x0000000115087824 */ /* 0x000fe200078e0a08 */
[----:B------:R-:W-:Y:S01]  /*2130*/  IADD3 R11, -R9, c[0x0][0x168], -R248 ;  /* 0x00005a00090b7a10 */ /* 0x000fe20007ffe9f8 */
[----:B------:R-:W-:Y:S01]  /*2140*/  IMAD.WIDE.U32 R22, R12, c[0x0][0x290], R22 ;  /* 0x0000a4000c167a25 */ /* 0x000fe200078e0016 */
[----:B------:R-:W-:Y:S02]  /*2150*/  SEL R9, RZ, 0x1, P1 ;  /* 0x00000001ff097807 */ /* 0x000fe40000800000 */
[----:B------:R-:W-:Y:S01]  /*2160*/  SEL R242, RZ, 0xffffffff, P0 ;  /* 0xfffffffffff27807 */ /* 0x000fe20000000000 */
[----:B------:R-:W-:Y:S01]  /*2170*/  IMAD.SHL.U32 R12, R3, 0x10, RZ ;  /* 0x00000010030c7824 */ /* 0x000fe200078e00ff */
[C---:B------:R-:W-:Y:S01]  /*2180*/  ISETP.LT.OR P1, PT, R11.reuse, 0x1, P6 ;  /* 0x000000010b00780c */ /* 0x040fe20003721670 */
[----:B------:R-:W-:Y:S01]  /*2190*/  IMAD.SHL.U32 R244, R8, 0x20, RZ ;  /* 0x0000002008f47824 */ /* 0x000fe200078e00ff */
[C---:B------:R-:W-:Y:S01]  /*21a0*/  ISETP.LT.OR P0, PT, R11.reuse, 0x1, P5 ;  /* 0x000000010b00780c */ /* 0x040fe20002f01670 */
[----:B------:R-:W-:Y:S01]  /*21b0*/  IMAD.SHL.U32 R242, R242, 0x2, RZ ;  /* 0x00000002f2f27824 */ /* 0x000fe200078e00ff */
[C---:B------:R-:W-:Y:S01]  /*21c0*/  ISETP.LT.OR P6, PT, R11.reuse, 0x21, P6 ;  /* 0x000000210b00780c */ /* 0x040fe200037c1670 */
[----:B------:R2:W-:Y:S01]  /*21d0*/  STL.64 [R1], R22 ;  /* 0x0000001601007387 */ /* 0x0005e20000100a00 */
[----:B------:R-:W-:-:S02]  /*21e0*/  ISETP.LT.OR P5, PT, R11, 0x21, P5 ;  /* 0x000000210b00780c */ /* 0x000fc40002fa1670 */
[----:B------:R-:W-:Y:S01]  /*21f0*/  LOP3.LUT R11, R2, 0x18, RZ, 0xc0, !PT ;  /* 0x00000018020b7812 */ /* 0x000fe200078ec0ff */
[----:B------:R-:W-:Y:S01]  /*2200*/  @!P2 IMAD.SHL.U32 R2, R240, 0x10, RZ ;  /* 0x00000010f002a824 */ /* 0x000fe200078e00ff */
[----:B------:R-:W-:Y:S01]  /*2210*/  IADD3 R238, R23, UR4, RZ ;  /* 0x0000000417ee7c10 */ /* 0x000fe2000fffe0ff */
[----:B------:R-:W-:Y:S01]  /*2220*/  UMOV UR4, URZ ;  /* 0x0000003f00047c82 */ /* 0x000fe20008000000 */
[----:B------:R-:W-:Y:S02]  /*2230*/  LOP3.LUT R244, R11, 0xe0, R244, 0xf8, !PT ;  /* 0x000000e00bf47812 */ /* 0x000fe400078ef8f4 */
[----:B------:R5:W-:Y:S01]  /*2240*/  @!P2 LDGSTS.E.BYPASS.LTC128B.128 [R2+0x12080], [R18.64] ;  /* 0x120800001202afae */ /* 0x000be2000b901d58 */
[----:B------:R-:W-:Y:S02]  /*2250*/  LOP3.LUT R13, R13, 0xfffffffe, RZ, 0xc0, !PT ;  /* 0xfffffffe0d0d7812 */ /* 0x000fe400078ec0ff */
[----:B------:R-:W-:Y:S01]  /*2260*/  LOP3.LUT R242, R242, 0x2, R9, 0xe2, !PT ;  /* 0x00000002f2f27812 */ /* 0x000fe200078ee209 */
[----:B------:R-:W0:Y:S01]  /*2270*/  LDGDEPBAR ;  /* 0x00000000000079af */ /* 0x000e220000000000 */
[----:B------:R-:W-:Y:S01]  /*2280*/  LOP3.LUT R14, R14, 0x3ffffffc, RZ, 0xc0, !PT ;  /* 0x3ffffffc0e0e7812 */ /* 0x000fe200078ec0ff */
[----:B------:R-:W-:-:S02]  /*2290*/  IMAD.IADD R13, R20, 0x1, -R13 ;  /* 0x00000001140d7824 */ /* 0x000fc400078e0a0d */
[----:B------:R2:W-:Y:S01]  /*22a0*/  LDGSTS.E.BYPASS.LTC128B.128 [R233+0xe080], [R16.64], !P1 ;  /* 0x0e08000010e97fae */ /* 0x0005e2000c901d58 */
[C---:B------:R-:W-:Y:S01]  /*22b0*/  LOP3.LUT P1, RZ, R8.reuse, 0x1, RZ, 0xc0, !PT ;  /* 0x0000000108ff7812 */ /* 0x040fe2000782c0ff */
[----:B------:R-:W-:Y:S02]  /*22c0*/  IMAD.SHL.U32 R8, R8, 0x4, RZ ;  /* 0x0000000408087824 */ /* 0x000fe400078e00ff */
[----:B------:R2:W-:Y:S01]  /*22d0*/  LDGSTS.E.BYPASS.LTC128B.128 [R233+0x10080], [R16.64+0x80], !P0 ;  /* 0x1008008010e97fae */ /* 0x0005e2000c101d58 */
[C---:B------:R-:W-:Y:S02]  /*22e0*/  IMAD.SHL.U32 R231, R13.reuse, 0x8, RZ ;  /* 0x000000080de77824 */ /* 0x040fe400078e00ff */
[----:B------:R-:W-:Y:S01]  /*22f0*/  LOP3.LUT R244, R244, 0x18, R8, 0x78, !PT ;  /* 0x00000018f4f47812 */ /* 0x000fe200078e7808 */
[----:B------:R-:W-:Y:S01]  /*2300*/  IMAD.SHL.U32 R230, R13, 0x20, RZ ;  /* 0x000000200de67824 */ /* 0x000fe200078e00ff */
[----:B------:R2:W-:Y:S01]  /*2310*/  LDGSTS.E.BYPASS.LTC128B.128 [R233+0xf080], [R6.64], !P6 ;  /* 0x0f08000006e97fae */ /* 0x0005e2000f101d58 */
[----:B------:R-:W-:Y:S01]  /*2320*/  LOP3.LUT R231, R231, 0x8, RZ, 0xc0, !PT ;  /* 0x00000008e7e77812 */ /* 0x000fe200078ec0ff */
[----:B------:R-:W-:-:S02]  /*2330*/  IMAD.SHL.U32 R13, R13, 0x100, RZ ;  /* 0x000001000d0d7824 */ /* 0x000fc400078e00ff */
[----:B------:R-:W-:Y:S01]  /*2340*/  LOP3.LUT R230, R11, 0x20, R230, 0xf8, !PT ;  /* 0x000000200be67812 */ /* 0x000fe200078ef8e6 */
[----:B------:R-:W-:Y:S01]  /*2350*/  IMAD.IADD R14, R240, 0x1, -R14 ;  /* 0x00000001f00e7824 */ /* 0x000fe200078e0a0e */
[----:B------:R2:W-:Y:S03]  /*2360*/  LDGSTS.E.BYPASS.LTC128B.128 [R233+0x11080], [R6.64+0x80], !P5 ;  /* 0x1108008006e97fae */ /* 0x0005e6000e901d58 */
[----:B------:R-:W-:Y:S01]  /*2370*/  IMAD R14, R14, 0x2, R227 ;  /* 0x000000020e0e7824 */ /* 0x000fe200078e02e3 */
[C---:B-----5:R-:W-:Y:S02]  /*2380*/  LOP3.LUT R2, R243.reuse, 0x7ffffffc, RZ, 0xc0, !PT ;  /* 0x7ffffffcf3027812 */ /* 0x060fe400078ec0ff */
[----:B------:R-:W-:Y:S01]  /*2390*/  LEA.HI.SX32 R243, R243, R12, 0x1e ;  /* 0x0000000cf3f37211 */ /* 0x000fe200078ff2ff */
[----:B------:R-:W-:Y:S01]  /*23a0*/  IMAD.IADD R244, R14, 0x1, R244 ;  /* 0x000000010ef47824 */ /* 0x000fe200078e02f4 */
[----:B------:R-:W-:Y:S01]  /*23b0*/  LOP3.LUT R12, R12, 0x10, RZ, 0xc0, !PT ;  /* 0x000000100c0c7812 */ /* 0x000fe200078ec0ff */
[----:B------:R-:W-:Y:S01]  /*23c0*/  IMAD.IADD R2, R10, 0x1, -R2 ;  /* 0x000000010a027824 */ /* 0x000fe200078e0a02 */
[----:B------:R-:W-:Y:S01]  /*23d0*/  LOP3.LUT R10, R4, 0xfffffff0, RZ, 0xc0, !PT ;  /* 0xfffffff0040a7812 */ /* 0x000fe200078ec0ff */
[----:B------:R-:W-:Y:S01]  /*23e0*/  IMAD.SHL.U32 R244, R244, 0x2, RZ ;  /* 0x00000002f4f47824 */ /* 0x000fe200078e00ff */
[----:B------:R-:W-:Y:S01]  /*23f0*/  LOP3.LUT R12, R12, 0xe0, R5, 0xf8, !PT ;  /* 0x000000e00c0c7812 */ /* 0x000fe200078ef805 */
[----:B------:R-:W-:Y:S01]  /*2400*/  IMAD R250, R250, 0x4, R2 ;  /* 0x00000004fafa7824 */ /* 0x000fe200078e0202 */
[----:B------:R-:W-:Y:S01]  /*2410*/  IADD3 R5, P0, R22, UR7, RZ ;  /* 0x0000000716057c10 */ /* 0x000fe2000ff1e0ff */
[----:B------:R-:W-:Y:S01]  /*2420*/  IMAD.IADD R10, R240, 0x1, -R10 ;  /* 0x00000001f00a7824 */ /* 0x000fe200078e0a0a */
[----:B------:R-:W-:Y:S01]  /*2430*/  LOP3.LUT R12, R12, 0x100, R13, 0xf8, !PT ;  /* 0x000001000c0c7812 */ /* 0x000fe200078ef80d */
[----:B------:R-:W-:Y:S01]  /*2440*/  IMAD.SHL.U32 R250, R250, 0x2, RZ ;  /* 0x00000002fafa7824 */ /* 0x000fe200078e00ff */
[----:B------:R-:W-:Y:S01]  /*2450*/  IADD3.X R2, R238, UR8, RZ, P0, !PT ;  /* 0x00000008ee027c10 */ /* 0x000fe200087fe4ff */
[----:B------:R-:W-:Y:S01]  /*2460*/  IMAD.SHL.U32 R9, R10, 0x20, RZ ;  /* 0x000000200a097824 */ /* 0x000fe200078e00ff */
[----:B------:R-:W-:Y:S01]  /*2470*/  SHF.R.S32.HI R8, RZ, 0x1f, R10 ;  /* 0x0000001fff087819 */ /* 0x000fe2000001140a */
[----:B------:R-:W-:Y:S01]  /*2480*/  ULDC UR8, c[0x0][0x198] ;  /* 0x0000660000087ab9 */ /* 0x000fe20000000800 */
[----:B------:R-:W-:-:S02]  /*2490*/  LEA R4, P0, R5, c[0x0][0x280], 0x2 ;  /* 0x0000a00005047a11 */ /* 0x000fc400078010ff */
[----:B------:R-:W-:Y:S02]  /*24a0*/  LEA.HI R8, R8, R10, RZ, 0x3 ;  /* 0x0000000a08087211 */ /* 0x000fe400078f18ff */
[----:B------:R-:W-:Y:S02]  /*24b0*/  LEA.HI.X R5, R5, c[0x0][0x284], R2, 0x2, P0 ;  /* 0x0000a10005057a11 */ /* 0x000fe400000f1402 */
[----:B------:R-:W-:Y:S02]  /*24c0*/  LOP3.LUT R2, R8, 0xfffffff8, RZ, 0xc0, !PT ;  /* 0xfffffff808027812 */ /* 0x000fe400078ec0ff */
[C---:B------:R-:W-:Y:S02]  /*24d0*/  LOP3.LUT P6, RZ, R10.reuse, 0x4, RZ, 0xc0, !PT ;  /* 0x000000040aff7812 */ /* 0x040fe400078cc0ff */
[----:B------:R-:W-:Y:S01]  /*24e0*/  LOP3.LUT R9, R231, 0x1e0, R9, 0xf8, !PT ;  /* 0x000001e0e7097812 */ /* 0x000fe200078ef809 */
[----:B------:R-:W-:Y:S01]  /*24f0*/  IMAD.IADD R2, R10, 0x1, -R2 ;  /* 0x000000010a027824 */ /* 0x000fe200078e0a02 */
[----:B------:R-:W-:Y:S01]  /*2500*/  ISETP.GE.AND P0, PT, R240, 0x10, PT ;  /* 0x00000010f000780c */ /* 0x000fe20003f06270 */
[----:B------:R-:W-:Y:S01]  /*2510*/  IMAD.SHL.U32 R10, R10, 0x4, RZ ;  /* 0x000000040a0a7824 */ /* 0x000fe200078e00ff */
[----:B------:R-:W-:Y:S01]  /*2520*/  LOP3.LUT R228, R12, 0x8, R0, 0xf8, !PT ;  /* 0x000000080ce47812 */ /* 0x000fe200078ef800 */
[----:B------:R-:W-:Y:S01]  /*2530*/  IMAD.SHL.U32 R11, R2, 0x40, RZ ;  /* 0x00000040020b7824 */ /* 0x000fe200078e00ff */
[----:B------:R-:W-:-:S02]  /*2540*/  LOP3.LUT R12, R12, 0x1c0, RZ, 0xc0, !PT ;  /* 0x000001c00c0c7812 */ /* 0x000fc400078ec0ff */
[----:B------:R-:W-:Y:S02]  /*2550*/  LOP3.LUT R9, R9, 0x38, R10, 0x78, !PT ;  /* 0x0000003809097812 */ /* 0x000fe400078e780a */
[----:B------:R-:W-:Y:S02]  /*2560*/  LOP3.LUT R11, R11, 0x1c0, RZ, 0xc0, !PT ;  /* 0x000001c00b0b7812 */ /* 0x000fe400078ec0ff */
[----:B------:R-:W-:Y:S01]  /*2570*/  LOP3.LUT R227, R9, R227, RZ, 0xfc, !PT ;  /* 0x000000e309e37212 */ /* 0x000fe200078efcff */
[----:B------:R-:W-:Y:S01]  /*2580*/  IMAD.SHL.U32 R9, R8, 0x40, RZ ;  /* 0x0000004008097824 */ /* 0x000fe200078e00ff */
[----:B------:R-:W-:Y:S02]  /*2590*/  SHF.R.U32.HI R0, RZ, 0x3, R11 ;  /* 0x00000003ff007819 */ /* 0x000fe4000001160b */
[----:B------:R-:W-:Y:S02]  /*25a0*/  IADD3 R245, R244, 0x126c0, RZ ;  /* 0x000126c0f4f57810 */ /* 0x000fe40007ffe0ff */
[----:B------:R-:W-:-:S02]  /*25b0*/  LOP3.LUT R231, R0, R11, R231, 0x1e, !PT ;  /* 0x0000000b00e77212 */ /* 0x000fc400078e1ee7 */
[----:B------:R-:W-:Y:S02]  /*25c0*/  LOP3.LUT R230, R0, R230, R11, 0x1e, !PT ;  /* 0x000000e600e67212 */ /* 0x000fe400078e1e0b */
[----:B------:R-:W-:Y:S02]  /*25d0*/  LOP3.LUT R0, R9, 0xfffffe00, RZ, 0xc0, !PT ;  /* 0xfffffe0009007812 */ /* 0x000fe400078ec0ff */
[----:B------:R-:W-:Y:S02]  /*25e0*/  SHF.R.U32.HI R8, RZ, 0x3, R12 ;  /* 0x00000003ff087819 */ /* 0x000fe4000001160c */
[----:B------:R-:W-:Y:S01]  /*25f0*/  LOP3.LUT R230, R230, R0, RZ, 0xfc, !PT ;  /* 0x00000000e6e67212 */ /* 0x000fe200078efcff */
[----:B------:R-:W-:Y:S01]  /*2600*/  IMAD R3, R3, 0x400, R0 ;  /* 0x0000040003037824 */ /* 0x000fe200078e0200 */
[----:B------:R-:W-:Y:S01]  /*2610*/  LOP3.LUT R228, R8, R228, RZ, 0x3c, !PT ;  /* 0x000000e408e47212 */ /* 0x000fe200078e3cff */
[----:B------:R-:W-:Y:S01]  /*2620*/  @!P0 IMAD.SHL.U32 R0, R240, 0x10, RZ ;  /* 0x00000010f0008824 */ /* 0x000fe200078e00ff */
[----:B------:R-:W-:Y:S01]  /*2630*/  SEL R226, R226, 0xfffffff0, !P6 ;  /* 0xfffffff0e2e27807 */ /* 0x000fe20007000000 */
[----:B------:R-:W-:Y:S01]  /*2640*/  IMAD.IADD R231, R3, 0x1, R231 ;  /* 0x0000000103e77824 */ /* 0x000fe200078e02e7 */
[----:B------:R-:W-:Y:S01]  /*2650*/  IADD3 R3, R244, 0x12480, RZ ;  /* 0x00012480f4037810 */ /* 0x000fe20007ffe0ff */
[----:B------:R-:W-:Y:S01]  /*2660*/  IMAD.SHL.U32 R228, R228, 0x2, RZ ;  /* 0x00000002e4e47824 */ /* 0x000fe200078e00ff */
[----:B------:R5:W-:Y:S01]  /*2670*/  @!P0 LDGSTS.E.BYPASS.LTC128B.128 [R0+0x12280], [R4.64] ;  /* 0x1228000004008fae */ /* 0x000be2000b901d58 */
[C---:B------:R-:W-:Y:S01]  /*2680*/  LOP3.LUT P0, RZ, R2.reuse, 0x4, RZ, 0xc0, !PT ;  /* 0x0000000402ff7812 */ /* 0x040fe2000780c0ff */
[----:B------:R-:W-:Y:S01]  /*2690*/  IMAD.SHL.U32 R224, R231, 0x2, RZ ;  /* 0x00000002e7e07824 */ /* 0x000fe200078e00ff */
[----:B------:R-:W-:Y:S01]  /*26a0*/  @P1 IADD3 R245, R3, 0x1c0, RZ ;  /* 0x000001c003f51810 */ /* 0x000fe20007ffe0ff */
[----:B------:R-:W0:Y:S01]  /*26b0*/  LDGDEPBAR ;  /* 0x00000000000079af */ /* 0x000e220000000000 */
[----:B------:R-:W-:-:S02]  /*26c0*/  LOP3.LUT P1, RZ, R2, 0x2, RZ, 0xc0, !PT ;  /* 0x0000000202ff7812 */ /* 0x000fc4000782c0ff */
[----:B------:R-:W-:Y:S01]  /*26d0*/  LEA R227, R227, 0x15480, 0x1 ;  /* 0x00015480e3e37811 */ /* 0x000fe200078e08ff */
[----:B------:R-:W0:Y:S01]  /*26e0*/  LDGDEPBAR ;  /* 0x00000000000079af */ /* 0x000e220000000000 */
[----:B------:R-:W-:Y:S02]  /*26f0*/  SEL R225, R225, 0xfffffff0, !P1 ;  /* 0xfffffff0e1e17807 */ /* 0x000fe40004800000 */
[----:B------:R-:W-:Y:S01]  /*2700*/  IADD3 R251, -R250, UR5, RZ ;  /* 0x00000005fafb7c10 */ /* 0x000fe2000fffe1ff */
[----:B------:R-:W-:Y:S01]  /*2710*/  IMAD R226, R226, 0x2, R227 ;  /* 0x00000002e2e27824 */ /* 0x000fe200078e02e3 */
[----:B------:R-:W-:Y:S01]  /*2720*/  ULDC UR5, c[0x0][0x168] ;  /* 0x00005a0000057ab9 */ /* 0x000fe20000000800 */
[----:B------:R-:W-:Y:S02]  /*2730*/  IMAD.IADD R221, R231, 0x1, R225 ;  /* 0x00000001e7dd7824 */ /* 0x000fe400078e02e1 */
[----:B-----5:R-:W-:-:S05]  /*2740*/  IMAD.MOV.U32 R0, RZ, RZ, 0x20 ;  /* 0x00000020ff007424 */ /* 0x020fca00078e00ff */
[C---:B------:R-:W-:Y:S02]  /*2750*/  SEL R223, R0.reuse, 0xffffffe0, !P0 ;  /* 0xffffffe000df7807 */ /* 0x040fe40004000000 */
[----:B------:R-:W-:-:S03]  /*2760*/  SEL R0, R0, 0xffffffe0, !P1 ;  /* 0xffffffe000007807 */ /* 0x000fc60004800000 */
[--C-:B------:R-:W-:Y:S02]  /*2770*/  IMAD.IADD R220, R231, 0x1, R223.reuse ;  /* 0x00000001e7dc7824 */ /* 0x100fe400078e02df */
[----:B------:R-:W-:Y:S02]  /*2780*/  IMAD.IADD R0, R224, 0x1, R0 ;  /* 0x00000001e0007824 */ /* 0x000fe400078e0200 */
[C---:B------:R-:W-:Y:S02]  /*2790*/  IMAD.IADD R222, R225.reuse, 0x1, R223 ;  /* 0x00000001e1de7824 */ /* 0x040fe400078e02df */
[----:B-1234-:R-:W-:Y:S02]  /*27a0*/  IMAD.IADD R219, R225, 0x1, R220 ;  /* 0x00000001e1db7824 */ /* 0x01efe400078e02dc */
.L_x_683:
        /* <DEDUP_REMOVED lines=136> */
[----:B--2---:R-:W2:Y:S08]  /*3030*/  LDSM.16.M88.2 R4, [R216+0x5080] ;  /* 0x00508000d804783b */ /* 0x004eb00000000100 */
[----:B------:R-:W1:Y:S10]  /*3040*/  MUFU.TANH R144, R8 ;  /* 0x0000000800907308 */ /* 0x000e740000002400 */
[----:B------:R-:W1:Y:S10]  /*3050*/  MUFU.TANH R145, R9 ;  /* 0x0000000900917308 */ /* 0x000e740000002400 */
[----:B------:R-:W1:Y:S10]  /*3060*/  MUFU.TANH R146, R10 ;  /* 0x0000000a00927308 */ /* 0x000e740000002400 */
[----:B------:R-:W1:Y:S01]  /*3070*/  MUFU.TANH R147, R11 ;  /* 0x0000000b00937308 */ /* 0x000e620000002400 */
[-C--:B--2---:R-:W-:Y:S09]  /*3080*/  HMMA.16816.F32.BF16 R20, R152, R4.reuse, R20 ;  /* 0x000000049814723c */ /* 0x084ff20000041814 */
[----:B------:R-:W2:Y:S01]  /*3090*/  MUFU.TANH R148, R12 ;  /* 0x0000000c00947308 */ /* 0x000ea20000002400 */
[----:B------:R-:W-:Y:S07]  /*30a0*/  HMMA.16816.F32.BF16 R24, R136, R4, R24 ;  /* 0x000000048818723c */ /* 0x000fee0000041818 */
[----:B------:R-:W-:Y:S02]  /*30b0*/  MOV R139, UR4 ;  /* 0x00000004008b7c02 */ /* 0x000fe40008000f00 */
[----:B------:R-:W1:Y:S03]  /*30c0*/  MUFU.TANH R149, R13 ;  /* 0x0000000d00957308 */ /* 0x000e660000002400 */
[----:B------:R-:W-:Y:S02]  /*30d0*/  LEA R139, R139, R243, 0x6 ;  /* 0x000000f38b8b7211 */ /* 0x000fe400078e30ff */
[----:B------:R-:W-:Y:S03]  /*30e0*/  FMUL.FTZ R20, R20, c[0x0][0x2b4] ;  /* 0x0000ad0014147a20 */ /* 0x000fe60000410000 */
[----:B------:R1:W1:Y:S02]  /*30f0*/  LDS R211, [R139.X4+0x12080] ;  /* 0x012080008bd37984 */ /* 0x0002640000004800 */
[----:B------:R-:W1:Y:S01]  /*3100*/  MUFU.TANH R150, R14 ;  /* 0x0000000e00967308 */ /* 0x000e620000002400 */
[----:B------:R-:W-:Y:S02]  /*3110*/  FMUL.FTZ R21, R21, c[0x0][0x2b4] ;  /* 0x0000ad0015157a20 */ /* 0x000fe40000410000 */
[----:B------:R-:W-:Y:S01]  /*3120*/  FMUL.FTZ R22, R22, c[0x0][0x2b4] ;  /* 0x0000ad0016167a20 */ /* 0x000fe20000410000 */
[----:B------:R1:W1:Y:S01]  /*3130*/  LDS R158, [R139.X4+0x120a0] ;  /* 0x0120a0008b9e7984 */ /* 0x0002620000004800 */
[----:B------:R-:W-:Y:S02]  /*3140*/  FMUL.FTZ R23, R23, c[0x0][0x2b4] ;  /* 0x0000ad0017177a20 */ /* 0x000fe40000410000 */
[----:B------:R-:W-:Y:S02]  /*3150*/  FMUL.FTZ R24, R24, c[0x0][0x2b4] ;  /* 0x0000ad0018187a20 */ /* 0x000fe40000410000 */
[----:B------:R1:W1:Y:S01]  /*3160*/  LDS R157, [R139.X4+0x12100] ;  /* 0x012100008b9d7984 */ /* 0x0002620000004800 */
[----:B------:R-:W1:Y:S01]  /*3170*/  MUFU.TANH R156, R20 ;  /* 0x00000014009c7308 */ /* 0x000e620000002400 */
[----:B------:R-:W-:Y:S02]  /*3180*/  FMUL.FTZ R25, R25, c[0x0][0x2b4] ;  /* 0x0000ad0019197a20 */ /* 0x000fe40000410000 */
[----:B------:R-:W-:Y:S01]  /*3190*/  FMUL.FTZ R26, R26, c[0x0][0x2b4] ;  /* 0x0000ad001a1a7a20 */ /* 0x000fe20000410000 */
[----:B------:R-:W1:Y:S01]  /*31a0*/  LDS R139, [R139.X4+0x12120] ;  /* 0x012120008b8b7984 */ /* 0x000e620000004800 */
[----:B------:R-:W-:Y:S04]  /*31b0*/  DEPBAR.LE SB0, 0x0 ;  /* 0x000080000000791a */ /* 0x000fe80000000000 */
[----:B------:R-:W-:Y:S01]  /*31c0*/  FMUL.FTZ R27, R27, c[0x0][0x2b4] ;  /* 0x0000ad001b1b7a20 */ /* 0x000fe20000410000 */
[----:B------:R-:W1:Y:S01]  /*31d0*/  MUFU.TANH R151, R15 ;  /* 0x0000000f00977308 */ /* 0x000e620000002400 */
[----:B------:R-:W-:Y:S09]  /*31e0*/  BAR.SYNC.DEFER_BLOCKING 0x0 ;  /* 0x0000000000007b1d */ /* 0x000ff20000010000 */
[----:B------:R-:W1:Y:S10]  /*31f0*/  MUFU.TANH R136, R21 ;  /* 0x0000001500887308 */ /* 0x000e740000002400 */
[----:B------:R-:W1:Y:S01]  /*3200*/  MUFU.TANH R152, R16 ;  /* 0x0000001000987308 */ /* 0x000e620000002400 */
[----:B------:R1:W1:Y:S09]  /*3210*/  LDSM.16.M88.4 R76, [R224+0xf080] ;  /* 0x00f08000e04c783b */ /* 0x0002720000000200 */
[----:B------:R-:W1:Y:S01]  /*3220*/  MUFU.TANH R137, R22 ;  /* 0x0000001600897308 */ /* 0x000e620000002400 */
[----:B------:R1:W1:Y:S05]  /*3230*/  LDSM.16.M88.4 R80, [R0+0xe080] ;  /* 0x00e080000050783b */ /* 0x00026a0000000200 */
[----:B------:R1:W1:Y:S04]  /*3240*/  LDSM.16.M88.4 R132, [R0+0xf080] ;  /* 0x00f080000084783b */ /* 0x0002680000000200 */
        /* <DEDUP_REMOVED lines=10> */
[----:B--234-:R-:W-:Y:S01]  /*32f0*/  IADD3 R4, R233, 0x6080, RZ ;  /* 0x00006080e9047810 */ /* 0x01cfe20007ffe0ff */
[----:B------:R-:W2:Y:S01]  /*3300*/  LDL.64 R212, [R1+0x8] ;  /* 0x0000080001d47983 */ /* 0x000ea20000100a00 */
[----:B------:R-:W-:Y:S01]  /*3310*/  USHF.R.S32.HI UR26, URZ, 0x1f, UR17 ;  /* 0x0000001f3f1a7899 */ /* 0x000fe20008011411 */
[----:B------:R-:W-:Y:S01]  /*3320*/  IMAD.U32 R6, RZ, RZ, UR23 ;  /* 0x00000017ff067e24 */ /* 0x000fe2000f8e00ff */
[----:B------:R-:W-:Y:S01]  /*3330*/  ULDC.64 UR6, c[0x0][0x178] ;  /* 0x00005e0000067ab9 */ /* 0x000fe20000000a00 */
[----:B------:R-:W-:Y:S01]  /*3340*/  IMAD.U32 R5, RZ, RZ, UR16 ;  /* 0x00000010ff057e24 */ /* 0x000fe2000f8e00ff */
[----:B------:R-:W-:Y:S02]  /*3350*/  UIMAD UR26, UR26, UR6, URZ ;  /* 0x000000061a1a72a4 */ /* 0x000fe4000f8e023f */
[----:B------:R-:W-:Y:S01]  /*3360*/  @!P2 LEA R6, R6, 0x40, 0x6 ;  /* 0x000000400606a811 */ /* 0x000fe200078e30ff */
[----:B------:R-:W-:Y:S02]  /*3370*/  UIMAD.WIDE.U32 UR28, UR17, UR6, URZ ;  /* 0x00000006111c72a5 */ /* 0x000fe4000f8e003f */
[----:B------:R-:W-:Y:S02]  /*3380*/  UIMAD UR26, UR17, UR7, UR26 ;  /* 0x00000007111a72a4 */ /* 0x000fe4000f8e021a */
[----:B------:R-:W-:Y:S02]  /*3390*/  USHF.L.U32 UR6, UR28, 0x6, URZ ;  /* 0x000000061c067899 */ /* 0x000fe4000800063f */
[----:B------:R-:W-:Y:S02]  /*33a0*/  UIADD3 UR26, UR29, UR26, URZ ;  /* 0x0000001a1d1a7290 */ /* 0x000fe4000fffe03f */
[----:B------:R-:W-:Y:S02]  /*33b0*/  UIMAD UR7, UR17, UR12, UR9 ;  /* 0x0000000c110772a4 */ /* 0x000fe4000f8e0209 */
[----:B------:R-:W-:Y:S01]  /*33c0*/  IADD3 R3, P5, R236, UR6, RZ ;  /* 0x00000006ec037c10 */ /* 0x000fe2000ffbe0ff */
[----:B------:R-:W-:Y:S03]  /*33d0*/  USHF.L.U64.HI UR26, UR28, 0x6, UR26 ;  /* 0x000000061c1a7899 */ /* 0x000fe6000801021a */
[C---:B------:R-:W-:Y:S02]  /*33e0*/  LEA R10, P1, R3.reuse, c[0x0][0x160], 0x1 ;  /* 0x00005800030a7a11 */ /* 0x040fe400078208ff */
[----:B------:R-:W-:Y:S02]  /*33f0*/  IADD3 R8, -R248, UR7, RZ ;  /* 0x00000007f8087c10 */ /* 0x000fe4000fffe1ff */
[----:B------:R-:W-:Y:S02]  /*3400*/  IADD3.X R2, R232, UR26, RZ, P5, !PT ;  /* 0x0000001ae8027c10 */ /* 0x000fe4000affe4ff */
[----:B------:R-:W-:Y:S02]  /*3410*/  IADD3 R5, P6, P5, R236, UR6, R5 ;  /* 0x00000006ec057c10 */ /* 0x000fe4000fdde005 */
[----:B------:R-:W-:Y:S01]  /*3420*/  LEA.HI.X R11, R3, c[0x0][0x164], R2, 0x1, P1 ;  /* 0x00005900030b7a11 */ /* 0x000fe200008f0c02 */
[----:B------:R-:W-:Y:S02]  /*3430*/  IMAD.U32 R2, RZ, RZ, UR15 ;  /* 0x0000000fff027e24 */ /* 0x000fe4000f8e00ff */
[----:B------:R-:W-:Y:S03]  /*3440*/  IMAD.U32 R3, RZ, RZ, UR18 ;  /* 0x00000012ff037e24 */ /* 0x000fe6000f8e00ff */
[----:B------:R-:W-:Y:S01]  /*3450*/  IADD3.X R2, R232, UR26, R2, P6, P5 ;  /* 0x0000001ae8027c10 */ /* 0x000fe2000b7ea402 */
[----:B------:R-:W-:Y:S01]  /*3460*/  IMAD R3, R3, 0x4000, R4 ;  /* 0x0000400003037824 */ /* 0x000fe200078e0204 */
[C---:B------:R-:W-:Y:S01]  /*3470*/  LEA R14, P6, R5.reuse, c[0x0][0x160], 0x1 ;  /* 0x00005800050e7a11 */ /* 0x040fe200078c08ff */
[----:B------:R-:W-:Y:S03]  /*3480*/  IMAD.SHL.U32 R4, R240, 0x4, RZ ;  /* 0x00000004f0047824 */ /* 0x000fe600078e00ff */
[----:B------:R-:W-:Y:S01]  /*3490*/  LEA.HI.X R15, R5, c[0x0][0x164], R2, 0x1, P6 ;  /* 0x00005900050f7a11 */ /* 0x000fe200030f0c02 */
[----:B------:R-:W-:Y:S01]  /*34a0*/  IMAD.U32 R2, RZ, RZ, UR18 ;  /* 0x00000012ff027e24 */ /* 0x000fe2000f8e00ff */
[----:B------:R-:W-:Y:S03]  /*34b0*/  ISETP.LT.OR P6, PT, R8, 0x1, P3 ;  /* 0x000000010800780c */ /* 0x000fe60001fc1670 */
[----:B------:R-:W-:Y:S04]  /*34c0*/  @!P2 IMAD R2, R2, 0x40, R4 ;  /* 0x000000400202a824 */ /* 0x000fe800078e0204 */
[----:B------:R-:W-:Y:S01]  /*34d0*/  @!P2 IMAD.SHL.U32 R2, R2, 0x4, RZ ;  /* 0x000000040202a824 */ /* 0x000fe200078e00ff */
[C---:B--2---:R-:W-:Y:S04]  /*34e0*/  @!P2 IADD3 R7, P1, R6.reuse, R212, RZ ;  /* 0x000000d40607a210 */ /* 0x044fe80007f3e0ff */
[----:B------:R-:W-:Y:S02]  /*34f0*/  @!P2 LEA.HI.X.SX32 R6, R6, R239, 0x1, P1 ;  /* 0x000000ef0606a211 */ /* 0x000fe400008f0eff */
[C---:B------:R-:W-:Y:S02]  /*3500*/  ISETP.LT.OR P1, PT, R8.reuse, 0x1, P4 ;  /* 0x000000010800780c */ /* 0x040fe40002721670 */
[C---:B------:R-:W-:Y:S04]  /*3510*/  @!P2 LEA R12, P5, R7.reuse, c[0x0][0x258], 0x2 ;  /* 0x00009600070caa11 */ /* 0x040fe800078a10ff */
[----:B------:R-:W-:Y:S02]  /*3520*/  @!P2 LEA.HI.X R13, R7, c[0x0][0x25c], R6, 0x2, P5 ;  /* 0x00009700070daa11 */ /* 0x000fe400028f1406 */
[C---:B------:R-:W-:Y:S05]  /*3530*/  ISETP.LT.OR P5, PT, R8.reuse, 0x21, P4 ;  /* 0x000000210800780c */ /* 0x040fea00027a1670 */
[----:B------:R-:W-:Y:S01]  /*3540*/  @!PT LDS RZ, [RZ] ;  /* 0x00000000fffff984 */ /* 0x000fe20000000800 */
[----:B------:R-:W-:Y:S01]  /*3550*/  @!PT LDS RZ, [RZ] ;  /* 0x00000000fffff984 */ /* 0x000fe20000000800 */
[----:B------:R-:W-:Y:S01]  /*3560*/  @!PT LDS RZ, [RZ] ;  /* 0x00000000fffff984 */ /* 0x000fe20000000800 */
[----:B------:R2:W-:Y:S01]  /*3570*/  LDGSTS.E.BYPASS.LTC128B.128 [R3], [R10.64], !P1 ;  /* 0x000000000a037fae */ /* 0x0005e2000c901d58 */
[----:B------:R-:W-:Y:S04]  /*3580*/  ISETP.LT.OR P1, PT, R8, 0x21, P3 ;  /* 0x000000210800780c */ /* 0x000fe80001f21670 */
[----:B------:R2:W-:Y:S05]  /*3590*/  LDGSTS.E.BYPASS.LTC128B.128 [R3+0x2000], [R10.64+0x80], !P6 ;  /* 0x020000800a037fae */ /* 0x0005ea000f101d58 */
[----:B------:R2:W-:Y:S05]  /*35a0*/  LDGSTS.E.BYPASS.LTC128B.128 [R3+0x1000], [R14.64], !P5 ;  /* 0x010000000e037fae */ /* 0x0005ea000e901d58 */
[----:B------:R2:W-:Y:S05]  /*35b0*/  LDGSTS.E.BYPASS.LTC128B.128 [R3+0x3000], [R14.64+0x80], !P1 ;  /* 0x030000800e037fae */ /* 0x0005ea000c901d58 */
[----:B------:R2:W-:Y:S02]  /*35c0*/  @!P2 LDGSTS.E.BYPASS.LTC128B.128 [R2+0x12080], [R12.64] ;  /* 0x120800000c02afae */ /* 0x0005e4000b901d58 */
.L_x_681:
[-C--:B-1234-:R-:W-:Y:S01]  /*35d0*/  HMMA.16816.F32.BF16 R4, R20, R160.reuse, RZ ;  /* 0x000000a01404723c */ /* 0x09efe200000418ff */
[----:B------:R-:W0:Y:S01]  /*35e0*/  LDGDEPBAR ;  /* 0x00000000000079af */ /* 0x000e220000000000 */
[----:B------:R-:W-:Y:S02]  /*35f0*/  UIMAD UR6, UR22, UR10, UR8 ;  /* 0x0000000a160672a4 */ /* 0x000fe4000f8e0208 */
[----:B------:R-:W-:Y:S02]  /*3600*/  MOV R2, 0xffffffc0 ;  /* 0xffffffc000027802 */ /* 0x000fe40000000f00 */
[----:B------:R-:W-:Y:S02]  /*3610*/  ULEA UR6, UR23, UR6, 0x6 ;  /* 0x0000000617067291 */ /* 0x000fe4000f8e303f */
[C---:B------:R-:W-:Y:S02]  /*3620*/  HMMA.16816.F32.BF16 R8, R76.reuse, R160, RZ ;  /* 0x000000a04c08723c */ /* 0x040fe400000418ff */
[----:B------:R-:W-:Y:S02]  /*3630*/  UIADD3 UR6, UR6, -UR5, UR11 ;  /* 0x8000000506067290 */ /* 0x000fe4000fffe00b */
[----:B------:R-:W-:Y:S04]  /*3640*/  SEL R2, R2, 0x40, P0 ;  /* 0x0000004002027807 */ /* 0x000fe80000000000 */
[-C--:B------:R-:W-:Y:S01]  /*3650*/  HMMA.16816.F32.BF16 R12, R76, R162.reuse, RZ ;  /* 0x000000a24c0c723c */ /* 0x080fe200000418ff */
[----:B------:R-:W-:Y:S03]  /*3660*/  IADD3 R3, R224, R2, RZ ;  /* 0x00000002e0037210 */ /* 0x000fe60007ffe0ff */
[----:B------:R-:W-:Y:S04]  /*3670*/  IADD3 R2, R2, R0, RZ ;  /* 0x0000000002027210 */ /* 0x000fe80007ffe0ff */
[C---:B------:R-:W-:Y:S08]  /*3680*/  HMMA.16816.F32.BF16 R16, R20.reuse, R162, RZ ;  /* 0x000000a21410723c */ /* 0x040ff000000418ff */
[-C--:B------:R-:W-:Y:S08]  /*3690*/  HMMA.16816.F32.BF16 R20, R20, R164.reuse, RZ ;  /* 0x000000a41414723c */ /* 0x080ff000000418ff */
        /* <DEDUP_REMOVED lines=9> */
[----:B------:R-:W-:Y:S07]  /*3730*/  LDSM.16.M88.4 R132, [R3+0x11080] ;  /* 0x011080000384783b */ /* 0x000fee0000000200 */
        /* <DEDUP_REMOVED lines=33> */
[C---:B------:R-:W-:Y:S08]  /*3950*/  HMMA.16816.F32.BF16 R8, R132.reuse, R196, R8 ;  /* 0x000000c48408723c */ /* 0x040ff00000041808 */
[-C--:B------:R-:W-:Y:S08]  /*3960*/  HMMA.16816.F32.BF16 R12, R132, R198.reuse, R12 ;  /* 0x000000c6840c723c */ /* 0x080ff0000004180c */
[C---:B------:R-:W-:Y:S08]  /*3970*/  HMMA.16816.F32.BF16 R16, R76.reuse, R198, R16 ;  /* 0x000000c64c10723c */ /* 0x040ff00000041810 */
[-C--:B------:R-:W-:Y:S01]  /*3980*/  HMMA.16816.F32.BF16 R20, R76, R200.reuse, R20 ;  /* 0x000000c84c14723c */ /* 0x080fe20000041814 */
[----:B------:R1:W3:Y:S07]  /*3990*/  LDSM.16.M88.4 R76, [R2+0x11080] ;  /* 0x01108000024c783b */ /* 0x0002ee0000000200 */
[----:B------:R-:W-:Y:S08]  /*39a0*/  HMMA.16816.F32.BF16 R24, R132, R200, R24 ;  /* 0x000000c88418723c */ /* 0x000ff00000041818 */
[-C--:B--2---:R-:W-:Y:S05]  /*39b0*/  HMMA.16816.F32.BF16 R4, R80, R202.reuse, R4 ;  /* 0x000000ca5004723c */ /* 0x084fea0000041804 */
[----:B-1----:R-:W-:Y:S04]  /*39c0*/  IADD3 R2, -R250, UR6, R243 ;  /* 0x00000006fa027c10 */ /* 0x002fe8000fffe1f3 */
[----:B------:R-:W-:Y:S04]  /*39d0*/  IMNMX R132, R251, R2, PT ;  /* 0x00000002fb847217 */ /* 0x000fe80003800200 */
[----:B------:R-:W-:Y:S04]  /*39e0*/  ISETP.GT.AND P1, PT, R132, RZ, PT ;  /* 0x000000ff8400720c */ /* 0x000fe80003f24270 */
[C---:B------:R-:W-:Y:S01]  /*39f0*/  FSEL R3, R140.reuse, -INF , P1 ;  /* 0xff8000008c037808 */ /* 0x040fe20000800000 */
[----:B------:R-:W-:Y:S01]  /*3a00*/  FFMA.FTZ R140, -R140, R140, 1 ;  /* 0x3f8000008c8c7423 */ /* 0x000fe2000001018c */
[C---:B------:R-:W-:Y:S01]  /*3a10*/  ISETP.GT.AND P1, PT, R132.reuse, 0x1, PT ;  /* 0x000000018400780c */ /* 0x040fe20003f24270 */
[C---:B---3--:R-:W-:Y:S04]  /*3a20*/  HMMA.16816.F32.BF16 R8, R76.reuse, R202, R8 ;  /* 0x000000ca4c08723c */ /* 0x048fe80000041808 */
[--C-:B------:R-:W-:Y:S01]  /*3a30*/  FFMA.FTZ R3, R3, c[0x0][0x29c], -R211.reuse ;  /* 0x0000a70003037a23 */ /* 0x100fe200000108d3 */
[C---:B------:R-:W-:Y:S01]  /*3a40*/  FSEL R133, R141.reuse, -INF , P1 ;  /* 0xff8000008d857808 */ /* 0x040fe20000800000 */
[----:B------:R-:W-:Y:S01]  /*3a50*/  FFMA.FTZ R141, -R141, R141, 1 ;  /* 0x3f8000008d8d7423 */ /* 0x000fe2000001018d */
[----:B------:R-:W-:Y:S01]  /*3a60*/  ISETP.GT.AND P1, PT, R132, 0x20, PT ;  /* 0x000000208400780c */ /* 0x000fe20003f24270 */
[-C--:B------:R-:W-:Y:S02]  /*3a70*/  HMMA.16816.F32.BF16 R12, R76, R204.reuse, R12 ;  /* 0x000000cc4c0c723c */ /* 0x080fe4000004180c */
[----:B------:R-:W1:Y:S02]  /*3a80*/  MUFU.EX2 R3, R3 ;  /* 0x0000000300037308 */ /* 0x000e640000000800 */
[--C-:B------:R-:W-:Y:S01]  /*3a90*/  FFMA.FTZ R133, R133, c[0x0][0x29c], -R211.reuse ;  /* 0x0000a70085857a23 */ /* 0x100fe200000108d3 */
[C---:B------:R-:W-:Y:S01]  /*3aa0*/  FSEL R134, R152.reuse, -INF , P1 ;  /* 0xff80000098867808 */ /* 0x040fe20000800000 */
[----:B------:R-:W-:Y:S01]  /*3ab0*/  FFMA.FTZ R152, -R152, R152, 1 ;  /* 0x3f80000098987423 */ /* 0x000fe20000010198 */
[----:B------:R-:W-:Y:S01]  /*3ac0*/  ISETP.GT.AND P1, PT, R132, 0x21, PT ;  /* 0x000000218400780c */ /* 0x000fe20003f24270 */
[C---:B------:R-:W-:Y:S04]  /*3ad0*/  HMMA.16816.F32.BF16 R16, R80.reuse, R204, R16 ;  /* 0x000000cc5010723c */ /* 0x040fe80000041810 */
[----:B------:R-:W-:Y:S01]  /*3ae0*/  MUFU.EX2 R133, R133 ;  /* 0x0000008500857308 */ /* 0x000fe20000000800 */
[--C-:B------:R-:W-:Y:S03]  /*3af0*/  FFMA.FTZ R134, R134, c[0x0][0x29c], -R211.reuse ;  /* 0x0000a70086867a23 */ /* 0x100fe600000108d3 */
[-C--:B------:R-:W-:Y:S06]  /*3b00*/  HMMA.16816.F32.BF16 R20, R80, R206.reuse, R20 ;  /* 0x000000ce5014723c */ /* 0x080fec0000041814 */
[----:B------:R2:W3:Y:S01]  /*3b10*/  MUFU.EX2 R81, R134 ;  /* 0x0000008600517308 */ /* 0x0004e20000000800 */
[C---:B------:R-:W-:Y:S01]  /*3b20*/  FSEL R80, R153.reuse, -INF , P1 ;  /* 0xff80000099507808 */ /* 0x040fe20000800000 */
[----:B------:R-:W-:Y:S04]  /*3b30*/  HMMA.16816.F32.BF16 R24, R76, R206, R24 ;  /* 0x000000ce4c18723c */ /* 0x000fe80000041818 */
[----:B------:R-:W-:Y:S01]  /*3b40*/  ISETP.GT.AND P1, PT, R132, 0x40, PT ;  /* 0x000000408400780c */ /* 0x000fe20003f24270 */
[--C-:B------:R-:W-:Y:S01]  /*3b50*/  FFMA.FTZ R80, R80, c[0x0][0x29c], -R211.reuse ;  /* 0x0000a70050507a23 */ /* 0x100fe200000108d3 */
[----:B------:R-:W-:Y:S01]  /*3b60*/  IADD3 R83, R2, 0x8, RZ ;  /* 0x0000000802537810 */ /* 0x000fe20007ffe0ff */
[----:B------:R-:W-:Y:S01]  /*3b70*/  FFMA.FTZ R153, -R153, R153, 1 ;  /* 0x3f80000099997423 */ /* 0x000fe20000010199 */
[C---:B------:R-:W-:Y:S01]  /*3b80*/  FSEL R82, R156.reuse, -INF , P1 ;  /* 0xff8000009c527808 */ /* 0x040fe20000800000 */
[----:B------:R-:W-:Y:S01]  /*3b90*/  FFMA.FTZ R156, -R156, R156, 1 ;  /* 0x3f8000009c9c7423 */ /* 0x000fe2000001019c */
[----:B------:R-:W-:Y:S01]  /*3ba0*/  ISETP.GT.AND P1, PT, R132, 0x41, PT ;  /* 0x000000418400780c */ /* 0x000fe20003f24270 */
[----:B------:R-:W4:Y:S01]  /*3bb0*/  MUFU.EX2 R80, R80 ;  /* 0x0000005000507308 */ /* 0x000f220000000800 */
[----:B------:R-:W-:Y:S01]  /*3bc0*/  IMNMX R83, R251, R83, PT ;  /* 0x00000053fb537217 */ /* 0x000fe20003800200 */
[--C-:B------:R-:W-:Y:S01]  /*3bd0*/  FFMA.FTZ R82, R82, c[0x0][0x29c], -R211.reuse ;  /* 0x0000a70052527a23 */ /* 0x100fe200000108d3 */
[C---:B------:R-:W-:Y:S01]  /*3be0*/  FSEL R132, R136.reuse, -INF , P1 ;  /* 0xff80000088847808 */ /* 0x040fe20000800000 */
[----:B------:R-:W-:Y:S01]  /*3bf0*/  FFMA.FTZ R136, -R136, R136, 1 ;  /* 0x3f80000088887423 */ /* 0x000fe20000010188 */
[C---:B------:R-:W-:Y:S02]  /*3c00*/  ISETP.GT.AND P1, PT, R83.reuse, RZ, PT ;  /* 0x000000ff5300720c */ /* 0x040fe40003f24270 */
[C---:B------:R-:W-:Y:S01]  /*3c10*/  ISETP.GT.AND P5, PT, R83.reuse, 0x40, PT ;  /* 0x000000405300780c */ /* 0x040fe20003fa4270 */
[----:B------:R-:W-:Y:S02]  /*3c20*/  FFMA.FTZ R211, R132, c[0x0][0x29c], -R211 ;  /* 0x0000a70084d37a23 */ /* 0x000fe400000108d3 */
[----:B------:R-:W5:Y:S01]  /*3c30*/  LDS R132, [R243.X4+0x12280] ;  /* 0x01228000f3847984 */ /* 0x000f620000004800 */
[C---:B--2---:R-:W-:Y:S01]  /*3c40*/  FSEL R134, R142.reuse, -INF , P1 ;  /* 0xff8000008e867808 */ /* 0x044fe20000800000 */
[----:B------:R-:W-:Y:S01]  /*3c50*/  FFMA.FTZ R142, -R142, R142, 1 ;  /* 0x3f8000008e8e7423 */ /* 0x000fe2000001018e */
[----:B------:R-:W-:Y:S01]  /*3c60*/  ISETP.GT.AND P1, PT, R83, 0x1, PT ;  /* 0x000000015300780c */ /* 0x000fe20003f24270 */
[----:B------:R-:W2:Y:S01]  /*3c70*/  MUFU.EX2 R211, R211 ;  /* 0x000000d300d37308 */ /* 0x000ea20000000800 */
[----:B------:R-:W-:Y:S01]  /*3c80*/  FSEL R78, R137, -INF , P5 ;  /* 0xff800000894e7808 */ /* 0x000fe20002800000 */
[--C-:B------:R-:W-:Y:S01]  /*3c90*/  FFMA.FTZ R134, R134, c[0x0][0x29c], -R158.reuse ;  /* 0x0000a70086867a23 */ /* 0x100fe2000001089e */
[C---:B------:R-:W-:Y:S01]  /*3ca0*/  FSEL R77, R143.reuse, -INF , P1 ;  /* 0xff8000008f4d7808 */ /* 0x040fe20000800000 */
[----:B------:R-:W-:Y:S01]  /*3cb0*/  FFMA.FTZ R143, -R143, R143, 1 ;  /* 0x3f8000008f8f7423 */ /* 0x000fe2000001018f */
[----:B------:R-:W-:Y:S01]  /*3cc0*/  ISETP.GT.AND P1, PT, R83, 0x20, PT ;  /* 0x000000205300780c */ /* 0x000fe20003f24270 */
[--C-:B------:R-:W-:Y:S02]  /*3cd0*/  FFMA.FTZ R78, R78, c[0x0][0x29c], -R158.reuse ;  /* 0x0000a7004e4e7a23 */ /* 0x100fe4000001089e */
[--C-:B------:R-:W-:Y:S01]  /*3ce0*/  FFMA.FTZ R77, R77, c[0x0][0x29c], -R158.reuse ;  /* 0x0000a7004d4d7a23 */ /* 0x100fe2000001089e */
[C---:B------:R-:W-:Y:S01]  /*3cf0*/  FSEL R76, R154.reuse, -INF , P1 ;  /* 0xff8000009a4c7808 */ /* 0x040fe20000800000 */
[----:B------:R-:W-:Y:S01]  /*3d00*/  MUFU.EX2 R134, R134 ;  /* 0x0000008600867308 */ /* 0x000fe20000000800 */
[----:B------:R-:W-:Y:S01]  /*3d10*/  ISETP.GT.AND P1, PT, R83, 0x21, PT ;  /* 0x000000215300780c */ /* 0x000fe20003f24270 */
[----:B------:R-:W-:Y:S02]  /*3d20*/  FFMA.FTZ R154, -R154, R154, 1 ;  /* 0x3f8000009a9a7423 */ /* 0x000fe4000001019a */
[--C-:B------:R-:W-:Y:S01]  /*3d30*/  FFMA.FTZ R76, R76, c[0x0][0x29c], -R158.reuse ;  /* 0x0000a7004c4c7a23 */ /* 0x100fe2000001089e */
[C---:B------:R-:W-:Y:S01]  /*3d40*/  FSEL R79, R155.reuse, -INF , P1 ;  /* 0xff8000009b4f7808 */ /* 0x040fe20000800000 */
[----:B------:R-:W-:Y:S01]  /*3d50*/  FFMA.FTZ R155, -R155, R155, 1 ;  /* 0x3f8000009b9b7423 */ /* 0x000fe2000001019b */
[----:B------:R-:W-:Y:S01]  /*3d60*/  ISETP.GT.AND P1, PT, R83, 0x41, PT ;  /* 0x000000415300780c */ /* 0x000fe20003f24270 */
[----:B------:R-:W-:Y:S02]  /*3d70*/  FFMA.FTZ R137, -R137, R137, 1 ;  /* 0x3f80000089897423 */ /* 0x000fe40000010189 */
[--C-:B------:R-:W-:Y:S01]  /*3d80*/  FFMA.FTZ R79, R79, c[0x0][0x29c], -R158.reuse ;  /* 0x0000a7004f4f7a23 */ /* 0x100fe2000001089e */
[C---:B------:R-:W-:Y:S01]  /*3d90*/  FSEL R83, R138.reuse, -INF , P1 ;  /* 0xff8000008a537808 */ /* 0x040fe20000800000 */
[----:B------:R-:W2:Y:S01]  /*3da0*/  MUFU.EX2 R77, R77 ;  /* 0x0000004d004d7308 */ /* 0x000ea20000000800 */
[----:B------:R-:W-:Y:S03]  /*3db0*/  FFMA.FTZ R138, -R138, R138, 1 ;  /* 0x3f8000008a8a7423 */ /* 0x000fe6000001018a */
[----:B------:R-:W-:Y:S01]  /*3dc0*/  FFMA.FTZ R158, R83, c[0x0][0x29c], -R158 ;  /* 0x0000a700539e7a23 */ /* 0x000fe2000001089e */
[C---:B------:R-:W-:Y:S02]  /*3dd0*/  IADD3 R83, R2.reuse, 0x20, RZ ;  /* 0x0000002002537810 */ /* 0x040fe40007ffe0ff */
[----:B------:R-:W-:Y:S02]  /*3de0*/  IADD3 R2, R2, 0x28, RZ ;  /* 0x0000002802027810 */ /* 0x000fe40007ffe0ff */
[C---:B------:R-:W-:Y:S01]  /*3df0*/  IMNMX R83, R251.reuse, R83, PT ;  /* 0x00000053fb537217 */ /* 0x040fe20003800200 */
[----:B------:R-:W2:Y:S01]  /*3e00*/  MUFU.EX2 R76, R76 ;  /* 0x0000004c004c7308 */ /* 0x000ea20000000800 */
[----:B------:R-:W-:Y:S02]  /*3e10*/  IMNMX R2, R251, R2, PT ;  /* 0x00000002fb027217 */ /* 0x000fe40003800200 */
[C---:B------:R-:W-:Y:S01]  /*3e20*/  ISETP.GT.AND P1, PT, R83.reuse, RZ, PT ;  /* 0x000000ff5300720c */ /* 0x040fe20003f24270 */
[--C-:B-----5:R-:W-:Y:S01]  /*3e30*/  FADD.FTZ R4, R4, -R132.reuse ;  /* 0x8000008404047221 */ /* 0x120fe20000010000 */
[----:B------:R-:W-:Y:S01]  /*3e40*/  ISETP.GT.AND P6, PT, R83, 0x21, PT ;  /* 0x000000215300780c */ /* 0x000fe20003fc4270 */
[--C-:B------:R-:W-:Y:S01]  /*3e50*/  FADD.FTZ R16, R16, -R132.reuse ;  /* 0x8000008410107221 */ /* 0x100fe20000010000 */
[----:B------:R-:W-:Y:S01]  /*3e60*/  FSEL R135, R144, -INF , P1 ;  /* 0xff80000090877808 */ /* 0x000fe20000800000 */
[----:B-1----:R-:W-:Y:S01]  /*3e70*/  FMUL.FTZ R4, R3, R4 ;  /* 0x0000000403047220 */ /* 0x002fe20000410000 */
[----:B------:R-:W-:Y:S01]  /*3e80*/  ISETP.GT.AND P1, PT, R83, 0x1, PT ;  /* 0x000000015300780c */ /* 0x000fe20003f24270 */
[----:B---3--:R-:W-:Y:S01]  /*3e90*/  FMUL.FTZ R16, R81, R16 ;  /* 0x0000001051107220 */ /* 0x008fe20000410000 */
[----:B------:R-:W-:Y:S01]  /*3ea0*/  ISETP.GT.AND P5, PT, R83, 0x40, PT ;  /* 0x000000405300780c */ /* 0x000fe20003fa4270 */
[----:B------:R-:W-:Y:S01]  /*3eb0*/  FMUL.FTZ R4, R4, R140 ;  /* 0x0000008c04047220 */ /* 0x000fe20000410000 */
[----:B------:R-:W1:Y:S01]  /*3ec0*/  MUFU.EX2 R79, R79 ;  /* 0x0000004f004f7308 */ /* 0x000e620000000800 */
[----:B------:R-:W3:Y:S01]  /*3ed0*/  LDS R140, [R243.X4+0x122a0] ;  /* 0x0122a000f38c7984 */ /* 0x000ee20000004800 */
[--C-:B------:R-:W-:Y:S01]  /*3ee0*/  FADD.FTZ R5, R5, -R132.reuse ;  /* 0x8000008405057221 */ /* 0x100fe20000010000 */
[----:B------:R-:W-:Y:S01]  /*3ef0*/  F2FP.BF16.PACK_AB R3, R133, R3 ;  /* 0x000000038503723e */ /* 0x000fe200000010ff */
[--C-:B------:R-:W-:Y:S02]  /*3f00*/  FADD.FTZ R21, R21, -R132.reuse ;  /* 0x8000008415157221 */ /* 0x100fe40000010000 */
[--C-:B------:R-:W-:Y:S02]  /*3f10*/  FADD.FTZ R17, R17, -R132.reuse ;  /* 0x8000008411117221 */ /* 0x100fe40000010000 */
[----:B------:R-:W-:Y:S01]  /*3f20*/  FADD.FTZ R20, R20, -R132 ;  /* 0x8000008414147221 */ /* 0x000fe20000010000 */
[----:B------:R-:W-:Y:S01]  /*3f30*/  FSEL R132, R145, -INF , P1 ;  /* 0xff80000091847808 */ /* 0x000fe20000800000 */
[----:B------:R-:W-:Y:S01]  /*3f40*/  FMUL.FTZ R152, R16, R152 ;  /* 0x0000009810987220 */ /* 0x000fe20000410000 */
[----:B------:R-:W-:Y:S01]  /*3f50*/  ISETP.GT.AND P1, PT, R83, 0x20, PT ;  /* 0x000000205300780c */ /* 0x000fe20003f24270 */
[C---:B----4-:R-:W-:Y:S01]  /*3f60*/  FMUL.FTZ R17, R80.reuse, R17 ;  /* 0x0000001150117220 */ /* 0x050fe20000410000 */
[----:B------:R-:W-:Y:S01]  /*3f70*/  F2FP.BF16.PACK_AB R80, R80, R81 ;  /* 0x000000515050723e */ /* 0x000fe200000010ff */
[----:B------:R-:W-:Y:S01]  /*3f80*/  FMUL.FTZ R5, R133, R5 ;  /* 0x0000000585057220 */ /* 0x000fe20000410000 */
[----:B------:R-:W-:Y:S01]  /*3f90*/  FSEL R16, R148, -INF , P1 ;  /* 0xff80000094107808 */ /* 0x000fe20000800000 */
[----:B------:R-:W-:Y:S01]  /*3fa0*/  FMUL.FTZ R17, R17, R153 ;  /* 0x0000009911117220 */ /* 0x000fe20000410000 */
[----:B------:R-:W-:Y:S01]  /*3fb0*/  ISETP.GT.AND P1, PT, R83, 0x41, PT ;  /* 0x000000415300780c */ /* 0x000fe20003f24270 */
[----:B------:R-:W-:Y:S01]  /*3fc0*/  FMUL.FTZ R5, R5, R141 ;  /* 0x0000008d05057220 */ /* 0x000fe20000410000 */
[----:B------:R-:W-:Y:S01]  /*3fd0*/  FSEL R141, R149, -INF , P6 ;  /* 0xff800000958d7808 */ /* 0x000fe20003000000 */
[--C-:B------:R-:W-:Y:S01]  /*3fe0*/  FFMA.FTZ R16, R16, c[0x0][0x29c], -R157.reuse ;  /* 0x0000a70010107a23 */ /* 0x100fe2000001089d */
[----:B------:R-:W-:Y:S01]  /*3ff0*/  FSEL R83, R159, -INF , P5 ;  /* 0xff8000009f537808 */ /* 0x000fe20002800000 */
[----:B--2---:R-:W-:Y:S01]  /*4000*/  FMUL.FTZ R21, R211, R21 ;  /* 0x00000015d3157220 */ /* 0x004fe20000410000 */
[C---:B------:R-:W-:Y:S01]  /*4010*/  ISETP.GT.AND P6, PT, R2.reuse, RZ, PT ;  /* 0x000000ff0200720c */ /* 0x040fe20003fc4270 */
[----:B------:R2:W-:Y:S01]  /*4020*/  MUFU.EX2 R153, R16 ;  /* 0x0000001000997308 */ /* 0x0005e20000000800 */
[----:B------:R-:W-:Y:S01]  /*4030*/  ISETP.GT.AND P5, PT, R2, 0x1, PT ;  /* 0x000000010200780c */ /* 0x000fe20003fa4270 */
[----:B------:R-:W-:Y:S01]  /*4040*/  FMUL.FTZ R21, R21, R136 ;  /* 0x0000008815157220 */ /* 0x000fe20000410000 */
[----:B------:R-:W-:Y:S01]  /*4050*/  FSEL R136, R146, -INF , P6 ;  /* 0xff80000092887808 */ /* 0x000fe20003000000 */
[--C-:B------:R-:W-:Y:S01]  /*4060*/  FFMA.FTZ R132, R132, c[0x0][0x29c], -R157.reuse ;  /* 0x0000a70084847a23 */ /* 0x100fe2000001089d */
[----:B------:R-:W-:Y:S01]  /*4070*/  ISETP.GT.AND P6, PT, R2, 0x21, PT ;  /* 0x000000210200780c */ /* 0x000fe20003fc4270 */
[--C-:B------:R-:W-:Y:S01]  /*4080*/  FFMA.FTZ R141, R141, c[0x0][0x29c], -R157.reuse ;  /* 0x0000a7008d8d7a23 */ /* 0x100fe2000001089d */
[----:B------:R-:W-:Y:S01]  /*4090*/  F2FP.BF16.PACK_AB R4, R5, R4 ;  /* 0x000000040504723e */ /* 0x000fe200000010ff */
[--C-:B------:R-:W-:Y:S01]  /*40a0*/  FFMA.FTZ R135, R135, c[0x0][0x29c], -R157.reuse ;  /* 0x0000a70087877a23 */ /* 0x100fe2000001089d */
[----:B------:R-:W-:Y:S01]  /*40b0*/  F2FP.BF16.PACK_AB R17, R17, R152 ;  /* 0x000000981111723e */ /* 0x000fe200000010ff */
[----:B------:R-:W-:Y:S01]  /*40c0*/  FFMA.FTZ R83, R83, c[0x0][0x29c], -R157 ;  /* 0x0000a70053537a23 */ /* 0x000fe2000001089d */
[----:B------:R-:W-:Y:S01]  /*40d0*/  MUFU.EX2 R132, R132 ;  /* 0x0000008400847308 */ /* 0x000fe20000000800 */
[----:B------:R-:W-:Y:S02]  /*40e0*/  FFMA.FTZ R136, R136, c[0x0][0x29c], -R139 ;  /* 0x0000a70088887a23 */ /* 0x000fe4000001088b */
[----:B------:R-:W-:Y:S02]  /*40f0*/  FFMA.FTZ R144, -R144, R144, 1 ;  /* 0x3f80000090907423 */ /* 0x000fe40000010190 */
[----:B------:R-:W-:Y:S02]  /*4100*/  FFMA.FTZ R145, -R145, R145, 1 ;  /* 0x3f80000091917423 */ /* 0x000fe40000010191 */
[--C-:B---3--:R-:W-:Y:S02]  /*4110*/  FADD.FTZ R7, R7, -R140.reuse ;  /* 0x8000008c07077221 */ /* 0x108fe40000010000 */
[--C-:B------:R-:W-:Y:S01]  /*4120*/  FADD.FTZ R6, R6, -R140.reuse ;  /* 0x8000008c06067221 */ /* 0x100fe20000010000 */
[----:B------:R-:W-:Y:S01]  /*4130*/  MUFU.EX2 R135, R135 ;  /* 0x0000008700877308 */ /* 0x000fe20000000800 */
[C---:B------:R-:W-:Y:S01]  /*4140*/  FMUL.FTZ R7, R77.reuse, R7 ;  /* 0x000000074d077220 */ /* 0x040fe20000410000 */
[----:B------:R-:W-:Y:S01]  /*4150*/  F2FP.BF16.PACK_AB R77, R77, R134 ;  /* 0x000000864d4d723e */ /* 0x000fe200000010ff */
[----:B------:R-:W-:Y:S01]  /*4160*/  FMUL.FTZ R6, R134, R6 ;  /* 0x0000000686067220 */ /* 0x000fe20000410000 */
[----:B--2---:R-:W-:Y:S01]  /*4170*/  FSEL R16, R208, -INF , P1 ;  /* 0xff800000d0107808 */ /* 0x004fe20000800000 */
[----:B------:R-:W-:Y:S01]  /*4180*/  FMUL.FTZ R143, R7, R143 ;  /* 0x0000008f078f7220 */ /* 0x000fe20000410000 */
[----:B------:R-:W-:Y:S01]  /*4190*/  ISETP.GT.AND P1, PT, R2, 0x20, PT ;  /* 0x000000200200780c */ /* 0x000fe20003f24270 */
[----:B------:R-:W2:Y:S01]  /*41a0*/  LDS R7, [R243.X4+0x12300] ;  /* 0x01230000f3077984 */ /* 0x000ea20000004800 */
[--C-:B------:R-:W-:Y:S02]  /*41b0*/  FADD.FTZ R18, R18, -R140.reuse ;  /* 0x8000008c12127221 */ /* 0x100fe40000010000 */
[----:B------:R-:W-:Y:S01]  /*41c0*/  FFMA.FTZ R157, R16, c[0x0][0x29c], -R157 ;  /* 0x0000a700109d7a23 */ /* 0x000fe2000001089d */
[----:B------:R-:W-:Y:S01]  /*41d0*/  FSEL R16, R147, -INF , P5 ;  /* 0xff80000093107808 */ /* 0x000fe20002800000 */
[----:B------:R-:W-:Y:S01]  /*41e0*/  MUFU.EX2 R136, R136 ;  /* 0x0000008800887308 */ /* 0x000fe20000000800 */
[----:B------:R-:W-:Y:S01]  /*41f0*/  FMUL.FTZ R6, R6, R142 ;  /* 0x0000008e06067220 */ /* 0x000fe20000410000 */
[----:B------:R-:W-:Y:S01]  /*4200*/  ISETP.GT.AND P5, PT, R2, 0x40, PT ;  /* 0x000000400200780c */ /* 0x000fe20003fa4270 */
[----:B------:R-:W-:Y:S01]  /*4210*/  FMUL.FTZ R18, R76, R18 ;  /* 0x000000124c127220 */ /* 0x000fe20000410000 */
[----:B------:R-:W-:Y:S01]  /*4220*/  FSEL R142, R150, -INF , P1 ;  /* 0xff800000968e7808 */ /* 0x000fe20000800000 */
[--C-:B------:R-:W-:Y:S01]  /*4230*/  FFMA.FTZ R16, R16, c[0x0][0x29c], -R139.reuse ;  /* 0x0000a70010107a23 */ /* 0x100fe2000001088b */
[----:B------:R-:W-:Y:S01]  /*4240*/  ISETP.GT.AND P1, PT, R2, 0x41, PT ;  /* 0x000000410200780c */ /* 0x000fe20003f24270 */
[--C-:B------:R-:W-:Y:S01]  /*4250*/  FADD.FTZ R19, R19, -R140.reuse ;  /* 0x8000008c13137221 */ /* 0x100fe20000010000 */
[----:B-1----:R-:W-:Y:S01]  /*4260*/  F2FP.BF16.PACK_AB R76, R79, R76 ;  /* 0x0000004c4f4c723e */ /* 0x002fe200000010ff */
[--C-:B------:R-:W-:Y:S01]  /*4270*/  FADD.FTZ R23, R23, -R140.reuse ;  /* 0x8000008c17177221 */ /* 0x100fe20000010000 */
[----:B------:R-:W-:Y:S01]  /*4280*/  FSEL R2, R210, -INF , P1 ;  /* 0xff800000d2027808 */ /* 0x000fe20000800000 */
[----:B------:R-:W1:Y:S01]  /*4290*/  MUFU.EX2 R16, R16 ;  /* 0x0000001000107308 */ /* 0x000e620000000800 */
[----:B------:R-:W-:Y:S01]  /*42a0*/  FMUL.FTZ R18, R18, R154 ;  /* 0x0000009a12127220 */ /* 0x000fe20000410000 */
[----:B------:R-:W-:Y:S01]  /*42b0*/  FSEL R154, R151, -INF , P6 ;  /* 0xff800000979a7808 */ /* 0x000fe20003000000 */
[----:B------:R-:W-:Y:S01]  /*42c0*/  FADD.FTZ R22, R22, -R140 ;  /* 0x8000008c16167221 */ /* 0x000fe20000010000 */
[----:B------:R-:W-:Y:S01]  /*42d0*/  FSEL R140, R209, -INF , P5 ;  /* 0xff800000d18c7808 */ /* 0x000fe20002800000 */
[--C-:B------:R-:W-:Y:S01]  /*42e0*/  FFMA.FTZ R142, R142, c[0x0][0x29c], -R139.reuse ;  /* 0x0000a7008e8e7a23 */ /* 0x100fe2000001088b */
[----:B------:R-:W-:Y:S01]  /*42f0*/  F2FP.BF16.PACK_AB R6, R143, R6 ;  /* 0x000000068f06723e */ /* 0x000fe200000010ff */
[--C-:B------:R-:W-:Y:S01]  /*4300*/  FFMA.FTZ R154, R154, c[0x0][0x29c], -R139.reuse ;  /* 0x0000a7009a9a7a23 */ /* 0x100fe2000001088b */
[----:B------:R-:W-:Y:S01]  /*4310*/  PLOP3.LUT P1, PT, PT, PT, UP0, 0x80, 0x0 ;  /* 0x000000000000781c */ /* 0x000fe20003f2f008 */
[--C-:B------:R-:W-:Y:S01]  /*4320*/  FFMA.FTZ R140, R140, c[0x0][0x29c], -R139.reuse ;  /* 0x0000a7008c8c7a23 */ /* 0x100fe2000001088b */
[----:B------:R-:W3:Y:S01]  /*4330*/  MUFU.EX2 R141, R141 ;  /* 0x0000008d008d7308 */ /* 0x000ee20000000800 */
[----:B------:R-:W-:Y:S02]  /*4340*/  FFMA.FTZ R139, R2, c[0x0][0x29c], -R139 ;  /* 0x0000a700028b7a23 */ /* 0x000fe4000001088b */
[----:B------:R-:W4:Y:S01]  /*4350*/  LDS R2, [R243.X4+0x12320] ;  /* 0x01232000f3027984 */ /* 0x000f220000004800 */
[----:B------:R-:W-:Y:S02]  /*4360*/  FFMA.FTZ R146, -R146, R146, 1 ;  /* 0x3f80000092927423 */ /* 0x000fe40000010192 */
[----:B------:R-:W-:Y:S01]  /*4370*/  FFMA.FTZ R147, -R147, R147, 1 ;  /* 0x3f80000093937423 */ /* 0x000fe20000010193 */
[----:B------:R5:W-:Y:S01]  /*4380*/  STS [R244+0x12480], R3 ;  /* 0x01248003f4007388 */ /* 0x000be20000000800 */
[----:B------:R-:W-:Y:S02]  /*4390*/  FMUL.FTZ R19, R79, R19 ;  /* 0x000000134f137220 */ /* 0x000fe40000410000 */
[----:B------:R-:W-:Y:S01]  /*43a0*/  MUFU.EX2 R142, R142 ;  /* 0x0000008e008e7308 */ /* 0x000fe20000000800 */
[----:B------:R-:W-:Y:S01]  /*43b0*/  STS [R245], R77 ;  /* 0x0000004df5007388 */ /* 0x000fe20000000800 */
[----:B------:R-:W-:Y:S02]  /*43c0*/  FMUL.FTZ R19, R19, R155 ;  /* 0x0000009b13137220 */ /* 0x000fe40000410000 */
[--C-:B--2---:R-:W-:Y:S01]  /*43d0*/  FADD.FTZ R8, R8, -R7.reuse ;  /* 0x8000000708087221 */ /* 0x104fe20000010000 */
[----:B-1----:R-:W-:Y:S01]  /*43e0*/  F2FP.BF16.PACK_AB R5, R16, R136 ;  /* 0x000000881005723e */ /* 0x002fe200000010ff */
[--C-:B------:R-:W-:Y:S01]  /*43f0*/  FADD.FTZ R12, R12, -R7.reuse ;  /* 0x800000070c0c7221 */ /* 0x100fe20000010000 */
[----:B------:R-:W-:Y:S01]  /*4400*/  F2FP.BF16.PACK_AB R18, R19, R18 ;  /* 0x000000121312723e */ /* 0x000fe200000010ff */
[----:B------:R-:W-:Y:S01]  /*4410*/  FMUL.FTZ R8, R135, R8 ;  /* 0x0000000887087220 */ /* 0x000fe20000410000 */
[----:B------:R-:W-:Y:S01]  /*4420*/  F2FP.BF16.PACK_AB R135, R132, R135 ;  /* 0x000000878487723e */ /* 0x000fe200000010ff */
[----:B------:R-:W5:Y:S01]  /*4430*/  MUFU.EX2 R154, R154 ;  /* 0x0000009a009a7308 */ /* 0x000f620000000800 */
[----:B------:R-:W-:Y:S02]  /*4440*/  FMUL.FTZ R12, R153, R12 ;  /* 0x0000000c990c7220 */ /* 0x000fe40000410000 */
[--C-:B------:R-:W-:Y:S01]  /*4450*/  FADD.FTZ R24, R24, -R7.reuse ;  /* 0x8000000718187221 */ /* 0x100fe20000010000 */
[----:B------:R-:W-:Y:S01]  /*4460*/  STS [R244+0x12c80], R135 ;  /* 0x012c8087f4007388 */ /* 0x000fe20000000800 */
[----:B---3--:R-:W-:Y:S01]  /*4470*/  F2FP.BF16.PACK_AB R153, R141, R153 ;  /* 0x000000998d99723e */ /* 0x008fe200000010ff */
[--C-:B------:R-:W-:Y:S02]  /*4480*/  FADD.FTZ R9, R9, -R7.reuse ;  /* 0x8000000709097221 */ /* 0x100fe40000010000 */
[----:B------:R-:W-:Y:S01]  /*4490*/  STS [R245+0x800], R5 ;  /* 0x00080005f5007388 */ /* 0x000fe20000000800 */
[----:B------:R-:W-:Y:S01]  /*44a0*/  FMUL.FTZ R8, R8, R144 ;  /* 0x0000009008087220 */ /* 0x000fe20000410000 */
[----:B------:R-:W1:Y:S01]  /*44b0*/  MUFU.EX2 R82, R82 ;  /* 0x0000005200527308 */ /* 0x000e620000000800 */
[----:B------:R-:W-:Y:S01]  /*44c0*/  FMUL.FTZ R9, R132, R9 ;  /* 0x0000000984097220 */ /* 0x000fe20000410000 */
[----:B------:R-:W-:Y:S01]  /*44d0*/  STS [R244+0x13480], R80 ;  /* 0x01348050f4007388 */ /* 0x000fe20000000800 */
[--C-:B------:R-:W-:Y:S02]  /*44e0*/  FADD.FTZ R13, R13, -R7.reuse ;  /* 0x800000070d0d7221 */ /* 0x100fe40000010000 */
[----:B------:R-:W-:Y:S01]  /*44f0*/  FMUL.FTZ R9, R9, R145 ;  /* 0x0000009109097220 */ /* 0x000fe20000410000 */
[----:B------:R-:W-:Y:S01]  /*4500*/  STS [R245+0x1000], R76 ;  /* 0x0010004cf5007388 */ /* 0x000fe20000000800 */
[----:B------:R-:W-:Y:S02]  /*4510*/  FMUL.FTZ R13, R141, R13 ;  /* 0x0000000d8d0d7220 */ /* 0x000fe40000410000 */
[----:B------:R-:W-:Y:S01]  /*4520*/  FFMA.FTZ R148, -R148, R148, 1 ;  /* 0x3f80000094947423 */ /* 0x000fe20000010194 */
[----:B------:R-:W-:Y:S01]  /*4530*/  MUFU.EX2 R158, R158 ;  /* 0x0000009e009e7308 */ /* 0x000fe20000000800 */
[----:B------:R-:W-:Y:S01]  /*4540*/  STS [R244+0x13c80], R153 ;  /* 0x013c8099f4007388 */ /* 0x000fe20000000800 */
[----:B------:R-:W-:Y:S01]  /*4550*/  F2FP.BF16.PACK_AB R8, R9, R8 ;  /* 0x000000080908723e */ /* 0x000fe200000010ff */
[--C-:B----4-:R-:W-:Y:S01]  /*4560*/  FADD.FTZ R10, R10, -R2.reuse ;  /* 0x800000020a0a7221 */ /* 0x110fe20000010000 */
[----:B-----5:R-:W-:Y:S01]  /*4570*/  F2FP.BF16.PACK_AB R3, R154, R142 ;  /* 0x0000008e9a03723e */ /* 0x020fe200000010ff */
[--C-:B------:R-:W-:Y:S02]  /*4580*/  FADD.FTZ R11, R11, -R2.reuse ;  /* 0x800000020b0b7221 */ /* 0x100fe40000010000 */
[----:B------:R-:W-:Y:S02]  /*4590*/  FMUL.FTZ R10, R136, R10 ;  /* 0x0000000a880a7220 */ /* 0x000fe40000410000 */
[----:B------:R2:W-:Y:S01]  /*45a0*/  STS [R245+0x1800], R3 ;  /* 0x00180003f5007388 */ /* 0x0005e20000000800 */
[----:B------:R-:W3:Y:S01]  /*45b0*/  MUFU.EX2 R78, R78 ;  /* 0x0000004e004e7308 */ /* 0x000ee20000000800 */
[----:B------:R-:W-:Y:S02]  /*45c0*/  FMUL.FTZ R11, R16, R11 ;  /* 0x0000000b100b7220 */ /* 0x000fe40000410000 */
[----:B------:R-:W-:Y:S02]  /*45d0*/  FMUL.FTZ R10, R10, R146 ;  /* 0x000000920a0a7220 */ /* 0x000fe40000410000 */
[----:B-1----:R-:W-:Y:S01]  /*45e0*/  FMUL.FTZ R20, R82, R20 ;  /* 0x0000001452147220 */ /* 0x002fe20000410000 */
[----:B------:R-:W-:Y:S01]  /*45f0*/  F2FP.BF16.PACK_AB R82, R211, R82 ;  /* 0x00000052d352723e */ /* 0x000fe200000010ff */
[----:B------:R-:W-:Y:S02]  /*4600*/  FMUL.FTZ R11, R11, R147 ;  /* 0x000000930b0b7220 */ /* 0x000fe40000410000 */
[----:B------:R-:W-:Y:S01]  /*4610*/  FFMA.FTZ R149, -R149, R149, 1 ;  /* 0x3f80000095957423 */ /* 0x000fe20000010195 */
[----:B------:R-:W-:Y:S01]  /*4620*/  MUFU.EX2 R157, R157 ;  /* 0x0000009d009d7308 */ /* 0x000fe20000000800 */
[----:B------:R-:W-:Y:S01]  /*4630*/  STS [R244+0x14480], R82 ;  /* 0x01448052f4007388 */ /* 0x000fe20000000800 */
[----:B------:R-:W-:Y:S01]  /*4640*/  F2FP.BF16.PACK_AB R10, R11, R10 ;  /* 0x0000000a0b0a723e */ /* 0x000fe200000010ff */
[--C-:B------:R-:W-:Y:S02]  /*4650*/  FADD.FTZ R14, R14, -R2.reuse ;  /* 0x800000020e0e7221 */ /* 0x100fe40000010000 */
[--C-:B------:R-:W-:Y:S02]  /*4660*/  FADD.FTZ R15, R15, -R2.reuse ;  /* 0x800000020f0f7221 */ /* 0x100fe40000010000 */
[----:B------:R-:W-:Y:S02]  /*4670*/  FMUL.FTZ R12, R12, R148 ;  /* 0x000000940c0c7220 */ /* 0x000fe40000410000 */
[----:B------:R-:W-:Y:S01]  /*4680*/  FMUL.FTZ R13, R13, R149 ;  /* 0x000000950d0d7220 */ /* 0x000fe20000410000 */
[----:B------:R-:W1:Y:S01]  /*4690*/  MUFU.EX2 R83, R83 ;  /* 0x0000005300537308 */ /* 0x000e620000000800 */
[----:B------:R-:W-:Y:S02]  /*46a0*/  FMUL.FTZ R14, R142, R14 ;  /* 0x0000000e8e0e7220 */ /* 0x000fe40000410000 */
[----:B------:R-:W-:Y:S01]  /*46b0*/  FMUL.FTZ R15, R154, R15 ;  /* 0x0000000f9a0f7220 */ /* 0x000fe20000410000 */
[----:B------:R-:W-:Y:S01]  /*46c0*/  F2FP.BF16.PACK_AB R12, R13, R12 ;  /* 0x0000000c0d0c723e */ /* 0x000fe200000010ff */
[----:B---3--:R-:W-:Y:S01]  /*46d0*/  FMUL.FTZ R22, R78, R22 ;  /* 0x000000164e167220 */ /* 0x008fe20000410000 */
[----:B------:R-:W-:Y:S01]  /*46e0*/  F2FP.BF16.PACK_AB R78, R158, R78 ;  /* 0x0000004e9e4e723e */ /* 0x000fe200000010ff */
[----:B------:R-:W-:Y:S02]  /*46f0*/  FFMA.FTZ R150, -R150, R150, 1 ;  /* 0x3f80000096967423 */ /* 0x000fe40000010196 */
[----:B------:R-:W-:Y:S01]  /*4700*/  FFMA.FTZ R151, -R151, R151, 1 ;  /* 0x3f80000097977423 */ /* 0x000fe20000010197 */
[----:B------:R-:W-:Y:S01]  /*4710*/  MUFU.EX2 R140, R140 ;  /* 0x0000008c008c7308 */ /* 0x000fe20000000800 */
[----:B------:R-:W-:Y:S01]  /*4720*/  STS [R245+0x2000], R78 ;  /* 0x0020004ef5007388 */ /* 0x000fe20000000800 */
[----:B------:R-:W-:Y:S02]  /*4730*/  FMUL.FTZ R14, R14, R150 ;  /* 0x000000960e0e7220 */ /* 0x000fe40000410000 */
[----:B------:R-:W-:Y:S02]  /*4740*/  FMUL.FTZ R15, R15, R151 ;  /* 0x000000970f0f7220 */ /* 0x000fe40000410000 */
[----:B------:R-:W-:Y:S02]  /*4750*/  FMUL.FTZ R20, R20, R156 ;  /* 0x0000009c14147220 */ /* 0x000fe40000410000 */
[----:B------:R-:W-:Y:S01]  /*4760*/  FMUL.FTZ R23, R158, R23 ;  /* 0x000000179e177220 */ /* 0x000fe20000410000 */
[----:B------:R-:W-:Y:S01]  /*4770*/  F2FP.BF16.PACK_AB R14, R15, R14 ;  /* 0x0000000e0f0e723e */ /* 0x000fe200000010ff */
[----:B------:R-:W2:Y:S01]  /*4780*/  MUFU.EX2 R139, R139 ;  /* 0x0000008b008b7308 */ /* 0x000ea20000000800 */
[----:B------:R-:W-:Y:S01]  /*4790*/  FADD.FTZ R25, R25, -R7 ;  /* 0x8000000719197221 */ /* 0x000fe20000010000 */
[----:B------:R-:W-:Y:S01]  /*47a0*/  F2FP.BF16.PACK_AB R20, R21, R20 ;  /* 0x000000141514723e */ /* 0x000fe200000010ff */
[----:B------:R-:W-:Y:S02]  /*47b0*/  FMUL.FTZ R22, R22, R137 ;  /* 0x0000008916167220 */ /* 0x000fe40000410000 */
[----:B-1----:R-:W-:Y:S01]  /*47c0*/  FMUL.FTZ R24, R83, R24 ;  /* 0x0000001853187220 */ /* 0x002fe20000410000 */
[----:B------:R-:W-:Y:S01]  /*47d0*/  F2FP.BF16.PACK_AB R83, R157, R83 ;  /* 0x000000539d53723e */ /* 0x000fe200000010ff */
[----:B------:R-:W-:Y:S02]  /*47e0*/  FMUL.FTZ R23, R23, R138 ;  /* 0x0000008a17177220 */ /* 0x000fe40000410000 */
[----:B------:R-:W-:Y:S02]  /*47f0*/  FMUL.FTZ R25, R157, R25 ;  /* 0x000000199d197220 */ /* 0x000fe40000410000 */
[----:B------:R-:W-:Y:S01]  /*4800*/  STS [R244+0x14c80], R83 ;  /* 0x014c8053f4007388 */ /* 0x000fe20000000800 */
[----:B------:R-:W-:Y:S01]  /*4810*/  FFMA.FTZ R159, -R159, R159, 1 ;  /* 0x3f8000009f9f7423 */ /* 0x000fe2000001019f */
[----:B------:R-:W-:Y:S01]  /*4820*/  F2FP.BF16.PACK_AB R22, R23, R22 ;  /* 0x000000161716723e */ /* 0x000fe200000010ff */
[----:B------:R-:W-:Y:S02]  /*4830*/  FFMA.FTZ R208, -R208, R208, 1 ;  /* 0x3f800000d0d07423 */ /* 0x000fe400000101d0 */
[--C-:B------:R-:W-:Y:S02]  /*4840*/  FADD.FTZ R26, R26, -R2.reuse ;  /* 0x800000021a1a7221 */ /* 0x100fe40000010000 */
[----:B------:R-:W-:Y:S01]  /*4850*/  FADD.FTZ R27, R27, -R2 ;  /* 0x800000021b1b7221 */ /* 0x000fe20000010000 */
[----:B------:R-:W-:Y:S01]  /*4860*/  SHF.L.U32 R2, R230, 0x1, RZ ;  /* 0x00000001e6027819 */ /* 0x000fe200000006ff */
[----:B------:R-:W-:Y:S02]  /*4870*/  FMUL.FTZ R24, R24, R159 ;  /* 0x0000009f18187220 */ /* 0x000fe40000410000 */
[----:B------:R-:W-:Y:S01]  /*4880*/  FMUL.FTZ R25, R25, R208 ;  /* 0x000000d019197220 */ /* 0x000fe20000410000 */
[C---:B--2---:R-:W-:Y:S01]  /*4890*/  F2FP.BF16.PACK_AB R3, R139.reuse, R140 ;  /* 0x0000008c8b03723e */ /* 0x044fe200000010ff */
[----:B------:R-:W-:Y:S02]  /*48a0*/  FMUL.FTZ R26, R140, R26 ;  /* 0x0000001a8c1a7220 */ /* 0x000fe40000410000 */
[----:B------:R-:W-:Y:S01]  /*48b0*/  FMUL.FTZ R27, R139, R27 ;  /* 0x0000001b8b1b7220 */ /* 0x000fe20000410000 */
[----:B------:R-:W-:Y:S01]  /*48c0*/  F2FP.BF16.PACK_AB R24, R25, R24 ;  /* 0x000000181918723e */ /* 0x000fe200000010ff */
[----:B------:R-:W-:Y:S01]  /*48d0*/  STS [R245+0x2800], R3 ;  /* 0x00280003f5007388 */ /* 0x000fe20000000800 */
[----:B------:R-:W-:Y:S02]  /*48e0*/  FFMA.FTZ R209, -R209, R209, 1 ;  /* 0x3f800000d1d17423 */ /* 0x000fe400000101d1 */
[----:B------:R-:W-:Y:S01]  /*48f0*/  FFMA.FTZ R210, -R210, R210, 1 ;  /* 0x3f800000d2d27423 */ /* 0x000fe200000101d2 */
[----:B------:R-:W-:Y:S01]  /*4900*/  BAR.SYNC.DEFER_BLOCKING 0x0 ;  /* 0x0000000000007b1d */ /* 0x000fe20000010000 */
        /* <DEDUP_REMOVED lines=93> */
[----:B-12-4-:R-:W2:Y:S01]  /*4ee0*/  LDL.64 R8, [R1] ;  /* 0x0000000001087983 */ /* 0x016ea20000100a00 */
        /* <DEDUP_REMOVED lines=8> */
[----:B------:R-:W-:Y:S02]  /*4f70*/  USHF.L.U32 UR6, UR28, 0x6, URZ ;  /* 0x000000061c067899 */ /* 0x000fe4000800063f */
[----:B------:R-:W-:Y:S02]  /*4f80*/  UIADD3 UR26, UR29, UR26, URZ ;  /* 0x0000001a1d1a7290 */ /* 0x000fe4000fffe03f */
[----:B------:R-:W-:Y:S02]  /*4f90*/  IMAD.U32 R6, RZ, RZ, UR27 ;  /* 0x0000001bff067e24 */ /* 0x000fe4000f8e00ff */
[C---:B------:R-:W-:Y:S01]  /*4fa0*/  IADD3 R5, P6, P5, R234.reuse, UR6, R5 ;  /* 0x00000006ea057c10 */ /* 0x040fe2000fdde005 */
[----:B------:R-:W-:Y:S06]  /*4fb0*/  USHF.L.U64.HI UR26, UR28, 0x6, UR26 ;  /* 0x000000061c1a7899 */ /* 0x000fec000801021a */
[----:B------:R-:W-:Y:S02]  /*4fc0*/  IADD3.X R4, R247, UR26, R4, P6, P5 ;  /* 0x0000001af7047c10 */ /* 0x000fe4000b7ea404 */
[----:B------:R-:W-:Y:S02]  /*4fd0*/  IADD3 R3, P6, R234, UR6, RZ ;  /* 0x00000006ea037c10 */ /* 0x000fe4000ffde0ff */
[----:B--2---:R-:W-:Y:S01]  /*4fe0*/  IADD3 R7, P1, R8, UR27, RZ ;  /* 0x0000001b08077c10 */ /* 0x004fe2000ff3e0ff */
[----:B------:R-:W-:Y:S03]  /*4ff0*/  IMAD.U32 R8, RZ, RZ, UR27 ;  /* 0x0000001bff087e24 */ /* 0x000fe6000f8e00ff */
[----:B------:R-:W-:Y:S02]  /*5000*/  LEA.HI.X.SX32 R6, R6, R238, 0x1, P1 ;  /* 0x000000ee06067211 */ /* 0x000fe400008f0eff */
[----:B------:R-:W-:Y:S02]  /*5010*/  LOP3.LUT P1, RZ, R242, 0x1, RZ, 0xc0, !PT ;  /* 0x00000001f2ff7812 */ /* 0x000fe4000782c0ff */
[C---:B------:R-:W-:Y:S02]  /*5020*/  LEA R10, P5, R7.reuse, c[0x0][0x280], 0x2 ;  /* 0x0000a000070a7a11 */ /* 0x040fe400078a10ff */
[----:B------:R-:W-:Y:S02]  /*5030*/  IADD3 R8, -R248, c[0x0][0x168], -R8 ;  /* 0x00005a00f8087a10 */ /* 0x000fe40007ffe908 */
[----:B------:R-:W-:Y:S02]  /*5040*/  LEA.HI.X R11, R7, c[0x0][0x284], R6, 0x2, P5 ;  /* 0x0000a100070b7a11 */ /* 0x000fe400028f1406 */
[C---:B------:R-:W-:Y:S02]  /*5050*/  ISETP.LT.OR P5, PT, R8.reuse, 0x1, !P1 ;  /* 0x000000010800780c */ /* 0x040fe40004fa1670 */
[----:B------:R-:W-:Y:S02]  /*5060*/  IADD3.X R6, R247, UR26, RZ, P6, !PT ;  /* 0x0000001af7067c10 */ /* 0x000fe4000b7fe4ff */
[C---:B------:R-:W-:Y:S02]  /*5070*/  LEA R12, P6, R3.reuse, c[0x0][0x1f0], 0x1 ;  /* 0x00007c00030c7a11 */ /* 0x040fe400078c08ff */
[----:B------:R-:W-:Y:S02]  /*5080*/  ISETP.LT.OR P1, PT, R8, 0x21, !P1 ;  /* 0x000000210800780c */ /* 0x000fe40004f21670 */
[----:B------:R-:W-:Y:S01]  /*5090*/  LEA.HI.X R13, R3, c[0x0][0x1f4], R6, 0x1, P6 ;  /* 0x00007d00030d7a11 */ /* 0x000fe200030f0c06 */
[----:B------:R-:W-:Y:S01]  /*50a0*/  @!P2 IMAD.SHL.U32 R3, R240, 0x10, RZ ;  /* 0x00000010f003a824 */ /* 0x000fe200078e00ff */
[C---:B------:R-:W-:Y:S03]  /*50b0*/  LEA R6, P6, R5.reuse, c[0x0][0x1f0], 0x1 ;  /* 0x00007c0005067a11 */ /* 0x040fe600078c08ff */
[----:B------:R-:W-:Y:S01]  /*50c0*/  @!PT LDS RZ, [RZ] ;  /* 0x00000000fffff984 */ /* 0x000fe20000000800 */
[----:B------:R-:W-:Y:S01]  /*50d0*/  @!PT LDS RZ, [RZ] ;  /* 0x00000000fffff984 */ /* 0x000fe20000000800 */
[----:B------:R-:W-:Y:S01]  /*50e0*/  @!PT LDS RZ, [RZ] ;  /* 0x00000000fffff984 */ /* 0x000fe20000000800 */
[----:B------:R1:W-:Y:S01]  /*50f0*/  LDGSTS.E.BYPASS.LTC128B.128 [R233+0xe080], [R12.64], !P5 ;  /* 0x0e0800000ce97fae */ /* 0x0003e2000e901d58 */
[----:B------:R-:W-:Y:S02]  /*5100*/  LEA.HI.X R7, R5, c[0x0][0x1f4], R4, 0x1, P6 ;  /* 0x00007d0005077a11 */ /* 0x000fe400030f0c04 */
[----:B------:R-:W-:Y:S04]  /*5110*/  LOP3.LUT P6, RZ, R242, 0x2, RZ, 0xc0, !PT ;  /* 0x00000002f2ff7812 */ /* 0x000fe800078cc0ff */
[C---:B------:R-:W-:Y:S02]  /*5120*/  ISETP.LT.OR P5, PT, R8.reuse, 0x1, !P6 ;  /* 0x000000010800780c */ /* 0x040fe400077a1670 */
[----:B------:R-:W-:Y:S11]  /*5130*/  ISETP.LT.OR P6, PT, R8, 0x21, !P6 ;  /* 0x000000210800780c */ /* 0x000ff600077c1670 */
[----:B------:R1:W-:Y:S04]  /*5140*/  LDGSTS.E.BYPASS.LTC128B.128 [R233+0x10080], [R12.64+0x80], !P5 ;  /* 0x100800800ce97fae */ /* 0x0003e8000e901d58 */
[----:B------:R1:W-:Y:S04]  /*5150*/  LDGSTS.E.BYPASS.LTC128B.128 [R233+0xf080], [R6.64], !P1 ;  /* 0x0f08000006e97fae */ /* 0x0003e8000c901d58 */
[----:B------:R1:W-:Y:S04]  /*5160*/  LDGSTS.E.BYPASS.LTC128B.128 [R233+0x11080], [R6.64+0x80], !P6 ;  /* 0x1108008006e97fae */ /* 0x0003e8000f101d58 */
[----:B------:R1:W-:Y:S02]  /*5170*/  @!P2 LDGSTS.E.BYPASS.LTC128B.128 [R3+0x12280], [R10.64] ;  /* 0x122800000a03afae */ /* 0x0003e4000b901d58 */
.L_x_682:
[-C--:B-12-4-:R-:W-:Y:S01]  /*5180*/  HMMA.16816.F32.BF16 R4, R80, R16.reuse, RZ ;  /* 0x000000105004723c */ /* 0x096fe200000418ff */
[----:B------:R-:W-:Y:S01]  /*5190*/  LDSM.16.M88.4 R140, [R227+0x1800] ;  /* 0x00180000e38c783b */ /* 0x000fe20000000200 */
[----:B------:R-:W-:Y:S02]  /*51a0*/  ULDC.64 UR6, c[0x0][0x238] ;  /* 0x00008e0000067ab9 */ /* 0x000fe40000000a00 */
[----:B------:R-:W-:Y:S02]  /*51b0*/  USHF.R.S32.HI UR26, URZ, 0x1f, UR20 ;  /* 0x0000001f3f1a7899 */ /* 0x000fe40008011414 */
[----:B------:R-:W-:Y:S01]  /*51c0*/  LDSM.16.MT88.4 R144, [R2+0x4080] ;  /* 0x004080000290783b */ /* 0x000fe20000004200 */
[----:B------:R-:W-:Y:S01]  /*51d0*/  USHF.L.U32 UR27, UR23, 0xd, URZ ;  /* 0x0000000d171b7899 */ /* 0x000fe2000800063f */
[C---:B------:R-:W-:Y:S01]  /*51e0*/  HMMA.16816.F32.BF16 R8, R132.reuse, R16, RZ ;  /* 0x000000108408723c */ /* 0x040fe200000418ff */
[----:B------:R-:W-:Y:S02]  /*51f0*/  UIMAD UR26, UR26, UR6, URZ ;  /* 0x000000061a1a72a4 */ /* 0x000fe4000f8e023f */
[----:B------:R-:W-:Y:S01]  /*5200*/  LDSM.16.M88.4 R148, [R226+0x1000] ;  /* 0x00100000e294783b */ /* 0x000fe20000000200 */
[----:B------:R-:W-:Y:S02]  /*5210*/  USHF.R.S32.HI UR23, URZ, 0x1f, UR21 ;  /* 0x0000001f3f177899 */ /* 0x000fe40008011415 */
[----:B------:R-:W-:Y:S02]  /*5220*/  UIMAD UR26, UR20, UR7, UR26 ;  /* 0x00000007141a72a4 */ /* 0x000fe4000f8e021a */
[-C--:B------:R-:W-:Y:S01]  /*5230*/  HMMA.16816.F32.BF16 R12, R132, R18.reuse, RZ ;  /* 0x00000012840c723c */ /* 0x080fe200000418ff */
[----:B------:R-:W-:Y:S01]  /*5240*/  ULDC.64 UR6, c[0x0][0x240] ;  /* 0x0000900000067ab9 */ /* 0x000fe20000000a00 */
[----:B------:R-:W0:Y:S01]  /*5250*/  LDGDEPBAR ;  /* 0x00000000000079af */ /* 0x000e220000000000 */
[----:B------:R-:W-:Y:S02]  /*5260*/  UIMAD UR6, UR23, UR6, URZ ;  /* 0x00000006170672a4 */ /* 0x000fe4000f8e023f */
[----:B------:R-:W-:Y:S02]  /*5270*/  UISETP.GE.AND UP0, UPT, UR17, UR19, UPT ;  /* 0x000000131100728c */ /* 0x000fe4000bf06270 */
[----:B------:R-:W-:Y:S01]  /*5280*/  UIMAD UR6, UR21, UR7, UR6 ;  /* 0x00000007150672a4 */ /* 0x000fe2000f8e0206 */
[C---:B------:R-:W-:Y:S01]  /*5290*/  HMMA.16816.F32.BF16 R16, R80.reuse, R18, RZ ;  /* 0x000000125010723c */ /* 0x040fe200000418ff */
[----:B------:R-:W-:Y:S02]  /*52a0*/  UIADD3 UR7, UR4, 0x1, URZ ;  /* 0x0000000104077890 */ /* 0x000fe4000fffe03f */
[----:B------:R-:W-:Y:S02]  /*52b0*/  UISETP.GE.AND UP2, UPT, UR4, 0x1, UPT ;  /* 0x000000010400788c */ /* 0x000fe4000bf46270 */
[----:B------:R-:W-:Y:S02]  /*52c0*/  UISETP.GE.AND UP1, UPT, UR18, 0x1, UPT ;  /* 0x000000011200788c */ /* 0x000fe4000bf26270 */
[----:B------:R-:W-:Y:S01]  /*52d0*/  UMOV UR23, UR17 ;  /* 0x0000001100177c82 */ /* 0x000fe20008000000 */
        /* <DEDUP_REMOVED lines=16> */
[----:B------:R-:W2:Y:S07]  /*53e0*/  LDSM.16.MT88.4 R152, [R2+0x1880] ;  /* 0x001880000298783b */ /* 0x000eae0000004200 */
[-C--:B-1----:R-:W-:Y:S08]  /*53f0*/  HMMA.16816.F32.BF16 R4, R132, R136.reuse, R4 ;  /* 0x000000888404723c */ /* 0x082ff00000041804 */
[C---:B------:R-:W-:Y:S08]  /*5400*/  HMMA.16816.F32.BF16 R8, R140.reuse, R136, R8 ;  /* 0x000000888c08723c */ /* 0x040ff00000041808 */
[-C--:B------:R-:W-:Y:S08]  /*5410*/  HMMA.16816.F32.BF16 R12, R140, R138.reuse, R12 ;  /* 0x0000008a8c0c723c */ /* 0x080ff0000004180c */
[C---:B------:R-:W-:Y:S01]  /*5420*/  HMMA.16816.F32.BF16 R16, R132.reuse, R138, R16 ;  /* 0x0000008a8410723c */ /* 0x040fe20000041810 */
[----:B------:R-:W-:Y:S07]  /*5430*/  LDSM.16.M88.4 R136, [R227+0x2000] ;  /* 0x00200000e388783b */ /* 0x000fee0000000200 */
[-C--:B------:R-:W-:Y:S08]  /*5440*/  HMMA.16816.F32.BF16 R20, R132, R144.reuse, R20 ;  /* 0x000000908414723c */ /* 0x080ff00000041814 */
[C---:B------:R-:W-:Y:S08]  /*5450*/  HMMA.16816.F32.BF16 R24, R140.reuse, R144, R24 ;  /* 0x000000908c18723c */ /* 0x040ff00000041818 */
[-C--:B------:R-:W-:Y:S01]  /*5460*/  HMMA.16816.F32.BF16 R76, R140, R146.reuse, R76 ;  /* 0x000000928c4c723c */ /* 0x080fe2000004184c */
[----:B------:R-:W1:Y:S07]  /*5470*/  LDSM.16.MT88.4 R140, [R2+0x2080] ;  /* 0x00208000028c783b */ /* 0x000e6e0000004200 */
[----:B------:R-:W-:Y:S01]  /*5480*/  HMMA.16816.F32.BF16 R80, R132, R146, R80 ;  /* 0x000000928450723c */ /* 0x000fe20000041850 */
[----:B------:R-:W3:Y:S05]  /*5490*/  LDSM.16.M88.4 R132, [R227+0x2800] ;  /* 0x00280000e384783b */ /* 0x000eea0000000200 */
[----:B------:R-:W4:Y:S02]  /*54a0*/  LDSM.16.MT88.4 R144, [R2+0x5080] ;  /* 0x005080000290783b */ /* 0x000f240000004200 */
[-C--:B--2---:R-:W-:Y:S08]  /*54b0*/  HMMA.16816.F32.BF16 R4, R148, R152.reuse, R4 ;  /* 0x000000989404723c */ /* 0x084ff00000041804 */
[C---:B------:R-:W-:Y:S08]  /*54c0*/  HMMA.16816.F32.BF16 R8, R156.reuse, R152, R8 ;  /* 0x000000989c08723c */ /* 0x040ff00000041808 */
[-C--:B------:R-:W-:Y:S08]  /*54d0*/  HMMA.16816.F32.BF16 R12, R156, R154.reuse, R12 ;  /* 0x0000009a9c0c723c */ /* 0x080ff0000004180c */
[C---:B------:R-:W-:Y:S01]  /*54e0*/  HMMA.16816.F32.BF16 R16, R148.reuse, R154, R16 ;  /* 0x0000009a9410723c */ /* 0x040fe20000041810 */
[----:B------:R-:W-:Y:S07]  /*54f0*/  LDSM.16.M88.4 R152, [R226+0x2000] ;  /* 0x00200000e298783b */ /* 0x000fee0000000200 */
[-C--:B------:R-:W-:Y:S08]  /*5500*/  HMMA.16816.F32.BF16 R20, R148, R208.reuse, R20 ;  /* 0x000000d09414723c */ /* 0x080ff00000041814 */
[C---:B------:R-:W-:Y:S08]  /*5510*/  HMMA.16816.F32.BF16 R24, R156.reuse, R208, R24 ;  /* 0x000000d09c18723c */ /* 0x040ff00000041818 */
[-C--:B------:R-:W-:Y:S01]  /*5520*/  HMMA.16816.F32.BF16 R76, R156, R210.reuse, R76 ;  /* 0x000000d29c4c723c */ /* 0x080fe2000004184c */
[----:B------:R-:W2:Y:S07]  /*5530*/  LDSM.16.MT88.4 R156, [R2+0x2880] ;  /* 0x00288000029c783b */ /* 0x000eae0000004200 */
[----:B------:R-:W-:Y:S01]  /*5540*/  HMMA.16816.F32.BF16 R80, R148, R210, R80 ;  /* 0x000000d29450723c */ /* 0x000fe20000041850 */
[----:B------:R-:W5:Y:S07]  /*5550*/  LDSM.16.M88.4 R148, [R226+0x2800] ;  /* 0x00280000e294783b */ /* 0x000f6e0000000200 */
[-C--:B-1----:R-:W-:Y:S08]  /*5560*/  HMMA.16816.F32.BF16 R4, R136, R140.reuse, R4 ;  /* 0x0000008c8804723c */ /* 0x082ff00000041804 */
[C---:B---3--:R-:W-:Y:S08]  /*5570*/  HMMA.16816.F32.BF16 R8, R132.reuse, R140, R8 ;  /* 0x0000008c8408723c */ /* 0x048ff00000041808 */
[-C--:B------:R-:W-:Y:S08]  /*5580*/  HMMA.16816.F32.BF16 R12, R132, R142.reuse, R12 ;  /* 0x0000008e840c723c */ /* 0x080ff0000004180c */
[C---:B------:R-:W-:Y:S01]  /*5590*/  HMMA.16816.F32.BF16 R16, R136.reuse, R142, R16 ;  /* 0x0000008e8810723c */ /* 0x040fe20000041810 */
[----:B------:R-:W-:Y:S07]  /*55a0*/  LDSM.16.MT88.4 R140, [R228+0x18080] ;  /* 0x01808000e48c783b */ /* 0x000fee0000004200 */
[-C--:B----4-:R-:W-:Y:S08]  /*55b0*/  HMMA.16816.F32.BF16 R20, R136, R144.reuse, R20 ;  /* 0x000000908814723c */ /* 0x090ff00000041814 */
[C---:B------:R-:W-:Y:S08]  /*55c0*/  HMMA.16816.F32.BF16 R24, R132.reuse, R144, R24 ;  /* 0x000000908418723c */ /* 0x040ff00000041818 */
[-C--:B------:R-:W-:Y:S01]  /*55d0*/  HMMA.16816.F32.BF16 R76, R132, R146.reuse, R76 ;  /* 0x00000092844c723c */ /* 0x080fe2000004184c */
[----:B------:R1:W3:Y:S07]  /*55e0*/  LDSM.16.MT88.4 R132, [R2+0x5880] ;  /* 0x005880000284783b */ /* 0x0002ee0000004200 */
[----:B------:R-:W-:Y:S08]  /*55f0*/  HMMA.16816.F32.BF16 R80, R136, R146, R80 ;  /* 0x000000928850723c */ /* 0x000ff00000041850 */
[-C--:B--2---:R-:W-:Y:S08]  /*5600*/  HMMA.16816.F32.BF16 R4, R152, R156.reuse, R4 ;  /* 0x0000009c9804723c */ /* 0x084ff00000041804 */
[C---:B-----5:R-:W-:Y:S01]  /*5610*/  HMMA.16816.F32.BF16 R8, R148.reuse, R156, R8 ;  /* 0x0000009c9408723c */ /* 0x060fe20000041808 */
[----:B-1----:R-:W-:Y:S04]  /*5620*/  IMAD.U32 R2, RZ, RZ, UR20 ;  /* 0x00000014ff027e24 */ /* 0x002fe8000f8e00ff */
[----:B------:R-:W-:Y:S03]  /*5630*/  IMAD.WIDE.U32 R136, R2, c[0x0][0x238], R240 ;  /* 0x00008e0002887a25 */ /* 0x000fe600078e00f0 */
[-C--:B------:R-:W-:Y:S01]  /*5640*/  HMMA.16816.F32.BF16 R12, R148, R158.reuse, R12 ;  /* 0x0000009e940c723c */ /* 0x080fe2000004180c */
[----:B------:R-:W-:Y:S03]  /*5650*/  IMAD.U32 R2, RZ, RZ, UR21 ;  /* 0x00000015ff027e24 */ /* 0x000fe6000f8e00ff */
[----:B------:R-:W-:Y:S01]  /*5660*/  IADD3 R137, R137, UR26, RZ ;  /* 0x0000001a89897c10 */ /* 0x000fe2000fffe0ff */
[----:B------:R-:W-:Y:S03]  /*5670*/  USHF.R.S32.HI UR26, URZ, 0x1f, UR27 ;  /* 0x0000001f3f1a7899 */ /* 0x000fe6000801141b */
[C---:B------:R-:W-:Y:S04]  /*5680*/  HMMA.16816.F32.BF16 R16, R152.reuse, R158, R16 ;  /* 0x0000009e9810723c */ /* 0x040fe80000041810 */
[----:B------:R-:W-:Y:S04]  /*5690*/  IMAD.WIDE.U32 R136, R2, c[0x0][0x240], R136 ;  /* 0x0000900002887a25 */ /* 0x000fe800078e0088 */
[-C--:B---3--:R-:W-:Y:S01]  /*56a0*/  HMMA.16816.F32.BF16 R20, R152, R132.reuse, R20 ;  /* 0x000000849814723c */ /* 0x088fe20000041814 */
[----:B------:R-:W-:Y:S03]  /*56b0*/  IMAD.U32 R3, RZ, RZ, UR26 ;  /* 0x0000001aff037e24 */ /* 0x000fe6000f8e00ff */
[----:B------:R-:W-:Y:S04]  /*56c0*/  IADD3 R2, P1, R136, UR27, RZ ;  /* 0x0000001b88027c10 */ /* 0x000fe8000ff3e0ff */
[C---:B------:R-:W-:Y:S04]  /*56d0*/  HMMA.16816.F32.BF16 R24, R148.reuse, R132, R24 ;  /* 0x000000849418723c */ /* 0x040fe80000041818 */
[----:B------:R-:W-:Y:S01]  /*56e0*/  IADD3.X R3, R3, UR6, R137, P1, !PT ;  /* 0x0000000603037c10 */ /* 0x000fe20008ffe489 */
[----:B------:R-:W-:Y:S01]  /*56f0*/  UIADD3 UR6, UR18, 0x1, URZ ;  /* 0x0000000112067890 */ /* 0x000fe2000fffe03f */
[C---:B------:R-:W-:Y:S02]  /*5700*/  LEA R136, P1, R2.reuse, c[0x0][0x220], 0x2 ;  /* 0x0000880002887a11 */ /* 0x040fe400078210ff */
[-C--:B------:R-:W-:Y:S01]  /*5710*/  HMMA.16816.F32.BF16 R76, R148, R134.reuse, R76 ;  /* 0x00000086944c723c */ /* 0x080fe2000004184c */
[----:B------:R-:W-:Y:S03]  /*5720*/  USEL UR18, UR6, URZ, !UP1 ;  /* 0x0000003f06127287 */ /* 0x000fe6000c800000 */
[----:B------:R-:W-:Y:S02]  /*5730*/  LEA.HI.X R137, R2, c[0x0][0x224], R3, 0x2, P1 ;  /* 0x0000890002897a11 */ /* 0x000fe400008f1403 */
[----:B------:R-:W-:Y:S01]  /*5740*/  MOV R2, UR4 ;  /* 0x0000000400027c02 */ /* 0x000fe20008000f00 */
[----:B------:R-:W-:Y:S01]  /*5750*/  USEL UR4, UR7, URZ, !UP2 ;  /* 0x0000003f07047287 */ /* 0x000fe2000d000000 */
[----:B------:R-:W-:Y:S01]  /*5760*/  HMMA.16816.F32.BF16 R80, R152, R134, R80 ;  /* 0x000000869850723c */ /* 0x000fe20000041850 */
[----:B------:R-:W-:Y:S01]  /*5770*/  RED.E.ADD.F32.FTZ.RN.STRONG.GPU [R136.64], R4 ;  /* 0x000000048800798e */ /* 0x000fe2000c10e798 */
[----:B------:R-:W-:Y:S02]  /*5780*/  PLOP3.LUT P1, PT, PT, PT, UP0, 0x80, 0x0 ;  /* 0x000000000000781c */ /* 0x000fe40003f2f008 */
[----:B------:R-:W-:Y:S02]  /*5790*/  IMAD R2, R2, 0x2000, R230 ;  /* 0x0000200002027824 */ /* 0x000fe400078e02e6 */
[----:B------:R-:W-:Y:S03]  /*57a0*/  RED.E.ADD.F32.FTZ.RN.STRONG.GPU [R136.64+0x400], R5 ;  /* 0x000400058800798e */ /* 0x000fe6000c10e798 */
[----:B------:R-:W-:Y:S02]  /*57b0*/  SHF.L.U32 R2, R2, 0x1, RZ ;  /* 0x0000000102027819 */ /* 0x000fe400000006ff */
[----:B------:R-:W-:Y:S05]  /*57c0*/  RED.E.ADD.F32.FTZ.RN.STRONG.GPU [R136.64+0x800], R6 ;  /* 0x000800068800798e */ /* 0x000fea000c10e798 */
        /* <DEDUP_REMOVED lines=11> */
[----:B------:R-:W-:Y:S05]  /*5880*/  LDSM.16.MT88.4 R4, [R228+0x15480] ;  /* 0x01548000e404783b */ /* 0x000fea0000004200 */
[----:B------:R-:W1:Y:S05]  /*5890*/  LDSM.16.MT88.4 R8, [R2+0x6080] ;  /* 0x006080000208783b */ /* 0x000e6a0000004200 */
[----:B------:R-:W-:Y:S05]  /*58a0*/  RED.E.ADD.F32.FTZ.RN.STRONG.GPU [R136.64+0x3800], R14 ;  /* 0x0038000e8800798e */ /* 0x000fea000c10e798 */
[----:B------:R-:W-:Y:S05]  /*58b0*/  RED.E.ADD.F32.FTZ.RN.STRONG.GPU [R136.64+0x3c00], R15 ;  /* 0x003c000f8800798e */ /* 0x000fea000c10e798 */
[----:B------:R-:W2:Y:S05]  /*58c0*/  LDSM.16.MT88.4 R12, [R228+0x16480] ;  /* 0x01648000e40c783b */ /* 0x000eaa0000004200 */
[----:B------:R-:W3:Y:S05]  /*58d0*/  LDSM.16.MT88.4 R16, [R228+0x17480] ;  /* 0x01748000e410783b */ /* 0x000eea0000004200 */
[----:B------:R-:W-:Y:S05]  /*58e0*/  RED.E.ADD.F32.FTZ.RN.STRONG.GPU [R136.64+0x4000], R20 ;  /* 0x004000148800798e */ /* 0x000fea000c10e798 */
[----:B------:R-:W-:Y:S05]  /*58f0*/  RED.E.ADD.F32.FTZ.RN.STRONG.GPU [R136.64+0x4400], R21 ;  /* 0x004400158800798e */ /* 0x000fea000c10e798 */
[----:B------:R-:W-:Y:S01]  /*5900*/  RED.E.ADD.F32.FTZ.RN.STRONG.GPU [R136.64+0x4800], R22 ;  /* 0x004800168800798e */ /* 0x000fe2000c10e798 */
[-C--:B-1----:R-:W-:Y:S04]  /*5910*/  HMMA.16816.F32.BF16 R84, R4, R8.reuse, R84 ;  /* 0x000000080454723c */ /* 0x082fe80000041854 */
[----:B------:R-:W-:Y:S05]  /*5920*/  RED.E.ADD.F32.FTZ.RN.STRONG.GPU [R136.64+0x4c00], R23 ;  /* 0x004c00178800798e */ /* 0x000fea000c10e798 */
[----:B------:R-:W-:Y:S05]  /*5930*/  RED.E.ADD.F32.FTZ.RN.STRONG.GPU [R136.64+0x5000], R24 ;  /* 0x005000188800798e */ /* 0x000fea000c10e798 */
[----:B------:R-:W-:Y:S01]  /*5940*/  RED.E.ADD.F32.FTZ.RN.STRONG.GPU [R136.64+0x5400], R25 ;  /* 0x005400198800798e */ /* 0x000fe2000c10e798 */
[-C--:B--2---:R-:W-:Y:S04]  /*5950*/  HMMA.16816.F32.BF16 R88, R12, R8.reuse, R88 ;  /* 0x000000080c58723c */ /* 0x084fe80000041858 */
[----:B------:R-:W1:Y:S05]  /*5960*/  LDSM.16.MT88.4 R20, [R2+0x8080] ;  /* 0x008080000214783b */ /* 0x000e6a0000004200 */
[----:B------:R-:W-:Y:S01]  /*5970*/  RED.E.ADD.F32.FTZ.RN.STRONG.GPU [R136.64+0x5800], R26 ;  /* 0x0058001a8800798e */ /* 0x000fe2000c10e798 */
[C---:B---3--:R-:W-:Y:S04]  /*5980*/  HMMA.16816.F32.BF16 R92, R16.reuse, R8, R92 ;  /* 0x00000008105c723c */ /* 0x048fe8000004185c */
[----:B------:R-:W-:Y:S04]  /*5990*/  RED.E.ADD.F32.FTZ.RN.STRONG.GPU [R136.64+0x5c00], R27 ;  /* 0x005c001b8800798e */ /* 0x000fe8000c10e798 */
[-C--:B------:R-:W-:Y:S01]  /*59a0*/  HMMA.16816.F32.BF16 R96, R16, R10.reuse, R96 ;  /* 0x0000000a1060723c */ /* 0x080fe20000041860 */
[----:B------:R-:W-:Y:S05]  /*59b0*/  RED.E.ADD.F32.FTZ.RN.STRONG.GPU [R136.64+0x6000], R80 ;  /* 0x006000508800798e */ /* 0x000fea000c10e798 */
[----:B------:R-:W-:Y:S02]  /*59c0*/  RED.E.ADD.F32.FTZ.RN.STRONG.GPU [R136.64+0x6400], R81 ;  /* 0x006400518800798e */ /* 0x000fe4000c10e798 */
[-C--:B------:R-:W-:Y:S03]  /*59d0*/  HMMA.16816.F32.BF16 R100, R12, R10.reuse, R100 ;  /* 0x0000000a0c64723c */ /* 0x080fe60000041864 */
[----:B------:R-:W-:Y:S05]  /*59e0*/  RED.E.ADD.F32.FTZ.RN.STRONG.GPU [R136.64+0x6800], R82 ;  /* 0x006800528800798e */ /* 0x000fea000c10e798 */
[C---:B------:R-:W-:Y:S01]  /*59f0*/  HMMA.16816.F32.BF16 R104, R4.reuse, R10, R104 ;  /* 0x0000000a0468723c */ /* 0x040fe20000041868 */
[----:B------:R-:W-:Y:S05]  /*5a00*/  RED.E.ADD.F32.FTZ.RN.STRONG.GPU [R136.64+0x6c00], R83 ;  /* 0x006c00538800798e */ /* 0x000fea000c10e798 */
[----:B------:R-:W-:Y:S02]  /*5a10*/  RED.E.ADD.F32.FTZ.RN.STRONG.GPU [R136.64+0x7000], R76 ;  /* 0x0070004c8800798e */ /* 0x000fe4000c10e798 */
[-C--:B-1----:R-:W-:Y:S03]  /*5a20*/  HMMA.16816.F32.BF16 R108, R4, R20.reuse, R108 ;  /* 0x00000014046c723c */ /* 0x082fe6000004186c */
[----:B------:R-:W-:Y:S05]  /*5a30*/  RED.E.ADD.F32.FTZ.RN.STRONG.GPU [R136.64+0x7400], R77 ;  /* 0x0074004d8800798e */ /* 0x000fea000c10e798 */
[----:B------:R-:W-:Y:S01]  /*5a40*/  RED.E.ADD.F32.FTZ.RN.STRONG.GPU [R136.64+0x7800], R78 ;  /* 0x0078004e8800798e */ /* 0x000fe2000c10e798 */
[-C--:B------:R-:W-:Y:S04]  /*5a50*/  HMMA.16816.F32.BF16 R112, R12, R20.reuse, R112 ;  /* 0x000000140c70723c */ /* 0x080fe80000041870 */
[----:B------:R-:W-:Y:S04]  /*5a60*/  LDSM.16.MT88.4 R24, [R228+0x15880] ;  /* 0x01588000e418783b */ /* 0x000fe80000004200 */
[C---:B------:R-:W-:Y:S01]  /*5a70*/  HMMA.16816.F32.BF16 R116, R16.reuse, R20, R116 ;  /* 0x000000141074723c */ /* 0x040fe20000041874 */
[----:B------:R-:W-:Y:S05]  /*5a80*/  RED.E.ADD.F32.FTZ.RN.STRONG.GPU [R136.64+0x7c00], R79 ;  /* 0x007c004f8800798e */ /* 0x000fea000c10e798 */
[----:B------:R-:W1:Y:S02]  /*5a90*/  LDSM.16.MT88.4 R76, [R2+0x6880] ;  /* 0x00688000024c783b */ /* 0x000e640000004200 */
[-C--:B------:R-:W-:Y:S03]  /*5aa0*/  HMMA.16816.F32.BF16 R120, R16, R22.reuse, R120 ;  /* 0x000000161078723c */ /* 0x080fe60000041878 */
[----:B------:R-:W2:Y:S05]  /*5ab0*/  LDSM.16.MT88.4 R80, [R228+0x16880] ;  /* 0x01688000e450783b */ /* 0x000eaa0000004200 */
[-C--:B------:R-:W-:Y:S01]  /*5ac0*/  HMMA.16816.F32.BF16 R124, R12, R22.reuse, R124 ;  /* 0x000000160c7c723c */ /* 0x080fe2000004187c */
[----:B------:R-:W3:Y:S05]  /*5ad0*/  LDSM.16.MT88.4 R132, [R228+0x17880] ;  /* 0x01788000e484783b */ /* 0x000eea0000004200 */
[----:B------:R-:W4:Y:S02]  /*5ae0*/  LDSM.16.MT88.4 R136, [R2+0x8880] ;  /* 0x008880000288783b */ /* 0x000f240000004200 */
[----:B------:R-:W-:Y:S03]  /*5af0*/  HMMA.16816.F32.BF16 R128, R4, R22, R128 ;  /* 0x000000160480723c */ /* 0x000fe60000041880 */
[----:B------:R-:W-:Y:S05]  /*5b00*/  LDSM.16.MT88.4 R4, [R228+0x15c80] ;  /* 0x015c8000e404783b */ /* 0x000fea0000004200 */
[----:B------:R-:W5:Y:S05]  /*5b10*/  LDSM.16.MT88.4 R8, [R2+0x7080] ;  /* 0x007080000208783b */ /* 0x000f6a0000004200 */
[----:B------:R-:W4:Y:S05]  /*5b20*/  LDSM.16.MT88.4 R12, [R228+0x16c80] ;  /* 0x016c8000e40c783b */ /* 0x000f2a0000004200 */
[----:B------:R-:W4:Y:S01]  /*5b30*/  LDSM.16.MT88.4 R16, [R228+0x17c80] ;  /* 0x017c8000e410783b */ /* 0x000f220000004200 */
[-C--:B-1----:R-:W-:Y:S04]  /*5b40*/  HMMA.16816.F32.BF16 R84, R24, R76.reuse, R84 ;  /* 0x0000004c1854723c */ /* 0x082fe80000041854 */
[----:B------:R-:W1:Y:S04]  /*5b50*/  LDSM.16.MT88.4 R20, [R2+0x9080] ;  /* 0x009080000214783b */ /* 0x000e680000004200 */
[-C--:B--2---:R-:W-:Y:S08]  /*5b60*/  HMMA.16816.F32.BF16 R88, R80, R76.reuse, R88 ;  /* 0x0000004c5058723c */ /* 0x084ff00000041858 */
[C---:B---3--:R-:W-:Y:S08]  /*5b70*/  HMMA.16816.F32.BF16 R92, R132.reuse, R76, R92 ;  /* 0x0000004c845c723c */ /* 0x048ff0000004185c */
[-C--:B------:R-:W-:Y:S08]  /*5b80*/  HMMA.16816.F32.BF16 R96, R132, R78.reuse, R96 ;  /* 0x0000004e8460723c */ /* 0x080ff00000041860 */
        /* <DEDUP_REMOVED lines=12> */
[-C--:B-----5:R-:W-:Y:S08]  /*5c50*/  HMMA.16816.F32.BF16 R84, R4, R8.reuse, R84 ;  /* 0x000000080454723c */ /* 0x0a0ff00000041854 */
[-C--:B------:R-:W-:Y:S08]  /*5c60*/  HMMA.16816.F32.BF16 R88, R12, R8.reuse, R88 ;  /* 0x000000080c58723c */ /* 0x080ff00000041858 */
[C---:B------:R-:W-:Y:S08]  /*5c70*/  HMMA.16816.F32.BF16 R92, R16.reuse, R8, R92 ;  /* 0x00000008105c723c */ /* 0x040ff0000004185c */
[-C--:B------:R-:W-:Y:S08]  /*5c80*/  HMMA.16816.F32.BF16 R96, R16, R10.reuse, R96 ;  /* 0x0000000a1060723c */ /* 0x080ff00000041860 */
[-C--:B------:R-:W-:Y:S08]  /*5c90*/  HMMA.16816.F32.BF16 R100, R12, R10.reuse, R100 ;  /* 0x0000000a0c64723c */ /* 0x080ff00000041864 */
[C---:B------:R-:W-:Y:S08]  /*5ca0*/  HMMA.16816.F32.BF16 R104, R4.reuse, R10, R104 ;  /* 0x0000000a0468723c */ /* 0x040ff00000041868 */
[-C--:B-1----:R-:W-:Y:S08]  /*5cb0*/  HMMA.16816.F32.BF16 R108, R4, R20.reuse, R108 ;  /* 0x00000014046c723c */ /* 0x082ff0000004186c */
[-C--:B------:R-:W-:Y:S08]  /*5cc0*/  HMMA.16816.F32.BF16 R112, R12, R20.reuse, R112 ;  /* 0x000000140c70723c */ /* 0x080ff00000041870 */
[C---:B------:R-:W-:Y:S08]  /*5cd0*/  HMMA.16816.F32.BF16 R116, R16.reuse, R20, R116 ;  /* 0x000000141074723c */ /* 0x040ff00000041874 */
[-C--:B------:R-:W-:Y:S08]  /*5ce0*/  HMMA.16816.F32.BF16 R120, R16, R22.reuse, R120 ;  /* 0x000000161078723c */ /* 0x080ff00000041878 */
[-C--:B------:R-:W-:Y:S08]  /*5cf0*/  HMMA.16816.F32.BF16 R124, R12, R22.reuse, R124 ;  /* 0x000000160c7c723c */ /* 0x080ff0000004187c */
        /* <DEDUP_REMOVED lines=63> */
.L_x_680:
[----:B------:R-:W-:Y:S05]  /*60f0*/  @P1 BRA `(.L_x_684) ;  /* 0x0000178000001947 */ /* 0x000fea0003800000 */
[----:B------:R-:W-:Y:S01]  /*6100*/  SHF.R.S32.HI R0, RZ, 0x1f, R240 ;  /* 0x0000001fff007819 */ /* 0x000fe200000114f0 */
[----:B------:R-:W-:Y:S01]  /*6110*/  BAR.SYNC.DEFER_BLOCKING 0x1, 0x100 ;  /* 0x0044000000007b1d */ /* 0x000fe20000010000 */
[----:B------:R-:W-:Y:S01]  /*6120*/  F2FP.BF16.PACK_AB R28, R29, R28 ;  /* 0x0000001c1d1c723e */ /* 0x000fe200000010ff */
[----:B------:R-:W-:Y:S01]  /*6130*/  USHF.R.S32.HI UR6, URZ, 0x1f, UR20 ;  /* 0x0000001f3f067899 */ /* 0x000fe20008011414 */
[----:B------:R-:W-:-:S02]  /*6140*/  LEA.HI R2, R0, R240, RZ, 0x2 ;  /* 0x000000f000027211 */ /* 0x000fc400078f10ff */
[C---:B------:R-:W-:Y:S01]  /*6150*/  LEA.HI R3, R0.reuse, R240, RZ, 0x5 ;  /* 0x000000f000037211 */ /* 0x040fe200078f28ff */
[----:B------:R-:W-:Y:S01]  /*6160*/  UMOV UR8, 0xffffffa0 ;  /* 0xffffffa000087882 */ /* 0x000fe20000000000 */
[--C-:B------:R-:W-:Y:S01]  /*6170*/  SHF.R.S32.HI R6, RZ, 0x2, R2.reuse ;  /* 0x00000002ff067819 */ /* 0x100fe20000011402 */
[----:B------:R-:W-:Y:S01]  /*6180*/  ULDC UR7, c[0x0][0x2f0] ;  /* 0x0000bc0000077ab9 */ /* 0x000fe20000000800 */
[----:B------:R-:W-:Y:S01]  /*6190*/  SHF.R.S32.HI R5, RZ, 0x1f, R2 ;  /* 0x0000001fff057819 */ /* 0x000fe20000011402 */
[----:B------:R-:W-:Y:S01]  /*61a0*/  UIMAD UR8, UR22, UR8, UR7 ;  /* 0x00000008160872a4 */ /* 0x000fe2000f8e0207 */
[----:B------:R-:W-:Y:S01]  /*61b0*/  SHF.R.S32.HI R4, RZ, 0x5, R3 ;  /* 0x00000005ff047819 */ /* 0x000fe20000011403 */
[----:B------:R-:W-:Y:S01]  /*61c0*/  ULDC.64 UR4, c[0x0][0x338] ;  /* 0x0000ce0000047ab9 */ /* 0x000fe20000000a00 */
[----:B------:R-:W-:Y:S01]  /*61d0*/  LEA.HI R5, R5, R6, RZ, 0x3 ;  /* 0x0000000605057211 */ /* 0x000fe200078f18ff */
[----:B------:R-:W-:Y:S01]  /*61e0*/  UISETP.LT.AND UP0, UPT, UR8, 0x60, UPT ;  /* 0x000000600800788c */ /* 0x000fe2000bf01270 */
[----:B------:R-:W-:Y:S01]  /*61f0*/  LEA.HI R3, R3, R4, RZ, 0x1 ;  /* 0x0000000403037211 */ /* 0x000fe200078f08ff */
[----:B------:R-:W-:Y:S01]  /*6200*/  UIMAD UR4, UR6, UR4, URZ ;  /* 0x00000004060472a4 */ /* 0x000fe2000f8e023f */
[----:B------:R-:W-:Y:S01]  /*6210*/  LOP3.LUT R5, R5, 0xfffffff8, RZ, 0xc0, !PT ;  /* 0xfffffff805057812 */ /* 0x000fe200078ec0ff */
[----:B------:R-:W-:Y:S01]  /*6220*/  USEL UR8, UR8, 0x60, UP0 ;  /* 0x0000006008087887 */ /* 0x000fe20008000000 */
[----:B------:R-:W-:Y:S01]  /*6230*/  LOP3.LUT R3, R3, 0x1ffffe, RZ, 0xc0, !PT ;  /* 0x001ffffe03037812 */ /* 0x000fe200078ec0ff */
[----:B------:R-:W-:Y:S01]  /*6240*/  UIMAD UR5, UR20, UR5, UR4 ;  /* 0x00000005140572a4 */ /* 0x000fe2000f8e0204 */
[-C--:B------:R-:W-:Y:S01]  /*6250*/  LEA.HI R7, R0, R240.reuse, RZ, 0x6 ;  /* 0x000000f000077211 */ /* 0x080fe200078f30ff */
[----:B------:R-:W-:Y:S01]  /*6260*/  IMAD.IADD R5, R6, 0x1, -R5 ;  /* 0x0000000106057824 */ /* 0x000fe200078e0a05 */
[----:B------:R-:W-:Y:S01]  /*6270*/  LOP3.LUT R6, R2, 0x3ffffffc, RZ, 0xc0, !PT ;  /* 0x3ffffffc02067812 */ /* 0x000fe200078ec0ff */
[----:B------:R-:W-:Y:S01]  /*6280*/  IMAD.IADD R4, R4, 0x1, -R3 ;  /* 0x0000000104047824 */ /* 0x000fe200078e0a03 */
[-C--:B------:R-:W-:Y:S01]  /*6290*/  LEA.HI R3, R0, R240.reuse, RZ, 0x4 ;  /* 0x000000f000037211 */ /* 0x080fe200078f20ff */
[----:B------:R-:W-:Y:S01]  /*62a0*/  IMAD.SHL.U32 R8, R5, 0x40, RZ ;  /* 0x0000004005087824 */ /* 0x000fe200078e00ff */
[----:B------:R-:W-:Y:S01]  /*62b0*/  SHF.R.U32.HI R7, RZ, 0x3, R7 ;  /* 0x00000003ff077819 */ /* 0x000fe20000011607 */
[----:B------:R-:W-:Y:S01]  /*62c0*/  IMAD.IADD R6, R240, 0x1, -R6 ;  /* 0x00000001f0067824 */ /* 0x000fe200078e0a06 */
[----:B------:R-:W-:Y:S01]  /*62d0*/  LOP3.LUT R2, R3, 0xfffffff0, RZ, 0xc0, !PT ;  /* 0xfffffff003027812 */ /* 0x000fe200078ec0ff */
[----:B------:R-:W-:Y:S01]  /*62e0*/  USHF.R.S32.HI UR7, URZ, 0x1f, UR21 ;  /* 0x0000001f3f077899 */ /* 0x000fe20008011415 */
[----:B------:R-:W-:Y:S01]  /*62f0*/  LOP3.LUT R8, R8, 0x1c0, RZ, 0xc0, !PT ;  /* 0x000001c008087812 */ /* 0x000fe200078ec0ff */
[----:B------:R-:W-:Y:S01]  /*6300*/  IMAD R4, R4, 0x200, R6 ;  /* 0x0000020004047824 */ /* 0x000fe200078e0206 */
[----:B------:R-:W-:Y:S01]  /*6310*/  LEA.HI R0, R0, R240, RZ, 0x7 ;  /* 0x000000f000007211 */ /* 0x000fe200078f38ff */
[----:B------:R-:W-:Y:S01]  /*6320*/  IMAD.IADD R2, R240, 0x1, -R2 ;  /* 0x00000001f0027824 */ /* 0x000fe200078e0a02 */
[----:B------:R-:W-:Y:S01]  /*6330*/  LOP3.LUT R7, R8, 0x18, R7, 0xf8, !PT ;  /* 0x0000001808077812 */ /* 0x000fe200078ef807 */
[----:B------:R-:W-:Y:S01]  /*6340*/  BSSY B0, `(.L_x_685) ;  /* 0x000009c000007945 */ /* 0x000fe20003800000 */
[----:B------:R-:W-:Y:S01]  /*6350*/  SHF.R.U32.HI R8, RZ, 0x3, R8 ;  /* 0x00000003ff087819 */ /* 0x000fe20000011608 */
[----:B------:R-:W-:Y:S01]  /*6360*/  IMAD.SHL.U32 R0, R0, 0x4, RZ ;  /* 0x0000000400007824 */ /* 0x000fe200078e00ff */
[----:B------:R-:W-:-:S02]  /*6370*/  SHF.R.S32.HI R6, RZ, 0x4, R3 ;  /* 0x00000004ff067819 */ /* 0x000fc40000011403 */
[----:B------:R-:W-:Y:S02]  /*6380*/  SHF.R.S32.HI R3, RZ, 0x1f, R2 ;  /* 0x0000001fff037819 */ /* 0x000fe40000011402 */
[----:B------:R-:W-:Y:S02]  /*6390*/  LOP3.LUT R7, R7, R8, RZ, 0x3c, !PT ;  /* 0x0000000807077212 */ /* 0x000fe400078e3cff */
[----:B------:R-:W-:Y:S01]  /*63a0*/  LOP3.LUT P0, RZ, R5, 0x4, RZ, 0xc0, !PT ;  /* 0x0000000405ff7812 */ /* 0x000fe2000780c0ff */
[----:B------:R-:W-:Y:S01]  /*63b0*/  IMAD.SHL.U32 R5, R6, 0x40, RZ ;  /* 0x0000004006057824 */ /* 0x000fe200078e00ff */
[----:B------:R-:W-:Y:S01]  /*63c0*/  LEA.HI R3, R3, R2, RZ, 0x3 ;  /* 0x0000000203037211 */ /* 0x000fe200078f18ff */
[----:B------:R-:W-:Y:S01]  /*63d0*/  IMAD.U32 R4, R4, 0x2, R7 ;  /* 0x0000000204047824 */ /* 0x000fe200078e0007 */
[----:B------:R-:W-:Y:S01]  /*63e0*/  LOP3.LUT R0, R0, 0xfffffe00, RZ, 0xc0, !PT ;  /* 0xfffffe0000007812 */ /* 0x000fe200078ec0ff */
[----:B------:R-:W-:Y:S01]  /*63f0*/  IMAD.SHL.U32 R2, R2, 0x8, RZ ;  /* 0x0000000802027824 */ /* 0x000fe200078e00ff */
[----:B------:R-:W-:Y:S01]  /*6400*/  SHF.R.S32.HI R3, RZ, 0x3, R3 ;  /* 0x00000003ff037819 */ /* 0x000fe20000011403 */
[----:B------:R-:W-:Y:S01]  /*6410*/  IMAD.SHL.U32 R4, R4, 0x2, RZ ;  /* 0x0000000204047824 */ /* 0x000fe200078e00ff */
[----:B------:R-:W-:-:S02]  /*6420*/  F2FP.BF16.PACK_AB R30, R31, R30 ;  /* 0x0000001e1f1e723e */ /* 0x000fc400000010ff */
[----:B------:R-:W-:Y:S01]  /*6430*/  F2FP.BF16.PACK_AB R48, R49, R48 ;  /* 0x000000303130723e */ /* 0x000fe200000010ff */
[----:B------:R-:W-:Y:S01]  /*6440*/  IMAD R0, R3, 0x1800, R0 ;  /* 0x0000180003007824 */ /* 0x000fe200078e0200 */
[C---:B------:R-:W-:Y:S01]  /*6450*/  IADD3 R3, R4.reuse, 0x40, RZ ;  /* 0x0000004004037810 */ /* 0x040fe20007ffe0ff */
[----:B------:R-:W-:Y:S01]  /*6460*/  STS [R4+0x6080], R28 ;  /* 0x0060801c04007388 */ /* 0x000fe20000000800 */
[----:B------:R-:W-:Y:S02]  /*6470*/  F2FP.BF16.PACK_AB R50, R51, R50 ;  /* 0x000000323332723e */ /* 0x000fe400000010ff */
[----:B------:R-:W-:Y:S01]  /*6480*/  @P0 IADD3 R3, R4, -0x40, RZ ;  /* 0xffffffc004030810 */ /* 0x000fe20007ffe0ff */
        /* <DEDUP_REMOVED lines=67> */
[----:B------:R-:W-:-:S02]  /*68c0*/  LOP3.LUT R5, R5, 0x1c0, RZ, 0xc0, !PT ;  /* 0x000001c005057812 */ /* 0x000fc400078ec0ff */
[----:B------:R-:W-:Y:S01]  /*68d0*/  ISETP.GE.AND P5, PT, R6, UR8, PT ;  /* 0x0000000806007c0c */ /* 0x000fe2000bfa6270 */
[----:B------:R-:W-:Y:S01]  /*68e0*/  STS [R4+0x80], R84 ;  /* 0x0000805404007388 */ /* 0x000fe20000000800 */
[----:B------:R-:W-:Y:S02]  /*68f0*/  LOP3.LUT R7, R5, 0x38, R2, 0xf8, !PT ;  /* 0x0000003805077812 */ /* 0x000fe400078ef802 */
[----:B------:R-:W-:Y:S01]  /*6900*/  SHF.R.U32.HI R5, RZ, 0x3, R5 ;  /* 0x00000003ff057819 */ /* 0x000fe20000011605 */
[----:B------:R-:W-:Y:S01]  /*6910*/  STS [R4+0x480], R86 ;  /* 0x0004805604007388 */ /* 0x000fe20000000800 */
[----:B------:R-:W-:Y:S02]  /*6920*/  ISETP.GE.OR P0, PT, R2, c[0x0][0x324], P5 ;  /* 0x0000c90002007a0c */ /* 0x000fe40002f06670 */
[----:B------:R-:W-:Y:S01]  /*6930*/  LOP3.LUT R5, R7, R5, RZ, 0x3c, !PT ;  /* 0x0000000507057212 */ /* 0x000fe200078e3cff */
[----:B------:R-:W-:Y:S01]  /*6940*/  STS [R3+0x80], R104 ;  /* 0x0000806803007388 */ /* 0x000fe20000000800 */
[----:B------:R-:W-:-:S03]  /*6950*/  SHF.R.S32.HI R7, RZ, 0x1f, R6 ;  /* 0x0000001fff077819 */ /* 0x000fc60000011406 */
        /* <DEDUP_REMOVED lines=23> */
[----:B------:R-:W-:Y:S01]  /*6ad0*/  BAR.SYNC.DEFER_BLOCKING 0x1, 0x100 ;  /* 0x0044000000007b1d */ /* 0x000fe20000010000 */
[----:B-1----:R-:W-:Y:S01]  /*6ae0*/  IMAD.U32 R4, RZ, RZ, UR20 ;  /* 0x00000014ff047e24 */ /* 0x002fe2000f8e00ff */
[----:B--2---:R-:W-:-:S04]  /*6af0*/  SHF.R.S32.HI R3, RZ, 0x1f, R2 ;  /* 0x0000001fff037819 */ /* 0x004fc80000011402 */
[----:B------:R1:W2:Y:S01]  /*6b00*/  LDS.128 R52, [R0+0x6880] ;  /* 0x0068800000347984 */ /* 0x0002a20000000c00 */
[----:B------:R-:W-:-:S03]  /*6b10*/  IMAD.WIDE.U32 R4, R4, c[0x0][0x338], R2 ;  /* 0x0000ce0004047a25 */ /* 0x000fc600078e0002 */
[----:B------:R1:W3:Y:S01]  /*6b20*/  LDS.128 R48, [R0+0x7080] ;  /* 0x0070800000307984 */ /* 0x0002e20000000c00 */
[----:B------:R-:W-:Y:S01]  /*6b30*/  IMAD.MOV.U32 R56, RZ, RZ, R4 ;  /* 0x000000ffff387224 */ /* 0x000fe200078e0004 */
[----:B------:R-:W-:Y:S02]  /*6b40*/  IADD3 R57, R5, UR5, RZ ;  /* 0x0000000505397c10 */ /* 0x000fe4000fffe0ff */
[----:B------:R1:W4:Y:S01]  /*6b50*/  LDS.128 R44, [R0+0x7880] ;  /* 0x00788000002c7984 */ /* 0x0003220000000c00 */
[----:B------:R-:W-:Y:S01]  /*6b60*/  ULDC.64 UR4, c[0x0][0x340] ;  /* 0x0000d00000047ab9 */ /* 0x000fe20000000a00 */
[----:B------:R-:W-:Y:S01]  /*6b70*/  IMAD.U32 R4, RZ, RZ, UR21 ;  /* 0x00000015ff047e24 */ /* 0x000fe2000f8e00ff */
[----:B------:R-:W-:Y:S01]  /*6b80*/  UIMAD UR4, UR7, UR4, URZ ;  /* 0x00000004070472a4 */ /* 0x000fe2000f8e023f */
[----:B------:R1:W1:Y:S01]  /*6b90*/  LDS.128 R40, [R0+0x8080] ;  /* 0x0080800000287984 */ /* 0x0002620000000c00 */
[----:B------:R-:W-:Y:S02]  /*6ba0*/  IMAD.U32 R5, RZ, RZ, UR22 ;  /* 0x00000016ff057e24 */ /* 0x000fe4000f8e00ff */
[----:B------:R-:W-:Y:S01]  /*6bb0*/  UIMAD UR4, UR21, UR5, UR4 ;  /* 0x00000005150472a4 */ /* 0x000fe2000f8e0204 */
[----:B------:R1:W1:Y:S01]  /*6bc0*/  LDS.128 R36, [R0+0x8880] ;  /* 0x0088800000247984 */ /* 0x0002620000000c00 */
[----:B------:R-:W-:-:S03]  /*6bd0*/  IMAD.WIDE.U32 R56, R4, c[0x0][0x340], R56 ;  /* 0x0000d00004387a25 */ /* 0x000fc600078e0038 */
[----:B------:R1:W1:Y:S01]  /*6be0*/  LDS.128 R32, [R0+0x80] ;  /* 0x0000800000207984 */ /* 0x0002620000000c00 */
[----:B------:R-:W-:Y:S01]  /*6bf0*/  IMAD.WIDE R58, R5, 0x60, R6 ;  /* 0x00000060053a7825 */ /* 0x000fe200078e0206 */
[----:B------:R-:W-:Y:S02]  /*6c00*/  IADD3 R61, R57, UR4, RZ ;  /* 0x00000004393d7c10 */ /* 0x000fe4000fffe0ff */
        /* <DEDUP_REMOVED lines=15> */
.L_x_686:
[----:B--2---:R-:W-:Y:S05]  /*6d00*/  BSYNC B0 ;  /* 0x0000000000007941 */ /* 0x004fea0003800000 */
.L_x_685:
[----:B-1----:R-:W-:Y:S01]  /*6d10*/  IADD3 R0, R6, 0x10, RZ ;  /* 0x0000001006007810 */ /* 0x002fe20007ffe0ff */
[----:B------:R-:W-:Y:S03]  /*6d20*/  BSSY B0, `(.L_x_687) ;  /* 0x000000f000007945 */ /* 0x000fe60003800000 */
[----:B------:R-:W-:-:S04]  /*6d30*/  ISETP.GE.AND P4, PT, R0, UR8, PT ;  /* 0x0000000800007c0c */ /* 0x000fc8000bf86270 */
        /* <DEDUP_REMOVED lines=13> */
.L_x_688:
[----:B------:R-:W-:Y:S05]  /*6e10*/  BSYNC B0 ;  /* 0x0000000000007941 */ /* 0x000fea0003800000 */
.L_x_687:
[----:B------:R-:W-:Y:S01]  /*6e20*/  IADD3 R0, R6, 0x20, RZ ;  /* 0x0000002006007810 */ /* 0x000fe20007ffe0ff */
[----:B------:R-:W-:Y:S03]  /*6e30*/  BSSY B0, `(.L_x_689) ;  /* 0x000000f000007945 */ /* 0x000fe60003800000 */
[----:B------:R-:W-:-:S04]  /*6e40*/  ISETP.GE.AND P3, PT, R0, UR8, PT ;  /* 0x0000000800007c0c */ /* 0x000fc8000bf66270 */
[----:B------:R-:W-:-:S13]  /*6e50*/  ISETP.GE.OR P0, PT, R2, c[0x0][0x324], P3 ;  /* 0x0000c90002007a0c */ /* 0x000fda0001f06670 */
        /* <DEDUP_REMOVED lines=11> */
[----:B---3--:R1:W-:Y:S02]  /*6f10*/  STG.E.128 [R4.64], R48 ;  /* 0x0000003004007986 */ /* 0x0083e4000c101d18 */
.L_x_690:
[----:B------:R-:W-:Y:S05]  /*6f20*/  BSYNC B0 ;  /* 0x0000000000007941 */ /* 0x000fea0003800000 */
.L_x_689:
        /* <DEDUP_REMOVED lines=15> */
[----:B----4-:R1:W-:Y:S02]  /*7020*/  STG.E.128 [R4.64], R44 ;  /* 0x0000002c04007986 */ /* 0x0103e4000c101d18 */
.L_x_692:
[----:B------:R-:W-:Y:S05]  /*7030*/  BSYNC B0 ;  /* 0x0000000000007941 */ /* 0x000fea0003800000 */
.L_x_691:
        /* <DEDUP_REMOVED lines=16> */
.L_x_694:
[----:B------:R-:W-:Y:S05]  /*7140*/  BSYNC B0 ;  /* 0x0000000000007941 */ /* 0x000fea0003800000 */
.L_x_693:
        /* <DEDUP_REMOVED lines=16> */
.L_x_696:
[----:B------:R-:W-:Y:S05]  /*7250*/  BSYNC B0 ;  /* 0x0000000000007941 */ /* 0x000fea0003800000 */
.L_x_695:
[----:B------:R-:W-:Y:S01]  /*7260*/  ULDC.64 UR4, c[0x0][0x308] ;  /* 0x0000c20000047ab9 */ /* 0x000fe20000000a00 */
[----:B------:R-:W-:Y:S01]  /*7270*/  IMAD.U32 R0, RZ, RZ, UR20 ;  /* 0x00000014ff007e24 */ /* 0x000fe2000f8e00ff */
[----:B------:R-:W-:Y:S01]  /*7280*/  UIMAD UR4, UR6, UR4, URZ ;  /* 0x00000004060472a4 */ /* 0x000fe2000f8e023f */
[----:B------:R-:W-:Y:S01]  /*7290*/  ISETP.GE.OR P5, PT, R2, c[0x0][0x2f4], P5 ;  /* 0x0000bd0002007a0c */ /* 0x000fe20002fa6670 */
[----:B------:R-:W-:Y:S01]  /*72a0*/  BSSY B0, `(.L_x_697) ;  /* 0x0000013000007945 */ /* 0x000fe20003800000 */
[----:B------:R-:W-:Y:S01]  /*72b0*/  IMAD.WIDE.U32 R6, R0, c[0x0][0x308], R2 ;  /* 0x0000c20000067a25 */ /* 0x000fe200078e0002 */
[----:B------:R-:W-:Y:S01]  /*72c0*/  UIMAD UR20, UR20, UR5, UR4 ;  /* 0x00000005141472a4 */ /* 0x000fe2000f8e0204 */
[----:B------:R-:W-:Y:S02]  /*72d0*/  MOV R0, UR21 ;  /* 0x0000001500007c02 */ /* 0x000fe40008000f00 */
[----:B------:R-:W-:Y:S02]  /*72e0*/  ULDC.64 UR4, c[0x0][0x310] ;  /* 0x0000c40000047ab9 */ /* 0x000fe40000000a00 */
[----:B------:R-:W-:Y:S01]  /*72f0*/  UIMAD UR4, UR7, UR4, URZ ;  /* 0x00000004070472a4 */ /* 0x000fe2000f8e023f */
[----:B------:R-:W-:-:S03]  /*7300*/  IADD3 R7, R7, UR20, RZ ;  /* 0x0000001407077c10 */ /* 0x000fc6000fffe0ff */
[----:B------:R-:W-:Y:S02]  /*7310*/  UIMAD UR4, UR21, UR5, UR4 ;  /* 0x00000005150472a4 */ /* 0x000fe4000f8e0204 */
[----:B------:R-:W-:-:S05]  /*7320*/  IMAD.WIDE.U32 R6, R0, c[0x0][0x310], R6 ;  /* 0x0000c40000067a25 */ /* 0x000fca00078e0006 */
[----:B------:R-:W-:Y:S01]  /*7330*/  IADD3 R9, R7, UR4, RZ ;  /* 0x0000000407097c10 */ /* 0x000fe2000fffe0ff */
[----:B------:R-:W-:Y:S05]  /*7340*/  @P5 BRA `(.L_x_698) ;  /* 0x0000008000005947 */ /* 0x000fea0003800000 */
[----:B------:R-:W-:Y:S01]  /*7350*/  MOV R8, R6 ;  /* 0x0000000600087202 */ /* 0x000fe20000000f00 */
[----:B------:R-:W-:-:S04]  /*7360*/  IMAD R0, R59, c[0x0][0x300], RZ ;  /* 0x0000c0003b007a24 */ /* 0x000fc800078e02ff */
[----:B-1----:R-:W-:-:S04]  /*7370*/  IMAD.WIDE.U32 R4, R58, c[0x0][0x300], R8 ;  /* 0x0000c0003a047a25 */ /* 0x002fc800078e0008 */
[----:B------:R-:W-:Y:S01]  /*7380*/  IMAD R0, R58, c[0x0][0x304], R0 ;  /* 0x0000c1003a007a24 */ /* 0x000fe200078e0200 */
[----:B------:R-:W-:-:S04]  /*7390*/  LEA R10, P5, R4, c[0x0][0x2e8], 0x1 ;  /* 0x0000ba00040a7a11 */ /* 0x000fc800078a08ff */
[----:B------:R-:W-:-:S04]  /*73a0*/  IADD3 R0, R5, R0, RZ ;  /* 0x0000000005007210 */ /* 0x000fc80007ffe0ff */
[----:B------:R-:W-:-:S05]  /*73b0*/  LEA.HI.X R11, R4, c[0x0][0x2ec], R0, 0x1, P5 ;  /* 0x0000bb00040b7a11 */ /* 0x000fca00028f0c00 */
[----:B------:R1:W-:Y:S02]  /*73c0*/  STG.E.128 [R10.64], R32 ;  /* 0x000000200a007986 */ /* 0x0003e4000c101d18 */
.L_x_698:
[----:B------:R-:W-:Y:S05]  /*73d0*/  BSYNC B0 ;  /* 0x0000000000007941 */ /* 0x000fea0003800000 */
.L_x_697:
        /* <DEDUP_REMOVED lines=14> */
.L_x_700:
[----:B------:R-:W-:Y:S05]  /*74c0*/  BSYNC B0 ;  /* 0x0000000000007941 */ /* 0x000fea0003800000 */
.L_x_699:
        /* <DEDUP_REMOVED lines=14> */
.L_x_702:
[----:B------:R-:W-:Y:S05]  /*75b0*/  BSYNC B0 ;  /* 0x0000000000007941 */ /* 0x000fea0003800000 */
.L_x_701:
        /* <DEDUP_REMOVED lines=14> */
.L_x_704:
[----:B------:R-:W-:Y:S05]  /*76a0*/  BSYNC B0 ;  /* 0x0000000000007941 */ /* 0x000fea0003800000 */
.L_x_703:
        /* <DEDUP_REMOVED lines=14> */
.L_x_706:
[----:B------:R-:W-:Y:S05]  /*7790*/  BSYNC B0 ;  /* 0x0000000000007941 */ /* 0x000fea0003800000 */
.L_x_705:
[----:B------:R-:W-:-:S13]  /*77a0*/  ISETP.GE.OR P0, PT, R2, c[0x0][0x2f4], P0 ;  /* 0x0000bd0002007a0c */ /* 0x000fda0000706670 */
[----:B------:R-:W-:Y:S05]  /*77b0*/  @P0 EXIT ;  /* 0x000000000000094d */ /* 0x000fea0003800000 */
        /* <DEDUP_REMOVED lines=10> */
[----:B------:R-:W-:Y:S01]  /*7860*/  STG.E.128 [R4.64], R12 ;  /* 0x0000000c04007986 */ /* 0x000fe2000c101d18 */
[----:B------:R-:W-:Y:S05]  /*7870*/  EXIT ;  /* 0x000000000000794d */ /* 0x000fea0003800000 */
.L_x_684:
[----:B------:R-:W-:Y:S01]  /*7880*/  SHF.R.S32.HI R6, RZ, 0x1f, R240 ;  /* 0x0000001fff067819 */ /* 0x000fe200000114f0 */
[----:B------:R-:W-:Y:S01]  /*7890*/  USHF.R.S32.HI UR6, URZ, 0x1f, UR20 ;  /* 0x0000001f3f067899 */ /* 0x000fe20008011414 */
[----:B------:R-:W-:Y:S01]  /*78a0*/  IMAD.U32 R8, RZ, RZ, UR21 ;  /* 0x00000015ff087e24 */ /* 0x000fe2000f8e00ff */
[----:B------:R-:W-:Y:S01]  /*78b0*/  ULDC.64 UR4, c[0x0][0x308] ;  /* 0x0000c20000047ab9 */ /* 0x000fe20000000a00 */
[----:B------:R-:W-:Y:S01]  /*78c0*/  LEA.HI R6, R6, R240, RZ, 0x4 ;  /* 0x000000f006067211 */ /* 0x000fe200078f20ff */
[----:B------:R-:W-:Y:S01]  /*78d0*/  UIMAD UR4, UR6, UR4, URZ ;  /* 0x00000004060472a4 */ /* 0x000fe2000f8e023f */
[----:B------:R-:W-:Y:S01]  /*78e0*/  IMAD.U32 R4, RZ, RZ, UR22 ;  /* 0x00000016ff047e24 */ /* 0x000fe2000f8e00ff */
[----:B------:R-:W-:Y:S01]  /*78f0*/  ULDC UR8, c[0x0][0x2f0] ;  /* 0x0000bc0000087ab9 */ /* 0x000fe20000000800 */
[----:B------:R-:W-:Y:S01]  /*7900*/  LOP3.LUT R0, R6, 0x1ffffff0, RZ, 0xc0, !PT ;  /* 0x1ffffff006007812 */ /* 0x000fe200078ec0ff */
[----:B------:R-:W-:Y:S01]  /*7910*/  UIMAD UR5, UR20, UR5, UR4 ;  /* 0x00000005140572a4 */ /* 0x000fe2000f8e0204 */
[----:B------:R-:W-:Y:S01]  /*7920*/  SHF.R.S32.HI R6, RZ, 0x4, R6 ;  /* 0x00000004ff067819 */ /* 0x000fe20000011406 */
[----:B------:R-:W-:Y:S01]  /*7930*/  USHF.R.S32.HI UR7, URZ, 0x1f, UR21 ;  /* 0x0000001f3f077899 */ /* 0x000fe20008011415 */
[----:B------:R-:W-:Y:S01]  /*7940*/  BSSY B0, `(.L_x_707) ;  /* 0x000001b000007945 */ /* 0x000fe20003800000 */
[----:B------:R-:W-:Y:S01]  /*7950*/  IMAD.IADD R0, R240, 0x1, -R0 ;  /* 0x00000001f0007824 */ /* 0x000fe200078e0a00 */
[----:B------:R-:W-:Y:S01]  /*7960*/  UMOV UR4, 0xffffffa0 ;  /* 0xffffffa000047882 */ /* 0x000fe20000000000 */
[----:B------:R-:W-:Y:S01]  /*7970*/  SHF.R.S32.HI R7, RZ, 0x1f, R6 ;  /* 0x0000001fff077819 */ /* 0x000fe20000011406 */
[----:B------:R-:W-:Y:S01]  /*7980*/  UIMAD UR8, UR22, UR4, UR8 ;  /* 0x00000004160872a4 */ /* 0x000fe2000f8e0208 */
[----:B------:R-:W-:-:S02]  /*7990*/  IMAD.SHL.U32 R12, R0, 0x8, RZ ;  /* 0x00000008000c7824 */ /* 0x000fc400078e00ff */
[----:B------:R-:W-:Y:S02]  /*79a0*/  IMAD.U32 R0, RZ, RZ, UR20 ;  /* 0x00000014ff007e24 */ /* 0x000fe4000f8e00ff */
[----:B------:R-:W-:Y:S01]  /*79b0*/  IMAD.WIDE R4, R4, 0x60, R6 ;  /* 0x0000006004047825 */ /* 0x000fe200078e0206 */
[----:B------:R-:W-:Y:S02]  /*79c0*/  SHF.R.S32.HI R13, RZ, 0x1f, R12 ;  /* 0x0000001fff0d7819 */ /* 0x000fe4000001140c */
[----:B------:R-:W-:-:S03]  /*79d0*/  ISETP.GE.AND P5, PT, R6, UR8, PT ;  /* 0x0000000806007c0c */ /* 0x000fc6000bfa6270 */
[----:B------:R-:W-:Y:S01]  /*79e0*/  IMAD.WIDE.U32 R2, R0, c[0x0][0x308], R12 ;  /* 0x0000c20000027a25 */ /* 0x000fe200078e000c */
[----:B------:R-:W-:-:S04]  /*79f0*/  ISETP.GE.OR P0, PT, R12, c[0x0][0x2f4], P5 ;  /* 0x0000bd000c007a0c */ /* 0x000fc80002f06670 */
[----:B------:R-:W-:Y:S01]  /*7a00*/  IADD3 R3, R3, UR5, RZ ;  /* 0x0000000503037c10 */ /* 0x000fe2000fffe0ff */
[----:B------:R-:W-:Y:S02]  /*7a10*/  ULDC.64 UR4, c[0x0][0x310] ;  /* 0x0000c40000047ab9 */ /* 0x000fe40000000a00 */
[----:B------:R-:W-:Y:S02]  /*7a20*/  UIMAD UR4, UR7, UR4, URZ ;  /* 0x00000004070472a4 */ /* 0x000fe4000f8e023f */
[----:B------:R-:W-:Y:S02]  /*7a30*/  IMAD.WIDE.U32 R8, R8, c[0x0][0x310], R2 ;  /* 0x0000c40008087a25 */ /* 0x000fe400078e0002 */
[----:B------:R-:W-:-:S06]  /*7a40*/  UIMAD UR4, UR21, UR5, UR4 ;  /* 0x00000005150472a4 */ /* 0x000fcc000f8e0204 */
        /* <DEDUP_REMOVED lines=10> */
.L_x_708:
[----:B------:R-:W-:Y:S05]  /*7af0*/  BSYNC B0 ;  /* 0x0000000000007941 */ /* 0x000fea0003800000 */
.L_x_707:
[----:B------:R-:W-:Y:S01]  /*7b00*/  IADD3 R0, R6, 0x10, RZ ;  /* 0x0000001006007810 */ /* 0x000fe20007ffe0ff */
[----:B------:R-:W-:Y:S03]  /*7b10*/  BSSY B0, `(.L_x_709) ;  /* 0x000000f000007945 */ /* 0x000fe60003800000 */
[----:B------:R-:W-:-:S04]  /*7b20*/  ISETP.GE.AND P4, PT, R0, UR8, PT ;  /* 0x0000000800007c0c */ /* 0x000fc8000bf86270 */
[----:B------:R-:W-:-:S13]  /*7b30*/  ISETP.GE.OR P0, PT, R12, c[0x0][0x2f4], P4 ;  /* 0x0000bd000c007a0c */ /* 0x000fda0002706670 */
        /* <DEDUP_REMOVED lines=12> */
.L_x_710:
[----:B------:R-:W-:Y:S05]  /*7c00*/  BSYNC B0 ;  /* 0x0000000000007941 */ /* 0x000fea0003800000 */
.L_x_709:
        /* <DEDUP_REMOVED lines=16> */
.L_x_712:
[----:B------:R-:W-:Y:S05]  /*7d10*/  BSYNC B0 ;  /* 0x0000000000007941 */ /* 0x000fea0003800000 */
.L_x_711:
        /* <DEDUP_REMOVED lines=16> */
.L_x_714:
[----:B------:R-:W-:Y:S05]  /*7e20*/  BSYNC B0 ;  /* 0x0000000000007941 */ /* 0x000fea0003800000 */
.L_x_713:
        /* <DEDUP_REMOVED lines=16> */
.L_x_716:
[----:B------:R-:W-:Y:S05]  /*7f30*/  BSYNC B0 ;  /* 0x0000000000007941 */ /* 0x000fea0003800000 */
.L_x_715:
        /* <DEDUP_REMOVED lines=16> */
.L_x_718:
[----:B------:R-:W-:Y:S05]  /*8040*/  BSYNC B0 ;  /* 0x0000000000007941 */ /* 0x000fea0003800000 */
.L_x_717:
[----:B------:R-:W-:Y:S01]  /*8050*/  ULDC.64 UR4, c[0x0][0x338] ;  /* 0x0000ce0000047ab9 */ /* 0x000fe20000000a00 */
[----:B------:R-:W-:Y:S01]  /*8060*/  IMAD.U32 R0, RZ, RZ, UR20 ;  /* 0x00000014ff007e24 */ /* 0x000fe2000f8e00ff */
[----:B------:R-:W-:Y:S01]  /*8070*/  UIMAD UR4, UR6, UR4, URZ ;  /* 0x00000004060472a4 */ /* 0x000fe2000f8e023f */
[----:B------:R-:W-:Y:S01]  /*8080*/  ISETP.GE.OR P5, PT, R12, c[0x0][0x324], P5 ;  /* 0x0000c9000c007a0c */ /* 0x000fe20002fa6670 */
[----:B------:R-:W-:Y:S01]  /*8090*/  BSSY B0, `(.L_x_719) ;  /* 0x0000013000007945 */ /* 0x000fe20003800000 */
[----:B-1----:R-:W-:Y:S01]  /*80a0*/  IMAD.WIDE.U32 R2, R0, c[0x0][0x338], R12 ;  /* 0x0000ce0000027a25 */ /* 0x002fe200078e000c */
        /* <DEDUP_REMOVED lines=17> */
.L_x_720:
[----:B------:R-:W-:Y:S05]  /*81c0*/  BSYNC B0 ;  /* 0x0000000000007941 */ /* 0x000fea0003800000 */
.L_x_719:
        /* <DEDUP_REMOVED lines=14> */
.L_x_722:
[----:B------:R-:W-:Y:S05]  /*82b0*/  BSYNC B0 ;  /* 0x0000000000007941 */ /* 0x000fea0003800000 */
.L_x_721:
        /* <DEDUP_REMOVED lines=14> */
.L_x_724:
[----:B------:R-:W-:Y:S05]  /*83a0*/  BSYNC B0 ;  /* 0x0000000000007941 */ /* 0x000fea0003800000 */
.L_x_723:
        /* <DEDUP_REMOVED lines=14> */
.L_x_726:
[----:B------:R-:W-:Y:S05]  /*8490*/  BSYNC B0 ;  /* 0x0000000000007941 */ /* 0x000fea0003800000 */
.L_x_725:
        /* <DEDUP_REMOVED lines=14> */
.L_x_728:
[----:B------:R-:W-:Y:S05]  /*8580*/  BSYNC B0 ;  /* 0x0000000000007941 */ /* 0x000fea0003800000 */
.L_x_727:
        /* <DEDUP_REMOVED lines=14> */
.L_x_729:
        /* <DEDUP_REMOVED lines=9> */
.L_x_2305:


//--------------------- .text._ZN7cutlass13device_kernelIN5flash19enable_sm80_to_sm89INS1_16FlashAttnBwdSm80INS1_25CollectiveMainloopBwdSm80ILi2ELi1EN4cute5tupleIJNS5_1CILi64EEENS7_ILi96EEENS7_ILi128EEEEEENS_10bfloat16_tEfNS_4arch4Sm80ELb1ELb0ELb1ELb0ELb1ELb0ELb0ELb0ELi2ELi2ELi2ELi2ELb1EEENS1_21CollectiveEpilogueBwdISB_SC_SE_Li256ELb0ELb0ELi4EEENS1_25SingleTileBwdLPTSchedulerILb0ELi96ELb1EEEEEEEEEvNT_6ParamsE --------------------------
	.section	.text._ZN7cutlass13device_kernelIN5flash19enable_sm80_to_sm89INS1_16FlashAttnBwdSm80INS1_25CollectiveMainloopBwdSm80ILi2ELi1EN4cute5tupleIJNS5_1CILi64EEENS7_ILi96EEENS7_ILi128EEEEEENS_10bfloat16_tEfNS_4arch4Sm80ELb1ELb0ELb1ELb0ELb1ELb0ELb0ELb0ELi2ELi2ELi2ELi2ELb1EEENS1_21CollectiveEpilogueBwdISB_SC_SE_Li256ELb0ELb0ELi4EEENS1_25SingleTileBwdLPTSchedulerILb0ELi96ELb1EEEEEEEEEvNT_6ParamsE,"ax",@progbits
	.sectioninfo	@"SHI_REGISTERS=254"
	.align	128
.text._ZN7cutlass13device_kernelIN5flash19enable_sm80_to_sm89INS1_16FlashAttnBwdSm80INS1_25CollectiveMainloopBwdSm80ILi2ELi1EN4cute5tupleIJNS5_1CILi64EEENS7_ILi96EEENS7_ILi128EEEEEENS_10bfloat16_tEfNS_4arch4Sm80ELb1ELb0ELb1ELb0ELb1ELb0ELb0ELb0ELi2ELi2ELi2ELi2ELb1EEENS1_21CollectiveEpilogueBwdISB_SC_SE_Li256ELb0ELb0ELi4EEENS1_25SingleTileBwdLPTSchedulerILb0ELi96ELb1EEEEEEEEEvNT_6ParamsE:
        .type           _ZN7cutlass13device_kernelIN5flash19enable_sm80_to_sm89INS1_16FlashAttnBwdSm80INS1_25CollectiveMainloopBwdSm80ILi2ELi1EN4cute5tupleIJNS5_1CILi64EEENS7_ILi96EEENS7_ILi128EEEEEENS_10bfloat16_tEfNS_4arch4Sm80ELb1ELb0ELb1ELb0ELb1ELb0ELb0ELb0ELi2ELi2ELi2ELi2ELb1EEENS1_21CollectiveEpilogueBwdISB_SC_SE_Li256ELb0ELb0ELi4EEENS1_25SingleTileBwdLPTSchedulerILb0ELi96ELb1EEEEEEEEEvNT_6ParamsE,@function
        .size           _ZN7cutlass13device_kernelIN5flash19enable_sm80_to_sm89INS1_16FlashAttnBwdSm80INS1_25CollectiveMainloopBwdSm80ILi2ELi1EN4cute5tupleIJNS5_1CILi64EEENS7_ILi96EEENS7_ILi128EEEEEENS_10bfloat16_tEfNS_4arch4Sm80ELb1ELb0ELb1ELb0ELb1ELb0ELb0ELb0ELi2ELi2ELi2ELi2ELb1EEENS1_21CollectiveEpilogueBwdISB_SC_SE_Li256ELb0ELb0ELi4EEENS1_25SingleTileBwdLPTSchedulerILb0ELi96ELb1EEEEEEEEEvNT_6ParamsE,(.L_x_2306 - _ZN7cutlass13device_kernelIN5flash19enable_sm80_to_sm89INS1_16FlashAttnBwdSm80INS1_25CollectiveMainloopBwdSm80ILi2ELi1EN4cute5tupleIJNS5_1CILi64EEENS7_ILi96EEENS7_ILi128EEEEEENS_10bfloat16_tEfNS_4arch4Sm80ELb1ELb0ELb1ELb0ELb1ELb0ELb0ELb0ELi2ELi2ELi2ELi2ELb1EEENS1_21CollectiveEpilogueBwdISB_SC_SE_Li256ELb0ELb0ELi4EEENS1_25SingleTileBwdLPTSchedulerILb0ELi96ELb1EEEEEEEEEvNT_6ParamsE)
        .other          _ZN7cutlass13device_kernelIN5flash19enable_sm80_to_sm89INS1_16FlashAttnBwdSm80INS1_25CollectiveMainloopBwdSm80ILi2ELi1EN4cute5tupleIJNS5_1CILi64EEENS7_ILi96EEENS7_ILi128EEEEEENS_10bfloat16_tEfNS_4arch4Sm80ELb1ELb0ELb1ELb0ELb1ELb0ELb0ELb0ELi2ELi2ELi2ELi2ELb1EEENS1_21CollectiveEpilogueBwdISB_SC_SE_Li256ELb0ELb0ELi4EEENS1_25SingleTileBwdLPTSchedulerILb0ELi96ELb1EEEEEEEEEvNT_6ParamsE,@"STO_CUDA_ENTRY STV_DEFAULT"
_ZN7cutlass13device_kernelIN5flash19enable_sm80_to_sm89INS1_16FlashAttnBwdSm80INS1_25CollectiveMainloopBwdSm80ILi2ELi1EN4cute5tupleIJNS5_1CILi64EEENS7_ILi96EEENS7_ILi128EEEEEENS_10bfloat16_tEfNS_4arch4Sm80ELb1ELb0ELb1ELb0ELb1ELb0ELb0ELb0ELi2ELi2ELi2ELi2ELb1EEENS1_21CollectiveEpilogueBwdISB_SC_SE_Li256ELb0ELb0ELi4EEENS1_25SingleTileBwdLPTSchedulerILb0ELi96ELb1EEEEEEEEEvNT_6ParamsE:
        /* <DEDUP_REMOVED lines=11> */
[----:B------:R-:W-:Y:S02]  /*00b0*/  ULDC UR5, c[0x0][0x3c0] ;  /* 0x0000f00000057ab9 */ /* 0x000fe40000000800 */
[----:B------:R-:W-:-:S05]  /*00c0*/  UMOV UR9, UR4 ;  /* 0x0000000400097c82 */ /* 0x000fca0008000000 */
        /* <DEDUP_REMOVED lines=15> */
.L_x_731:
[----:B------:R-:W-:Y:S02]  /*01c0*/  ULDC UR7, c[0x0][0x3ac] ;  /* 0x0000eb0000077ab9 */ /* 0x000fe40000000800 */
[----:B------:R-:W-:Y:S02]  /*01d0*/  UISETP.NE.AND UP0, UPT, UR7, 0x1, UPT ;  /* 0x000000010700788c */ /* 0x000fe4000bf05270 */
[----:B------:R-:W-:Y:S02]  /*01e0*/  ULDC.64 UR4, c[0x0][0x3b0] ;  /* 0x0000ec0000047ab9 */ /* 0x000fe40000000a00 */
[----:B------:R-:W-:Y:S02]  /*01f0*/  UIMAD.WIDE.U32 UR10, UR6, UR4, URZ ;  /* 0x00000004060a72a5 */ /* 0x000fe4000f8e003f */
[----:B------:R-:W-:-:S05]  /*0200*/  UMOV UR8, UR6 ;  /* 0x0000000600087c82 */ /* 0x000fca0008000000 */
[----:B------:R-:W-:-:S04]  /*0210*/  @UP0 USHF.R.U32.HI UR8, URZ, UR5, UR11 ;  /* 0x000000053f080299 */ /* 0x000fc8000801160b */
[----:B------:R-:W-:Y:S02]  /*0220*/  UIMAD UR7, UR8, UR7, URZ ;  /* 0x00000007080772a4 */ /* 0x000fe4000f8e023f */
.L_x_732:
[----:B------:R-:W-:Y:S02]  /*0230*/  ULDC.64 UR4, c[0x0][0x3a0] ;  /* 0x0000e80000047ab9 */ /* 0x000fe40000000a00 */
[----:B------:R-:W-:Y:S02]  /*0240*/  UIADD3 UR10, UR6, -UR7, URZ ;  /* 0x80000007060a7290 */ /* 0x000fe4000fffe03f */
[----:B------:R-:W-:Y:S02]  /*0250*/  UISETP.NE.AND UP0, UPT, UR4, 0x1, UPT ;  /* 0x000000010400788c */ /* 0x000fe4000bf05270 */
[----:B------:R-:W-:Y:S02]  /*0260*/  ULDC.64 UR6, c[0x0][0x3a8] ;  /* 0x0000ea0000067ab9 */ /* 0x000fe40000000a00 */
[----:B------:R-:W-:Y:S02]  /*0270*/  UIMAD UR7, UR9, UR7, UR10 ;  /* 0x00000007090772a4 */ /* 0x000fe4000f8e020a */
[----:B------:R-:W-:-:S02]  /*0280*/  ULOP3.LUT UR8, URZ, UR8, URZ, 0x33, !UPT ;  /* 0x000000083f087292 */ /* 0x000fc4000f8e333f */
[----:B------:R-:W-:Y:S02]  /*0290*/  UIMAD.WIDE.U32 UR10, UR7, UR5, URZ ;  /* 0x00000005070a72a5 */ /* 0x000fe4000f8e003f */
[----:B------:R-:W-:Y:S02]  /*02a0*/  ULDC UR20, c[0x0][0x394] ;  /* 0x0000e50000147ab9 */ /* 0x000fe40000000800 */
[----:B------:R-:W-:Y:S02]  /*02b0*/  UMOV UR22, UR7 ;  /* 0x0000000700167c82 */ /* 0x000fe40008000000 */
[----:B------:R-:W-:Y:S02]  /*02c0*/  @UP0 USHF.R.U32.HI UR22, URZ, UR6, UR11 ;  /* 0x000000063f160299 */ /* 0x000fe4000801160b */
[----:B------:R-:W-:Y:S02]  /*02d0*/  UIADD3 UR20, UR8, UR20, URZ ;  /* 0x0000001408147290 */ /* 0x000fe4000fffe03f */
[----:B------:R-:W-:-:S04]  /*02e0*/  UIADD3 UR21, -UR22, URZ, URZ ;  /* 0x0000003f16157290 */ /* 0x000fc8000fffe13f */
[----:B------:R-:W-:Y:S01]  /*02f0*/  UIMAD UR21, UR21, UR4, UR7 ;  /* 0x00000004151572a4 */ /* 0x000fe2000f8e0207 */
[----:B------:R-:W-:Y:S05]  /*0300*/  BRA `(.L_x_733) ;  /* 0x0000028000007947 */ /* 0x000fea0003800000 */
.L_x_730:
        /* <DEDUP_REMOVED lines=20> */
.L_x_734:
[----:B------:R-:W-:Y:S02]  /*0450*/  ULDC UR7, c[0x0][0x3ac] ;  /* 0x0000eb0000077ab9 */ /* 0x000fe40000000800 */
[----:B------:R-:W-:Y:S02]  /*0460*/  UISETP.NE.AND UP0, UPT, UR7, 0x1, UPT ;  /* 0x000000010700788c */ /* 0x000fe4000bf05270 */
[----:B------:R-:W-:Y:S02]  /*0470*/  ULDC.64 UR4, c[0x0][0x3b0] ;  /* 0x0000ec0000047ab9 */ /* 0x000fe40000000a00 */
[----:B------:R-:W-:Y:S02]  /*0480*/  UIMAD.WIDE.U32 UR10, UR6, UR4, URZ ;  /* 0x00000004060a72a5 */ /* 0x000fe4000f8e003f */
[----:B------:R-:W-:-:S05]  /*0490*/  UMOV UR8, UR6 ;  /* 0x0000000600087c82 */ /* 0x000fca0008000000 */
[----:B------:R-:W-:-:S04]  /*04a0*/  @UP0 USHF.R.U32.HI UR8, URZ, UR5, UR11 ;  /* 0x000000053f080299 */ /* 0x000fc8000801160b */
[----:B------:R-:W-:Y:S02]  /*04b0*/  UIMAD UR7, UR8, UR7, URZ ;  /* 0x00000007080772a4 */ /* 0x000fe4000f8e023f */
.L_x_735:
        /* <DEDUP_REMOVED lines=12> */
[----:B------:R-:W-:Y:S02]  /*0580*/  UIMAD UR21, UR21, UR4, UR7 ;  /* 0x00000004151572a4 */ /* 0x000fe4000f8e0207 */
.L_x_733:
        /* <DEDUP_REMOVED lines=552> */
.L_x_739:
        /* <DEDUP_REMOVED lines=226> */
.L_x_737:
        /* <DEDUP_REMOVED lines=443> */
.L_x_738:
        /* <DEDUP_REMOVED lines=247> */
.L_x_736:
        /* <DEDUP_REMOVED lines=193> */
.L_x_742:
[----:B--2---:R-:W-:Y:S05]  /*6d60*/  BSYNC B0 ;  /* 0x0000000000007941 */ /* 0x004fea0003800000 */
.L_x_741:
        /* <DEDUP_REMOVED lines=16> */
.L_x_744:
[----:B------:R-:W-:Y:S05]  /*6e70*/  BSYNC B0 ;  /* 0x0000000000007941 */ /* 0x000fea0003800000 */
.L_x_743:
        /* <DEDUP_REMOVED lines=16> */
.L_x_746:
[----:B------:R-:W-:Y:S05]  /*6f80*/  BSYNC B0 ;  /* 0x0000000000007941 */ /* 0x000fea0003800000 */
.L_x_745:
        /* <DEDUP_REMOVED lines=16> */
.L_x_748:
[----:B------:R-:W-:Y:S05]  /*7090*/  BSYNC B0 ;  /* 0x0000000000007941 */ /* 0x000fea0003800000 */
.L_x_747:
        /* <DEDUP_REMOVED lines=16> */
.L_x_750:
[----:B------:R-:W-:Y:S05]  /*71a0*/  BSYNC B0 ;  /* 0x0000000000007941 */ /* 0x000fea0003800000 */
.L_x_749:
        /* <DEDUP_REMOVED lines=16> */
.L_x_752:
[----:B------:R-:W-:Y:S05]  /*72b0*/  BSYNC B0 ;  /* 0x0000000000007941 */ /* 0x000fea0003800000 */
.L_x_751:
        /* <DEDUP_REMOVED lines=23> */
.L_x_754:
[----:B------:R-:W-:Y:S05]  /*7430*/  BSYNC B0 ;  /* 0x0000000000007941 */ /* 0x000fea0003800000 */
.L_x_753:
        /* <DEDUP_REMOVED lines=14> */
.L_x_756:
[----:B------:R-:W-:Y:S05]  /*7520*/  BSYNC B0 ;  /* 0x0000000000007941 */ /* 0x000fea0003800000 */
.L_x_755:
        /* <DEDUP_REMOVED lines=14> */
.L_x_758:
[----:B------:R-:W-:Y:S05]  /*7610*/  BSYNC B0 ;  /* 0x0000000000007941 */ /* 0x000fea0003800000 */
.L_x_757:
        /* <DEDUP_REMOVED lines=14> */
.L_x_760:
[----:B------:R-:W-:Y:S05]  /*7700*/  BSYNC B0 ;  /* 0x0000000000007941 */ /* 0x000fea0003800000 */
.L_x_759:
        /* <DEDUP_REMOVED lines=14> */
.L_x_762:
[----:B------:R-:W-:Y:S05]  /*77f0*/  BSYNC B0 ;  /* 0x0000000000007941 */ /* 0x000fea0003800000 */
.L_x_761:
        /* <DEDUP_REMOVED lines=14> */
.L_x_740:
        /* <DEDUP_REMOVED lines=39> */
.L_x_764:
[----:B------:R-:W-:Y:S05]  /*7b50*/  BSYNC B0 ;  /* 0x0000000000007941 */ /* 0x000fea0003800000 */
.L_x_763:
        /* <DEDUP_REMOVED lines=16> */
.L_x_766:
[----:B------:R-:W-:Y:S05]  /*7c60*/  BSYNC B0 ;  /* 0x0000000000007941 */ /* 0x000fea0003800000 */
.L_x_765:
        /* <DEDUP_REMOVED lines=16> */
.L_x_768:
[----:B------:R-:W-:Y:S05]  /*7d70*/  BSYNC B0 ;  /* 0x0000000000007941 */ /* 0x000fea0003800000 */
.L_x_767:
        /* <DEDUP_REMOVED lines=16> */
.L_x_770:
[----:B------:R-:W-:Y:S05]  /*7e80*/  BSYNC B0 ;  /* 0x0000000000007941 */ /* 0x000fea0003800000 */
.L_x_769:
        /* <DEDUP_REMOVED lines=16> */
.L_x_772:
[----:B------:R-:W-:Y:S05]  /*7f90*/  BSYNC B0 ;  /* 0x0000000000007941 */ /* 0x000fea0003800000 */
.L_x_771:
        /* <DEDUP_REMOVED lines=16> */
.L_x_774:
[----:B------:R-:W-:Y:S05]  /*80a0*/  BSYNC B0 ;  /* 0x0000000000007941 */ /* 0x000fea0003800000 */
.L_x_773:
        /* <DEDUP_REMOVED lines=23> */
.L_x_776:
[----:B------:R-:W-:Y:S05]  /*8220*/  BSYNC B0 ;  /* 0x0000000000007941 */ /* 0x000fea0003800000 */
.L_x_775:
        /* <DEDUP_REMOVED lines=14> */
.L_x_778:
[----:B------:R-:W-:Y:S05]  /*8310*/  BSYNC B0 ;  /* 0x0000000000007941 */ /* 0x000fea0003800000 */
.L_x_777:
        /* <DEDUP_REMOVED lines=14> */
.L_x_780:
[----:B------:R-:W-:Y:S05]  /*8400*/  BSYNC B0 ;  /* 0x0000000000007941 */ /* 0x000fea0003800000 */
.L_x_779:
        /* <DEDUP_REMOVED lines=14> */
.L_x_782:
[----:B------:R-:W-:Y:S05]  /*84f0*/  BSYNC B0 ;  /* 0x0000000000007941 */ /* 0x000fea0003800000 */
.L_x_781:
        /* <DEDUP_REMOVED lines=14> */
.L_x_784:
[----:B------:R-:W-:Y:S05]  /*85e0*/  BSYNC B0 ;  /* 0x0000000000007941 */ /* 0x000fea0003800000 */
.L_x_783:
        /* <DEDUP_REMOVED lines=14> */
.L_x_785:
        /* <DEDUP_REMOVED lines=11> */
.L_x_2306:


//--------------------- .text._ZN7cutlass13device_kernelIN5flash19enable_sm80_to_sm89INS1_16FlashAttnBwdSm80INS1_25CollectiveMainloopBwdSm80ILi2ELi1EN4cute5tupleIJNS5_1CILi64EEENS7_ILi96EEENS7_ILi128EEEEEENS_10bfloat16_tEfNS_4arch4Sm80ELb1ELb0ELb1ELb0ELb0ELb0ELb0ELb0ELi2ELi2ELi2ELi2ELb1EEENS1_24CollectiveEpilogueBwdGQAISB_fSE_Li256ELb0ELb0EEENS1_25SingleTileBwdLPTSchedulerILb0ELi96ELb0EEEEEEEEEvNT_6ParamsE --------------------------
	.section	.text._ZN7cutlass13device_kernelIN5flash19enable_sm80_to_sm89INS1_16FlashAttnBwdSm80INS1_25CollectiveMainloopBwdSm80ILi2ELi1EN4cute5tupleIJNS5_1CILi64EEENS7_ILi96EEENS7_ILi128EEEEEENS_10bfloat16_tEfNS_4arch4Sm80ELb1ELb0ELb1ELb0ELb0ELb0ELb0ELb0ELi2ELi2ELi2ELi2ELb1EEENS1_24CollectiveEpilogueBwdGQAISB_fSE_Li256ELb0ELb0EEENS1_25SingleTileBwdLPTSchedulerILb0ELi96ELb0EEEEEEEEEvNT_6ParamsE,"ax",@progbits
	.sectioninfo	@"SHI_REGISTERS=255"
	.align	128
.text._ZN7cutlass13device_kernelIN5flash19enable_sm80_to_sm89INS1_16FlashAttnBwdSm80INS1_25CollectiveMainloopBwdSm80ILi2ELi1EN4cute5tupleIJNS5_1CILi64EEENS7_ILi96EEENS7_ILi128EEEEEENS_10bfloat16_tEfNS_4arch4Sm80ELb1ELb0ELb1ELb0ELb0ELb0ELb0ELb0ELi2ELi2ELi2ELi2ELb1EEENS1_24CollectiveEpilogueBwdGQAISB_fSE_Li256ELb0ELb0EEENS1_25SingleTileBwdLPTSchedulerILb0ELi96ELb0EEEEEEEEEvNT_6ParamsE:
        .type           _ZN7cutlass13device_kernelIN5flash19enable_sm80_to_sm89INS1_16FlashAttnBwdSm80INS1_25CollectiveMainloopBwdSm80ILi2ELi1EN4cute5tupleIJNS5_1CILi64EEENS7_ILi96EEENS7_ILi128EEEEEENS_10bfloat16_tEfNS_4arch4Sm80ELb1ELb0ELb1ELb0ELb0ELb0ELb0ELb0ELi2ELi2ELi2ELi2ELb1EEENS1_24CollectiveEpilogueBwdGQAISB_fSE_Li256ELb0ELb0EEENS1_25SingleTileBwdLPTSchedulerILb0ELi96ELb0EEEEEEEEEvNT_6ParamsE,@function
        .size           _ZN7cutlass13device_kernelIN5flash19enable_sm80_to_sm89INS1_16FlashAttnBwdSm80INS1_25CollectiveMainloopBwdSm80ILi2ELi1EN4cute5tupleIJNS5_1CILi64EEENS7_ILi96EEENS7_ILi128EEEEEENS_10bfloat16_tEfNS_4arch4Sm80ELb1ELb0ELb1ELb0ELb0ELb0ELb0ELb0ELi2ELi2ELi2ELi2ELb1EEENS1_24CollectiveEpilogueBwdGQAISB_fSE_Li256ELb0ELb0EEENS1_25SingleTileBwdLPTSchedulerILb0ELi96ELb0EEEEEEEEEvNT_6ParamsE,(.L_x_2307 - _ZN7cutlass13device_kernelIN5flash19enable_sm80_to_sm89INS1_16FlashAttnBwdSm80INS1_25CollectiveMainloopBwdSm80ILi2ELi1EN4cute5tupleIJNS5_1CILi64EEENS7_ILi96EEENS7_ILi128EEEEEENS_10bfloat16_tEfNS_4arch4Sm80ELb1ELb0ELb1ELb0ELb0ELb0ELb0ELb0ELi2ELi2ELi2ELi2ELb1EEENS1_24CollectiveEpilogueBwdGQAISB_fSE_Li256ELb0ELb0EEENS1_25SingleTileBwdLPTSchedulerILb0ELi96ELb0EEEEEEEEEvNT_6ParamsE)
        .other          _ZN7cutlass13device_kernelIN5flash19enable_sm80_to_sm89INS1_16FlashAttnBwdSm80INS1_25CollectiveMainloopBwdSm80ILi2ELi1EN4cute5tupleIJNS5_1CILi64EEENS7_ILi96EEENS7_ILi128EEEEEENS_10bfloat16_tEfNS_4arch4Sm80ELb1ELb0ELb1ELb0ELb0ELb0ELb0ELb0ELi2ELi2ELi2ELi2ELb1EEENS1_24CollectiveEpilogueBwdGQAISB_fSE_Li256ELb0ELb0EEENS1_25SingleTileBwdLPTSchedulerILb0ELi96ELb0EEEEEEEEEvNT_6ParamsE,@"STO_CUDA_ENTRY STV_DEFAULT"
_ZN7cutlass13device_kernelIN5flash19enable_sm80_to_sm89INS1_16FlashAttnBwdSm80INS1_25CollectiveMainloopBwdSm80ILi2ELi1EN4cute5tupleIJNS5_1CILi64EEENS7_ILi96EEENS7_ILi128EEEEEENS_10bfloat16_tEfNS_4arch4Sm80ELb1ELb0ELb1ELb0ELb0ELb0ELb0ELb0ELi2ELi2ELi2ELi2ELb1EEENS1_24CollectiveEpilogueBwdGQAISB_fSE_Li256ELb0ELb0EEENS1_25SingleTileBwdLPTSchedulerILb0ELi96ELb0EEEEEEEEEvNT_6ParamsE:
        /* <DEDUP_REMOVED lines=28> */
.L_x_787:
[----:B------:R-:W-:Y:S02]  /*01c0*/  ULDC UR8, c[0x0][0x3b4] ;  /* 0x0000ed0000087ab9 */ /* 0x000fe40000000800 */
[----:B------:R-:W-:Y:S02]  /*01d0*/  UISETP.NE.AND UP0, UPT, UR8, 0x1, UPT ;  /* 0x000000010800788c */ /* 0x000fe4000bf05270 */
[----:B------:R-:W-:Y:S02]  /*01e0*/  ULDC.64 UR4, c[0x0][0x3b8] ;  /* 0x0000ee0000047ab9 */ /* 0x000fe40000000a00 */
[----:B------:R-:W-:Y:S02]  /*01f0*/  UIMAD.WIDE.U32 UR10, UR7, UR4, URZ ;  /* 0x00000004070a72a5 */ /* 0x000fe4000f8e003f */
[----:B------:R-:W-:-:S05]  /*0200*/  UMOV UR24, UR7 ;  /* 0x0000000700187c82 */ /* 0x000fca0008000000 */
[----:B------:R-:W-:-:S04]  /*0210*/  @UP0 USHF.R.U32.HI UR24, URZ, UR5, UR11 ;  /* 0x000000053f180299 */ /* 0x000fc8000801160b */
[----:B------:R-:W-:Y:S02]  /*0220*/  UIMAD UR8, UR24, UR8, URZ ;  /* 0x00000008180872a4 */ /* 0x000fe4000f8e023f */
.L_x_788:
        /* <DEDUP_REMOVED lines=11> */
.L_x_786:
        /* <DEDUP_REMOVED lines=20> */
.L_x_790:
[----:B------:R-:W-:Y:S02]  /*0420*/  ULDC UR8, c[0x0][0x3b4] ;  /* 0x0000ed0000087ab9 */ /* 0x000fe40000000800 */
[----:B------:R-:W-:Y:S02]  /*0430*/  UISETP.NE.AND UP0, UPT, UR8, 0x1, UPT ;  /* 0x000000010800788c */ /* 0x000fe4000bf05270 */
[----:B------:R-:W-:Y:S02]  /*0440*/  ULDC.64 UR4, c[0x0][0x3b8] ;  /* 0x0000ee0000047ab9 */ /* 0x000fe40000000a00 */
[----:B------:R-:W-:Y:S02]  /*0450*/  UIMAD.WIDE.U32 UR10, UR7, UR4, URZ ;  /* 0x00000004070a72a5 */ /* 0x000fe4000f8e003f */
[----:B------:R-:W-:-:S05]  /*0460*/  UMOV UR24, UR7 ;  /* 0x0000000700187c82 */ /* 0x000fca0008000000 */
[----:B------:R-:W-:-:S04]  /*0470*/  @UP0 USHF.R.U32.HI UR24, URZ, UR5, UR11 ;  /* 0x000000053f180299 */ /* 0x000fc8000801160b */
[----:B------:R-:W-:Y:S02]  /*0480*/  UIMAD UR8, UR24, UR8, URZ ;  /* 0x00000008180872a4 */ /* 0x000fe4000f8e023f */
.L_x_791:
        /* <DEDUP_REMOVED lines=10> */
.L_x_789:
        /* <DEDUP_REMOVED lines=70> */
[----:B------:R-:W-:Y:S01]  /*0990*/  SHF.R.S32.HI R30, RZ, 0x1f, R240 ;  /* 0x0000001fff1e7819 */ /* 0x000fe200000114f0 */
[----:B------:R-:W-:Y:S01]  /*09a0*/  IMAD.SHL.U32 R6, R240, 0x4, RZ ;  /* 0x00000004f0067824 */ /* 0x000fe200078e00ff */
[----:B------:R-:W-:Y:S01]  /*09b0*/  ULDC.64 UR4, c[0x0][0x248] ;  /* 0x0000920000047ab9 */ /* 0x000fe20000000a00 */
[----:B------:R-:W-:Y:S01]  /*09c0*/  IMAD.U32 R3, RZ, RZ, UR22 ;  /* 0x00000016ff037e24 */ /* 0x000fe2000f8e00ff */
[-C--:B------:R-:W-:Y:S01]  /*09d0*/  LEA.HI R29, R30, R240.reuse, RZ, 0x3 ;  /* 0x000000f01e1d7211 */ /* 0x080fe200078f18ff */
[----:B------:R-:W-:Y:S01]  /*09e0*/  UISETP.NE.AND UP0, UPT, UR4, 0x1, UPT ;  /* 0x000000010400788c */ /* 0x000fe2000bf05270 */
[--C-:B------:R-:W-:Y:S01]  /*09f0*/  SHF.R.S32.HI R7, RZ, 0x1f, R6.reuse ;  /* 0x0000001fff077819 */ /* 0x100fe20000011406 */
[----:B------:R-:W-:Y:S01]  /*0a00*/  UIMAD.WIDE.U32 UR12, UR22, UR5, URZ ;  /* 0x00000005160c72a5 */ /* 0x000fe2000f8e003f */
[----:B------:R-:W-:Y:S01]  /*0a10*/  SHF.R.S32.HI R242, RZ, 0x3, R29 ;  /* 0x00000003fff27819 */ /* 0x000fe2000001141d */
[----:B------:R-:W-:Y:S01]  /*0a20*/  UMOV UR10, 0x6 ;  /* 0x00000006000a7882 */ /* 0x000fe20000000000 */
[----:B------:R-:W-:Y:S01]  /*0a30*/  IMAD.U32 R0, RZ, RZ, UR24 ;  /* 0x00000018ff007e24 */ /* 0x000fe2000f8e00ff */
[----:B------:R-:W-:Y:S01]  /*0a40*/  ULDC.64 UR4, c[0x0][0x1d8] ;  /* 0x0000760000047ab9 */ /* 0x000fe20000000a00 */
[----:B------:R-:W-:Y:S01]  /*0a50*/  IADD3 R4, -R242, c[0x0][0x198], RZ ;  /* 0x00006600f2047a10 */ /* 0x000fe20007ffe1ff */
[----:B------:R-:W-:Y:S01]  /*0a60*/  IMAD.WIDE.U32 R22, R3, c[0x0][0x270], R6 ;  /* 0x00009c0003167a25 */ /* 0x000fe200078e0006 */
[----:B------:R-:W-:Y:S01]  /*0a70*/  LOP3.LUT R3, R29, 0xfffffff8, RZ, 0xc0, !PT ;  /* 0xfffffff81d037812 */ /* 0x000fe200078ec0ff */
[----:B------:R-:W-:Y:S01]  /*0a80*/  USHF.L.U64.HI UR8, UR4, UR10, UR5 ;  /* 0x0000000a04087299 */ /* 0x000fe20008010205 */
[----:B------:R-:W-:Y:S01]  /*0a90*/  SHF.R.S32.HI R243, RZ, 0x1f, R242 ;  /* 0x0000001ffff37819 */ /* 0x000fe200000114f2 */
[----:B------:R-:W-:Y:S01]  /*0aa0*/  IMAD.U32 R2, RZ, RZ, UR22 ;  /* 0x00000016ff027e24 */ /* 0x000fe2000f8e00ff */
[----:B------:R-:W-:Y:S01]  /*0ab0*/  USHF.L.U32 UR9, UR4, 0x6, URZ ;  /* 0x0000000604097899 */ /* 0x000fe2000800063f */
[----:B------:R-:W-:Y:S01]  /*0ac0*/  IMAD R18, R0, -0x60, R4 ;  /* 0xffffffa000127824 */ /* 0x000fe200078e0204 */
[----:B------:R-:W-:Y:S01]  /*0ad0*/  UMOV UR7, UR22 ;  /* 0x0000001600077c82 */ /* 0x000fe20008000000 */
[----:B------:R-:W-:Y:S01]  /*0ae0*/  IMAD.WIDE.U32 R26, R2, c[0x0][0x288], R6 ;  /* 0x0000a200021a7a25 */ /* 0x000fe200078e0006 */
[----:B------:R-:W-:Y:S01]  /*0af0*/  ULDC UR4, c[0x0][0x250] ;  /* 0x0000940000047ab9 */ /* 0x000fe20000000800 */
[-C--:B------:R-:W-:Y:S01]  /*0b00*/  LEA.HI R0, R30, R240.reuse, RZ, 0x6 ;  /* 0x000000f01e007211 */ /* 0x080fe200078f30ff */
[----:B------:R-:W-:Y:S01]  /*0b10*/  @UP0 USHF.R.U32.HI UR7, URZ, UR4, UR13 ;  /* 0x000000043f070299 */ /* 0x000fe2000801160d */
[----:B------:R-:W-:Y:S01]  /*0b20*/  IMAD.SHL.U32 R2, R242, 0x40, RZ ;  /* 0x00000040f2027824 */ /* 0x000fe200078e00ff */
[----:B------:R1:W-:Y:S01]  /*0b30*/  STL.64 [R1], R6 ;  /* 0x0000000601007387 */ /* 0x0003e20000100a00 */
[----:B------:R-:W-:Y:S01]  /*0b40*/  IMAD.IADD R24, R240, 0x1, -R3 ;  /* 0x00000001f0187824 */ /* 0x000fe200078e0a03 */
[----:B------:R-:W-:Y:S01]  /*0b50*/  USHF.R.S32.HI UR6, URZ, 0x1f, UR7 ;  /* 0x0000001f3f067899 */ /* 0x000fe20008011407 */
[----:B------:R-:W-:Y:S01]  /*0b60*/  SHF.R.S32.HI R21, RZ, 0x6, R0 ;  /* 0x00000006ff157819 */ /* 0x000fe20000011400 */
[----:B------:R-:W-:Y:S01]  /*0b70*/  ULDC.64 UR4, c[0x0][0x1e0] ;  /* 0x0000780000047ab9 */ /* 0x000fe20000000a00 */
[----:B------:R-:W-:Y:S01]  /*0b80*/  IMAD.SHL.U32 R10, R24, 0x8, RZ ;  /* 0x00000008180a7824 */ /* 0x000fe200078e00ff */
[----:B------:R-:W-:Y:S01]  /*0b90*/  LOP3.LUT R0, R2, 0x1c0, RZ, 0xc0, !PT ;  /* 0x000001c002007812 */ /* 0x000fe200078ec0ff */
[----:B------:R-:W-:Y:S01]  /*0ba0*/  UIMAD UR4, UR6, UR4, URZ ;  /* 0x00000004060472a4 */ /* 0x000fe2000f8e023f */
[----:B------:R-:W-:Y:S01]  /*0bb0*/  IMAD.SHL.U32 R25, R21, 0x200, RZ ;  /* 0x0000020015197824 */ /* 0x000fe200078e00ff */
[----:B------:R-:W-:Y:S01]  /*0bc0*/  ULDC.64 UR16, c[0x0][0x208] ;  /* 0x0000820000107ab9 */ /* 0x000fe20000000a00 */
[----:B------:R-:W-:Y:S01]  /*0bd0*/  LOP3.LUT R3, R0, 0x38, R10, 0xf8, !PT ;  /* 0x0000003800037812 */ /* 0x000fe200078ef80a */
[----:B------:R-:W-:Y:S01]  /*0be0*/  IMAD.U32 R2, RZ, RZ, UR24 ;  /* 0x00000018ff027e24 */ /* 0x000fe2000f8e00ff */
[----:B------:R-:W-:Y:S01]  /*0bf0*/  SHF.R.U32.HI R0, RZ, 0x3, R0 ;  /* 0x00000003ff007819 */ /* 0x000fe20000011600 */
[----:B------:R-:W-:Y:S01]  /*0c00*/  IMAD.U32 R12, RZ, RZ, UR7 ;  /* 0x00000007ff0c7e24 */ /* 0x000fe2000f8e00ff */
[----:B------:R-:W-:Y:S01]  /*0c10*/  SHF.R.S32.HI R11, RZ, 0x1f, R10 ;  /* 0x0000001fff0b7819 */ /* 0x000fe2000001140a */
[----:B------:R-:W-:Y:S01]  /*0c20*/  UIMAD UR11, UR7, UR5, UR4 ;  /* 0x00000005070b72a4 */ /* 0x000fe2000f8e0204 */
[----:B------:R-:W-:Y:S01]  /*0c30*/  IMAD.WIDE R16, R2, 0x60, R242 ;  /* 0x0000006002107825 */ /* 0x000fe200078e02f2 */
[----:B------:R-:W-:Y:S01]  /*0c40*/  LOP3.LUT R238, R25, R3, R0, 0xf6, !PT ;  /* 0x0000000319ee7212 */ /* 0x000fe200078ef600 */
[----:B------:R-:W-:Y:S01]  /*0c50*/  ULDC.64 UR4, c[0x0][0x1b0] ;  /* 0x00006c0000047ab9 */ /* 0x000fe20000000a00 */
[----:B------:R-:W-:Y:S01]  /*0c60*/  IADD3 R28, R10, 0x40, RZ ;  /* 0x000000400a1c7810 */ /* 0x000fe20007ffe0ff */
[--C-:B------:R-:W-:Y:S01]  /*0c70*/  IMAD.WIDE.U32 R2, R12, c[0x0][0x1e0], R10.reuse ;  /* 0x000078000c027a25 */ /* 0x100fe200078e000a */
[----:B------:R-:W-:Y:S01]  /*0c80*/  UIMAD UR4, UR6, UR4, URZ ;  /* 0x00000004060472a4 */ /* 0x000fe2000f8e023f */
[----:B------:R-:W-:Y:S01]  /*0c90*/  ISETP.GE.AND P6, PT, R10, c[0x0][0x1cc], PT ;  /* 0x000073000a007a0c */ /* 0x000fe20003fc6270 */
[----:B------:R-:W-:Y:S01]  /*0ca0*/  USHF.L.U64.HI UR17, UR16, UR10, UR17 ;  /* 0x0000000a10117299 */ /* 0x000fe20008010211 */
[----:B------:R-:W-:Y:S01]  /*0cb0*/  IMAD R0, R243, c[0x0][0x178], RZ ;  /* 0x00005e00f3007a24 */ /* 0x000fe200078e02ff */
[----:B------:R-:W-:Y:S01]  /*0cc0*/  IADD3 R5, R3, UR11, RZ ;  /* 0x0000000b03057c10 */ /* 0x000fe2000fffe0ff */
[----:B------:R-:W-:Y:S01]  /*0cd0*/  IMAD R4, R243, c[0x0][0x208], RZ ;  /* 0x00008200f3047a24 */ /* 0x000fe200078e02ff */
[----:B------:R-:W-:Y:S01]  /*0ce0*/  USHF.R.S32.HI UR11, URZ, 0x1f, UR23 ;  /* 0x0000001f3f0b7899 */ /* 0x000fe20008011417 */
[----:B------:R-:W-:Y:S01]  /*0cf0*/  IMAD.WIDE.U32 R12, R12, c[0x0][0x1b0], R10 ;  /* 0x00006c000c0c7a25 */ /* 0x000fe200078e000a */
[----:B------:R-:W-:Y:S01]  /*0d00*/  UIMAD UR12, UR7, UR5, UR4 ;  /* 0x00000005070c72a4 */ /* 0x000fe2000f8e0204 */
[----:B------:R-:W-:Y:S01]  /*0d10*/  ISETP.GE.AND P5, PT, R28, c[0x0][0x1cc], PT ;  /* 0x000073001c007a0c */ /* 0x000fe20003fa6270 */
[----:B------:R-:W-:Y:S01]  /*0d20*/  ULDC.64 UR18, c[0x0][0x178] ;  /* 0x00005e0000127ab9 */ /* 0x000fe20000000a00 */
[C---:B------:R-:W-:Y:S01]  /*0d30*/  IMAD R0, R242.reuse, c[0x0][0x17c], R0 ;  /* 0x00005f00f2007a24 */ /* 0x040fe200078e0200 */
[----:B------:R-:W-:Y:S01]  /*0d40*/  ULDC.64 UR4, c[0x0][0x1b8] ;  /* 0x00006e0000047ab9 */ /* 0x000fe20000000a00 */
[C---:B------:R-:W-:Y:S01]  /*0d50*/  IMAD R4, R242.reuse, c[0x0][0x20c], R4 ;  /* 0x00008300f2047a24 */ /* 0x040fe200078e0204 */
[----:B------:R-:W-:Y:S01]  /*0d60*/  UIMAD UR4, UR11, UR4, URZ ;  /* 0x000000040b0472a4 */ /* 0x000fe2000f8e023f */
[C-C-:B------:R-:W-:Y:S01]  /*0d70*/  IMAD.WIDE.U32 R8, R242.reuse, c[0x0][0x178], R10.reuse ;  /* 0x00005e00f2087a25 */ /* 0x140fe200078e000a */
[----:B------:R-:W-:Y:S01]  /*0d80*/  ULDC.64 UR6, c[0x0][0x1e8] ;  /* 0x00007a0000067ab9 */ /* 0x000fe20000000a00 */
[----:B------:R-:W-:Y:S01]  /*0d90*/  IADD3 R3, R13, UR12, RZ ;  /* 0x0000000c0d037c10 */ /* 0x000fe2000fffe0ff */
[----:B------:R-:W-:Y:S01]  /*0da0*/  UIMAD UR6, UR11, UR6, URZ ;  /* 0x000000060b0672a4 */ /* 0x000fe2000f8e023f */
[----:B-1----:R-:W-:Y:S01]  /*0db0*/  IMAD.WIDE.U32 R6, R242, c[0x0][0x208], R10 ;  /* 0x00008200f2067a25 */ /* 0x002fe200078e000a */
[----:B------:R-:W-:Y:S01]  /*0dc0*/  USHF.R.S32.HI UR12, URZ, 0x1f, UR22 ;  /* 0x0000001f3f0c7899 */ /* 0x000fe20008011416 */
[----:B------:R-:W-:Y:S01]  /*0dd0*/  ISETP.LT.OR P2, PT, R18, 0x1, P6 ;  /* 0x000000011200780c */ /* 0x000fe20003741670 */
[----:B------:R-:W-:Y:S01]  /*0de0*/  UIMAD UR13, UR23, UR5, UR4 ;  /* 0x00000005170d72a4 */ /* 0x000fe2000f8e0204 */
[----:B------:R-:W-:Y:S01]  /*0df0*/  IMAD.IADD R9, R9, 0x1, R0 ;  /* 0x0000000109097824 */ /* 0x000fe200078e0200 */
[----:B------:R-:W-:Y:S01]  /*0e00*/  UIMAD UR14, UR23, UR7, UR6 ;  /* 0x00000007170e72a4 */ /* 0x000fe2000f8e0206 */
[----:B------:R-:W-:Y:S01]  /*0e10*/  IMAD.IADD R7, R7, 0x1, R4 ;  /* 0x0000000107077824 */ /* 0x000fe200078e0204 */
[----:B------:R-:W-:Y:S01]  /*0e20*/  ULDC.64 UR4, c[0x0][0x210] ;  /* 0x0000840000047ab9 */ /* 0x000fe20000000a00 */
[----:B------:R-:W-:Y:S01]  /*0e30*/  IMAD.MOV.U32 R4, RZ, RZ, R2 ;  /* 0x000000ffff047224 */ /* 0x000fe200078e0002 */
[----:B------:R-:W-:Y:S01]  /*0e40*/  UIMAD UR4, UR12, UR4, URZ ;  /* 0x000000040c0472a4 */ /* 0x000fe2000f8e023f */
[----:B------:R-:W-:Y:S01]  /*0e50*/  IMAD.U32 R0, RZ, RZ, UR23 ;  /* 0x00000017ff007e24 */ /* 0x000fe2000f8e00ff */
[----:B------:R-:W-:Y:S01]  /*0e60*/  ULDC.64 UR6, c[0x0][0x180] ;  /* 0x0000600000067ab9 */ /* 0x000fe20000000a00 */
[----:B------:R-:W-:Y:S01]  /*0e70*/  IMAD.U32 R11, RZ, RZ, UR23 ;  /* 0x00000017ff0b7e24 */ /* 0x000fe2000f8e00ff */
[----:B------:R-:W-:Y:S01]  /*0e80*/  UIMAD UR6, UR12, UR6, URZ ;  /* 0x000000060c0672a4 */ /* 0x000fe2000f8e023f */
[----:B------:R-:W-:Y:S01]  /*0e90*/  IMAD.WIDE.U32 R4, R0, c[0x0][0x1e8], R4 ;  /* 0x00007a0000047a25 */ /* 0x000fe200078e0004 */
[C---:B------:R-:W-:Y:S01]  /*0ea0*/  ISETP.LT.OR P1, PT, R18.reuse, 0x1, P5 ;  /* 0x000000011200780c */ /* 0x040fe20002f21670 */
[----:B------:R-:W-:Y:S01]  /*0eb0*/  CS2R R130, SRZ ;  /* 0x0000000000827805 */ /* 0x000fe2000001ff00 */
[----:B------:R-:W-:Y:S01]  /*0ec0*/  UIMAD UR15, UR22, UR7, UR6 ;  /* 0x00000007160f72a4 */ /* 0x000fe2000f8e0206 */
[----:B------:R-:W-:Y:S01]  /*0ed0*/  IMAD.MOV.U32 R2, RZ, RZ, R12 ;  /* 0x000000ffff027224 */ /* 0x000fe200078e000c */
[----:B------:R-:W-:Y:S01]  /*0ee0*/  IADD3 R5, R5, UR14, RZ ;  /* 0x0000000e05057c10 */ /* 0x000fe2000fffe0ff */
[----:B------:R-:W-:Y:S01]  /*0ef0*/  IMAD.U32 R0, RZ, RZ, UR22 ;  /* 0x00000016ff007e24 */ /* 0x000fe2000f8e00ff */
[----:B------:R-:W-:Y:S01]  /*0f00*/  UIMAD UR14, UR22, UR5, UR4 ;  /* 0x00000005160e72a4 */ /* 0x000fe2000f8e0204 */
[----:B------:R-:W-:Y:S01]  /*0f10*/  IMAD.WIDE.U32 R2, R11, c[0x0][0x1b8], R2 ;  /* 0x00006e000b027a25 */ /* 0x000fe200078e0002 */
[----:B------:R-:W-:Y:S01]  /*0f20*/  ULDC.64 UR6, c[0x0][0x1a8] ;  /* 0x00006a0000067ab9 */ /* 0x000fe20000000a00 */
[----:B------:R-:W-:Y:S01]  /*0f30*/  ISETP.LT.OR P4, PT, R18, 0x21, P6 ;  /* 0x000000211200780c */ /* 0x000fe20003781670 */
[----:B------:R-:W-:Y:S01]  /*0f40*/  ULDC.64 UR4, c[0x0][0x218] ;  /* 0x0000860000047ab9 */ /* 0x000fe20000000a00 */
[----:B------:R-:W-:Y:S01]  /*0f50*/  IMAD.U32 R11, RZ, RZ, UR22 ;  /* 0x00000016ff0b7e24 */ /* 0x000fe2000f8e00ff */
[----:B------:R-:W-:Y:S01]  /*0f60*/  UIMAD UR4, UR11, UR4, URZ ;  /* 0x000000040b0472a4 */ /* 0x000fe2000f8e023f */
[----:B------:R-:W-:Y:S01]  /*0f70*/  IMAD.WIDE.U32 R6, R0, c[0x0][0x210], R6 ;  /* 0x0000840000067a25 */ /* 0x000fe200078e0006 */
[----:B------:R-:W-:Y:S01]  /*0f80*/  IADD3 R3, R3, UR13, RZ ;  /* 0x0000000d03037c10 */ /* 0x000fe2000fffe0ff */
[----:B------:R-:W-:Y:S01]  /*0f90*/  USHF.L.U64.HI UR7, UR6, UR10, UR7 ;  /* 0x0000000a06077299 */ /* 0x000fe20008010207 */
[C---:B------:R-:W-:Y:S01]  /*0fa0*/  ISETP.LT.OR P3, PT, R18.reuse, 0x21, P5 ;  /* 0x000000211200780c */ /* 0x040fe20002f61670 */
[----:B------:R-:W-:Y:S01]  /*0fb0*/  IMAD.WIDE.U32 R8, R11, c[0x0][0x180], R8 ;  /* 0x000060000b087a25 */ /* 0x000fe200078e0008 */
[----:B------:R-:W-:Y:S01]  /*0fc0*/  IADD3 R13, R7, UR14, RZ ;  /* 0x0000000e070d7c10 */ /* 0x000fe2000fffe0ff */
[----:B------:R-:W-:Y:S01]  /*0fd0*/  UIMAD UR14, UR23, UR5, UR4 ;  /* 0x00000005170e72a4 */ /* 0x000fe2000f8e0204 */
[----:B------:R-:W-:Y:S01]  /*0fe0*/  ISETP.LT.OR P6, PT, R18, 0x41, P6 ;  /* 0x000000411200780c */ /* 0x000fe200037c1670 */
[----:B------:R-:W-:Y:S01]  /*0ff0*/  IMAD.MOV.U32 R12, RZ, RZ, R6 ;  /* 0x000000ffff0c7224 */ /* 0x000fe200078e0006 */
[----:B------:R-:W-:Y:S01]  /*1000*/  IADD3 R15, R9, UR15, RZ ;  /* 0x0000000f090f7c10 */ /* 0x000fe2000fffe0ff */
[C---:B------:R-:W-:Y:S01]  /*1010*/  IMAD R6, R17.reuse, c[0x0][0x1d8], RZ ;  /* 0x0000760011067a24 */ /* 0x040fe200078e02ff */
[----:B------:R-:W-:Y:S01]  /*1020*/  ULDC.64 UR4, c[0x0][0x270] ;  /* 0x00009c0000047ab9 */ /* 0x000fe20000000a00 */
[----:B------:R-:W-:Y:S01]  /*1030*/  IMAD.MOV.U32 R14, RZ, RZ, R8 ;  /* 0x000000ffff0e7224 */ /* 0x000fe200078e0008 */
[----:B------:R-:W-:Y:S01]  /*1040*/  UIMAD UR4, UR12, UR4, URZ ;  /* 0x000000040c0472a4 */ /* 0x000fe2000f8e023f */
[----:B------:R-:W-:Y:S01]  /*1050*/  IMAD R0, R17, c[0x0][0x1a8], RZ ;  /* 0x00006a0011007a24 */ /* 0x000fe200078e02ff */
[----:B------:R-:W-:Y:S01]  /*1060*/  USHF.R.S32.HI UR10, URZ, 0x1f, UR25 ;  /* 0x0000001f3f0a7899 */ /* 0x000fe20008011419 */
[C---:B------:R-:W-:Y:S01]  /*1070*/  IMAD R11, R16.reuse, c[0x0][0x1dc], R6 ;  /* 0x00007700100b7a24 */ /* 0x040fe200078e0206 */
[----:B------:R-:W-:Y:S01]  /*1080*/  UIMAD UR13, UR22, UR5, UR4 ;  /* 0x00000005160d72a4 */ /* 0x000fe2000f8e0204 */
[----:B------:R-:W-:Y:S01]  /*1090*/  IMAD.WIDE.U32 R8, R16, c[0x0][0x1d8], R4 ;  /* 0x0000760010087a25 */ /* 0x000fe200078e0004 */
[----:B------:R-:W-:Y:S01]  /*10a0*/  USHF.L.U32 UR4, UR16, 0x6, URZ ;  /* 0x0000000610047899 */ /* 0x000fe2000800063f */
[----:B------:R-:W-:Y:S01]  /*10b0*/  ISETP.LT.OR P5, PT, R18, 0x41, P5 ;  /* 0x000000411200780c */ /* 0x000fe20002fa1670 */
[----:B------:R-:W-:Y:S01]  /*10c0*/  USHF.L.U32 UR6, UR6, 0x6, URZ ;  /* 0x0000000606067899 */ /* 0x000fe2000800063f */
[----:B------:R-:W-:Y:S01]  /*10d0*/  IMAD.U32 R19, RZ, RZ, UR23 ;  /* 0x00000017ff137e24 */ /* 0x000fe2000f8e00ff */
[----:B------:R-:W-:Y:S01]  /*10e0*/  LEA R4, P0, R8, c[0x0][0x1c0], 0x1 ;  /* 0x0000700008047a11 */ /* 0x000fe200078008ff */
[----:B------:R-:W-:Y:S01]  /*10f0*/  IMAD R20, R16, c[0x0][0x1ac], R0 ;  /* 0x00006b0010147a24 */ /* 0x000fe200078e0200 */
[----:B------:R-:W-:Y:S01]  /*1100*/  CS2R R128, SRZ ;  /* 0x0000000000807805 */ /* 0x000fe2000001ff00 */
[----:B------:R-:W-:Y:S01]  /*1110*/  IMAD.IADD R0, R9, 0x1, R11 ;  /* 0x0000000109007824 */ /* 0x000fe200078e020b */
[----:B------:R-:W-:Y:S01]  /*1120*/  CS2R R126, SRZ ;  /* 0x00000000007e7805 */ /* 0x000fe2000001ff00 */
[----:B------:R-:W-:Y:S01]  /*1130*/  IMAD.WIDE.U32 R250, R19, c[0x0][0x218], R12 ;  /* 0x0000860013fa7a25 */ /* 0x000fe200078e000c */
[----:B------:R-:W-:Y:S01]  /*1140*/  CS2R R124, SRZ ;  /* 0x00000000007c7805 */ /* 0x000fe2000001ff00 */
[----:B------:R-:W-:Y:S01]  /*1150*/  CS2R R122, SRZ ;  /* 0x00000000007a7805 */ /* 0x000fe2000001ff00 */
[----:B------:R-:W-:Y:S01]  /*1160*/  LEA.HI.X R5, R8, c[0x0][0x1c4], R0, 0x1, P0 ;  /* 0x0000710008057a11 */ /* 0x000fe200000f0c00 */
[----:B------:R-:W-:Y:S01]  /*1170*/  IMAD.WIDE.U32 R6, R16, c[0x0][0x1a8], R2 ;  /* 0x00006a0010067a25 */ /* 0x000fe200078e0002 */
[----:B------:R-:W-:Y:S01]  /*1180*/  IADD3 R247, R251, UR14, RZ ;  /* 0x0000000efbf77c10 */ /* 0x000fe2000fffe0ff */
[----:B------:R-:W-:Y:S01]  /*1190*/  UIMAD UR14, UR17, UR25, URZ ;  /* 0x00000019110e72a4 */ /* 0x000fe2000f8e023f */
[----:B------:R-:W-:Y:S01]  /*11a0*/  LEA.HI R16, R30, R240, RZ, 0x5 ;  /* 0x000000f01e107211 */ /* 0x000fe200078f28ff */
[----:B------:R-:W-:Y:S01]  /*11b0*/  IMAD.IADD R0, R7, 0x1, R20 ;  /* 0x0000000107007824 */ /* 0x000fe200078e0214 */
[C---:B------:R-:W-:Y:S01]  /*11c0*/  LEA R2, P0, R6.reuse, c[0x0][0x190], 0x1 ;  /* 0x0000640006027a11 */ /* 0x040fe200078008ff */
[----:B------:R-:W-:Y:S01]  /*11d0*/  IMAD.U32 R7, RZ, RZ, UR4 ;  /* 0x00000004ff077e24 */ /* 0x000fe2000f8e00ff */
[----:B------:R-:W-:Y:S01]  /*11e0*/  UIMAD UR14, UR10, UR4, UR14 ;  /* 0x000000040a0e72a4 */ /* 0x000fe2000f8e020e */
[----:B------:R-:W-:Y:S01]  /*11f0*/  IMAD.MOV.U32 R246, RZ, RZ, R250 ;  /* 0x000000fffff67224 */ /* 0x000fe200078e00fa */
[----:B------:R-:W-:Y:S01]  /*1200*/  LEA.HI.X R3, R6, c[0x0][0x194], R0, 0x1, P0 ;  /* 0x0000650006037a11 */ /* 0x000fe200000f0c00 */
[----:B------:R-:W-:Y:S01]  /*1210*/  IMAD.U32 R17, RZ, RZ, UR23 ;  /* 0x00000017ff117e24 */ /* 0x000fe2000f8e00ff */
[----:B------:R-:W-:Y:S01]  /*1220*/  IADD3 R8, P0, R4, UR9, RZ ;  /* 0x0000000904087c10 */ /* 0x000fe2000ff1e0ff */
[----:B------:R-:W-:Y:S01]  /*1230*/  IMAD.WIDE.U32 R6, R7, UR25, R246 ;  /* 0x0000001907067c25 */ /* 0x000fe2000f8e00f6 */
[----:B------:R-:W-:Y:S01]  /*1240*/  UIMAD UR10, UR10, UR18, URZ ;  /* 0x000000120a0a72a4 */ /* 0x000fe2000f8e023f */
[----:B------:R-:W-:Y:S01]  /*1250*/  SHF.R.S32.HI R20, RZ, 0x1f, R21 ;  /* 0x0000001fff147819 */ /* 0x000fe20000011415 */
[----:B------:R-:W-:Y:S01]  /*1260*/  ULDC.64 UR4, c[0x0][0x188] ;  /* 0x0000620000047ab9 */ /* 0x000fe20000000a00 */
[----:B------:R-:W-:Y:S01]  /*1270*/  IMAD.SHL.U32 R238, R238, 0x2, RZ ;  /* 0x00000002eeee7824 */ /* 0x000fe200078e00ff */
[----:B------:R-:W-:Y:S01]  /*1280*/  IADD3.X R9, R5, UR8, RZ, P0, !PT ;  /* 0x0000000805097c10 */ /* 0x000fe200087fe4ff */
[----:B------:R-:W-:Y:S01]  /*1290*/  IMAD.WIDE.U32 R248, R17, c[0x0][0x188], R14 ;  /* 0x0000620011f87a25 */ /* 0x000fe200078e000e */
[----:B------:R-:W-:Y:S01]  /*12a0*/  IADD3 R0, R7, UR14, RZ ;  /* 0x0000000e07007c10 */ /* 0x000fe2000fffe0ff */
[----:B------:R-:W-:Y:S01]  /*12b0*/  UIMAD.WIDE.U32 UR14, UR25, UR18, URZ ;  /* 0x00000012190e72a5 */ /* 0x000fe2000f8e003f */
[C---:B------:R-:W-:Y:S01]  /*12c0*/  LEA R14, P0, R6.reuse, c[0x0][0x1f0], 0x1 ;  /* 0x00007c00060e7a11 */ /* 0x040fe200078008ff */
[----:B------:R-:W-:Y:S01]  /*12d0*/  IMAD.U32 R12, RZ, RZ, UR9 ;  /* 0x00000009ff0c7e24 */ /* 0x000fe2000f8e00ff */
[----:B------:R-:W-:Y:S01]  /*12e0*/  @!PT LDS RZ, [RZ] ;  /* 0x00000000fffff984 */ /* 0x000fe20000000800 */
[----:B------:R-:W-:Y:S01]  /*12f0*/  @!PT LDS RZ, [RZ] ;  /* 0x00000000fffff984 */ /* 0x000fe20000000800 */
[----:B------:R-:W-:Y:S01]  /*1300*/  @!PT LDS RZ, [RZ] ;  /* 0x00000000fffff984 */ /* 0x000fe20000000800 */
[----:B------:R1:W-:Y:S01]  /*1310*/  LDGSTS.E.BYPASS.LTC128B.128 [R238+0x6080], [R4.64], !P2 ;  /* 0x0608000004ee7fae */ /* 0x0003e2000d101d5a */
[----:B------:R-:W-:Y:S01]  /*1320*/  UIMAD UR10, UR25, UR19, UR10 ;  /* 0x00000013190a72a4 */ /* 0x000fe2000f8e020a */
[----:B------:R-:W-:Y:S01]  /*1330*/  LEA.HI.X R15, R6, c[0x0][0x1f4], R0, 0x1, P0 ;  /* 0x00007d00060f7a11 */ /* 0x000fe200000f0c00 */
[----:B------:R-:W-:Y:S01]  /*1340*/  UIMAD UR4, UR11, UR4, URZ ;  /* 0x000000040b0472a4 */ /* 0x000fe2000f8e023f */
[----:B------:R1:W-:Y:S01]  /*1350*/  LDGSTS.E.BYPASS.LTC128B.128 [R238+0x9080], [R4.64+0x80], !P1 ;  /* 0x0908008004ee7fae */ /* 0x0003e2000c901d5a */
[----:B------:R-:W-:Y:S01]  /*1360*/  IADD3 R12, P2, P1, R12, 0x80, R4 ;  /* 0x000000800c0c7810 */ /* 0x000fe2000795e004 */
[----:B------:R-:W-:Y:S01]  /*1370*/  UIADD3 UR10, UR15, UR10, URZ ;  /* 0x0000000a0f0a7290 */ /* 0x000fe2000fffe03f */
[----:B------:R-:W-:Y:S01]  /*1380*/  IMAD.U32 R6, RZ, RZ, UR14 ;  /* 0x0000000eff067e24 */ /* 0x000fe2000f8e00ff */
[----:B------:R2:W-:Y:S01]  /*1390*/  LDGSTS.E.BYPASS.LTC128B.128 [R238+0x7080], [R8.64], !P4 ;  /* 0x0708000008ee7fae */ /* 0x0005e2000e101d5a */
[----:B------:R-:W-:Y:S01]  /*13a0*/  IADD3.X R13, RZ, UR8, R5, P2, P1 ;  /* 0x00000008ff0d7c10 */ /* 0x000fe200097e2405 */
[----:B------:R-:W-:Y:S01]  /*13b0*/  UIMAD UR4, UR23, UR5, UR4 ;  /* 0x00000005170472a4 */ /* 0x000fe2000f8e0204 */
[----:B------:R-:W-:Y:S01]  /*13c0*/  IMAD.U32 R7, RZ, RZ, UR15 ;  /* 0x0000000fff077e24 */ /* 0x000fe2000f8e00ff */
[----:B------:R-:W-:Y:S01]  /*13d0*/  SHF.R.S32.HI R17, RZ, 0x5, R16 ;  /* 0x00000005ff117819 */ /* 0x000fe20000011410 */
[----:B------:R-:W-:Y:S01]  /*13e0*/  IMAD.U32 R0, RZ, RZ, UR10 ;  /* 0x0000000aff007e24 */ /* 0x000fe2000f8e00ff */
[----:B------:R3:W-:Y:S01]  /*13f0*/  LDGSTS.E.BYPASS.LTC128B.128 [R238+0xa080], [R12.64], !P3 ;  /* 0x0a0800000cee7fae */ /* 0x0007e2000d901d5a */
[----:B------:R-:W-:Y:S01]  /*1400*/  IMAD.MOV.U32 R222, RZ, RZ, 0x40 ;  /* 0x00000040ffde7424 */ /* 0x000fe200078e00ff */
[----:B------:R-:W-:Y:S01]  /*1410*/  IADD3 R245, R249, UR4, RZ ;  /* 0x00000004f9f57c10 */ /* 0x000fe2000fffe0ff */
[----:B------:R-:W-:Y:S01]  /*1420*/  ULDC.64 UR4, c[0x0][0x288] ;  /* 0x0000a20000047ab9 */ /* 0x000fe20000000a00 */
[----:B------:R-:W-:Y:S01]  /*1430*/  IMAD.MOV.U32 R226, RZ, RZ, 0x20 ;  /* 0x00000020ffe27424 */ /* 0x000fe200078e00ff */
[----:B------:R-:W-:Y:S01]  /*1440*/  UIMAD UR4, UR12, UR4, URZ ;  /* 0x000000040c0472a4 */ /* 0x000fe2000f8e023f */
[----:B------:R-:W-:Y:S01]  /*1450*/  IMAD.MOV.U32 R223, RZ, RZ, 0x10 ;  /* 0x00000010ffdf7424 */ /* 0x000fe200078e00ff */
[----:B------:R-:W-:Y:S01]  /*1460*/  ULDC UR15, c[0x0][0x20c] ;  /* 0x00008300000f7ab9 */ /* 0x000fe20000000800 */
[----:B------:R-:W-:Y:S01]  /*1470*/  IMAD.MOV.U32 R228, RZ, RZ, 0x10 ;  /* 0x00000010ffe47424 */ /* 0x000fe200078e00ff */
[----:B------:R-:W-:Y:S01]  /*1480*/  UIMAD UR5, UR22, UR5, UR4 ;  /* 0x00000005160572a4 */ /* 0x000fe2000f8e0204 */
[----:B------:R-:W-:Y:S01]  /*1490*/  CS2R R120, SRZ ;  /* 0x0000000000787805 */ /* 0x000fe2000001ff00 */
[----:B------:R-:W-:Y:S01]  /*14a0*/  CS2R R118, SRZ ;  /* 0x0000000000767805 */ /* 0x000fe2000001ff00 */
[----:B------:R-:W-:Y:S01]  /*14b0*/  CS2R R116, SRZ ;  /* 0x0000000000747805 */ /* 0x000fe2000001ff00 */
[----:B------:R-:W-:Y:S01]  /*14c0*/  CS2R R114, SRZ ;  /* 0x0000000000727805 */ /* 0x000fe2000001ff00 */
[----:B------:R-:W-:Y:S01]  /*14d0*/  CS2R R112, SRZ ;  /* 0x0000000000707805 */ /* 0x000fe2000001ff00 */
[----:B------:R-:W-:Y:S01]  /*14e0*/  CS2R R110, SRZ ;  /* 0x00000000006e7805 */ /* 0x000fe2000001ff00 */
[----:B------:R-:W-:Y:S01]  /*14f0*/  CS2R R108, SRZ ;  /* 0x00000000006c7805 */ /* 0x000fe2000001ff00 */
[----:B-1----:R-:W-:Y:S01]  /*1500*/  IADD3 R4, P0, R8, UR9, RZ ;  /* 0x0000000908047c10 */ /* 0x002fe2000ff1e0ff */
[----:B------:R-:W-:Y:S01]  /*1510*/  CS2R R106, SRZ ;  /* 0x00000000006a7805 */ /* 0x000fe2000001ff00 */
[----:B------:R-:W-:Y:S01]  /*1520*/  CS2R R104, SRZ ;  /* 0x0000000000687805 */ /* 0x000fe2000001ff00 */
[----:B------:R-:W-:Y:S01]  /*1530*/  CS2R R102, SRZ ;  /* 0x0000000000667805 */ /* 0x000fe2000001ff00 */
[----:B------:R-:W-:Y:S01]  /*1540*/  IADD3.X R5, R9, UR8, RZ, P0, !PT ;  /* 0x0000000809057c10 */ /* 0x000fe200087fe4ff */
[----:B--2---:R-:W-:Y:S01]  /*1550*/  IMAD.U32 R8, RZ, RZ, UR6 ;  /* 0x00000006ff087e24 */ /* 0x004fe2000f8e00ff */
[----:B------:R-:W-:Y:S01]  /*1560*/  ISETP.GE.AND P0, PT, R28, c[0x0][0x19c], PT ;  /* 0x000067001c007a0c */ /* 0x000fe20003f06270 */
[----:B------:R-:W-:Y:S01]  /*1570*/  CS2R R100, SRZ ;  /* 0x0000000000647805 */ /* 0x000fe2000001ff00 */
[----:B------:R-:W-:Y:S01]  /*1580*/  CS2R R98, SRZ ;  /* 0x0000000000627805 */ /* 0x000fe2000001ff00 */
[----:B------:R1:W-:Y:S01]  /*1590*/  LDGSTS.E.BYPASS.LTC128B.128 [R238+0x8080], [R4.64], !P6 ;  /* 0x0808000004ee7fae */ /* 0x0003e2000f101d5a */
[----:B------:R-:W-:Y:S01]  /*15a0*/  IADD3 R8, P2, P1, R8, 0x80, R2 ;  /* 0x0000008008087810 */ /* 0x000fe2000795e002 */
[----:B---3--:R-:W-:Y:S01]  /*15b0*/  IMAD.MOV.U32 R12, RZ, RZ, R22 ;  /* 0x000000ffff0c7224 */ /* 0x008fe200078e0016 */
[----:B------:R-:W-:Y:S01]  /*15c0*/  ISETP.LT.OR P4, PT, R18, 0x1, P0 ;  /* 0x000000011200780c */ /* 0x000fe20000781670 */
[----:B------:R1:W-:Y:S01]  /*15d0*/  LDGSTS.E.BYPASS.LTC128B.128 [R238+0xb080], [R4.64+0x80], !P5 ;  /* 0x0b08008004ee7fae */ /* 0x0003e2000e901d5a */
[----:B------:R-:W-:Y:S01]  /*15e0*/  ISETP.GE.AND P5, PT, R10, c[0x0][0x19c], PT ;  /* 0x000067000a007a0c */ /* 0x000fe20003fa6270 */
[----:B------:R-:W-:Y:S01]  /*15f0*/  CS2R R96, SRZ ;  /* 0x0000000000607805 */ /* 0x000fe2000001ff00 */
[----:B------:R-:W-:Y:S01]  /*1600*/  IADD3.X R9, RZ, UR7, R3, P2, P1 ;  /* 0x00000007ff097c10 */ /* 0x000fe200097e2403 */
[----:B------:R-:W0:Y:S01]  /*1610*/  LDGDEPBAR ;  /* 0x00000000000079af */ /* 0x000e220000000000 */
[C---:B------:R-:W-:Y:S01]  /*1620*/  ISETP.LT.OR P6, PT, R18.reuse, 0x1, P5 ;  /* 0x000000011200780c */ /* 0x040fe20002fc1670 */
[----:B------:R-:W-:Y:S01]  /*1630*/  CS2R R94, SRZ ;  /* 0x00000000005e7805 */ /* 0x000fe2000001ff00 */
[C---:B------:R-:W-:Y:S01]  /*1640*/  ISETP.LT.OR P2, PT, R18.reuse, 0x21, P0 ;  /* 0x000000211200780c */ /* 0x040fe20000741670 */
[----:B------:R-:W-:Y:S01]  /*1650*/  CS2R R92, SRZ ;  /* 0x00000000005c7805 */ /* 0x000fe2000001ff00 */
[----:B------:R-:W-:Y:S01]  /*1660*/  ISETP.LT.OR P0, PT, R18, 0x41, P0 ;  /* 0x000000411200780c */ /* 0x000fe20000701670 */
[----:B------:R-:W-:Y:S01]  /*1670*/  CS2R R90, SRZ ;  /* 0x00000000005a7805 */ /* 0x000fe2000001ff00 */
[C---:B------:R-:W-:Y:S01]  /*1680*/  LEA R7, P1, R6.reuse, R248, 0x6 ;  /* 0x000000f806077211 */ /* 0x040fe200078230ff */
[----:B------:R-:W-:Y:S01]  /*1690*/  CS2R R88, SRZ ;  /* 0x0000000000587805 */ /* 0x000fe2000001ff00 */
[----:B------:R-:W-:Y:S01]  /*16a0*/  IADD3 R13, R23, UR13, RZ ;  /* 0x0000000d170d7c10 */ /* 0x000fe2000fffe0ff */
[----:B------:R-:W-:Y:S01]  /*16b0*/  CS2R R86, SRZ ;  /* 0x0000000000567805 */ /* 0x000fe2000001ff00 */
[----:B------:R-:W-:Y:S01]  /*16c0*/  LEA.HI.X R11, R6, R245, R0, 0x6, P1 ;  /* 0x000000f5060b7211 */ /* 0x000fe200008f3400 */
[----:B------:R-:W-:Y:S01]  /*16d0*/  IMAD.SHL.U32 R0, R24, 0x40, RZ ;  /* 0x0000004018007824 */ /* 0x000fe200078e00ff */
[C---:B------:R-:W-:Y:S01]  /*16e0*/  ISETP.GE.AND P1, PT, R10.reuse, c[0x0][0x1fc], PT ;  /* 0x00007f000a007a0c */ /* 0x040fe20003f26270 */
[----:B------:R2:W-:Y:S01]  /*16f0*/  LDGSTS.E.BYPASS.LTC128B.128 [R238+0x80], [R2.64], !P6 ;  /* 0x0008000002ee7fae */ /* 0x0005e2000f101d5a */
[----:B------:R-:W-:Y:S01]  /*1700*/  ISETP.GE.AND P6, PT, R10, c[0x0][0x1fc], PT ;  /* 0x00007f000a007a0c */ /* 0x000fe20003fc6270 */
[----:B------:R-:W-:Y:S01]  /*1710*/  CS2R R84, SRZ ;  /* 0x0000000000547805 */ /* 0x000fe2000001ff00 */
[----:B------:R-:W-:Y:S01]  /*1720*/  LOP3.LUT R0, R0, 0x1c0, RZ, 0xc0, !PT ;  /* 0x000001c000007812 */ /* 0x000fe200078ec0ff */
[----:B------:R2:W-:Y:S01]  /*1730*/  LDGSTS.E.BYPASS.LTC128B.128 [R238+0x3080], [R2.64+0x80], !P4 ;  /* 0x0308008002ee7fae */ /* 0x0005e2000e101d5a */
[----:B------:R-:W-:Y:S01]  /*1740*/  ISETP.GE.AND P4, PT, R10, c[0x0][0x16c], PT ;  /* 0x00005b000a007a0c */ /* 0x000fe20003f86270 */
[----:B------:R-:W-:Y:S01]  /*1750*/  CS2R R74, SRZ ;  /* 0x00000000004a7805 */ /* 0x000fe2000001ff00 */
[----:B------:R-:W-:Y:S01]  /*1760*/  LOP3.LUT R6, R0, 0x8, R29, 0xf8, !PT ;  /* 0x0000000800067812 */ /* 0x000fe200078ef81d */
[----:B------:R-:W-:Y:S01]  /*1770*/  CS2R R72, SRZ ;  /* 0x0000000000487805 */ /* 0x000fe2000001ff00 */
[----:B-1----:R-:W-:Y:S01]  /*1780*/  IADD3 R4, P3, R2, UR6, RZ ;  /* 0x0000000602047c10 */ /* 0x002fe2000ff7e0ff */
[----:B------:R-:W-:Y:S01]  /*1790*/  CS2R R70, SRZ ;  /* 0x0000000000467805 */ /* 0x000fe2000001ff00 */
[----:B------:R-:W-:Y:S01]  /*17a0*/  SEL R244, RZ, 0x1, P1 ;  /* 0x00000001fff47807 */ /* 0x000fe20000800000 */
[----:B------:R-:W-:Y:S01]  /*17b0*/  CS2R R68, SRZ ;  /* 0x0000000000447805 */ /* 0x000fe2000001ff00 */
[----:B------:R-:W-:Y:S01]  /*17c0*/  IADD3.X R5, R3, UR7, RZ, P3, !PT ;  /* 0x0000000703057c10 */ /* 0x000fe20009ffe4ff */
[----:B------:R-:W-:Y:S01]  /*17d0*/  CS2R R66, SRZ ;  /* 0x0000000000427805 */ /* 0x000fe2000001ff00 */
[C---:B------:R-:W-:Y:S01]  /*17e0*/  ISETP.LT.OR P3, PT, R18.reuse, 0x21, P5 ;  /* 0x000000211200780c */ /* 0x040fe20002f61670 */
[----:B------:R-:W-:Y:S01]  /*17f0*/  CS2R R64, SRZ ;  /* 0x0000000000407805 */ /* 0x000fe2000001ff00 */
[----:B------:R-:W-:Y:S01]  /*1800*/  ISETP.LT.OR P5, PT, R18, 0x41, P5 ;  /* 0x000000411200780c */ /* 0x000fe20002fa1670 */
        /* <DEDUP_REMOVED lines=10> */
[----:B------:R1:W-:Y:S01]  /*18b0*/  LDGSTS.E.BYPASS.LTC128B.128 [R238+0x1080], [R4.64], !P3 ;  /* 0x0108000004ee7fae */ /* 0x0003e2000d901d5a */
[----:B------:R-:W-:Y:S01]  /*18c0*/  ISETP.GE.AND P3, PT, R28, c[0x0][0x16c], PT ;  /* 0x00005b001c007a0c */ /* 0x000fe20003f66270 */
[----:B------:R-:W-:Y:S01]  /*18d0*/  CS2R R42, SRZ ;  /* 0x00000000002a7805 */ /* 0x000fe2000001ff00 */
[----:B--2---:R-:W-:Y:S01]  /*18e0*/  SHF.R.U32.HI R2, RZ, 0x3, R0 ;  /* 0x00000003ff027819 */ /* 0x004fe20000011600 */
[----:B------:R2:W-:Y:S01]  /*18f0*/  LDGSTS.E.BYPASS.LTC128B.128 [R238+0x4080], [R8.64], !P2 ;  /* 0x0408000008ee7fae */ /* 0x0005e2000d101d5a */
[----:B------:R-:W-:Y:S01]  /*1900*/  SEL R0, RZ, 0x1, P4 ;  /* 0x00000001ff007807 */ /* 0x000fe20002000000 */
[----:B------:R-:W-:Y:S01]  /*1910*/  CS2R R40, SRZ ;  /* 0x0000000000287805 */ /* 0x000fe2000001ff00 */
[----:B------:R-:W-:Y:S01]  /*1920*/  SEL R3, RZ, 0x2, P3 ;  /* 0x00000002ff037807 */ /* 0x000fe20001800000 */
[----:B------:R-:W-:Y:S01]  /*1930*/  CS2R R38, SRZ ;  /* 0x0000000000267805 */ /* 0x000fe2000001ff00 */
[----:B------:R-:W-:Y:S01]  /*1940*/  LOP3.LUT R2, R25, R6, R2, 0xf6, !PT ;  /* 0x0000000619027212 */ /* 0x000fe200078ef602 */
[----:B------:R-:W-:Y:S01]  /*1950*/  IMAD.U32 R6, RZ, RZ, UR19 ;  /* 0x00000013ff067e24 */ /* 0x000fe2000f8e00ff */
[----:B------:R-:W-:Y:S01]  /*1960*/  CS2R R36, SRZ ;  /* 0x0000000000247805 */ /* 0x000fe2000001ff00 */
[----:B------:R-:W-:Y:S01]  /*1970*/  IMAD.IADD R0, R3, 0x1, R0 ;  /* 0x0000000103007824 */ /* 0x000fe200078e0200 */
[----:B------:R-:W-:Y:S01]  /*1980*/  CS2R R34, SRZ ;  /* 0x0000000000227805 */ /* 0x000fe2000001ff00 */
[----:B------:R-:W-:Y:S01]  /*1990*/  IMAD.U32 R3, RZ, RZ, UR18 ;  /* 0x00000012ff037e24 */ /* 0x000fe2000f8e00ff */
[----:B------:R-:W-:Y:S01]  /*19a0*/  SHF.R.S32.HI R241, RZ, 0x1f, R240 ;  /* 0x0000001ffff17819 */ /* 0x000fe200000114f0 */
[----:B------:R-:W-:Y:S01]  /*19b0*/  IMAD.SHL.U32 R218, R2, 0x2, RZ ;  /* 0x0000000202da7824 */ /* 0x000fe200078e00ff */
[----:B------:R-:W-:-:S02]  /*19c0*/  USHF.L.U64.HI UR17, UR18, 0x5, UR19 ;  /* 0x0000000512117899 */ /* 0x000fc40008010213 */
[----:B------:R-:W-:Y:S02]  /*19d0*/  USHF.L.U32 UR18, UR18, 0x5, URZ ;  /* 0x0000000512127899 */ /* 0x000fe4000800063f */
[----:B------:R-:W-:Y:S02]  /*19e0*/  UMOV UR20, 0x1 ;  /* 0x0000000100147882 */ /* 0x000fe40000000000 */
[----:B------:R-:W-:Y:S02]  /*19f0*/  UMOV UR14, 0xffffffc0 ;  /* 0xffffffc0000e7882 */ /* 0x000fe40000000000 */
[----:B------:R-:W-:Y:S01]  /*1a00*/  ULDC UR9, c[0x0][0x168] ;  /* 0x00005a0000097ab9 */ /* 0x000fe20000000800 */
[----:B-1----:R-:W-:Y:S01]  /*1a10*/  IADD3 R4, P2, R4, UR6, RZ ;  /* 0x0000000604047c10 */ /* 0x002fe2000ff5e0ff */
[----:B------:R-:W-:Y:S02]  /*1a20*/  USHF.L.U32 UR6, UR25, 0x6, URZ ;  /* 0x0000000619067899 */ /* 0x000fe4000800063f */
[----:B------:R-:W-:Y:S01]  /*1a30*/  UMOV UR10, 0xffffffa0 ;  /* 0xffffffa0000a7882 */ /* 0x000fe20000000000 */
[----:B------:R-:W-:Y:S01]  /*1a40*/  IADD3.X R5, R5, UR7, RZ, P2, !PT ;  /* 0x0000000705057c10 */ /* 0x000fe200097fe4ff */
[----:B------:R-:W-:Y:S01]  /*1a50*/  UMOV UR7, 0x5 ;  /* 0x0000000500077882 */ /* 0x000fe20000000000 */
[C---:B--2---:R-:W-:Y:S01]  /*1a60*/  LEA R8, P2, R7.reuse, c[0x0][0x160], 0x1 ;  /* 0x0000580007087a11 */ /* 0x044fe200078408ff */
[----:B------:R-:W-:Y:S01]  /*1a70*/  IMAD.U32 R22, RZ, RZ, UR6 ;  /* 0x00000006ff167e24 */ /* 0x000fe2000f8e00ff */
[----:B------:R-:W-:Y:S01]  /*1a80*/  USHF.L.U64.HI UR15, UR16, UR7, UR15 ;  /* 0x00000007100f7299 */ /* 0x000fe2000801020f */
[----:B------:R1:W-:Y:S01]  /*1a90*/  LDGSTS.E.BYPASS.LTC128B.128 [R238+0x2080], [R4.64], !P5 ;  /* 0x0208000004ee7fae */ /* 0x0003e2000e901d5a */
[----:B------:R-:W-:Y:S01]  /*1aa0*/  LEA.HI.X R9, R7, c[0x0][0x164], R11, 0x1, P2 ;  /* 0x0000590007097a11 */ /* 0x000fe200010f0c0b */
[----:B------:R-:W-:Y:S01]  /*1ab0*/  USHF.L.U32 UR16, UR16, 0x5, URZ ;  /* 0x0000000510107899 */ /* 0x000fe2000800063f */
[C---:B------:R-:W-:Y:S01]  /*1ac0*/  LEA R10, P2, R3.reuse, R8, 0x6 ;  /* 0x00000008030a7211 */ /* 0x040fe200078430ff */
[----:B------:R1:W-:Y:S01]  /*1ad0*/  LDGSTS.E.BYPASS.LTC128B.128 [R238+0x5080], [R4.64+0x80], !P0 ;  /* 0x0508008004ee7fae */ /* 0x0003e2000c101d5a */
[C---:B------:R-:W-:Y:S01]  /*1ae0*/  LOP3.LUT P0, RZ, R0.reuse, 0x1, RZ, 0xc0, !PT ;  /* 0x0000000100ff7812 */ /* 0x040fe2000780c0ff */
[----:B------:R-:W-:Y:S01]  /*1af0*/  USHF.R.S32.HI UR7, URZ, 0x1f, UR6 ;  /* 0x0000001f3f077899 */ /* 0x000fe20008011406 */
[----:B------:R-:W-:Y:S01]  /*1b00*/  LOP3.LUT P5, RZ, R0, 0x2, RZ, 0xc0, !PT ;  /* 0x0000000200ff7812 */ /* 0x000fe200078ac0ff */
[----:B------:R-:W0:Y:S01]  /*1b10*/  LDGDEPBAR ;  /* 0x00000000000079af */ /* 0x000e220000000000 */
[----:B------:R-:W-:Y:S01]  /*1b20*/  LEA.HI.X R11, R3, R9, R6, 0x6, P2 ;  /* 0x00000009030b7211 */ /* 0x000fe200010f3406 */
[----:B------:R-:W-:Y:S01]  /*1b30*/  IMAD.MOV.U32 R0, RZ, RZ, 0x20 ;  /* 0x00000020ff007424 */ /* 0x000fe200078e00ff */
[----:B------:R-:W-:Y:S01]  /*1b40*/  LOP3.LUT P2, RZ, R24, 0x2, RZ, 0xc0, !PT ;  /* 0x0000000218ff7812 */ /* 0x000fe2000784c0ff */
[----:B------:R-:W-:Y:S01]  /*1b50*/  IMAD.U32 R6, RZ, RZ, UR16 ;  /* 0x00000010ff067e24 */ /* 0x000fe2000f8e00ff */
[----:B------:R-:W-:Y:S01]  /*1b60*/  IADD3 R2, -R242, c[0x0][0x168], -R22 ;  /* 0x00005a00f2027a10 */ /* 0x000fe20007ffe916 */
[----:B------:R-:W-:Y:S01]  /*1b70*/  IMAD.U32 R7, RZ, RZ, UR16 ;  /* 0x00000010ff077e24 */ /* 0x000fe2000f8e00ff */
[----:B------:R-:W-:Y:S01]  /*1b80*/  SEL R0, R0, 0xffffffe0, !P2 ;  /* 0xffffffe000007807 */ /* 0x000fe20005000000 */
[----:B------:R-:W-:Y:S01]  /*1b90*/  ULDC UR8, c[0x0][0x198] ;  /* 0x0000660000087ab9 */ /* 0x000fe20000000800 */
[C---:B------:R-:W-:Y:S01]  /*1ba0*/  LOP3.LUT P2, RZ, R24.reuse, 0x4, RZ, 0xc0, !PT ;  /* 0x0000000418ff7812 */ /* 0x040fe2000784c0ff */
[----:B------:R-:W-:Y:S01]  /*1bb0*/  IMAD.SHL.U32 R24, R24, 0x20, RZ ;  /* 0x0000002018187824 */ /* 0x000fe200078e00ff */
[----:B------:R-:W-:Y:S01]  /*1bc0*/  LEA.HI R3, R16, R17, RZ, 0x1 ;  /* 0x0000001110037211 */ /* 0x000fe200078f08ff */
[----:B------:R-:W-:Y:S01]  /*1bd0*/  IMAD.IADD R220, R218, 0x1, R0 ;  /* 0x00000001dadc7824 */ /* 0x000fe200078e0200 */
[----:B------:R-:W-:Y:S01]  /*1be0*/  SEL R222, R222, 0xffffffc0, !P2 ;  /* 0xffffffc0dede7807 */ /* 0x000fe20005000000 */
[----:B------:R-:W-:Y:S01]  /*1bf0*/  UMOV UR13, 0x1 ;  /* 0x00000001000d7882 */ /* 0x000fe20000000000 */
[----:B------:R-:W-:-:S02]  /*1c00*/  ISETP.LT.OR P2, PT, R2, 0x1, !P0 ;  /* 0x000000010200780c */ /* 0x000fc40004741670 */
[----:B------:R-:W-:Y:S01]  /*1c10*/  ISETP.LT.OR P0, PT, R2, 0x21, !P0 ;  /* 0x000000210200780c */ /* 0x000fe20004701670 */
[----:B------:R-:W-:Y:S02]  /*1c20*/  IMAD.IADD R219, R218, 0x1, R222 ;  /* 0x00000001dadb7824 */ /* 0x000fe400078e02de */
[----:B------:R-:W-:Y:S02]  /*1c30*/  IMAD.IADD R222, R222, 0x1, R220 ;  /* 0x00000001dede7824 */ /* 0x000fe400078e02dc */
[----:B------:R-:W-:Y:S01]  /*1c40*/  IMAD.IADD R0, R0, 0x1, R219 ;  /* 0x0000000100007824 */ /* 0x000fe200078e02db */
[----:B-1----:R-:W-:Y:S01]  /*1c50*/  IADD3 R5, R27, UR5, RZ ;  /* 0x000000051b057c10 */ /* 0x002fe2000fffe0ff */
[----:B------:R-:W-:-:S04]  /*1c60*/  DEPBAR.LE SB0, 0x1 ;  /* 0x000080400000791a */ /* 0x000fc80000000000 */
[----:B------:R-:W-:Y:S01]  /*1c70*/  BAR.SYNC.DEFER_BLOCKING 0x0 ;  /* 0x0000000000007b1d */ /* 0x000fe20000010000 */
[----:B------:R-:W-:-:S05]  /*1c80*/  IMAD.MOV.U32 R4, RZ, RZ, R26 ;  /* 0x000000ffff047224 */ /* 0x000fca00078e001a */
[----:B------:R-:W-:Y:S02]  /*1c90*/  ULDC.64 UR4, c[0x0][0x278] ;  /* 0x00009e0000047ab9 */ /* 0x000fe40000000a00 */
        /* <DEDUP_REMOVED lines=15> */
[----:B------:R-:W-:-:S03]  /*1d90*/  IMAD.U32 R3, RZ, RZ, UR23 ;  /* 0x00000017ff037e24 */ /* 0x000fc6000f8e00ff */
[----:B------:R-:W1:Y:S01]  /*1da0*/  LDSM.16.M88.2 R184, [R218+0x9080] ;  /* 0x00908000dab8783b */ /* 0x000e620000000100 */
[----:B------:R-:W-:Y:S02]  /*1db0*/  IMAD.IADD R17, R17, 0x1, -R0 ;  /* 0x0000000111117824 */ /* 0x000fe400078e0a00 */
[----:B------:R-:W-:Y:S01]  /*1dc0*/  IMAD.WIDE.U32 R32, R3, c[0x0][0x278], R12 ;  /* 0x00009e0003207a25 */ /* 0x000fe200078e000c */
[----:B------:R-:W1:Y:S03]  /*1dd0*/  LDSM.16.M88.2 R186, [R218+0xa080] ;  /* 0x00a08000daba783b */ /* 0x000e660000000100 */
[----:B------:R-:W-:Y:S01]  /*1de0*/  IMAD.U32 R0, RZ, RZ, UR15 ;  /* 0x0000000fff007e24 */ /* 0x000fe2000f8e00ff */
[----:B------:R-:W1:Y:S01]  /*1df0*/  LDSM.16.M88.2 R188, [R218+0xb080] ;  /* 0x00b08000dabc783b */ /* 0x000e620000000100 */
[----:B------:R-:W-:Y:S01]  /*1e00*/  IADD3 R31, R33, UR4, RZ ;  /* 0x00000004211f7c10 */ /* 0x000fe2000fffe0ff */
[----:B------:R-:W-:Y:S01]  /*1e10*/  ULDC.64 UR4, c[0x0][0x290] ;  /* 0x0000a40000047ab9 */ /* 0x000fe20000000a00 */
[----:B------:R-:W-:Y:S01]  /*1e20*/  IMAD.SHL.U32 R221, R17, 0x200, RZ ;  /* 0x0000020011dd7824 */ /* 0x000fe200078e00ff */
[----:B------:R-:W1:Y:S01]  /*1e30*/  LDSM.16.M88.2 R190, [R220+0x9080] ;  /* 0x00908000dcbe783b */ /* 0x000e620000000100 */
[----:B------:R-:W-:-:S03]  /*1e40*/  UIMAD UR4, UR11, UR4, URZ ;  /* 0x000000040b0472a4 */ /* 0x000fc6000f8e023f */
[----:B------:R-:W1:Y:S01]  /*1e50*/  LDSM.16.M88.2 R192, [R220+0xa080] ;  /* 0x00a08000dcc0783b */ /* 0x000e620000000100 */
[----:B------:R-:W-:-:S03]  /*1e60*/  UIMAD UR4, UR23, UR5, UR4 ;  /* 0x00000005170472a4 */ /* 0x000fc6000f8e0204 */
[----:B------:R-:W1:Y:S01]  /*1e70*/  LDSM.16.M88.2 R194, [R220+0xb080] ;  /* 0x00b08000dcc2783b */ /* 0x000e620000000100 */
[----:B------:R-:W-:-:S03]  /*1e80*/  ULDC UR5, c[0x0][0x198] ;  /* 0x0000660000057ab9 */ /* 0x000fc60000000800 */
        /* <DEDUP_REMOVED lines=8> */
[----:B------:R1:W-:Y:S04]  /*1f10*/  STL [R1+0x1c], R31 ;  /* 0x00001c1f01007387 */ /* 0x0003e80000100800 */
[----:B------:R-:W-:Y:S01]  /*1f20*/  @!PT LDS RZ, [RZ] ;  /* 0x00000000fffff984 */ /* 0x000fe20000000800 */
[----:B------:R-:W-:Y:S01]  /*1f30*/  @!PT LDS RZ, [RZ] ;  /* 0x00000000fffff984 */ /* 0x000fe20000000800 */
[----:B------:R-:W-:Y:S01]  /*1f40*/  @!PT LDS RZ, [RZ] ;  /* 0x00000000fffff984 */ /* 0x000fe20000000800 */
[----:B------:R1:W-:Y:S01]  /*1f50*/  LDGSTS.E.BYPASS.LTC128B.128 [R238+0x6080], [R8.64], !P2 ;  /* 0x0608000008ee7fae */ /* 0x0003e2000d101d5a */
[----:B------:R-:W-:-:S02]  /*1f60*/  ISETP.LT.OR P2, PT, R2, 0x1, !P5 ;  /* 0x000000010200780c */ /* 0x000fc40006f41670 */
[----:B------:R-:W-:-:S11]  /*1f70*/  ISETP.LT.OR P5, PT, R2, 0x21, !P5 ;  /* 0x000000210200780c */ /* 0x000fd60006fa1670 */
        /* <DEDUP_REMOVED lines=8> */
[----:B-----5:R-:W-:Y:S02]  /*2000*/  CS2R R32, SRZ ;  /* 0x0000000000207805 */ /* 0x020fe4000001ff00 */
[----:B------:R-:W-:Y:S02]  /*2010*/  @!P2 IADD3.X R19, R31, UR7, RZ, P0, !PT ;  /* 0x000000071f13ac10 */ /* 0x000fe400087fe4ff */
[CC--:B-1----:R-:W-:Y:S02]  /*2020*/  LEA.HI R8, R30.reuse, R240.reuse, RZ, 0x4 ;  /* 0x000000f01e087211 */ /* 0x0c2fe400078f20ff */
[----:B------:R-:W-:Y:S02]  /*2030*/  LEA.HI R9, R30, R240, RZ, 0x2 ;  /* 0x000000f01e097211 */ /* 0x000fe400078f10ff */
[----:B------:R-:W-:Y:S01]  /*2040*/  SHF.R.S32.HI R3, RZ, 0x4, R8 ;  /* 0x00000004ff037819 */ /* 0x000fe20000011408 */
[----:B------:R-:W-:Y:S01]  /*2050*/  CS2R R30, SRZ ;  /* 0x00000000001e7805 */ /* 0x000fe2000001ff00 */
[----:B------:R-:W-:-:S02]  /*2060*/  SHF.R.S32.HI R2, RZ, 0x2, R9 ;  /* 0x00000002ff027819 */ /* 0x000fc40000011409 */
[----:B------:R-:W-:Y:S01]  /*2070*/  SHF.R.S32.HI R12, RZ, 0x1f, R9 ;  /* 0x0000001fff0c7819 */ /* 0x000fe20000011409 */
[----:B--2---:R-:W-:Y:S01]  /*2080*/  @!P2 IMAD.SHL.U32 R11, R240, 0x10, RZ ;  /* 0x00000010f00ba824 */ /* 0x004fe200078e00ff */
[----:B------:R-:W-:Y:S02]  /*2090*/  LEA.HI R13, R8, R3, RZ, 0x1 ;  /* 0x00000003080d7211 */ /* 0x000fe400078f08ff */
[----:B------:R-:W-:Y:S02]  /*20a0*/  LEA.HI R12, R12, R2, RZ, 0x3 ;  /* 0x000000020c0c7211 */ /* 0x000fe400078f18ff */
[----:B------:R-:W-:Y:S02]  /*20b0*/  LOP3.LUT R13, R13, 0xfffffffe, RZ, 0xc0, !PT ;  /* 0xfffffffe0d0d7812 */ /* 0x000fe400078ec0ff */
[----:B------:R-:W-:Y:S02]  /*20c0*/  LOP3.LUT R18, R12, 0xfffffff8, RZ, 0xc0, !PT ;  /* 0xfffffff80c127812 */ /* 0x000fe400078ec0ff */
[----:B------:R-:W-:Y:S01]  /*20d0*/  @!P2 LEA R12, P0, R0, c[0x0][0x258], 0x2 ;  /* 0x00009600000caa11 */ /* 0x000fe200078010ff */
[----:B------:R-:W-:Y:S01]  /*20e0*/  IMAD.IADD R3, R3, 0x1, -R13 ;  /* 0x0000000103037824 */ /* 0x000fe200078e0a0d */
[----:B------:R-:W-:Y:S01]  /*20f0*/  LOP3.LUT R8, R8, 0xfffffff0, RZ, 0xc0, !PT ;  /* 0xfffffff008087812 */ /* 0x000fe200078ec0ff */
[----:B------:R-:W-:Y:S01]  /*2100*/  IMAD.IADD R2, R2, 0x1, -R18 ;  /* 0x0000000102027824 */ /* 0x000fe200078e0a12 */
[----:B------:R-:W-:Y:S01]  /*2110*/  @!P2 LEA.HI.X R13, R0, c[0x0][0x25c], R19, 0x2, P0 ;  /* 0x00009700000daa11 */ /* 0x000fe200000f1413 */
[----:B------:R-:W-:Y:S01]  /*2120*/  IMAD.U32 R0, RZ, RZ, UR23 ;  /* 0x00000017ff007e24 */ /* 0x000fe2000f8e00ff */
[----:B------:R-:W-:Y:S01]  /*2130*/  ISETP.GE.AND P0, PT, R28, c[0x0][0x1fc], PT ;  /* 0x00007f001c007a0c */ /* 0x000fe20003f06270 */
[----:B------:R-:W-:Y:S01]  /*2140*/  IMAD.SHL.U32 R224, R3, 0x8, RZ ;  /* 0x0000000803e07824 */ /* 0x000fe200078e00ff */
[----:B------:R-:W-:Y:S01]  /*2150*/  LEA.HI R18, R20, R21, RZ, 0x2 ;  /* 0x0000001514127211 */ /* 0x000fe200078f10ff */
[----:B------:R-:W-:Y:S01]  /*2160*/  IMAD.WIDE.U32 R26, R0, c[0x0][0x290], R4 ;  /* 0x0000a400001a7a25 */ /* 0x000fe200078e0004 */
[----:B------:R-:W-:Y:S01]  /*2170*/  IADD3 R0, -R22, c[0x0][0x168], -R242 ;  /* 0x00005a0016007a10 */ /* 0x000fe20007ffe9f2 */
[----:B------:R1:W-:Y:S01]  /*2180*/  @!P2 LDGSTS.E.BYPASS.LTC128B.128 [R11+0x12080], [R12.64] ;  /* 0x120800000c0bafae */ /* 0x0003e2000b901d5a */
[----:B------:R-:W-:Y:S01]  /*2190*/  SEL R19, RZ, 0xffffffff, P0 ;  /* 0xffffffffff137807 */ /* 0x000fe20000000000 */
[----:B------:R-:W-:Y:S01]  /*21a0*/  IMAD.SHL.U32 R4, R21, 0x8, RZ ;  /* 0x0000000815047824 */ /* 0x000fe200078e00ff */
[C---:B------:R-:W-:Y:S01]  /*21b0*/  ISETP.LT.OR P1, PT, R0.reuse, 0x1, P6 ;  /* 0x000000010000780c */ /* 0x040fe20003721670 */
[----:B------:R-:W-:Y:S01]  /*21c0*/  IMAD.SHL.U32 R5, R3, 0x20, RZ ;  /* 0x0000002003057824 */ /* 0x000fe200078e00ff */
[C---:B------:R-:W-:Y:S01]  /*21d0*/  ISETP.LT.OR P0, PT, R0.reuse, 0x1, P5 ;  /* 0x000000010000780c */ /* 0x040fe20002f01670 */
[----:B------:R-:W0:Y:S01]  /*21e0*/  LDGDEPBAR ;  /* 0x00000000000079af */ /* 0x000e220000000000 */
[----:B------:R-:W-:-:S02]  /*21f0*/  ISETP.LT.OR P6, PT, R0, 0x21, P6 ;  /* 0x000000210000780c */ /* 0x000fc400037c1670 */
[----:B------:R-:W-:Y:S01]  /*2200*/  ISETP.LT.OR P5, PT, R0, 0x21, P5 ;  /* 0x000000210000780c */ /* 0x000fe20002fa1670 */
[----:B------:R2:W-:Y:S01]  /*2210*/  STL.64 [R1+0x8], R26 ;  /* 0x0000081a01007387 */ /* 0x0005e20000100a00 */
[----:B------:R-:W-:Y:S02]  /*2220*/  LOP3.LUT R0, R16, 0xffffffe0, RZ, 0xc0, !PT ;  /* 0xffffffe010007812 */ /* 0x000fe400078ec0ff */
[----:B------:R-:W-:Y:S02]  /*2230*/  LOP3.LUT R10, R18, 0x1ffffffc, RZ, 0xc0, !PT ;  /* 0x1ffffffc120a7812 */ /* 0x000fe400078ec0ff */
[----:B------:R-:W-:Y:S01]  /*2240*/  LOP3.LUT R4, R4, 0x18, RZ, 0xc0, !PT ;  /* 0x0000001804047812 */ /* 0x000fe200078ec0ff */
[----:B------:R-:W-:Y:S01]  /*2250*/  IMAD.IADD R0, R240, 0x1, -R0 ;  /* 0x00000001f0007824 */ /* 0x000fe200078e0a00 */
[----:B------:R2:W-:Y:S01]  /*2260*/  LDGSTS.E.BYPASS.LTC128B.128 [R238+0xe080], [R14.64], !P1 ;  /* 0x0e0800000eee7fae */ /* 0x0005e2000c901d5a */
[----:B------:R-:W-:Y:S01]  /*2270*/  IMAD.IADD R18, R21, 0x1, -R10 ;  /* 0x0000000115127824 */ /* 0x000fe200078e0a0a */
[----:B------:R-:W-:Y:S01]  /*2280*/  LOP3.LUT R16, R4, 0x20, R5, 0xf8, !PT ;  /* 0x0000002004107812 */ /* 0x000fe200078ef805 */
[C---:B------:R-:W-:Y:S01]  /*2290*/  IMAD.SHL.U32 R10, R2.reuse, 0x20, RZ ;  /* 0x00000020020a7824 */ /* 0x040fe200078e00ff */
[----:B------:R-:W-:Y:S01]  /*22a0*/  SHF.R.S32.HI R237, RZ, 0x1f, R0 ;  /* 0x0000001fffed7819 */ /* 0x000fe20000011400 */
[C---:B------:R-:W-:Y:S01]  /*22b0*/  IMAD.SHL.U32 R5, R2.reuse, 0x4, RZ ;  /* 0x0000000402057824 */ /* 0x040fe200078e00ff */
[----:B------:R-:W-:Y:S01]  /*22c0*/  LOP3.LUT P1, RZ, R2, 0x1, RZ, 0xc0, !PT ;  /* 0x0000000102ff7812 */ /* 0x000fe2000782c0ff */
[----:B------:R2:W-:Y:S01]  /*22d0*/  LDGSTS.E.BYPASS.LTC128B.128 [R238+0x10080], [R14.64+0x80], !P0 ;  /* 0x100800800eee7fae */ /* 0x0005e2000c101d5a */
[----:B------:R-:W-:-:S02]  /*22e0*/  LEA.HI R237, R237, R0, RZ, 0x2 ;  /* 0x00000000eded7211 */ /* 0x000fc400078f10ff */
[----:B------:R-:W-:Y:S01]  /*22f0*/  LOP3.LUT R10, R4, 0xe0, R10, 0xf8, !PT ;  /* 0x000000e0040a7812 */ /* 0x000fe200078ef80a */
[----:B------:R-:W-:Y:S01]  /*2300*/  IMAD.SHL.U32 R4, R17, 0x10, RZ ;  /* 0x0000001011047824 */ /* 0x000fe200078e00ff */
[----:B------:R-:W-:Y:S01]  /*2310*/  LOP3.LUT R2, R237, 0x7ffffffc, RZ, 0xc0, !PT ;  /* 0x7ffffffced027812 */ /* 0x000fe200078ec0ff */
[----:B-1----:R-:W-:Y:S01]  /*2320*/  IMAD.SHL.U32 R11, R19, 0x2, RZ ;  /* 0x00000002130b7824 */ /* 0x002fe200078e00ff */
[----:B------:R-:W-:Y:S01]  /*2330*/  IADD3 R23, R27, UR4, RZ ;  /* 0x000000041b177c10 */ /* 0x000fe2000fffe0ff */
[----:B------:R2:W-:Y:S01]  /*2340*/  LDGSTS.E.BYPASS.LTC128B.128 [R238+0xf080], [R6.64], !P6 ;  /* 0x0f08000006ee7fae */ /* 0x0005e2000f101d5a */
[----:B------:R-:W-:Y:S01]  /*2350*/  LEA.HI.SX32 R237, R237, R4, 0x1e ;  /* 0x00000004eded7211 */ /* 0x000fe200078ff2ff */
[----:B------:R-:W-:Y:S01]  /*2360*/  IMAD.IADD R0, R0, 0x1, -R2 ;  /* 0x0000000100007824 */ /* 0x000fe200078e0a02 */
[----:B------:R-:W-:Y:S01]  /*2370*/  IADD3 R2, P0, R26, UR6, RZ ;  /* 0x000000061a027c10 */ /* 0x000fe2000ff1e0ff */
[----:B------:R2:W-:Y:S01]  /*2380*/  LDGSTS.E.BYPASS.LTC128B.128 [R238+0x11080], [R6.64+0x80], !P5 ;  /* 0x1108008006ee7fae */ /* 0x0005e2000e901d5a */
[----:B------:R-:W-:Y:S01]  /*2390*/  LOP3.LUT R4, R4, 0x10, RZ, 0xc0, !PT ;  /* 0x0000001004047812 */ /* 0x000fe200078ec0ff */
[----:B------:R-:W-:Y:S01]  /*23a0*/  IMAD R18, R18, 0x4, R0 ;  /* 0x0000000412127824 */ /* 0x000fe200078e0200 */
[----:B------:R-:W-:Y:S01]  /*23b0*/  LOP3.LUT R234, R10, 0x18, R5, 0x78, !PT ;  /* 0x000000180aea7812 */ /* 0x000fe200078e7805 */
[----:B------:R-:W-:Y:S01]  /*23c0*/  IMAD.IADD R0, R240, 0x1, -R8 ;  /* 0x00000001f0007824 */ /* 0x000fe200078e0a08 */
[----:B------:R-:W-:Y:S01]  /*23d0*/  IADD3.X R5, R23, UR7, RZ, P0, !PT ;  /* 0x0000000717057c10 */ /* 0x000fe200087fe4ff */
[----:B------:R2:W-:Y:S01]  /*23e0*/  STL [R1+0x18], R23 ;  /* 0x0000181701007387 */ /* 0x0005e20000100800 */
[----:B------:R-:W-:Y:S01]  /*23f0*/  LOP3.LUT R24, R4, 0xe0, R24, 0xf8, !PT ;  /* 0x000000e004187812 */ /* 0x000fe200078ef818 */
[----:B------:R-:W-:Y:S01]  /*2400*/  IMAD.SHL.U32 R12, R0, 0x4, RZ ;  /* 0x00000004000c7824 */ /* 0x000fe200078e00ff */
[----:B------:R-:W-:Y:S01]  /*2410*/  LEA R8, P0, R2, c[0x0][0x280], 0x2 ;  /* 0x0000a00002087a11 */ /* 0x000fe200078010ff */
[----:B------:R-:W-:Y:S01]  /*2420*/  UMOV UR6, 0xffffffa0 ;  /* 0xffffffa000067882 */ /* 0x000fe20000000000 */
[----:B------:R-:W-:Y:S01]  /*2430*/  SHF.R.S32.HI R4, RZ, 0x1f, R0 ;  /* 0x0000001fff047819 */ /* 0x000fe20000011400 */
[----:B------:R-:W-:Y:S01]  /*2440*/  UIMAD UR5, UR24, UR6, UR5 ;  /* 0x00000006180572a4 */ /* 0x000fe2000f8e0205 */
[----:B------:R-:W-:Y:S01]  /*2450*/  LOP3.LUT R10, R9, 0x3ffffffc, RZ, 0xc0, !PT ;  /* 0x3ffffffc090a7812 */ /* 0x000fe200078ec0ff */
[----:B------:R-:W-:Y:S01]  /*2460*/  IMAD.SHL.U32 R252, R18, 0x2, RZ ;  /* 0x0000000212fc7824 */ /* 0x000fe200078e00ff */
[----:B------:R-:W-:Y:S01]  /*2470*/  LEA.HI.X R9, R2, c[0x0][0x284], R5, 0x2, P0 ;  /* 0x0000a10002097a11 */ /* 0x000fe200000f1405 */
[----:B------:R-:W-:Y:S01]  /*2480*/  UMOV UR4, URZ ;  /* 0x0000003f00047c82 */ /* 0x000fe20008000000 */
[----:B------:R-:W-:Y:S01]  /*2490*/  LEA.HI R2, R4, R0, RZ, 0x3 ;  /* 0x0000000004027211 */ /* 0x000fe200078f18ff */
[----:B------:R-:W-:Y:S01]  /*24a0*/  IMAD.IADD R10, R240, 0x1, -R10 ;  /* 0x00000001f00a7824 */ /* 0x000fe200078e0a0a */
[----:B------:R-:W-:Y:S01]  /*24b0*/  LOP3.LUT R244, R11, 0x2, R244, 0xe2, !PT ;  /* 0x000000020bf47812 */ /* 0x000fe200078ee2f4 */
[----:B------:R-:W-:Y:S01]  /*24c0*/  IMAD.SHL.U32 R11, R0, 0x20, RZ ;  /* 0x00000020000b7824 */ /* 0x000fe200078e00ff */
[C---:B------:R-:W-:Y:S01]  /*24d0*/  LOP3.LUT R4, R2.reuse, 0xfffffff8, RZ, 0xc0, !PT ;  /* 0xfffffff802047812 */ /* 0x040fe200078ec0ff */
[----:B------:R-:W-:Y:S01]  /*24e0*/  IMAD.SHL.U32 R2, R2, 0x40, RZ ;  /* 0x0000004002027824 */ /* 0x000fe200078e00ff */
[----:B------:R-:W-:-:S02]  /*24f0*/  LOP3.LUT P6, RZ, R0, 0x4, RZ, 0xc0, !PT ;  /* 0x0000000400ff7812 */ /* 0x000fc400078cc0ff */
[----:B------:R-:W-:Y:S01]  /*2500*/  LOP3.LUT R224, R224, 0x8, RZ, 0xc0, !PT ;  /* 0x00000008e0e07812 */ /* 0x000fe200078ec0ff */
[----:B------:R-:W-:Y:S01]  /*2510*/  IMAD.IADD R4, R0, 0x1, -R4 ;  /* 0x0000000100047824 */ /* 0x000fe200078e0a04 */
[----:B------:R-:W-:Y:S01]  /*2520*/  ISETP.GE.AND P0, PT, R240, 0x10, PT ;  /* 0x00000010f000780c */ /* 0x000fe20003f06270 */
[----:B------:R-:W-:Y:S01]  /*2530*/  IMAD.SHL.U32 R0, R3, 0x100, RZ ;  /* 0x0000010003007824 */ /* 0x000fe200078e00ff */
[----:B------:R-:W-:Y:S01]  /*2540*/  SEL R223, R223, 0xfffffff0, !P6 ;  /* 0xfffffff0dfdf7807 */ /* 0x000fe20007000000 */
[----:B------:R-:W-:Y:S01]  /*2550*/  IMAD R3, R10, 0x2, R221 ;  /* 0x000000020a037824 */ /* 0x000fe200078e02dd */
[----:B------:R-:W-:Y:S01]  /*2560*/  LOP3.LUT R10, R224, 0x1e0, R11, 0xf8, !PT ;  /* 0x000001e0e00a7812 */ /* 0x000fe200078ef80b */
[----:B------:R-:W-:Y:S01]  /*2570*/  IMAD.SHL.U32 R5, R4, 0x40, RZ ;  /* 0x0000004004057824 */ /* 0x000fe200078e00ff */
[----:B------:R-:W-:Y:S01]  /*2580*/  LOP3.LUT R0, R24, 0x100, R0, 0xf8, !PT ;  /* 0x0000010018007812 */ /* 0x000fe200078ef800 */
[----:B------:R-:W-:Y:S01]  /*2590*/  IMAD.IADD R234, R3, 0x1, R234 ;  /* 0x0000000103ea7824 */ /* 0x000fe200078e02ea */
[----:B------:R-:W-:Y:S01]  /*25a0*/  IADD3 R239, -R252, UR5, RZ ;  /* 0x00000005fcef7c10 */ /* 0x000fe2000fffe1ff */
[----:B------:R-:W-:Y:S01]  /*25b0*/  ULDC UR5, c[0x0][0x168] ;  /* 0x00005a0000057ab9 */ /* 0x000fe20000000800 */
[----:B------:R-:W-:Y:S01]  /*25c0*/  LOP3.LUT R3, R5, 0x1c0, RZ, 0xc0, !PT ;  /* 0x000001c005037812 */ /* 0x000fe200078ec0ff */
[----:B------:R-:W-:Y:S01]  /*25d0*/  IMAD.SHL.U32 R234, R234, 0x2, RZ ;  /* 0x00000002eaea7824 */ /* 0x000fe200078e00ff */
[----:B------:R-:W-:-:S02]  /*25e0*/  LOP3.LUT R5, R10, 0x38, R12, 0x78, !PT ;  /* 0x000000380a057812 */ /* 0x000fc400078e780c */
[C---:B------:R-:W-:Y:S02]  /*25f0*/  LOP3.LUT R10, R0.reuse, 0x8, R29, 0xf8, !PT ;  /* 0x00000008000a7812 */ /* 0x040fe400078ef81d */
[----:B------:R-:W-:Y:S01]  /*2600*/  LOP3.LUT R216, R0, 0x1c0, RZ, 0xc0, !PT ;  /* 0x000001c000d87812 */ /* 0x000fe200078ec0ff */
[----:B------:R-:W-:Y:S01]  /*2610*/  CS2R R28, SRZ ;  /* 0x00000000001c7805 */ /* 0x000fe2000001ff00 */
[--C-:B------:R-:W-:Y:S02]  /*2620*/  SHF.R.U32.HI R0, RZ, 0x3, R3.reuse ;  /* 0x00000003ff007819 */ /* 0x100fe40000011603 */
[----:B------:R-:W-:Y:S02]  /*2630*/  IADD3 R235, R234, 0x126c0, RZ ;  /* 0x000126c0eaeb7810 */ /* 0x000fe40007ffe0ff */
[C---:B------:R-:W-:Y:S02]  /*2640*/  LOP3.LUT R224, R0.reuse, R3, R224, 0x1e, !PT ;  /* 0x0000000300e07212 */ /* 0x040fe400078e1ee0 */
[----:B------:R-:W-:-:S02]  /*2650*/  LOP3.LUT R3, R0, R16, R3, 0x1e, !PT ;  /* 0x0000001000037212 */ /* 0x000fc400078e1e03 */
[----:B------:R-:W-:Y:S02]  /*2660*/  LOP3.LUT R0, R2, 0xfffffe00, RZ, 0xc0, !PT ;  /* 0xfffffe0002007812 */ /* 0x000fe400078ec0ff */
[----:B------:R-:W-:Y:S02]  /*2670*/  LOP3.LUT R221, R5, R221, RZ, 0xfc, !PT ;  /* 0x000000dd05dd7212 */ /* 0x000fe400078efcff */
[----:B------:R-:W-:Y:S01]  /*2680*/  LOP3.LUT R230, R3, R0, RZ, 0xfc, !PT ;  /* 0x0000000003e67212 */ /* 0x000fe200078efcff */
[----:B------:R-:W-:Y:S01]  /*2690*/  IMAD R2, R17, 0x400, R0 ;  /* 0x0000040011027824 */ /* 0x000fe200078e0200 */
[----:B------:R-:W-:Y:S01]  /*26a0*/  SHF.R.U32.HI R216, RZ, 0x3, R216 ;  /* 0x00000003ffd87819 */ /* 0x000fe200000116d8 */
[----:B------:R-:W-:Y:S01]  /*26b0*/  @!P0 IMAD.SHL.U32 R0, R240, 0x10, RZ ;  /* 0x00000010f0008824 */ /* 0x000fe200078e00ff */
[----:B------:R-:W-:Y:S01]  /*26c0*/  LEA R221, R221, 0x15480, 0x1 ;  /* 0x00015480dddd7811 */ /* 0x000fe200078e08ff */
[----:B------:R-:W-:Y:S01]  /*26d0*/  IMAD.IADD R224, R2, 0x1, R224 ;  /* 0x0000000102e07824 */ /* 0x000fe200078e02e0 */
[----:B------:R-:W-:Y:S01]  /*26e0*/  IADD3 R2, R234, 0x12480, RZ ;  /* 0x00012480ea027810 */ /* 0x000fe20007ffe0ff */
[----:B------:R-:W-:Y:S01]  /*26f0*/  IMAD.SHL.U32 R217, R230, 0x2, RZ ;  /* 0x00000002e6d97824 */ /* 0x000fe200078e00ff */
[----:B------:R1:W-:Y:S01]  /*2700*/  @!P0 LDGSTS.E.BYPASS.LTC128B.128 [R0+0x12280], [R8.64] ;  /* 0x1228000008008fae */ /* 0x0003e2000b901d5a */
[----:B------:R-:W-:Y:S01]  /*2710*/  LOP3.LUT P0, RZ, R4, 0x4, RZ, 0xc0, !PT ;  /* 0x0000000404ff7812 */ /* 0x000fe2000780c0ff */
[----:B------:R-:W-:Y:S01]  /*2720*/  IMAD.SHL.U32 R225, R224, 0x2, RZ ;  /* 0x00000002e0e17824 */ /* 0x000fe200078e00ff */
[----:B------:R-:W-:Y:S01]  /*2730*/  @P1 IADD3 R235, R2, 0x1c0, RZ ;  /* 0x000001c002eb1810 */ /* 0x000fe20007ffe0ff */
[----:B------:R-:W0:Y:S01]  /*2740*/  LDGDEPBAR ;  /* 0x00000000000079af */ /* 0x000e220000000000 */
[----:B------:R-:W-:Y:S01]  /*2750*/  LOP3.LUT P1, RZ, R4, 0x2, RZ, 0xc0, !PT ;  /* 0x0000000204ff7812 */ /* 0x000fe2000782c0ff */
[----:B------:R-:W-:Y:S01]  /*2760*/  IMAD R223, R223, 0x2, R221 ;  /* 0x00000002dfdf7824 */ /* 0x000fe200078e02dd */
[----:B------:R-:W-:Y:S01]  /*2770*/  SEL R227, R226, 0xffffffe0, !P0 ;  /* 0xffffffe0e2e37807 */ /* 0x000fe20004000000 */
[----:B------:R-:W0:Y:S01]  /*2780*/  LDGDEPBAR ;  /* 0x00000000000079af */ /* 0x000e220000000000 */
[----:B------:R-:W-:-:S02]  /*2790*/  LOP3.LUT R216, R216, R10, RZ, 0x3c, !PT ;  /* 0x0000000ad8d87212 */ /* 0x000fc400078e3cff */
[----:B------:R-:W-:Y:S01]  /*27a0*/  SEL R226, R226, 0xffffffe0, !P1 ;  /* 0xffffffe0e2e27807 */ /* 0x000fe20004800000 */
[--C-:B------:R-:W-:Y:S01]  /*27b0*/  IMAD.IADD R229, R224, 0x1, R227.reuse ;  /* 0x00000001e0e57824 */ /* 0x100fe200078e02e3 */
[----:B------:R-:W-:Y:S01]  /*27c0*/  SEL R228, R228, 0xfffffff0, !P1 ;  /* 0xfffffff0e4e47807 */ /* 0x000fe20004800000 */
[----:B------:R-:W-:Y:S02]  /*27d0*/  IMAD.SHL.U32 R216, R216, 0x2, RZ ;  /* 0x00000002d8d87824 */ /* 0x000fe400078e00ff */
[----:B------:R-:W-:Y:S02]  /*27e0*/  IMAD.IADD R226, R225, 0x1, R226 ;  /* 0x00000001e1e27824 */ /* 0x000fe400078e02e2 */
[----:B------:R-:W-:Y:S02]  /*27f0*/  IMAD.IADD R233, R228, 0x1, R227 ;  /* 0x00000001e4e97824 */ /* 0x000fe400078e02e3 */
[----:B------:R-:W-:Y:S02]  /*2800*/  IMAD.IADD R232, R224, 0x1, R228 ;  /* 0x00000001e0e87824 */ /* 0x000fe400078e02e4 */
[----:B------:R-:W-:Y:S01]  /*2810*/  IMAD.IADD R231, R228, 0x1, R229 ;  /* 0x00000001e4e77824 */ /* 0x000fe200078e02e5 */
[----:B-1----:R-:W-:-:S05]  /*2820*/  IADD3 R0, R238, 0x6080, RZ ;  /* 0x00006080ee007810 */ /* 0x002fca0007ffe0ff */
[----:B---34-:R2:W-:Y:S02]  /*2830*/  STL [R1+0x20], R0 ;  /* 0x0000200001007387 */ /* 0x0185e40000100800 */
.L_x_795:
[----:B------:R-:W-:Y:S04]  /*2840*/  DEPBAR.LE SB0, 0x1 ;  /* 0x000080400000791a */ /* 0x000fe80000000000 */
[----:B------:R-:W-:Y:S01]  /*2850*/  BAR.SYNC.DEFER_BLOCKING 0x0 ;  /* 0x0000000000007b1d */ /* 0x000fe20000010000 */
[----:B--2---:R-:W-:Y:S01]  /*2860*/  MOV R0, UR4 ;  /* 0x0000000400007c02 */ /* 0x004fe20008000f00 */
[----:B------:R-:W-:Y:S01]  /*2870*/  UIADD3 UR19, UR25, 0x1, URZ ;  /* 0x0000000119137890 */ /* 0x000fe2000fffe03f */
[----:B------:R-:W-:Y:S02]  /*2880*/  MOV R148, UR4 ;  /* 0x0000000400947c02 */ /* 0x000fe40008000f00 */
[----:B------:R-:W-:Y:S01]  /*2890*/  LEA R0, R0, R224, 0xd ;  /* 0x000000e000007211 */ /* 0x000fe200078e68ff */
[----:B------:R-:W-:Y:S02]  /*28a0*/  UISETP.GE.AND UP0, UPT, UR19, UR21, UPT ;  /* 0x000000151300728c */ /* 0x000fe4000bf06270 */
[----:B------:R-:W-:Y:S01]  /*28b0*/  IMAD R148, R148, 0x2000, R233 ;  /* 0x0000200094947824 */ /* 0x000fe200078e02e9 */
[----:B------:R-:W-:Y:S02]  /*28c0*/  SHF.L.U32 R156, R0, 0x1, RZ ;  /* 0x00000001009c7819 */ /* 0x000fe400000006ff */
[----:B------:R-:W-:Y:S02]  /*28d0*/  MOV R0, UR4 ;  /* 0x0000000400007c02 */ /* 0x000fe40008000f00 */
[----:B------:R-:W-:Y:S02]  /*28e0*/  PLOP3.LUT P1, PT, PT, PT, UP0, 0x80, 0x0 ;  /* 0x000000000000781c */ /* 0x000fe40003f2f008 */
[----:B------:R-:W-:Y:S04]  /*28f0*/  LEA R0, R0, R228, 0xd ;  /* 0x000000e400007211 */ /* 0x000fe800078e68ff */
[----:B------:R-:W-:Y:S04]  /*2900*/  IADD3 R4, R224, R0, RZ ;  /* 0x00000000e0047210 */ /* 0x000fe80007ffe0ff */
[----:B------:R-:W-:Y:S01]  /*2910*/  SHF.L.U32 R154, R4, 0x1, RZ ;  /* 0x00000001049a7819 */ /* 0x000fe200000006ff */
[----:B------:R-:W-:Y:S05]  /*2920*/  LDSM.16.M88.2 R2, [R218+0x80] ;  /* 0x00008000da02783b */ /* 0x000fea0000000100 */
        /* <DEDUP_REMOVED lines=28> */
[----:B------:R-:W3:Y:S01]  /*2af0*/  LDSM.16.M88.4 R140, [R155+0x7080] ;  /* 0x007080009b8c783b */ /* 0x000ee20000000200 */
[C---:B------:R-:W-:Y:S01]  /*2b00*/  IADD3 R136, R224.reuse, R0, R227 ;  /* 0x00000000e0887210 */ /* 0x040fe20007ffe0e3 */
[-C--:B-1----:R-:W-:Y:S04]  /*2b10*/  HMMA.16816.F32.BF16 R20, R80, R2.reuse, R20 ;  /* 0x000000025014723c */ /* 0x082fe80000041814 */
[----:B------:R-:W-:Y:S02]  /*2b20*/  IADD3 R0, R224, R148, RZ ;  /* 0x00000094e0007210 */ /* 0x000fe40007ffe0ff */
[----:B------:R-:W-:Y:S02]  /*2b30*/  SHF.L.U32 R148, R136, 0x1, RZ ;  /* 0x0000000188947819 */ /* 0x000fe400000006ff */
[----:B------:R-:W-:Y:S01]  /*2b40*/  HMMA.16816.F32.BF16 R24, R132, R2, R24 ;  /* 0x000000028418723c */ /* 0x000fe20000041818 */
[----:B------:R-:W-:Y:S03]  /*2b50*/  LDSM.16.M88.2 R136, [R222+0x80] ;  /* 0x00008000de88783b */ /* 0x000fe60000000100 */
[----:B------:R-:W-:Y:S02]  /*2b60*/  SHF.L.U32 R208, R0, 0x1, RZ ;  /* 0x0000000100d07819 */ /* 0x000fe400000006ff */
[----:B------:R-:W1:Y:S01]  /*2b70*/  LDSM.16.M88.4 R80, [R148+0x6080] ;  /* 0x006080009450783b */ /* 0x000e620000000200 */
[----:B------:R-:W-:Y:S04]  /*2b80*/  MOV R0, UR4 ;  /* 0x0000000400007c02 */ /* 0x000fe80008000f00 */
[----:B------:R-:W4:Y:S01]  /*2b90*/  LDSM.16.M88.4 R148, [R208+0x7080] ;  /* 0x00708000d094783b */ /* 0x000f220000000200 */
[----:B------:R-:W-:Y:S04]  /*2ba0*/  LEA R0, R0, R232, 0xd ;  /* 0x000000e800007211 */ /* 0x000fe800078e68ff */
[----:B------:R-:W5:Y:S01]  /*2bb0*/  LDSM.16.M88.2 R2, [R222+0x2080] ;  /* 0x00208000de02783b */ /* 0x000f620000000100 */
[----:B------:R-:W-:Y:S04]  /*2bc0*/  SHF.L.U32 R0, R0, 0x1, RZ ;  /* 0x0000000100007819 */ /* 0x000fe800000006ff */
[----:B------:R-:W-:Y:S01]  /*2bd0*/  LDSM.16.M88.2 R132, [R218+0x3080] ;  /* 0x00308000da84783b */ /* 0x000fe20000000100 */
[-C--:B--2---:R-:W-:Y:S04]  /*2be0*/  HMMA.16816.F32.BF16 R4, R76, R138.reuse, R4 ;  /* 0x0000008a4c04723c */ /* 0x084fe80000041804 */
[----:B------:R-:W-:Y:S04]  /*2bf0*/  LDSM.16.M88.2 R134, [R218+0x4080] ;  /* 0x00408000da86783b */ /* 0x000fe80000000100 */
        /* <DEDUP_REMOVED lines=9> */
[C---:B----4-:R-:W-:Y:S01]  /*2c90*/  HMMA.16816.F32.BF16 R8, R148.reuse, R136, R8 ;  /* 0x000000889408723c */ /* 0x050fe20000041808 */
[----:B------:R1:W-:Y:S07]  /*2ca0*/  LDSM.16.M88.4 R136, [R0+0x8080] ;  /* 0x008080000088783b */ /* 0x0003ee0000000200 */
[-C--:B------:R-:W-:Y:S08]  /*2cb0*/  HMMA.16816.F32.BF16 R12, R148, R152.reuse, R12 ;  /* 0x00000098940c723c */ /* 0x080ff0000004180c */
[C---:B------:R-:W-:Y:S08]  /*2cc0*/  HMMA.16816.F32.BF16 R16, R80.reuse, R152, R16 ;  /* 0x000000985010723c */ /* 0x040ff00000041810 */
[-C--:B-----5:R-:W-:Y:S01]  /*2cd0*/  HMMA.16816.F32.BF16 R20, R80, R2.reuse, R20 ;  /* 0x000000025014723c */ /* 0x0a0fe20000041814 */
[----:B------:R-:W4:Y:S03]  /*2ce0*/  LDSM.16.M88.2 R80, [R218+0x5080] ;  /* 0x00508000da50783b */ /* 0x000f260000000100 */
[----:B-1----:R-:W-:Y:S02]  /*2cf0*/  IMAD.U32 R0, RZ, RZ, UR4 ;  /* 0x00000004ff007e24 */ /* 0x002fe4000f8e00ff */
[----:B------:R-:W-:Y:S02]  /*2d00*/  LDSM.16.M88.2 R82, [R220+0x4080] ;  /* 0x00408000dc52783b */ /* 0x000fe40000000100 */
[----:B------:R-:W-:Y:S03]  /*2d10*/  HMMA.16816.F32.BF16 R24, R148, R2, R24 ;  /* 0x000000029418723c */ /* 0x000fe60000041818 */
[----:B------:R-:W1:Y:S01]  /*2d20*/  LDSM.16.M88.2 R2, [R220+0x3080] ;  /* 0x00308000dc02783b */ /* 0x000e620000000100 */
[----:B------:R-:W-:Y:S04]  /*2d30*/  LEA R0, R0, R229, 0xd ;  /* 0x000000e500007211 */ /* 0x000fe800078e68ff */
[-C--:B--2---:R-:W-:Y:S01]  /*2d40*/  HMMA.16816.F32.BF16 R4, R76, R132.reuse, R4 ;  /* 0x000000844c04723c */ /* 0x084fe20000041804 */
[----:B------:R-:W-:Y:S04]  /*2d50*/  LDSM.16.M88.2 R148, [R219+0x5080] ;  /* 0x00508000db94783b */ /* 0x000fe80000000100 */
[----:B------:R-:W-:Y:S01]  /*2d60*/  SHF.L.U32 R0, R0, 0x1, RZ ;  /* 0x0000000100007819 */ /* 0x000fe200000006ff */
[----:B------:R-:W-:Y:S02]  /*2d70*/  LDSM.16.M88.2 R150, [R222+0x3080] ;  /* 0x00308000de96783b */ /* 0x000fe40000000100 */
[C---:B---3--:R-:W-:Y:S03]  /*2d80*/  HMMA.16816.F32.BF16 R8, R156.reuse, R132, R8 ;  /* 0x000000849c08723c */ /* 0x048fe60000041808 */
[----:B------:R-:W2:Y:S05]  /*2d90*/  LDSM.16.M88.2 R132, [R220+0x5080] ;  /* 0x00508000dc84783b */ /* 0x000eaa0000000100 */
[-C--:B------:R-:W-:Y:S01]  /*2da0*/  HMMA.16816.F32.BF16 R12, R156, R134.reuse, R12 ;  /* 0x000000869c0c723c */ /* 0x080fe2000004180c */
[----:B------:R3:W-:Y:S07]  /*2db0*/  LDSM.16.M88.4 R144, [R0+0x8080] ;  /* 0x008080000090783b */ /* 0x0007ee0000000200 */
[C---:B------:R-:W-:Y:S01]  /*2dc0*/  HMMA.16816.F32.BF16 R16, R76.reuse, R134, R16 ;  /* 0x000000864c10723c */ /* 0x040fe20000041810 */
[----:B------:R-:W5:Y:S07]  /*2dd0*/  LDSM.16.M88.2 R134, [R219+0x3080] ;  /* 0x00308000db86783b */ /* 0x000f6e0000000100 */
[-C--:B----4-:R-:W-:Y:S01]  /*2de0*/  HMMA.16816.F32.BF16 R20, R76, R80.reuse, R20 ;  /* 0x000000504c14723c */ /* 0x090fe20000041814 */
[----:B------:R-:W4:Y:S07]  /*2df0*/  LDSM.16.M88.4 R76, [R155+0x9080] ;  /* 0x009080009b4c783b */ /* 0x000f2e0000000200 */
[----:B------:R-:W-:Y:S01]  /*2e00*/  HMMA.16816.F32.BF16 R24, R156, R80, R24 ;  /* 0x000000509c18723c */ /* 0x000fe20000041818 */
[----:B------:R-:W4:Y:S03]  /*2e10*/  LDSM.16.M88.2 R80, [R219+0x4080] ;  /* 0x00408000db50783b */ /* 0x000f260000000100 */
[----:B---3--:R-:W-:Y:S04]  /*2e20*/  MOV R0, UR4 ;  /* 0x0000000400007c02 */ /* 0x008fe80008000f00 */
[-C--:B-1----:R-:W-:Y:S05]  /*2e30*/  HMMA.16816.F32.BF16 R4, R136, R2.reuse, R4 ;  /* 0x000000028804723c */ /* 0x082fea0000041804 */
[----:B------:R-:W-:Y:S03]  /*2e40*/  LEA R0, R0, R231, 0xd ;  /* 0x000000e700007211 */ /* 0x000fe600078e68ff */
[C---:B------:R-:W-:Y:S01]  /*2e50*/  HMMA.16816.F32.BF16 R8, R140.reuse, R2, R8 ;  /* 0x000000028c08723c */ /* 0x040fe20000041808 */
[----:B------:R-:W-:Y:S03]  /*2e60*/  LDSM.16.M88.2 R2, [R222+0x4080] ;  /* 0x00408000de02783b */ /* 0x000fe60000000100 */
[----:B------:R-:W-:Y:S04]  /*2e70*/  SHF.L.U32 R0, R0, 0x1, RZ ;  /* 0x0000000100007819 */ /* 0x000fe800000006ff */
[-C--:B------:R-:W-:Y:S01]  /*2e80*/  HMMA.16816.F32.BF16 R12, R140, R82.reuse, R12 ;  /* 0x000000528c0c723c */ /* 0x080fe2000004180c */
[----:B------:R1:W3:Y:S07]  /*2e90*/  LDSM.16.M88.4 R152, [R0+0x8080] ;  /* 0x008080000098783b */ /* 0x0002ee0000000200 */
[C---:B------:R-:W-:Y:S08]  /*2ea0*/  HMMA.16816.F32.BF16 R16, R136.reuse, R82, R16 ;  /* 0x000000528810723c */ /* 0x040ff00000041810 */
[-C--:B--2---:R-:W-:Y:S01]  /*2eb0*/  HMMA.16816.F32.BF16 R20, R136, R132.reuse, R20 ;  /* 0x000000848814723c */ /* 0x084fe20000041814 */
[----:B------:R-:W2:Y:S07]  /*2ec0*/  LDSM.16.M88.4 R136, [R208+0x9080] ;  /* 0x00908000d088783b */ /* 0x000eae0000000200 */
[----:B------:R-:W-:Y:S01]  /*2ed0*/  HMMA.16816.F32.BF16 R24, R140, R132, R24 ;  /* 0x000000848c18723c */ /* 0x000fe20000041818 */
[----:B-1----:R-:W-:Y:S04]  /*2ee0*/  MOV R0, UR4 ;  /* 0x0000000400007c02 */ /* 0x002fe80008000f00 */
[----:B------:R-:W-:Y:S03]  /*2ef0*/  LEA R0, R0, R237, 0x6 ;  /* 0x000000ed00007211 */ /* 0x000fe600078e30ff */
[-C--:B-----5:R-:W-:Y:S08]  /*2f00*/  HMMA.16816.F32.BF16 R4, R144, R134.reuse, R4 ;  /* 0x000000869004723c */ /* 0x0a0ff00000041804 */
[C---:B----4-:R-:W-:Y:S08]  /*2f10*/  HMMA.16816.F32.BF16 R8, R76.reuse, R134, R8 ;  /* 0x000000864c08723c */ /* 0x050ff00000041808 */
[-C--:B------:R-:W-:Y:S08]  /*2f20*/  HMMA.16816.F32.BF16 R12, R76, R80.reuse, R12 ;  /* 0x000000504c0c723c */ /* 0x080ff0000004180c */
[C---:B------:R-:W-:Y:S08]  /*2f30*/  HMMA.16816.F32.BF16 R16, R144.reuse, R80, R16 ;  /* 0x000000509010723c */ /* 0x040ff00000041810 */
[-C--:B------:R-:W-:Y:S08]  /*2f40*/  HMMA.16816.F32.BF16 R20, R144, R148.reuse, R20 ;  /* 0x000000949014723c */ /* 0x080ff00000041814 */
[----:B------:R-:W-:Y:S08]  /*2f50*/  HMMA.16816.F32.BF16 R24, R76, R148, R24 ;  /* 0x000000944c18723c */ /* 0x000ff00000041818 */
[-C--:B---3--:R-:W-:Y:S08]  /*2f60*/  HMMA.16816.F32.BF16 R4, R152, R150.reuse, R4 ;  /* 0x000000969804723c */ /* 0x088ff00000041804 */
        /* <DEDUP_REMOVED lines=30> */
[----:B------:R-:W-:Y:S01]  /*3150*/  HMMA.16816.F32.BF16 R24, R136, R4, R24 ;  /* 0x000000048818723c */ /* 0x000fe20000041818 */
[----:B------:R1:W1:Y:S05]  /*3160*/  LDS R136, [R0.X4+0x12080] ;  /* 0x0120800000887984 */ /* 0x00026a0000004800 */
[----:B------:R1:W1:Y:S03]  /*3170*/  LDS R137, [R0.X4+0x120a0] ;  /* 0x0120a00000897984 */ /* 0x0002660000004800 */
[----:B------:R-:W1:Y:S02]  /*3180*/  MUFU.TANH R211, R13 ;  /* 0x0000000d00d37308 */ /* 0x000e640000002400 */
[----:B------:R1:W1:Y:S05]  /*3190*/  LDS R138, [R0.X4+0x12100] ;  /* 0x01210000008a7984 */ /* 0x00026a0000004800 */
[----:B------:R1:W1:Y:S01]  /*31a0*/  LDS R139, [R0.X4+0x12120] ;  /* 0x01212000008b7984 */ /* 0x0002620000004800 */
[----:B------:R-:W-:Y:S04]  /*31b0*/  DEPBAR.LE SB0, 0x0 ;  /* 0x000080000000791a */ /* 0x000fe80000000000 */
[----:B------:R-:W1:Y:S01]  /*31c0*/  MUFU.TANH R213, R14 ;  /* 0x0000000e00d57308 */ /* 0x000e620000002400 */
[----:B------:R-:W-:Y:S01]  /*31d0*/  BAR.SYNC.DEFER_BLOCKING 0x0 ;  /* 0x0000000000007b1d */ /* 0x000fe20000010000 */
[----:B------:R-:W-:Y:S02]  /*31e0*/  FMUL.FTZ R20, R20, c[0x0][0x2b4] ;  /* 0x0000ad0014147a20 */ /* 0x000fe40000410000 */
[----:B------:R-:W-:Y:S02]  /*31f0*/  FMUL.FTZ R21, R21, c[0x0][0x2b4] ;  /* 0x0000ad0015157a20 */ /* 0x000fe40000410000 */
[----:B------:R-:W-:Y:S02]  /*3200*/  FMUL.FTZ R22, R22, c[0x0][0x2b4] ;  /* 0x0000ad0016167a20 */ /* 0x000fe40000410000 */
[----:B------:R-:W-:Y:S02]  /*3210*/  FMUL.FTZ R23, R23, c[0x0][0x2b4] ;  /* 0x0000ad0017177a20 */ /* 0x000fe40000410000 */
[----:B------:R-:W1:Y:S01]  /*3220*/  MUFU.TANH R143, R20 ;  /* 0x00000014008f7308 */ /* 0x000e620000002400 */
[----:B------:R-:W-:Y:S02]  /*3230*/  FMUL.FTZ R24, R24, c[0x0][0x2b4] ;  /* 0x0000ad0018187a20 */ /* 0x000fe40000410000 */
[----:B------:R-:W-:Y:S02]  /*3240*/  FMUL.FTZ R25, R25, c[0x0][0x2b4] ;  /* 0x0000ad0019197a20 */ /* 0x000fe40000410000 */
[----:B------:R-:W-:Y:S02]  /*3250*/  FMUL.FTZ R26, R26, c[0x0][0x2b4] ;  /* 0x0000ad001a1a7a20 */ /* 0x000fe40000410000 */
[----:B------:R-:W-:Y:S03]  /*3260*/  FMUL.FTZ R27, R27, c[0x0][0x2b4] ;  /* 0x0000ad001b1b7a20 */ /* 0x000fe60000410000 */
[----:B------:R-:W1:Y:S01]  /*3270*/  MUFU.TANH R214, R15 ;  /* 0x0000000f00d67308 */ /* 0x000e620000002400 */
[----:B------:R1:W1:Y:S09]  /*3280*/  LDSM.16.M88.4 R76, [R225+0xf080] ;  /* 0x00f08000e14c783b */ /* 0x0002720000000200 */
[----:B------:R-:W1:Y:S01]  /*3290*/  MUFU.TANH R142, R21 ;  /* 0x00000015008e7308 */ /* 0x000e620000002400 */
[----:B------:R1:W1:Y:S05]  /*32a0*/  LDSM.16.M88.4 R80, [R226+0xe080] ;  /* 0x00e08000e250783b */ /* 0x00026a0000000200 */
[----:B------:R1:W1:Y:S04]  /*32b0*/  LDSM.16.M88.4 R132, [R226+0xf080] ;  /* 0x00f08000e284783b */ /* 0x0002680000000200 */
        /* <DEDUP_REMOVED lines=12> */
[----:B--234-:R-:W2:Y:S01]  /*3380*/  LDL.64 R6, [R1+0x10] ;  /* 0x0000100001067983 */ /* 0x01cea20000100a00 */
[----:B------:R-:W-:Y:S01]  /*3390*/  USHF.R.S32.HI UR28, URZ, 0x1f, UR19 ;  /* 0x0000001f3f1c7899 */ /* 0x000fe20008011413 */
[----:B------:R-:W-:Y:S01]  /*33a0*/  IMAD.U32 R10, RZ, RZ, UR18 ;  /* 0x00000012ff0a7e24 */ /* 0x000fe2000f8e00ff */
[----:B------:R-:W-:Y:S01]  /*33b0*/  ULDC.64 UR6, c[0x0][0x178] ;  /* 0x00005e0000067ab9 */ /* 0x000fe20000000a00 */
[----:B------:R-:W3:Y:S01]  /*33c0*/  LDL R147, [R1+0x1c] ;  /* 0x00001c0001937983 */ /* 0x000ee20000100800 */
[----:B------:R-:W-:Y:S01]  /*33d0*/  UIMAD UR28, UR28, UR6, URZ ;  /* 0x000000061c1c72a4 */ /* 0x000fe2000f8e023f */
[----:B-1----:R-:W-:Y:S01]  /*33e0*/  IMAD.U32 R0, RZ, RZ, UR25 ;  /* 0x00000019ff007e24 */ /* 0x002fe2000f8e00ff */
[----:B------:R-:W-:Y:S01]  /*33f0*/  UIMAD.WIDE.U32 UR30, UR19, UR6, URZ ;  /* 0x00000006131e72a5 */ /* 0x000fe2000f8e003f */
[----:B------:R-:W4:Y:S01]  /*3400*/  LDL R140, [R1+0x20] ;  /* 0x00002000018c7983 */ /* 0x000f220000100800 */
[----:B------:R-:W-:Y:S01]  /*3410*/  UIMAD UR28, UR19, UR7, UR28 ;  /* 0x00000007131c72a4 */ /* 0x000fe2000f8e021c */
[----:B------:R-:W-:Y:S01]  /*3420*/  IMAD.U32 R12, RZ, RZ, UR17 ;  /* 0x00000011ff0c7e24 */ /* 0x000fe2000f8e00ff */
[----:B------:R-:W-:Y:S01]  /*3430*/  @!P2 LEA R0, R0, 0x40, 0x6 ;  /* 0x000000400000a811 */ /* 0x000fe200078e30ff */
[----:B------:R-:W5:Y:S01]  /*3440*/  LDL.64 R148, [R1] ;  /* 0x0000000001947983 */ /* 0x000f620000100a00 */
[----:B------:R-:W-:Y:S01]  /*3450*/  USHF.L.U32 UR6, UR30, 0x6, URZ ;  /* 0x000000061e067899 */ /* 0x000fe2000800063f */
[----:B------:R-:W-:Y:S01]  /*3460*/  IMAD.U32 R11, RZ, RZ, UR20 ;  /* 0x00000014ff0b7e24 */ /* 0x000fe2000f8e00ff */
[----:B------:R-:W-:Y:S02]  /*3470*/  UIADD3 UR28, UR31, UR28, URZ ;  /* 0x0000001c1f1c7290 */ /* 0x000fe4000fffe03f */
[----:B------:R-:W-:Y:S02]  /*3480*/  UIMAD UR7, UR19, UR14, UR9 ;  /* 0x0000000e130772a4 */ /* 0x000fe4000f8e0209 */
[----:B------:R-:W-:Y:S01]  /*3490*/  IADD3 R10, P6, P5, R248, UR6, R10 ;  /* 0x00000006f80a7c10 */ /* 0x000fe2000fdde00a */
[----:B------:R-:W-:Y:S03]  /*34a0*/  USHF.L.U64.HI UR28, UR30, 0x6, UR28 ;  /* 0x000000061e1c7899 */ /* 0x000fe6000801021c */
[----:B------:R-:W-:Y:S03]  /*34b0*/  IADD3 R2, -R242, UR7, RZ ;  /* 0x00000007f2027c10 */ /* 0x000fe6000fffe1ff */
[C---:B------:R-:W-:Y:S02]  /*34c0*/  IADD3.X R12, R245.reuse, UR28, R12, P6, P5 ;  /* 0x0000001cf50c7c10 */ /* 0x040fe4000b7ea40c */
[----:B------:R-:W-:Y:S02]  /*34d0*/  IADD3 R5, P5, R248, UR6, RZ ;  /* 0x00000006f8057c10 */ /* 0x000fe4000ffbe0ff */
[----:B------:R-:W-:Y:S02]  /*34e0*/  ISETP.LT.OR P6, PT, R2, 0x1, P4 ;  /* 0x000000010200780c */ /* 0x000fe400027c1670 */
[C---:B--2---:R-:W-:Y:S02]  /*34f0*/  @!P2 IADD3 R3, P1, R0.reuse, R6, RZ ;  /* 0x000000060003a210 */ /* 0x044fe40007f3e0ff */
[----:B------:R-:W-:Y:S02]  /*3500*/  IADD3.X R7, R245, UR28, RZ, P5, !PT ;  /* 0x0000001cf5077c10 */ /* 0x000fe4000affe4ff */
[----:B------:R-:W-:Y:S02]  /*3510*/  LEA R6, P5, R5, c[0x0][0x160], 0x1 ;  /* 0x0000580005067a11 */ /* 0x000fe400078a08ff */
[----:B---3--:R-:W-:Y:S02]  /*3520*/  @!P2 LEA.HI.X.SX32 R0, R0, R147, 0x1, P1 ;  /* 0x000000930000a211 */ /* 0x008fe400008f0eff */
[----:B------:R-:W-:Y:S02]  /*3530*/  @!P2 LEA R8, P1, R3, c[0x0][0x258], 0x2 ;  /* 0x000096000308aa11 */ /* 0x000fe400078210ff */
[----:B------:R-:W-:Y:S02]  /*3540*/  LEA.HI.X R7, R5, c[0x0][0x164], R7, 0x1, P5 ;  /* 0x0000590005077a11 */ /* 0x000fe400028f0c07 */
[----:B------:R-:W-:Y:S01]  /*3550*/  @!P2 LEA.HI.X R9, R3, c[0x0][0x25c], R0, 0x2, P1 ;  /* 0x000097000309aa11 */ /* 0x000fe200008f1400 */
[----:B----4-:R-:W-:Y:S01]  /*3560*/  IMAD R0, R11, 0x4000, R140 ;  /* 0x000040000b007824 */ /* 0x010fe200078e028c */
[----:B------:R-:W-:Y:S02]  /*3570*/  LEA R4, P1, R10, c[0x0][0x160], 0x1 ;  /* 0x000058000a047a11 */ /* 0x000fe400078208ff */
[----:B------:R-:W-:Y:S02]  /*3580*/  ISETP.LT.OR P5, PT, R2, 0x1, P3 ;  /* 0x000000010200780c */ /* 0x000fe40001fa1670 */
[----:B------:R-:W-:Y:S01]  /*3590*/  @!PT LDS RZ, [RZ] ;  /* 0x00000000fffff984 */ /* 0x000fe20000000800 */
[----:B------:R-:W-:Y:S01]  /*35a0*/  @!PT LDS RZ, [RZ] ;  /* 0x00000000fffff984 */ /* 0x000fe20000000800 */
[----:B------:R-:W-:Y:S01]  /*35b0*/  @!PT LDS RZ, [RZ] ;  /* 0x00000000fffff984 */ /* 0x000fe20000000800 */
[----:B------:R1:W-:Y:S01]  /*35c0*/  LDGSTS.E.BYPASS.LTC128B.128 [R0], [R6.64], !P6 ;  /* 0x0000000006007fae */ /* 0x0003e2000f101d5a */
[----:B------:R-:W-:Y:S02]  /*35d0*/  LEA.HI.X R5, R10, c[0x0][0x164], R12, 0x1, P1 ;  /* 0x000059000a057a11 */ /* 0x000fe400008f0c0c */
[C---:B------:R-:W-:Y:S02]  /*35e0*/  ISETP.LT.OR P1, PT, R2.reuse, 0x21, P4 ;  /* 0x000000210200780c */ /* 0x040fe40002721670 */
[----:B------:R-:W-:Y:S01]  /*35f0*/  ISETP.LT.OR P6, PT, R2, 0x21, P3 ;  /* 0x000000210200780c */ /* 0x000fe20001fc1670 */
[----:B------:R-:W-:Y:S04]  /*3600*/  IMAD.U32 R2, RZ, RZ, UR20 ;  /* 0x00000014ff027e24 */ /* 0x000fe8000f8e00ff */
[----:B-----5:R-:W-:Y:S01]  /*3610*/  @!P2 IMAD R2, R2, 0x40, R148 ;  /* 0x000000400202a824 */ /* 0x020fe200078e0294 */
[----:B------:R1:W-:Y:S03]  /*3620*/  LDGSTS.E.BYPASS.LTC128B.128 [R0+0x2000], [R6.64+0x80], !P5 ;  /* 0x0200008006007fae */ /* 0x0003e6000e901d5a */
[----:B------:R-:W-:Y:S02]  /*3630*/  @!P2 IMAD.SHL.U32 R2, R2, 0x4, RZ ;  /* 0x000000040202a824 */ /* 0x000fe400078e00ff */
[----:B------:R1:W-:Y:S04]  /*3640*/  LDGSTS.E.BYPASS.LTC128B.128 [R0+0x1000], [R4.64], !P1 ;  /* 0x0100000004007fae */ /* 0x0003e8000c901d5a */
[----:B------:R1:W-:Y:S04]  /*3650*/  LDGSTS.E.BYPASS.LTC128B.128 [R0+0x3000], [R4.64+0x80], !P6 ;  /* 0x0300008004007fae */ /* 0x0003e8000f101d5a */
[----:B------:R1:W-:Y:S02]  /*3660*/  @!P2 LDGSTS.E.BYPASS.LTC128B.128 [R2+0x12080], [R8.64] ;  /* 0x120800000802afae */ /* 0x0003e4000b901d5a */
.L_x_793:
        /* <DEDUP_REMOVED lines=10> */
[----:B------:R-:W-:Y:S02]  /*3710*/  IADD3 R0, R0, R226, RZ ;  /* 0x000000e200007210 */ /* 0x000fe40007ffe0ff */
[----:B------:R-:W-:Y:S02]  /*3720*/  IADD3 R3, -R252, UR6, R237 ;  /* 0x00000006fc037c10 */ /* 0x000fe4000fffe1ed */
        /* <DEDUP_REMOVED lines=10> */
[----:B------:R-:W-:Y:S08]  /*37d0*/  HMMA.16816.F32.BF16 R24, R132, R170, R24 ;  /* 0x000000aa8418723c */ /* 0x000ff00000041818 */
        /* <DEDUP_REMOVED lines=31> */
[----:B------:R-:W2:Y:S08]  /*39d0*/  LDSM.16.M88.4 R80, [R2+0x11080] ;  /* 0x011080000250783b */ /* 0x000eb00000000200 */
[----:B------:R-:W-:Y:S01]  /*39e0*/  LDS R2, [R237.X4+0x12280] ;  /* 0x01228000ed027984 */ /* 0x000fe20000004800 */
        /* <DEDUP_REMOVED lines=8> */
[----:B--2---:R-:W-:Y:S04]  /*3a70*/  IMNMX R0, R239, R3, PT ;  /* 0x00000003ef007217 */ /* 0x004fe80003800200 */
[----:B------:R-:W-:Y:S04]  /*3a80*/  ISETP.GT.AND P1, PT, R0, RZ, PT ;  /* 0x000000ff0000720c */ /* 0x000fe80003f24270 */
[C---:B------:R-:W-:Y:S01]  /*3a90*/  FSEL R140, R145.reuse, -INF , P1 ;  /* 0xff800000918c7808 */ /* 0x040fe20000800000 */
[-C--:B-1----:R-:W-:Y:S05]  /*3aa0*/  HMMA.16816.F32.BF16 R4, R76, R202.reuse, R4 ;  /* 0x000000ca4c04723c */ /* 0x082fea0000041804 */
[----:B------:R-:W-:Y:S01]  /*3ab0*/  FFMA.FTZ R140, R140, c[0x0][0x29c], -R136 ;  /* 0x0000a7008c8c7a23 */ /* 0x000fe20000010888 */
[----:B------:R-:W-:Y:S02]  /*3ac0*/  ISETP.GT.AND P1, PT, R0, 0x1, PT ;  /* 0x000000010000780c */ /* 0x000fe40003f24270 */
[C---:B---3--:R-:W-:Y:S03]  /*3ad0*/  HMMA.16816.F32.BF16 R8, R80.reuse, R202, R8 ;  /* 0x000000ca5008723c */ /* 0x048fe60000041808 */
[----:B------:R-:W1:Y:S05]  /*3ae0*/  MUFU.EX2 R140, R140 ;  /* 0x0000008c008c7308 */ /* 0x000e6a0000000800 */
[-C--:B------:R-:W-:Y:S08]  /*3af0*/  HMMA.16816.F32.BF16 R12, R80, R204.reuse, R12 ;  /* 0x000000cc500c723c */ /* 0x080ff0000004180c */
[C---:B------:R-:W-:Y:S04]  /*3b00*/  HMMA.16816.F32.BF16 R16, R76.reuse, R204, R16 ;  /* 0x000000cc4c10723c */ /* 0x040fe80000041810 */
[----:B------:R-:W-:Y:S04]  /*3b10*/  FADD.FTZ R4, R4, -R2 ;  /* 0x8000000204047221 */ /* 0x000fe80000010000 */
[-C--:B------:R-:W-:Y:S04]  /*3b20*/  HMMA.16816.F32.BF16 R20, R76, R206.reuse, R20 ;  /* 0x000000ce4c14723c */ /* 0x080fe80000041814 */
[----:B-1----:R-:W-:Y:S03]  /*3b30*/  FMUL.FTZ R4, R140, R4 ;  /* 0x000000048c047220 */ /* 0x002fe60000410000 */
[----:B------:R-:W-:Y:S01]  /*3b40*/  FSEL R78, R146, -INF , P1 ;  /* 0xff800000924e7808 */ /* 0x000fe20000800000 */
[----:B------:R-:W-:Y:S04]  /*3b50*/  HMMA.16816.F32.BF16 R24, R80, R206, R24 ;  /* 0x000000ce5018723c */ /* 0x000fe80000041818 */
[----:B------:R-:W-:Y:S01]  /*3b60*/  ISETP.GT.AND P1, PT, R0, 0x20, PT ;  /* 0x000000200000780c */ /* 0x000fe20003f24270 */
[--C-:B------:R-:W-:Y:S02]  /*3b70*/  FFMA.FTZ R78, R78, c[0x0][0x29c], -R136.reuse ;  /* 0x0000a7004e4e7a23 */ /* 0x100fe40000010888 */
[----:B------:R-:W-:Y:S01]  /*3b80*/  FFMA.FTZ R77, -R145, R145, 1 ;  /* 0x3f800000914d7423 */ /* 0x000fe20000010191 */
[----:B------:R-:W-:Y:S02]  /*3b90*/  FSEL R76, R141, -INF , P1 ;  /* 0xff8000008d4c7808 */ /* 0x000fe40000800000 */
[----:B------:R-:W-:Y:S01]  /*3ba0*/  ISETP.GT.AND P1, PT, R0, 0x21, PT ;  /* 0x000000210000780c */ /* 0x000fe20003f24270 */
[----:B------:R-:W1:Y:S01]  /*3bb0*/  MUFU.EX2 R78, R78 ;  /* 0x0000004e004e7308 */ /* 0x000e620000000800 */
[----:B------:R-:W-:Y:S02]  /*3bc0*/  FMUL.FTZ R150, R4, R77 ;  /* 0x0000004d04967220 */ /* 0x000fe40000410000 */
[----:B------:R-:W-:Y:S01]  /*3bd0*/  FFMA.FTZ R76, R76, c[0x0][0x29c], -R136 ;  /* 0x0000a7004c4c7a23 */ /* 0x000fe20000010888 */
[----:B------:R-:W-:Y:S01]  /*3be0*/  FSEL R82, R144, -INF , P1 ;  /* 0xff80000090527808 */ /* 0x000fe20000800000 */
[----:B------:R-:W-:Y:S01]  /*3bf0*/  FADD.FTZ R4, R5, -R2 ;  /* 0x8000000205047221 */ /* 0x000fe20000010000 */
[----:B------:R-:W-:Y:S01]  /*3c00*/  ISETP.GT.AND P1, PT, R0, 0x40, PT ;  /* 0x000000400000780c */ /* 0x000fe20003f24270 */
[----:B------:R-:W-:Y:S02]  /*3c10*/  FFMA.FTZ R5, -R141, R141, 1 ;  /* 0x3f8000008d057423 */ /* 0x000fe4000001018d */
[----:B------:R-:W-:Y:S01]  /*3c20*/  FFMA.FTZ R82, R82, c[0x0][0x29c], -R136 ;  /* 0x0000a70052527a23 */ /* 0x000fe20000010888 */
[----:B------:R2:W-:Y:S01]  /*3c30*/  MUFU.EX2 R83, R76 ;  /* 0x0000004c00537308 */ /* 0x0005e20000000800 */
[----:B------:R-:W-:Y:S01]  /*3c40*/  FSEL R133, R143, -INF , P1 ;  /* 0xff8000008f857808 */ /* 0x000fe20000800000 */
[--C-:B------:R-:W-:Y:S01]  /*3c50*/  FADD.FTZ R20, R20, -R2.reuse ;  /* 0x8000000214147221 */ /* 0x100fe20000010000 */
[----:B------:R-:W-:Y:S01]  /*3c60*/  ISETP.GT.AND P1, PT, R0, 0x41, PT ;  /* 0x000000410000780c */ /* 0x000fe20003f24270 */
[----:B------:R-:W-:Y:S01]  /*3c70*/  FADD.FTZ R21, R21, -R2 ;  /* 0x8000000215157221 */ /* 0x000fe20000010000 */
[----:B------:R-:W-:Y:S01]  /*3c80*/  IADD3 R0, R3, 0x8, RZ ;  /* 0x0000000803007810 */ /* 0x000fe20007ffe0ff */
[--C-:B------:R-:W-:Y:S03]  /*3c90*/  FFMA.FTZ R133, R133, c[0x0][0x29c], -R136.reuse ;  /* 0x0000a70085857a23 */ /* 0x100fe60000010888 */
[----:B------:R-:W-:Y:S01]  /*3ca0*/  IMNMX R0, R239, R0, PT ;  /* 0x00000000ef007217 */ /* 0x000fe20003800200 */
[----:B------:R-:W-:Y:S03]  /*3cb0*/  MUFU.EX2 R82, R82 ;  /* 0x0000005200527308 */ /* 0x000fe60000000800 */
[----:B------:R-:W-:Y:S01]  /*3cc0*/  ISETP.GT.AND P6, PT, R0, 0x21, PT ;  /* 0x000000210000780c */ /* 0x000fe20003fc4270 */
[----:B-1----:R-:W-:Y:S01]  /*3cd0*/  FMUL.FTZ R4, R78, R4 ;  /* 0x000000044e047220 */ /* 0x002fe20000410000 */
[----:B------:R-:W-:Y:S02]  /*3ce0*/  ISETP.GT.AND P5, PT, R0, 0x40, PT ;  /* 0x000000400000780c */ /* 0x000fe40003fa4270 */
[----:B------:R-:W-:Y:S03]  /*3cf0*/  F2FP.BF16.PACK_AB R78, R78, R140 ;  /* 0x0000008c4e4e723e */ /* 0x000fe600000010ff */
[----:B------:R-:W1:Y:S01]  /*3d00*/  MUFU.EX2 R133, R133 ;  /* 0x0000008500857308 */ /* 0x000e620000000800 */
[----:B--2---:R-:W-:Y:S02]  /*3d10*/  FSEL R76, R142, -INF , P1 ;  /* 0xff8000008e4c7808 */ /* 0x004fe40000800000 */
[----:B------:R-:W-:Y:S03]  /*3d20*/  ISETP.GT.AND P1, PT, R0, RZ, PT ;  /* 0x000000ff0000720c */ /* 0x000fe60003f24270 */
[----:B------:R-:W-:Y:S01]  /*3d30*/  FFMA.FTZ R136, R76, c[0x0][0x29c], -R136 ;  /* 0x0000a7004c887a23 */ /* 0x000fe20000010888 */
[----:B------:R-:W-:Y:S02]  /*3d40*/  FSEL R76, R156, -INF , P1 ;  /* 0xff8000009c4c7808 */ /* 0x000fe40000800000 */
[----:B------:R-:W-:Y:S01]  /*3d50*/  ISETP.GT.AND P1, PT, R0, 0x1, PT ;  /* 0x000000010000780c */ /* 0x000fe20003f24270 */
[----:B------:R-:W2:Y:S02]  /*3d60*/  MUFU.EX2 R81, R136 ;  /* 0x0000008800517308 */ /* 0x000ea40000000800 */
[--C-:B------:R-:W-:Y:S01]  /*3d70*/  FFMA.FTZ R76, R76, c[0x0][0x29c], -R137.reuse ;  /* 0x0000a7004c4c7a23 */ /* 0x100fe20000010889 */
[----:B------:R-:W-:Y:S02]  /*3d80*/  FSEL R79, R157, -INF , P1 ;  /* 0xff8000009d4f7808 */ /* 0x000fe40000800000 */
[----:B------:R-:W-:Y:S03]  /*3d90*/  ISETP.GT.AND P1, PT, R0, 0x20, PT ;  /* 0x000000200000780c */ /* 0x000fe60003f24270 */
[--C-:B------:R-:W-:Y:S02]  /*3da0*/  FFMA.FTZ R77, R79, c[0x0][0x29c], -R137.reuse ;  /* 0x0000a7004f4d7a23 */ /* 0x100fe40000010889 */
[----:B------:R3:W4:Y:S01]  /*3db0*/  MUFU.EX2 R80, R76 ;  /* 0x0000004c00507308 */ /* 0x0007220000000800 */
[----:B------:R-:W-:Y:S02]  /*3dc0*/  FFMA.FTZ R79, -R146, R146, 1 ;  /* 0x3f800000924f7423 */ /* 0x000fe40000010192 */
[----:B-1----:R-:W-:Y:S02]  /*3dd0*/  FMUL.FTZ R20, R133, R20 ;  /* 0x0000001485147220 */ /* 0x002fe40000410000 */
[----:B------:R-:W-:Y:S01]  /*3de0*/  FMUL.FTZ R149, R4, R79 ;  /* 0x0000004f04957220 */ /* 0x000fe20000410000 */
[----:B------:R-:W-:Y:S01]  /*3df0*/  FSEL R4, R153, -INF , P6 ;  /* 0xff80000099047808 */ /* 0x000fe20003000000 */
[--C-:B------:R-:W-:Y:S03]  /*3e00*/  FADD.FTZ R79, R17, -R2.reuse ;  /* 0x80000002114f7221 */ /* 0x100fe60000010000 */
[----:B------:R-:W-:Y:S01]  /*3e10*/  MUFU.EX2 R77, R77 ;  /* 0x0000004d004d7308 */ /* 0x000fe20000000800 */
[--C-:B------:R-:W-:Y:S02]  /*3e20*/  FFMA.FTZ R17, R4, c[0x0][0x29c], -R137.reuse ;  /* 0x0000a70004117a23 */ /* 0x100fe40000010889 */
[----:B------:R-:W-:Y:S07]  /*3e30*/  FFMA.FTZ R4, -R144, R144, 1 ;  /* 0x3f80000090047423 */ /* 0x000fee0000010190 */
[----:B------:R-:W-:Y:S01]  /*3e40*/  MUFU.EX2 R17, R17 ;  /* 0x0000001100117308 */ /* 0x000fe20000000800 */
[----:B---3--:R-:W-:Y:S02]  /*3e50*/  FSEL R76, R154, -INF , P1 ;  /* 0xff8000009a4c7808 */ /* 0x008fe40000800000 */
[----:B------:R-:W-:Y:S01]  /*3e60*/  ISETP.GT.AND P1, PT, R0, 0x41, PT ;  /* 0x000000410000780c */ /* 0x000fe20003f24270 */
[----:B------:R-:W-:Y:S01]  /*3e70*/  FADD.FTZ R0, R16, -R2 ;  /* 0x8000000210007221 */ /* 0x000fe20000010000 */
[----:B------:R-:W-:Y:S01]  /*3e80*/  FSEL R16, R152, -INF , P5 ;  /* 0xff80000098107808 */ /* 0x000fe20002800000 */
[--C-:B------:R-:W-:Y:S01]  /*3e90*/  FFMA.FTZ R76, R76, c[0x0][0x29c], -R137.reuse ;  /* 0x0000a7004c4c7a23 */ /* 0x100fe20000010889 */
[----:B------:R-:W-:Y:S01]  /*3ea0*/  FSEL R2, R151, -INF , P1 ;  /* 0xff80000097027808 */ /* 0x000fe20000800000 */
[----:B------:R-:W-:Y:S02]  /*3eb0*/  FMUL.FTZ R0, R83, R0 ;  /* 0x0000000053007220 */ /* 0x000fe40000410000 */
[--C-:B------:R-:W-:Y:S02]  /*3ec0*/  FFMA.FTZ R16, R16, c[0x0][0x29c], -R137.reuse ;  /* 0x0000a70010107a23 */ /* 0x100fe40000010889 */
[----:B------:R-:W-:Y:S01]  /*3ed0*/  FMUL.FTZ R148, R0, R5 ;  /* 0x0000000500947220 */ /* 0x000fe20000410000 */
[----:B------:R-:W1:Y:S01]  /*3ee0*/  MUFU.EX2 R76, R76 ;  /* 0x0000004c004c7308 */ /* 0x000e620000000800 */
[----:B------:R-:W3:Y:S01]  /*3ef0*/  LDS R0, [R237.X4+0x122a0] ;  /* 0x0122a000ed007984 */ /* 0x000ee20000004800 */
[----:B------:R-:W-:Y:S01]  /*3f00*/  FFMA.FTZ R137, R2, c[0x0][0x29c], -R137 ;  /* 0x0000a70002897a23 */ /* 0x000fe20000010889 */
[----:B------:R-:W-:Y:S01]  /*3f10*/  IADD3 R2, R3, 0x20, RZ ;  /* 0x0000002003027810 */ /* 0x000fe20007ffe0ff */
[C---:B------:R-:W-:Y:S01]  /*3f20*/  FMUL.FTZ R5, R82.reuse, R79 ;  /* 0x0000004f52057220 */ /* 0x040fe20000410000 */
[----:B------:R-:W-:Y:S02]  /*3f30*/  F2FP.BF16.PACK_AB R82, R82, R83 ;  /* 0x000000535252723e */ /* 0x000fe400000010ff */
[----:B------:R-:W-:Y:S01]  /*3f40*/  IMNMX R2, R239, R2, PT ;  /* 0x00000002ef027217 */ /* 0x000fe20003800200 */
[----:B------:R-:W-:Y:S02]  /*3f50*/  FMUL.FTZ R147, R5, R4 ;  /* 0x0000000405937220 */ /* 0x000fe40000410000 */
[----:B------:R-:W-:Y:S01]  /*3f60*/  FFMA.FTZ R4, -R143, R143, 1 ;  /* 0x3f8000008f047423 */ /* 0x000fe2000001018f */
[C---:B------:R-:W-:Y:S01]  /*3f70*/  ISETP.GT.AND P1, PT, R2.reuse, RZ, PT ;  /* 0x000000ff0200720c */ /* 0x040fe20003f24270 */
[----:B------:R-:W5:Y:S01]  /*3f80*/  MUFU.EX2 R5, R137 ;  /* 0x0000008900057308 */ /* 0x000f620000000800 */
[----:B------:R-:W-:Y:S01]  /*3f90*/  ISETP.GT.AND P5, PT, R2, 0x40, PT ;  /* 0x000000400200780c */ /* 0x000fe20003fa4270 */
[----:B------:R-:W-:Y:S01]  /*3fa0*/  FMUL.FTZ R146, R20, R4 ;  /* 0x0000000414927220 */ /* 0x000fe20000410000 */
[----:B------:R-:W-:Y:S01]  /*3fb0*/  FSEL R79, R209, -INF , P1 ;  /* 0xff800000d14f7808 */ /* 0x000fe20000800000 */
[C---:B--2---:R-:W-:Y:S01]  /*3fc0*/  FMUL.FTZ R20, R81.reuse, R21 ;  /* 0x0000001551147220 */ /* 0x044fe20000410000 */
[----:B------:R-:W-:Y:S01]  /*3fd0*/  ISETP.GT.AND P1, PT, R2, 0x1, PT ;  /* 0x000000010200780c */ /* 0x000fe20003f24270 */
[----:B------:R-:W-:Y:S01]  /*3fe0*/  FFMA.FTZ R4, -R142, R142, 1 ;  /* 0x3f8000008e047423 */ /* 0x000fe2000001018e */
[----:B------:R-:W-:Y:S01]  /*3ff0*/  F2FP.BF16.PACK_AB R81, R81, R133 ;  /* 0x000000855151723e */ /* 0x000fe200000010ff */
[--C-:B------:R-:W-:Y:S01]  /*4000*/  FFMA.FTZ R79, R79, c[0x0][0x29c], -R138.reuse ;  /* 0x0000a7004f4f7a23 */ /* 0x100fe2000001088a */
[----:B------:R-:W-:Y:S01]  /*4010*/  FSEL R132, R210, -INF , P1 ;  /* 0xff800000d2847808 */ /* 0x000fe20000800000 */
[----:B------:R-:W-:Y:S01]  /*4020*/  FMUL.FTZ R143, R20, R4 ;  /* 0x00000004148f7220 */ /* 0x000fe20000410000 */
[----:B------:R-:W-:Y:S01]  /*4030*/  ISETP.GT.AND P1, PT, R2, 0x20, PT ;  /* 0x000000200200780c */ /* 0x000fe20003f24270 */
[----:B------:R-:W-:Y:S01]  /*4040*/  FFMA.FTZ R20, -R156, R156, 1 ;  /* 0x3f8000009c147423 */ /* 0x000fe2000001019c */
[----:B------:R-:W2:Y:S01]  /*4050*/  MUFU.EX2 R16, R16 ;  /* 0x0000001000107308 */ /* 0x000ea20000000800 */
[----:B------:R-:W-:Y:S01]  /*4060*/  FFMA.FTZ R132, R132, c[0x0][0x29c], -R138 ;  /* 0x0000a70084847a23 */ /* 0x000fe2000001088a */
[----:B------:R-:W-:Y:S02]  /*4070*/  FSEL R21, R212, -INF , P1 ;  /* 0xff800000d4157808 */ /* 0x000fe40000800000 */
[----:B------:R-:W-:Y:S06]  /*4080*/  ISETP.GT.AND P1, PT, R2, 0x21, PT ;  /* 0x000000210200780c */ /* 0x000fec0003f24270 */
[----:B------:R-:W1:Y:S01]  /*4090*/  MUFU.EX2 R79, R79 ;  /* 0x0000004f004f7308 */ /* 0x000e620000000800 */
[----:B---3--:R-:W-:Y:S02]  /*40a0*/  FADD.FTZ R4, R6, -R0 ;  /* 0x8000000006047221 */ /* 0x008fe40000010000 */
[----:B------:R-:W-:Y:S02]  /*40b0*/  FFMA.FTZ R6, R21, c[0x0][0x29c], -R138 ;  /* 0x0000a70015067a23 */ /* 0x000fe4000001088a */
[--C-:B------:R-:W-:Y:S05]  /*40c0*/  FADD.FTZ R21, R7, -R0.reuse ;  /* 0x8000000007157221 */ /* 0x100fea0000010000 */
[----:B------:R-:W-:Y:S01]  /*40d0*/  MUFU.EX2 R132, R132 ;  /* 0x0000008400847308 */ /* 0x000fe20000000800 */
[----:B----4-:R-:W-:Y:S02]  /*40e0*/  FMUL.FTZ R4, R80, R4 ;  /* 0x0000000450047220 */ /* 0x010fe40000410000 */
[--C-:B------:R-:W-:Y:S02]  /*40f0*/  FADD.FTZ R18, R18, -R0.reuse ;  /* 0x8000000012127221 */ /* 0x100fe40000010000 */
[----:B------:R-:W-:Y:S01]  /*4100*/  FMUL.FTZ R142, R4, R20 ;  /* 0x00000014048e7220 */ /* 0x000fe20000410000 */
[----:B------:R-:W-:Y:S01]  /*4110*/  FSEL R20, R211, -INF , P1 ;  /* 0xff800000d3147808 */ /* 0x000fe20000800000 */
[----:B------:R-:W-:Y:S01]  /*4120*/  FFMA.FTZ R4, -R157, R157, 1 ;  /* 0x3f8000009d047423 */ /* 0x000fe2000001019d */
[----:B------:R-:W-:Y:S01]  /*4130*/  ISETP.GT.AND P1, PT, R2, 0x41, PT ;  /* 0x000000410200780c */ /* 0x000fe20003f24270 */
[----:B------:R-:W-:Y:S01]  /*4140*/  FADD.FTZ R136, R22, -R0 ;  /* 0x8000000016887221 */ /* 0x000fe20000010000 */
[----:B------:R3:W-:Y:S01]  /*4150*/  MUFU.EX2 R7, R6 ;  /* 0x0000000600077308 */ /* 0x0007e20000000800 */
[----:B------:R-:W-:Y:S01]  /*4160*/  FFMA.FTZ R20, R20, c[0x0][0x29c], -R138 ;  /* 0x0000a70014147a23 */ /* 0x000fe2000001088a */
[----:B------:R-:W-:Y:S01]  /*4170*/  FSEL R2, R155, -INF , P1 ;  /* 0xff8000009b027808 */ /* 0x000fe20000800000 */
[----:B------:R-:W-:Y:S02]  /*4180*/  FADD.FTZ R23, R23, -R0 ;  /* 0x8000000017177221 */ /* 0x000fe40000010000 */
[----:B-1----:R-:W-:Y:S02]  /*4190*/  FMUL.FTZ R18, R76, R18 ;  /* 0x000000124c127220 */ /* 0x002fe40000410000 */
[----:B---3--:R-:W-:Y:S02]  /*41a0*/  FMUL.FTZ R6, R77, R21 ;  /* 0x000000154d067220 */ /* 0x008fe40000410000 */
[----:B------:R-:W-:Y:S02]  /*41b0*/  FFMA.FTZ R21, -R152, R152, 1 ;  /* 0x3f80000098157423 */ /* 0x000fe40000010198 */
[----:B------:R-:W-:Y:S01]  /*41c0*/  FMUL.FTZ R141, R6, R4 ;  /* 0x00000004068d7220 */ /* 0x000fe20000410000 */
[----:B------:R-:W-:Y:S01]  /*41d0*/  FSEL R4, R158, -INF , P5 ;  /* 0xff8000009e047808 */ /* 0x000fe20002800000 */
[----:B------:R1:W-:Y:S04]  /*41e0*/  MUFU.EX2 R6, R20 ;  /* 0x0000001400067308 */ /* 0x0003e80000000800 */
[--C-:B------:R-:W-:Y:S02]  /*41f0*/  FFMA.FTZ R4, R4, c[0x0][0x29c], -R138.reuse ;  /* 0x0000a70004047a23 */ /* 0x100fe4000001088a */
[----:B------:R-:W-:Y:S01]  /*4200*/  FFMA.FTZ R138, R2, c[0x0][0x29c], -R138 ;  /* 0x0000a700028a7a23 */ /* 0x000fe2000001088a */
[----:B------:R-:W-:Y:S01]  /*4210*/  IADD3 R2, R3, 0x28, RZ ;  /* 0x0000002803027810 */ /* 0x000fe20007ffe0ff */
[----:B------:R-:W-:Y:S02]  /*4220*/  FFMA.FTZ R3, -R154, R154, 1 ;  /* 0x3f8000009a037423 */ /* 0x000fe4000001019a */
[----:B------:R-:W3:Y:S02]  /*4230*/  MUFU.EX2 R4, R4 ;  /* 0x0000000400047308 */ /* 0x000ee40000000800 */
[----:B------:R-:W-:Y:S02]  /*4240*/  FMUL.FTZ R145, R18, R3 ;  /* 0x0000000312917220 */ /* 0x000fe40000410000 */
[----:B-----5:R-:W-:Y:S01]  /*4250*/  FMUL.FTZ R18, R5, R23 ;  /* 0x0000001705127220 */ /* 0x020fe20000410000 */
[----:B------:R-:W-:Y:S02]  /*4260*/  F2FP.BF16.PACK_AB R23, R77, R80 ;  /* 0x000000504d17723e */ /* 0x000fe400000010ff */
[----:B------:R-:W-:Y:S03]  /*4270*/  F2FP.BF16.PACK_AB R77, R147, R148 ;  /* 0x00000094934d723e */ /* 0x000fe600000010ff */
[----:B------:R4:W5:Y:S01]  /*4280*/  MUFU.EX2 R3, R138 ;  /* 0x0000008a00037308 */ /* 0x0009620000000800 */
[----:B-1----:R-:W-:Y:S01]  /*4290*/  FADD.FTZ R20, R19, -R0 ;  /* 0x8000000013147221 */ /* 0x002fe20000010000 */
[----:B------:R-:W-:Y:S01]  /*42a0*/  IMNMX R0, R239, R2, PT ;  /* 0x00000002ef007217 */ /* 0x000fe20003800200 */
[----:B------:R-:W-:Y:S01]  /*42b0*/  FFMA.FTZ R19, -R153, R153, 1 ;  /* 0x3f80000099137423 */ /* 0x000fe20000010199 */
[----:B------:R-:W1:Y:S01]  /*42c0*/  LDS R2, [R237.X4+0x12300] ;  /* 0x01230000ed027984 */ /* 0x000e620000004800 */
[----:B------:R-:W-:Y:S01]  /*42d0*/  FMUL.FTZ R20, R17, R20 ;  /* 0x0000001411147220 */ /* 0x000fe20000410000 */
[C---:B------:R-:W-:Y:S02]  /*42e0*/  ISETP.GT.AND P1, PT, R0.reuse, RZ, PT ;  /* 0x000000ff0000720c */ /* 0x040fe40003f24270 */
[----:B------:R-:W-:Y:S01]  /*42f0*/  ISETP.GT.AND P5, PT, R0, 0x1, PT ;  /* 0x000000010000780c */ /* 0x000fe20003fa4270 */
[----:B------:R-:W-:Y:S01]  /*4300*/  FMUL.FTZ R144, R20, R19 ;  /* 0x0000001314907220 */ /* 0x000fe20000410000 */
[----:B------:R-:W-:Y:S01]  /*4310*/  FSEL R135, R236, -INF , P1 ;  /* 0xff800000ec877808 */ /* 0x000fe20000800000 */
[----:B------:R-:W-:Y:S01]  /*4320*/  FFMA.FTZ R20, -R151, R151, 1 ;  /* 0x3f80000097147423 */ /* 0x000fe20000010197 */
[----:B------:R-:W-:Y:S01]  /*4330*/  ISETP.GT.AND P1, PT, R0, 0x20, PT ;  /* 0x000000200000780c */ /* 0x000fe20003f24270 */
[----:B--2---:R-:W-:Y:S01]  /*4340*/  FMUL.FTZ R19, R16, R136 ;  /* 0x0000008810137220 */ /* 0x004fe20000410000 */
[----:B------:R-:W-:Y:S01]  /*4350*/  FSEL R134, R215, -INF , P5 ;  /* 0xff800000d7867808 */ /* 0x000fe20002800000 */
[----:B------:R-:W-:Y:S01]  /*4360*/  FMUL.FTZ R137, R18, R20 ;  /* 0x0000001412897220 */ /* 0x000fe20000410000 */
[----:B------:R-:W-:Y:S01]  /*4370*/  FSEL R22, R213, -INF , P1 ;  /* 0xff800000d5167808 */ /* 0x000fe20000800000 */
[--C-:B------:R-:W-:Y:S01]  /*4380*/  FFMA.FTZ R135, R135, c[0x0][0x29c], -R139.reuse ;  /* 0x0000a70087877a23 */ /* 0x100fe2000001088b */
[----:B------:R-:W-:Y:S01]  /*4390*/  ISETP.GT.AND P6, PT, R0, 0x21, PT ;  /* 0x000000210000780c */ /* 0x000fe20003fc4270 */
[--C-:B------:R-:W-:Y:S01]  /*43a0*/  FFMA.FTZ R134, R134, c[0x0][0x29c], -R139.reuse ;  /* 0x0000a70086867a23 */ /* 0x100fe2000001088b */
[----:B------:R-:W-:Y:S01]  /*43b0*/  ISETP.GT.AND P5, PT, R0, 0x40, PT ;  /* 0x000000400000780c */ /* 0x000fe20003fa4270 */
[--C-:B------:R-:W-:Y:S01]  /*43c0*/  FFMA.FTZ R20, R22, c[0x0][0x29c], -R139.reuse ;  /* 0x0000a70016147a23 */ /* 0x100fe2000001088b */
[----:B------:R-:W-:Y:S01]  /*43d0*/  ISETP.GT.AND P1, PT, R0, 0x41, PT ;  /* 0x000000410000780c */ /* 0x000fe20003f24270 */
[----:B------:R-:W-:Y:S01]  /*43e0*/  MUFU.EX2 R135, R135 ;  /* 0x0000008700877308 */ /* 0x000fe20000000800 */
[----:B----4-:R-:W-:Y:S01]  /*43f0*/  FMUL.FTZ R138, R19, R21 ;  /* 0x00000015138a7220 */ /* 0x010fe20000410000 */
[----:B------:R-:W-:Y:S02]  /*4400*/  FSEL R19, R214, -INF , P6 ;  /* 0xff800000d6137808 */ /* 0x000fe40003000000 */
[----:B------:R-:W-:Y:S02]  /*4410*/  FSEL R18, R208, -INF , P5 ;  /* 0xff800000d0127808 */ /* 0x000fe40002800000 */
[----:B------:R-:W-:Y:S01]  /*4420*/  FSEL R0, R159, -INF , P1 ;  /* 0xff8000009f007808 */ /* 0x000fe20000800000 */
[--C-:B------:R-:W-:Y:S01]  /*4430*/  FFMA.FTZ R19, R19, c[0x0][0x29c], -R139.reuse ;  /* 0x0000a70013137a23 */ /* 0x100fe2000001088b */
[----:B------:R-:W-:Y:S01]  /*4440*/  F2FP.BF16.PACK_AB R22, R17, R76 ;  /* 0x0000004c1116723e */ /* 0x000fe200000010ff */
[--C-:B------:R-:W-:Y:S01]  /*4450*/  FFMA.FTZ R136, R18, c[0x0][0x29c], -R139.reuse ;  /* 0x0000a70012887a23 */ /* 0x100fe2000001088b */
[----:B------:R2:W-:Y:S01]  /*4460*/  MUFU.EX2 R83, R20 ;  /* 0x0000001400537308 */ /* 0x0005e20000000800 */
[----:B------:R-:W-:Y:S01]  /*4470*/  FFMA.FTZ R139, R0, c[0x0][0x29c], -R139 ;  /* 0x0000a700008b7a23 */ /* 0x000fe2000001088b */
[----:B------:R-:W-:Y:S01]  /*4480*/  F2FP.BF16.PACK_AB R21, R149, R150 ;  /* 0x000000969515723e */ /* 0x000fe200000010ff */
[----:B------:R-:W-:Y:S01]  /*4490*/  FFMA.FTZ R0, -R209, R209, 1 ;  /* 0x3f800000d1007423 */ /* 0x000fe200000101d1 */
[----:B------:R-:W-:Y:S02]  /*44a0*/  F2FP.BF16.PACK_AB R76, R143, R146 ;  /* 0x000000928f4c723e */ /* 0x000fe400000010ff */
[----:B------:R-:W-:Y:S04]  /*44b0*/  PLOP3.LUT P1, PT, PT, PT, UP0, 0x80, 0x0 ;  /* 0x000000000000781c */ /* 0x000fe80003f2f008 */
[----:B------:R-:W4:Y:S01]  /*44c0*/  MUFU.EX2 R134, R134 ;  /* 0x0000008600867308 */ /* 0x000f220000000800 */
[--C-:B-1----:R-:W-:Y:S02]  /*44d0*/  FADD.FTZ R8, R8, -R2.reuse ;  /* 0x8000000208087221 */ /* 0x102fe40000010000 */
[--C-:B------:R-:W-:Y:S02]  /*44e0*/  FADD.FTZ R24, R24, -R2.reuse ;  /* 0x8000000218187221 */ /* 0x100fe40000010000 */
[----:B------:R-:W-:Y:S02]  /*44f0*/  FMUL.FTZ R8, R79, R8 ;  /* 0x000000084f087220 */ /* 0x000fe40000410000 */
[--C-:B------:R-:W-:Y:S02]  /*4500*/  FADD.FTZ R25, R25, -R2.reuse ;  /* 0x8000000219197221 */ /* 0x100fe40000010000 */
[----:B---3--:R-:W-:Y:S01]  /*4510*/  FMUL.FTZ R24, R4, R24 ;  /* 0x0000001804187220 */ /* 0x008fe20000410000 */
[----:B------:R1:W3:Y:S01]  /*4520*/  MUFU.EX2 R18, R19 ;  /* 0x0000001300127308 */ /* 0x0002e20000000800 */
[----:B-----5:R-:W-:Y:S01]  /*4530*/  F2FP.BF16.PACK_AB R4, R3, R4 ;  /* 0x000000040304723e */ /* 0x020fe200000010ff */
[--C-:B------:R-:W-:Y:S01]  /*4540*/  FADD.FTZ R9, R9, -R2.reuse ;  /* 0x8000000209097221 */ /* 0x100fe20000010000 */
[----:B--2---:R-:W-:Y:S01]  /*4550*/  F2FP.BF16.PACK_AB R20, R5, R16 ;  /* 0x000000100514723e */ /* 0x004fe200000010ff */
[--C-:B------:R-:W-:Y:S01]  /*4560*/  FADD.FTZ R12, R12, -R2.reuse ;  /* 0x800000020c0c7221 */ /* 0x100fe20000010000 */
[----:B------:R-:W-:Y:S01]  /*4570*/  F2FP.BF16.PACK_AB R16, R132, R79 ;  /* 0x0000004f8410723e */ /* 0x000fe200000010ff */
[----:B------:R-:W-:Y:S02]  /*4580*/  FMUL.FTZ R79, R8, R0 ;  /* 0x00000000084f7220 */ /* 0x000fe40000410000 */
[----:B------:R-:W2:Y:S01]  /*4590*/  LDS R0, [R237.X4+0x12320] ;  /* 0x01232000ed007984 */ /* 0x000ea20000004800 */
[----:B------:R-:W-:Y:S01]  /*45a0*/  FADD.FTZ R5, R13, -R2 ;  /* 0x800000020d057221 */ /* 0x000fe20000010000 */
[----:B------:R-:W-:Y:S01]  /*45b0*/  F2FP.BF16.PACK_AB R13, R6, R7 ;  /* 0x00000007060d723e */ /* 0x000fe200000010ff */
[----:B------:R-:W-:Y:S01]  /*45c0*/  FFMA.FTZ R2, -R155, R155, 1 ;  /* 0x3f8000009b027423 */ /* 0x000fe2000001019b */
[----:B------:R-:W-:Y:S01]  /*45d0*/  STS [R234+0x12480], R78 ;  /* 0x0124804eea007388 */ /* 0x000fe20000000800 */
[----:B------:R-:W-:Y:S01]  /*45e0*/  FMUL.FTZ R3, R3, R25 ;  /* 0x0000001903037220 */ /* 0x000fe20000410000 */
[----:B------:R-:W-:Y:S01]  /*45f0*/  MUFU.EX2 R17, R136 ;  /* 0x0000008800117308 */ /* 0x000fe20000000800 */
[----:B------:R-:W-:Y:S01]  /*4600*/  FMUL.FTZ R132, R132, R9 ;  /* 0x0000000984847220 */ /* 0x000fe20000410000 */
[----:B------:R-:W-:Y:S01]  /*4610*/  STS [R235], R23 ;  /* 0x00000017eb007388 */ /* 0x000fe20000000800 */
[----:B------:R-:W-:Y:S01]  /*4620*/  FMUL.FTZ R2, R3, R2 ;  /* 0x0000000203027220 */ /* 0x000fe20000410000 */
[----:B----4-:R-:W-:Y:S01]  /*4630*/  F2FP.BF16.PACK_AB R3, R134, R135 ;  /* 0x000000878603723e */ /* 0x010fe200000010ff */
[----:B------:R-:W-:Y:S01]  /*4640*/  FMUL.FTZ R12, R7, R12 ;  /* 0x0000000c070c7220 */ /* 0x000fe20000410000 */
[----:B------:R-:W-:Y:S01]  /*4650*/  STS [R234+0x12c80], R16 ;  /* 0x012c8010ea007388 */ /* 0x000fe20000000800 */
[----:B------:R-:W-:Y:S02]  /*4660*/  FFMA.FTZ R7, -R211, R211, 1 ;  /* 0x3f800000d3077423 */ /* 0x000fe400000101d3 */
[----:B------:R-:W-:Y:S01]  /*4670*/  FMUL.FTZ R9, R6, R5 ;  /* 0x0000000506097220 */ /* 0x000fe20000410000 */
[----:B------:R4:W-:Y:S01]  /*4680*/  STS [R235+0x800], R3 ;  /* 0x00080003eb007388 */ /* 0x0009e20000000800 */
[----:B------:R-:W-:Y:S01]  /*4690*/  FFMA.FTZ R6, -R158, R158, 1 ;  /* 0x3f8000009e067423 */ /* 0x000fe2000001019e */
[----:B------:R-:W5:Y:S01]  /*46a0*/  MUFU.EX2 R5, R139 ;  /* 0x0000008b00057308 */ /* 0x000f620000000800 */
[----:B------:R-:W-:Y:S01]  /*46b0*/  FMUL.FTZ R9, R9, R7 ;  /* 0x0000000709097220 */ /* 0x000fe20000410000 */
[----:B------:R-:W-:Y:S01]  /*46c0*/  STS [R234+0x13480], R82 ;  /* 0x01348052ea007388 */ /* 0x000fe20000000800 */
[----:B------:R-:W-:Y:S01]  /*46d0*/  FMUL.FTZ R7, R24, R6 ;  /* 0x0000000618077220 */ /* 0x000fe20000410000 */
[----:B-1----:R-:W-:Y:S01]  /*46e0*/  F2FP.BF16.PACK_AB R19, R141, R142 ;  /* 0x0000008e8d13723e */ /* 0x002fe200000010ff */
[----:B------:R-:W-:Y:S01]  /*46f0*/  FFMA.FTZ R8, -R210, R210, 1 ;  /* 0x3f800000d2087423 */ /* 0x000fe200000101d2 */
[----:B------:R-:W-:Y:S02]  /*4700*/  STS [R235+0x1000], R22 ;  /* 0x00100016eb007388 */ /* 0x000fe40000000800 */
[----:B------:R-:W-:Y:S01]  /*4710*/  F2FP.BF16.PACK_AB R7, R2, R7 ;  /* 0x000000070207723e */ /* 0x000fe200000010ff */
[----:B------:R-:W-:Y:S01]  /*4720*/  FMUL.FTZ R132, R132, R8 ;  /* 0x0000000884847220 */ /* 0x000fe20000410000 */
[----:B---3--:R-:W-:Y:S01]  /*4730*/  F2FP.BF16.PACK_AB R2, R18, R83 ;  /* 0x000000531202723e */ /* 0x008fe200000010ff */
[----:B------:R1:W-:Y:S01]  /*4740*/  STS [R234+0x13c80], R13 ;  /* 0x013c800dea007388 */ /* 0x0003e20000000800 */
[----:B------:R-:W-:Y:S02]  /*4750*/  FFMA.FTZ R8, -R212, R212, 1 ;  /* 0x3f800000d4087423 */ /* 0x000fe400000101d4 */
[----:B------:R-:W-:Y:S01]  /*4760*/  F2FP.BF16.PACK_AB R6, R132, R79 ;  /* 0x0000004f8406723e */ /* 0x000fe200000010ff */
[----:B------:R5:W-:Y:S01]  /*4770*/  STS [R235+0x1800], R2 ;  /* 0x00180002eb007388 */ /* 0x000be20000000800 */
[----:B------:R-:W-:Y:S01]  /*4780*/  FMUL.FTZ R25, R12, R8 ;  /* 0x000000080c197220 */ /* 0x000fe20000410000 */
[----:B------:R-:W-:Y:S02]  /*4790*/  F2FP.BF16.PACK_AB R12, R144, R145 ;  /* 0x00000091900c723e */ /* 0x000fe400000010ff */
[----:B------:R-:W-:Y:S01]  /*47a0*/  STS [R234+0x14480], R81 ;  /* 0x01448051ea007388 */ /* 0x000fe20000000800 */
[----:B------:R-:W-:Y:S01]  /*47b0*/  F2FP.BF16.PACK_AB R8, R137, R138 ;  /* 0x0000008a8908723e */ /* 0x000fe200000010ff */
[--C-:B--2---:R-:W-:Y:S02]  /*47c0*/  FADD.FTZ R10, R10, -R0.reuse ;  /* 0x800000000a0a7221 */ /* 0x104fe40000010000 */
[----:B------:R-:W-:Y:S01]  /*47d0*/  STS [R235+0x2000], R20 ;  /* 0x00200014eb007388 */ /* 0x000fe20000000800 */
[--C-:B------:R-:W-:Y:S01]  /*47e0*/  FADD.FTZ R11, R11, -R0.reuse ;  /* 0x800000000b0b7221 */ /* 0x100fe20000010000 */
[----:B------:R-:W-:Y:S01]  /*47f0*/  F2FP.BF16.PACK_AB R9, R9, R25 ;  /* 0x000000190909723e */ /* 0x000fe200000010ff */
[----:B----4-:R-:W-:Y:S01]  /*4800*/  FFMA.FTZ R3, -R215, R215, 1 ;  /* 0x3f800000d7037423 */ /* 0x010fe200000101d7 */
[----:B------:R2:W-:Y:S01]  /*4810*/  STS [R234+0x14c80], R4 ;  /* 0x014c8004ea007388 */ /* 0x0005e20000000800 */
[--C-:B------:R-:W-:Y:S02]  /*4820*/  FADD.FTZ R15, R15, -R0.reuse ;  /* 0x800000000f0f7221 */ /* 0x100fe40000010000 */
[--C-:B------:R-:W-:Y:S02]  /*4830*/  FADD.FTZ R27, R27, -R0.reuse ;  /* 0x800000001b1b7221 */ /* 0x100fe40000010000 */
[--C-:B------:R-:W-:Y:S02]  /*4840*/  FADD.FTZ R14, R14, -R0.reuse ;  /* 0x800000000e0e7221 */ /* 0x100fe40000010000 */
[----:B-1----:R-:W-:Y:S02]  /*4850*/  FMUL.FTZ R13, R135, R10 ;  /* 0x0000000a870d7220 */ /* 0x002fe40000410000 */
[----:B------:R-:W-:Y:S01]  /*4860*/  FMUL.FTZ R10, R134, R11 ;  /* 0x0000000b860a7220 */ /* 0x000fe20000410000 */
[----:B-----5:R-:W-:Y:S01]  /*4870*/  F2FP.BF16.PACK_AB R2, R5, R17 ;  /* 0x000000110502723e */ /* 0x020fe200000010ff */
[----:B------:R-:W-:Y:S02]  /*4880*/  FMUL.FTZ R14, R83, R14 ;  /* 0x0000000e530e7220 */ /* 0x000fe40000410000 */
[----:B------:R-:W-:Y:S02]  /*4890*/  FMUL.FTZ R10, R10, R3 ;  /* 0x000000030a0a7220 */ /* 0x000fe40000410000 */
[----:B------:R1:W-:Y:S01]  /*48a0*/  STS [R235+0x2800], R2 ;  /* 0x00280002eb007388 */ /* 0x0003e20000000800 */
[----:B------:R-:W-:Y:S02]  /*48b0*/  FMUL.FTZ R11, R18, R15 ;  /* 0x0000000f120b7220 */ /* 0x000fe40000410000 */
[----:B------:R-:W-:Y:S01]  /*48c0*/  FFMA.FTZ R3, -R214, R214, 1 ;  /* 0x3f800000d6037423 */ /* 0x000fe200000101d6 */
[----:B------:R-:W-:Y:S01]  /*48d0*/  BAR.SYNC.DEFER_BLOCKING 0x0 ;  /* 0x0000000000007b1d */ /* 0x000fe20000010000 */
[----:B------:R-:W-:Y:S02]  /*48e0*/  FMUL.FTZ R5, R5, R27 ;  /* 0x0000001b05057220 */ /* 0x000fe40000410000 */
[----:B--2---:R-:W-:Y:S02]  /*48f0*/  FFMA.FTZ R4, -R236, R236, 1 ;  /* 0x3f800000ec047423 */ /* 0x004fe400000101ec */
[----:B------:R-:W-:Y:S02]  /*4900*/  FMUL.FTZ R11, R11, R3 ;  /* 0x000000030b0b7220 */ /* 0x000fe40000410000 */
[----:B------:R-:W-:Y:S02]  /*4910*/  FMUL.FTZ R13, R13, R4 ;  /* 0x000000040d0d7220 */ /* 0x000fe40000410000 */
[----:B------:R-:W-:Y:S02]  /*4920*/  FADD.FTZ R4, R26, -R0 ;  /* 0x800000001a047221 */ /* 0x000fe40000010000 */
[----:B------:R-:W-:Y:S01]  /*4930*/  FFMA.FTZ R3, -R159, R159, 1 ;  /* 0x3f8000009f037423 */ /* 0x000fe2000001019f */
[----:B------:R-:W-:Y:S01]  /*4940*/  F2FP.BF16.PACK_AB R0, R10, R13 ;  /* 0x0000000d0a00723e */ /* 0x000fe200000010ff */
[----:B------:R-:W-:Y:S02]  /*4950*/  FMUL.FTZ R4, R17, R4 ;  /* 0x0000000411047220 */ /* 0x000fe40000410000 */
[----:B------:R-:W-:Y:S02]  /*4960*/  FMUL.FTZ R3, R5, R3 ;  /* 0x0000000305037220 */ /* 0x000fe40000410000 */
[----:B-1----:R-:W-:Y:S01]  /*4970*/  FFMA.FTZ R2, -R213, R213, 1 ;  /* 0x3f800000d5027423 */ /* 0x002fe200000101d5 */
[----:B------:R-:W-:Y:S03]  /*4980*/  STS [R234+0x15480], R21 ;  /* 0x01548015ea007388 */ /* 0x000fe60000000800 */
[----:B------:R-:W-:Y:S02]  /*4990*/  FMUL.FTZ R14, R14, R2 ;  /* 0x000000020e0e7220 */ /* 0x000fe40000410000 */
[----:B------:R-:W-:Y:S01]  /*49a0*/  FFMA.FTZ R2, -R208, R208, 1 ;  /* 0x3f800000d0027423 */ /* 0x000fe200000101d0 */
[----:B------:R-:W-:Y:S03]  /*49b0*/  STS [R235+0x3000], R19 ;  /* 0x00300013eb007388 */ /* 0x000fe60000000800 */
[----:B------:R-:W-:Y:S01]  /*49c0*/  FMUL.FTZ R4, R4, R2 ;  /* 0x0000000204047220 */ /* 0x000fe20000410000 */
[----:B------:R-:W-:Y:S01]  /*49d0*/  STS [R234+0x15c80], R6 ;  /* 0x015c8006ea007388 */ /* 0x000fe20000000800 */
[----:B------:R-:W-:Y:S03]  /*49e0*/  F2FP.BF16.PACK_AB R2, R11, R14 ;  /* 0x0000000e0b02723e */ /* 0x000fe600000010ff */
[----:B------:R1:W-:Y:S04]  /*49f0*/  STS [R235+0x3800], R0 ;  /* 0x00380000eb007388 */ /* 0x0003e80000000800 */
[----:B------:R-:W-:Y:S04]  /*4a00*/  STS [R234+0x16480], R77 ;  /* 0x0164804dea007388 */ /* 0x000fe80000000800 */
[----:B------:R-:W-:Y:S04]  /*4a10*/  STS [R235+0x4000], R12 ;  /* 0x0040000ceb007388 */ /* 0x000fe80000000800 */
[----:B------:R-:W-:Y:S04]  /*4a20*/  STS [R234+0x16c80], R9 ;  /* 0x016c8009ea007388 */ /* 0x000fe80000000800 */
[----:B------:R-:W-:Y:S04]  /*4a30*/  STS [R235+0x4800], R2 ;  /* 0x00480002eb007388 */ /* 0x000fe80000000800 */
[----:B------:R-:W-:Y:S04]  /*4a40*/  STS [R234+0x17480], R76 ;  /* 0x0174804cea007388 */ /* 0x000fe80000000800 */
[----:B------:R-:W-:Y:S01]  /*4a50*/  STS [R235+0x5000], R8 ;  /* 0x00500008eb007388 */ /* 0x000fe20000000800 */
[----:B-1----:R-:W-:Y:S03]  /*4a60*/  F2FP.BF16.PACK_AB R0, R3, R4 ;  /* 0x000000040300723e */ /* 0x002fe600000010ff */
        /* <DEDUP_REMOVED lines=84> */
[----:B------:R-:W3:Y:S01]  /*4fb0*/  LDL R236, [R1+0x18] ;  /* 0x0000180001ec7983 */ /* 0x000ee20000100800 */
[----:B------:R-:W-:Y:S01]  /*4fc0*/  UIMAD UR28, UR28, UR6, URZ ;  /* 0x000000061c1c72a4 */ /* 0x000fe2000f8e023f */
[----:B------:R-:W-:Y:S01]  /*4fd0*/  IMAD.U32 R9, RZ, RZ, UR15 ;  /* 0x0000000fff097e24 */ /* 0x000fe2000f8e00ff */
[----:B------:R-:W-:Y:S02]  /*4fe0*/  UIMAD.WIDE.U32 UR30, UR19, UR6, URZ ;  /* 0x00000006131e72a5 */ /* 0x000fe4000f8e003f */
[----:B------:R-:W-:Y:S02]  /*4ff0*/  UIMAD UR28, UR19, UR7, UR28 ;  /* 0x00000007131c72a4 */ /* 0x000fe4000f8e021c */
[----:B------:R-:W-:Y:S02]  /*5000*/  USHF.L.U32 UR29, UR19, 0x6, URZ ;  /* 0x00000006131d7899 */ /* 0x000fe4000800063f */
[----:B------:R-:W-:Y:S02]  /*5010*/  USHF.L.U32 UR6, UR30, 0x6, URZ ;  /* 0x000000061e067899 */ /* 0x000fe4000800063f */
[----:B------:R-:W-:Y:S02]  /*5020*/  UIADD3 UR28, UR31, UR28, URZ ;  /* 0x0000001c1f1c7290 */ /* 0x000fe4000fffe03f */
[----:B------:R-:W-:Y:S02]  /*5030*/  IMAD.U32 R4, RZ, RZ, UR29 ;  /* 0x0000001dff047e24 */ /* 0x000fe4000f8e00ff */
[----:B------:R-:W-:Y:S01]  /*5040*/  IADD3 R8, P6, P5, R250, UR6, R8 ;  /* 0x00000006fa087c10 */ /* 0x000fe2000fdde008 */
[----:B------:R-:W-:Y:S01]  /*5050*/  USHF.L.U64.HI UR28, UR30, 0x6, UR28 ;  /* 0x000000061e1c7899 */ /* 0x000fe2000801021c */
[----:B------:R-:W-:Y:S05]  /*5060*/  IMAD.U32 R0, RZ, RZ, UR29 ;  /* 0x0000001dff007e24 */ /* 0x000fea000f8e00ff */
[C---:B------:R-:W-:Y:S02]  /*5070*/  IADD3.X R9, R247.reuse, UR28, R9, P6, P5 ;  /* 0x0000001cf7097c10 */ /* 0x040fe4000b7ea409 */
[----:B------:R-:W-:Y:S02]  /*5080*/  IADD3 R0, -R242, c[0x0][0x168], -R0 ;  /* 0x00005a00f2007a10 */ /* 0x000fe40007ffe900 */
[----:B--2---:R-:W-:Y:S02]  /*5090*/  IADD3 R2, P1, R2, UR29, RZ ;  /* 0x0000001d02027c10 */ /* 0x004fe4000ff3e0ff */
[----:B------:R-:W-:Y:S02]  /*50a0*/  IADD3 R3, P6, R250, UR6, RZ ;  /* 0x00000006fa037c10 */ /* 0x000fe4000ffde0ff */
[----:B---3--:R-:W-:Y:S02]  /*50b0*/  LEA.HI.X.SX32 R4, R4, R236, 0x1, P1 ;  /* 0x000000ec04047211 */ /* 0x008fe400008f0eff */
[----:B------:R-:W-:Y:S02]  /*50c0*/  LOP3.LUT P1, RZ, R244, 0x1, RZ, 0xc0, !PT ;  /* 0x00000001f4ff7812 */ /* 0x000fe4000782c0ff */
[C---:B------:R-:W-:Y:S04]  /*50d0*/  LEA R6, P5, R2.reuse, c[0x0][0x280], 0x2 ;  /* 0x0000a00002067a11 */ /* 0x040fe800078a10ff */
[----:B------:R-:W-:Y:S02]  /*50e0*/  LEA.HI.X R7, R2, c[0x0][0x284], R4, 0x2, P5 ;  /* 0x0000a10002077a11 */ /* 0x000fe400028f1404 */
[C---:B------:R-:W-:Y:S02]  /*50f0*/  ISETP.LT.OR P5, PT, R0.reuse, 0x1, !P1 ;  /* 0x000000010000780c */ /* 0x040fe40004fa1670 */
[----:B------:R-:W-:Y:S02]  /*5100*/  IADD3.X R2, R247, UR28, RZ, P6, !PT ;  /* 0x0000001cf7027c10 */ /* 0x000fe4000b7fe4ff */
[C---:B------:R-:W-:Y:S02]  /*5110*/  LEA R4, P6, R3.reuse, c[0x0][0x1f0], 0x1 ;  /* 0x00007c0003047a11 */ /* 0x040fe400078c08ff */
[----:B------:R-:W-:Y:S02]  /*5120*/  ISETP.LT.OR P1, PT, R0, 0x21, !P1 ;  /* 0x000000210000780c */ /* 0x000fe40004f21670 */
[----:B------:R-:W-:Y:S02]  /*5130*/  LEA.HI.X R5, R3, c[0x0][0x1f4], R2, 0x1, P6 ;  /* 0x00007d0003057a11 */ /* 0x000fe400030f0c02 */
        /* <DEDUP_REMOVED lines=14> */
.L_x_794:
[-C--:B-12-4-:R-:W-:Y:S01]  /*5220*/  HMMA.16816.F32.BF16 R4, R80, R16.reuse, RZ ;  /* 0x000000105004723c */ /* 0x096fe200000418ff */
[----:B------:R-:W-:Y:S01]  /*5230*/  LDSM.16.MT88.4 R140, [R217+0x1080] ;  /* 0x00108000d98c783b */ /* 0x000fe20000004200 */
[----:B------:R-:W-:Y:S02]  /*5240*/  ULDC.64 UR6, c[0x0][0x238] ;  /* 0x00008e0000067ab9 */ /* 0x000fe40000000a00 */
[----:B------:R-:W-:Y:S01]  /*5250*/  UIMAD UR28, UR12, UR6, URZ ;  /* 0x000000060c1c72a4 */ /* 0x000fe2000f8e023f */
[----:B------:R-:W-:Y:S01]  /*5260*/  IMAD.U32 R0, RZ, RZ, UR23 ;  /* 0x00000017ff007e24 */ /* 0x000fe2000f8e00ff */
[----:B------:R-:W-:Y:S01]  /*5270*/  LDSM.16.MT88.4 R144, [R217+0x4080] ;  /* 0x00408000d990783b */ /* 0x000fe20000004200 */
[----:B------:R-:W-:Y:S01]  /*5280*/  USHF.L.U32 UR25, UR25, 0xd, URZ ;  /* 0x0000000d19197899 */ /* 0x000fe2000800063f */
[C---:B------:R-:W-:Y:S01]  /*5290*/  HMMA.16816.F32.BF16 R8, R132.reuse, R16, RZ ;  /* 0x000000108408723c */ /* 0x040fe200000418ff */
[----:B------:R-:W-:Y:S02]  /*52a0*/  UIMAD UR28, UR22, UR7, UR28 ;  /* 0x00000007161c72a4 */ /* 0x000fe4000f8e021c */
[----:B------:R-:W-:Y:S01]  /*52b0*/  LDSM.16.M88.4 R148, [R223+0x1000] ;  /* 0x00100000df94783b */ /* 0x000fe20000000200 */
[----:B------:R-:W-:Y:S01]  /*52c0*/  ULDC.64 UR6, c[0x0][0x240] ;  /* 0x0000900000067ab9 */ /* 0x000fe20000000a00 */
[----:B------:R-:W-:Y:S01]  /*52d0*/  IMAD.U32 R2, RZ, RZ, UR22 ;  /* 0x00000016ff027e24 */ /* 0x000fe2000f8e00ff */
[----:B------:R-:W-:Y:S02]  /*52e0*/  UIMAD UR6, UR11, UR6, URZ ;  /* 0x000000060b0672a4 */ /* 0x000fe4000f8e023f */
[-C--:B------:R-:W-:Y:S01]  /*52f0*/  HMMA.16816.F32.BF16 R12, R132, R18.reuse, RZ ;  /* 0x00000012840c723c */ /* 0x080fe200000418ff */
[----:B------:R-:W0:Y:S01]  /*5300*/  LDGDEPBAR ;  /* 0x00000000000079af */ /* 0x000e220000000000 */
[----:B------:R-:W-:Y:S02]  /*5310*/  UIMAD UR6, UR23, UR7, UR6 ;  /* 0x00000007170672a4 */ /* 0x000fe4000f8e0206 */
[----:B------:R-:W-:Y:S01]  /*5320*/  IMAD.WIDE.U32 R2, R2, c[0x0][0x238], R240 ;  /* 0x00008e0002027a25 */ /* 0x000fe200078e00f0 */
[----:B------:R-:W-:Y:S02]  /*5330*/  UISETP.GE.AND UP0, UPT, UR19, UR21, UPT ;  /* 0x000000151300728c */ /* 0x000fe4000bf06270 */
[----:B------:R-:W-:Y:S01]  /*5340*/  UIADD3 UR7, UR4, 0x1, URZ ;  /* 0x0000000104077890 */ /* 0x000fe2000fffe03f */
[C---:B------:R-:W-:Y:S01]  /*5350*/  HMMA.16816.F32.BF16 R16, R80.reuse, R18, RZ ;  /* 0x000000125010723c */ /* 0x040fe200000418ff */
[----:B------:R-:W-:Y:S02]  /*5360*/  UISETP.GE.AND UP2, UPT, UR4, 0x1, UPT ;  /* 0x000000010400788c */ /* 0x000fe4000bf46270 */
[----:B------:R-:W-:Y:S01]  /*5370*/  UISETP.GE.AND UP1, UPT, UR20, 0x1, UPT ;  /* 0x000000011400788c */ /* 0x000fe2000bf26270 */
[----:B------:R-:W-:Y:S01]  /*5380*/  IADD3 R3, R3, UR28, RZ ;  /* 0x0000001c03037c10 */ /* 0x000fe2000fffe0ff */
[----:B------:R-:W-:Y:S03]  /*5390*/  USHF.R.S32.HI UR28, URZ, 0x1f, UR25 ;  /* 0x0000001f3f1c7899 */ /* 0x000fe60008011419 */
[-C--:B------:R-:W-:Y:S01]  /*53a0*/  HMMA.16816.F32.BF16 R20, R80, R136.reuse, RZ ;  /* 0x000000885014723c */ /* 0x080fe200000418ff */
[----:B------:R-:W-:Y:S05]  /*53b0*/  IMAD.WIDE.U32 R2, R0, c[0x0][0x240], R2 ;  /* 0x0000900000027a25 */ /* 0x000fea00078e0002 */
[----:B------:R-:W-:Y:S01]  /*53c0*/  IADD3 R0, P1, R2, UR25, RZ ;  /* 0x0000001902007c10 */ /* 0x000fe2000ff3e0ff */
[----:B------:R-:W-:Y:S01]  /*53d0*/  UMOV UR25, UR19 ;  /* 0x0000001300197c82 */ /* 0x000fe20008000000 */
[C---:B------:R-:W-:Y:S08]  /*53e0*/  HMMA.16816.F32.BF16 R24, R132.reuse, R136, RZ ;  /* 0x000000888418723c */ /* 0x040ff000000418ff */
[-C--:B------:R-:W-:Y:S01]  /*53f0*/  HMMA.16816.F32.BF16 R76, R132, R138.reuse, RZ ;  /* 0x0000008a844c723c */ /* 0x080fe200000418ff */
[----:B------:R-:W1:Y:S07]  /*5400*/  LDSM.16.M88.4 R132, [R221+0x1000] ;  /* 0x00100000dd84783b */ /* 0x000e6e0000000200 */
[----:B------:R-:W-:Y:S01]  /*5410*/  HMMA.16816.F32.BF16 R80, R80, R138, RZ ;  /* 0x0000008a5050723c */ /* 0x000fe200000418ff */
[----:B------:R-:W2:Y:S07]  /*5420*/  LDSM.16.M88.4 R136, [R221+0x1800] ;  /* 0x00180000dd88783b */ /* 0x000eae0000000200 */
[-C--:B------:R-:W-:Y:S08]  /*5430*/  HMMA.16816.F32.BF16 R4, R152, R156.reuse, R4 ;  /* 0x0000009c9804723c */ /* 0x080ff00000041804 */
[C---:B------:R-:W-:Y:S08]  /*5440*/  HMMA.16816.F32.BF16 R8, R208.reuse, R156, R8 ;  /* 0x0000009cd008723c */ /* 0x040ff00000041808 */
[-C--:B------:R-:W-:Y:S08]  /*5450*/  HMMA.16816.F32.BF16 R12, R208, R158.reuse, R12 ;  /* 0x0000009ed00c723c */ /* 0x080ff0000004180c */
[C---:B------:R-:W-:Y:S01]  /*5460*/  HMMA.16816.F32.BF16 R16, R152.reuse, R158, R16 ;  /* 0x0000009e9810723c */ /* 0x040fe20000041810 */
[----:B------:R-:W3:Y:S07]  /*5470*/  LDSM.16.MT88.4 R156, [R217+0x1880] ;  /* 0x00188000d99c783b */ /* 0x000eee0000004200 */
[-C--:B------:R-:W-:Y:S08]  /*5480*/  HMMA.16816.F32.BF16 R20, R152, R212.reuse, R20 ;  /* 0x000000d49814723c */ /* 0x080ff00000041814 */
[C---:B------:R-:W-:Y:S08]  /*5490*/  HMMA.16816.F32.BF16 R24, R208.reuse, R212, R24 ;  /* 0x000000d4d018723c */ /* 0x040ff00000041818 */
[-C--:B------:R-:W-:Y:S01]  /*54a0*/  HMMA.16816.F32.BF16 R76, R208, R214.reuse, R76 ;  /* 0x000000d6d04c723c */ /* 0x080fe2000004184c */
[----:B------:R-:W-:Y:S07]  /*54b0*/  LDSM.16.MT88.4 R208, [R217+0x4880] ;  /* 0x00488000d9d0783b */ /* 0x000fee0000004200 */
[----:B------:R-:W-:Y:S01]  /*54c0*/  HMMA.16816.F32.BF16 R80, R152, R214, R80 ;  /* 0x000000d69850723c */ /* 0x000fe20000041850 */
[----:B------:R-:W4:Y:S07]  /*54d0*/  LDSM.16.M88.4 R152, [R223+0x1800] ;  /* 0x00180000df98783b */ /* 0x000f2e0000000200 */
[-C--:B-1----:R-:W-:Y:S08]  /*54e0*/  HMMA.16816.F32.BF16 R4, R132, R140.reuse, R4 ;  /* 0x0000008c8404723c */ /* 0x082ff00000041804 */
[C---:B--2---:R-:W-:Y:S08]  /*54f0*/  HMMA.16816.F32.BF16 R8, R136.reuse, R140, R8 ;  /* 0x0000008c8808723c */ /* 0x044ff00000041808 */
        /* <DEDUP_REMOVED lines=8> */
[----:B------:R-:W1:Y:S05]  /*5580*/  LDSM.16.M88.4 R132, [R221+0x2000] ;  /* 0x00200000dd84783b */ /* 0x000e6a0000000200 */
[----:B------:R-:W2:Y:S02]  /*5590*/  LDSM.16.MT88.4 R144, [R217+0x5080] ;  /* 0x00508000d990783b */ /* 0x000ea40000004200 */
[-C--:B---3--:R-:W-:Y:S08]  /*55a0*/  HMMA.16816.F32.BF16 R4, R148, R156.reuse, R4 ;  /* 0x0000009c9404723c */ /* 0x088ff00000041804 */
[C---:B----4-:R-:W-:Y:S08]  /*55b0*/  HMMA.16816.F32.BF16 R8, R152.reuse, R156, R8 ;  /* 0x0000009c9808723c */ /* 0x050ff00000041808 */
[-C--:B------:R-:W-:Y:S08]  /*55c0*/  HMMA.16816.F32.BF16 R12, R152, R158.reuse, R12 ;  /* 0x0000009e980c723c */ /* 0x080ff0000004180c */
[C---:B------:R-:W-:Y:S01]  /*55d0*/  HMMA.16816.F32.BF16 R16, R148.reuse, R158, R16 ;  /* 0x0000009e9410723c */ /* 0x040fe20000041810 */
[----:B------:R-:W-:Y:S07]  /*55e0*/  LDSM.16.MT88.4 R156, [R217+0x2880] ;  /* 0x00288000d99c783b */ /* 0x000fee0000004200 */
[-C--:B------:R-:W-:Y:S08]  /*55f0*/  HMMA.16816.F32.BF16 R20, R148, R208.reuse, R20 ;  /* 0x000000d09414723c */ /* 0x080ff00000041814 */
[C---:B------:R-:W-:Y:S08]  /*5600*/  HMMA.16816.F32.BF16 R24, R152.reuse, R208, R24 ;  /* 0x000000d09818723c */ /* 0x040ff00000041818 */
[-C--:B------:R-:W-:Y:S01]  /*5610*/  HMMA.16816.F32.BF16 R76, R152, R210.reuse, R76 ;  /* 0x000000d2984c723c */ /* 0x080fe2000004184c */
[----:B------:R-:W3:Y:S07]  /*5620*/  LDSM.16.M88.4 R152, [R223+0x2000] ;  /* 0x00200000df98783b */ /* 0x000eee0000000200 */
[----:B------:R-:W-:Y:S01]  /*5630*/  HMMA.16816.F32.BF16 R80, R148, R210, R80 ;  /* 0x000000d29450723c */ /* 0x000fe20000041850 */
[----:B------:R-:W4:Y:S07]  /*5640*/  LDSM.16.M88.4 R148, [R223+0x2800] ;  /* 0x00280000df94783b */ /* 0x000f2e0000000200 */
[-C--:B-1----:R-:W-:Y:S08]  /*5650*/  HMMA.16816.F32.BF16 R4, R132, R136.reuse, R4 ;  /* 0x000000888404723c */ /* 0x082ff00000041804 */
[C---:B------:R-:W-:Y:S08]  /*5660*/  HMMA.16816.F32.BF16 R8, R140.reuse, R136, R8 ;  /* 0x000000888c08723c */ /* 0x040ff00000041808 */
[-C--:B------:R-:W-:Y:S08]  /*5670*/  HMMA.16816.F32.BF16 R12, R140, R138.reuse, R12 ;  /* 0x0000008a8c0c723c */ /* 0x080ff0000004180c */
[C---:B------:R-:W-:Y:S01]  /*5680*/  HMMA.16816.F32.BF16 R16, R132.reuse, R138, R16 ;  /* 0x0000008a8410723c */ /* 0x040fe20000041810 */
[----:B------:R-:W1:Y:S07]  /*5690*/  LDSM.16.MT88.4 R136, [R217+0x5880] ;  /* 0x00588000d988783b */ /* 0x000e6e0000004200 */
[-C--:B--2---:R-:W-:Y:S08]  /*56a0*/  HMMA.16816.F32.BF16 R20, R132, R144.reuse, R20 ;  /* 0x000000908414723c */ /* 0x084ff00000041814 */
[C---:B------:R-:W-:Y:S08]  /*56b0*/  HMMA.16816.F32.BF16 R24, R140.reuse, R144, R24 ;  /* 0x000000908c18723c */ /* 0x040ff00000041818 */
[-C--:B------:R-:W-:Y:S01]  /*56c0*/  HMMA.16816.F32.BF16 R76, R140, R146.reuse, R76 ;  /* 0x000000928c4c723c */ /* 0x080fe2000004184c */
[----:B------:R-:W-:Y:S07]  /*56d0*/  LDSM.16.MT88.4 R140, [R216+0x18080] ;  /* 0x01808000d88c783b */ /* 0x000fee0000004200 */
[----:B------:R-:W-:Y:S07]  /*56e0*/  HMMA.16816.F32.BF16 R80, R132, R146, R80 ;  /* 0x000000928450723c */ /* 0x000fee0000041850 */
[----:B------:R-:W-:Y:S01]  /*56f0*/  IMAD.U32 R132, RZ, RZ, UR28 ;  /* 0x0000001cff847e24 */ /* 0x000fe2000f8e00ff */
[-C--:B---3--:R-:W-:Y:S05]  /*5700*/  HMMA.16816.F32.BF16 R4, R152, R156.reuse, R4 ;  /* 0x0000009c9804723c */ /* 0x088fea0000041804 */
[----:B------:R-:W-:Y:S01]  /*5710*/  IADD3.X R3, R132, UR6, R3, P1, !PT ;  /* 0x0000000684037c10 */ /* 0x000fe20008ffe403 */
[----:B------:R-:W-:Y:S01]  /*5720*/  UIADD3 UR6, UR20, 0x1, URZ ;  /* 0x0000000114067890 */ /* 0x000fe2000fffe03f */
[C---:B------:R-:W-:Y:S01]  /*5730*/  LEA R2, P1, R0.reuse, c[0x0][0x220], 0x2 ;  /* 0x0000880000027a11 */ /* 0x040fe200078210ff */
[C---:B----4-:R-:W-:Y:S01]  /*5740*/  HMMA.16816.F32.BF16 R8, R148.reuse, R156, R8 ;  /* 0x0000009c9408723c */ /* 0x050fe20000041808 */
[----:B------:R-:W-:Y:S01]  /*5750*/  LDSM.16.MT88.4 R132, [R216+0x17880] ;  /* 0x01788000d884783b */ /* 0x000fe20000004200 */
[----:B------:R-:W-:Y:S02]  /*5760*/  USEL UR20, UR6, URZ, !UP1 ;  /* 0x0000003f06147287 */ /* 0x000fe4000c800000 */
[----:B------:R-:W-:Y:S02]  /*5770*/  LEA.HI.X R3, R0, c[0x0][0x224], R3, 0x2, P1 ;  /* 0x0000890000037a11 */ /* 0x000fe400008f1403 */
[----:B------:R-:W-:Y:S01]  /*5780*/  MOV R0, UR4 ;  /* 0x0000000400007c02 */ /* 0x000fe20008000f00 */
[----:B------:R-:W-:Y:S01]  /*5790*/  USEL UR4, UR7, URZ, !UP2 ;  /* 0x0000003f07047287 */ /* 0x000fe2000d000000 */
[-C--:B------:R-:W-:Y:S01]  /*57a0*/  HMMA.16816.F32.BF16 R12, R148, R158.reuse, R12 ;  /* 0x0000009e940c723c */ /* 0x080fe2000004180c */
[----:B------:R-:W-:Y:S03]  /*57b0*/  PLOP3.LUT P1, PT, PT, PT, UP0, 0x80, 0x0 ;  /* 0x000000000000781c */ /* 0x000fe60003f2f008 */
[----:B------:R-:W-:Y:S03]  /*57c0*/  IMAD R0, R0, 0x2000, R230 ;  /* 0x0000200000007824 */ /* 0x000fe600078e02e6 */
[----:B------:R-:W-:Y:S01]  /*57d0*/  RED.E.ADD.F32.FTZ.RN.STRONG.GPU [R2.64], R4 ;  /* 0x000000040200798e */ /* 0x000fe2000c10e79a */
[C---:B------:R-:W-:Y:S04]  /*57e0*/  HMMA.16816.F32.BF16 R16, R152.reuse, R158, R16 ;  /* 0x0000009e9810723c */ /* 0x040fe80000041810 */
[----:B------:R-:W-:Y:S01]  /*57f0*/  RED.E.ADD.F32.FTZ.RN.STRONG.GPU [R2.64+0x400], R5 ;  /* 0x000400050200798e */ /* 0x000fe2000c10e79a */
[----:B------:R-:W-:Y:S03]  /*5800*/  SHF.L.U32 R0, R0, 0x1, RZ ;  /* 0x0000000100007819 */ /* 0x000fe600000006ff */
[-C--:B-1----:R-:W-:Y:S01]  /*5810*/  HMMA.16816.F32.BF16 R20, R152, R136.reuse, R20 ;  /* 0x000000889814723c */ /* 0x082fe20000041814 */
[----:B------:R-:W-:Y:S05]  /*5820*/  RED.E.ADD.F32.FTZ.RN.STRONG.GPU [R2.64+0x800], R6 ;  /* 0x000800060200798e */ /* 0x000fea000c10e79a */
[----:B------:R-:W-:Y:S02]  /*5830*/  RED.E.ADD.F32.FTZ.RN.STRONG.GPU [R2.64+0xc00], R7 ;  /* 0x000c00070200798e */ /* 0x000fe4000c10e79a */
[C---:B------:R-:W-:Y:S03]  /*5840*/  HMMA.16816.F32.BF16 R24, R148.reuse, R136, R24 ;  /* 0x000000889418723c */ /* 0x040fe60000041818 */
[----:B------:R-:W-:Y:S05]  /*5850*/  RED.E.ADD.F32.FTZ.RN.STRONG.GPU [R2.64+0x1000], R8 ;  /* 0x001000080200798e */ /* 0x000fea000c10e79a */
[-C--:B------:R-:W-:Y:S01]  /*5860*/  HMMA.16816.F32.BF16 R76, R148, R138.reuse, R76 ;  /* 0x0000008a944c723c */ /* 0x080fe2000004184c */
[----:B------:R-:W-:Y:S05]  /*5870*/  RED.E.ADD.F32.FTZ.RN.STRONG.GPU [R2.64+0x1400], R9 ;  /* 0x001400090200798e */ /* 0x000fea000c10e79a */
[----:B------:R-:W-:Y:S02]  /*5880*/  RED.E.ADD.F32.FTZ.RN.STRONG.GPU [R2.64+0x1800], R10 ;  /* 0x0018000a0200798e */ /* 0x000fe4000c10e79a */
[----:B------:R-:W-:Y:S03]  /*5890*/  HMMA.16816.F32.BF16 R80, R152, R138, R80 ;  /* 0x0000008a9850723c */ /* 0x000fe60000041850 */
        /* <DEDUP_REMOVED lines=45> */
[----:B------:R-:W-:Y:S02]  /*5b70*/  LDSM.16.MT88.4 R8, [R0+0x7080] ;  /* 0x007080000008783b */ /* 0x000fe40000004200 */
[----:B------:R-:W-:Y:S03]  /*5b80*/  HMMA.16816.F32.BF16 R128, R4, R22, R128 ;  /* 0x000000160480723c */ /* 0x000fe60000041880 */
[----:B------:R-:W4:Y:S05]  /*5b90*/  LDSM.16.MT88.4 R4, [R216+0x15c80] ;  /* 0x015c8000d804783b */ /* 0x000f2a0000004200 */
[----:B------:R-:W5:Y:S05]  /*5ba0*/  LDSM.16.MT88.4 R12, [R216+0x16c80] ;  /* 0x016c8000d80c783b */ /* 0x000f6a0000004200 */
[----:B------:R-:W3:Y:S05]  /*5bb0*/  LDSM.16.MT88.4 R16, [R216+0x17c80] ;  /* 0x017c8000d810783b */ /* 0x000eea0000004200 */
[----:B------:R-:W3:Y:S01]  /*5bc0*/  LDSM.16.MT88.4 R20, [R0+0x9080] ;  /* 0x009080000014783b */ /* 0x000ee20000004200 */
[-C--:B-1----:R-:W-:Y:S08]  /*5bd0*/  HMMA.16816.F32.BF16 R84, R24, R76.reuse, R84 ;  /* 0x0000004c1854723c */ /* 0x082ff00000041854 */
[-C--:B--2---:R-:W-:Y:S08]  /*5be0*/  HMMA.16816.F32.BF16 R88, R80, R76.reuse, R88 ;  /* 0x0000004c5058723c */ /* 0x084ff00000041858 */
[C---:B------:R-:W-:Y:S08]  /*5bf0*/  HMMA.16816.F32.BF16 R92, R132.reuse, R76, R92 ;  /* 0x0000004c845c723c */ /* 0x040ff0000004185c */
[-C--:B------:R-:W-:Y:S08]  /*5c00*/  HMMA.16816.F32.BF16 R96, R132, R78.reuse, R96 ;  /* 0x0000004e8460723c */ /* 0x080ff00000041860 */
[-C--:B------:R-:W-:Y:S08]  /*5c10*/  HMMA.16816.F32.BF16 R100, R80, R78.reuse, R100 ;  /* 0x0000004e5064723c */ /* 0x080ff00000041864 */
[C---:B------:R-:W-:Y:S01]  /*5c20*/  HMMA.16816.F32.BF16 R104, R24.reuse, R78, R104 ;  /* 0x0000004e1868723c */ /* 0x040fe20000041868 */
[----:B------:R-:W-:Y:S07]  /*5c30*/  LDSM.16.MT88.4 R76, [R216+0x16080] ;  /* 0x01608000d84c783b */ /* 0x000fee0000004200 */
[-C--:B---3--:R-:W-:Y:S08]  /*5c40*/  HMMA.16816.F32.BF16 R108, R24, R136.reuse, R108 ;  /* 0x00000088186c723c */ /* 0x088ff0000004186c */
        /* <DEDUP_REMOVED lines=8> */
[-C--:B----4-:R-:W-:Y:S08]  /*5cd0*/  HMMA.16816.F32.BF16 R84, R4, R8.reuse, R84 ;  /* 0x000000080454723c */ /* 0x090ff00000041854 */
[-C--:B-----5:R-:W-:Y:S08]  /*5ce0*/  HMMA.16816.F32.BF16 R88, R12, R8.reuse, R88 ;  /* 0x000000080c58723c */ /* 0x0a0ff00000041858 */
        /* <DEDUP_REMOVED lines=72> */
.L_x_792:
[----:B------:R-:W-:Y:S05]  /*6170*/  @P1 EXIT ;  /* 0x000000000000194d */ /* 0x000fea0003800000 */
[----:B------:R-:W-:Y:S01]  /*6180*/  UMOV UR6, 0x1 ;  /* 0x0000000100067882 */ /* 0x000fe20000000000 */
[----:B------:R-:W-:Y:S01]  /*6190*/  BAR.SYNC.DEFER_BLOCKING 0x1, 0x100 ;  /* 0x0044000000007b1d */ /* 0x000fe20000010000 */
[----:B------:R-:W-:Y:S01]  /*61a0*/  UIMAD UR24, UR24, 0x3000, URZ ;  /* 0x00003000181878a4 */ /* 0x000fe2000f8e023f */
[----:B------:R-:W-:Y:S01]  /*61b0*/  IMAD.U32 R8, RZ, RZ, UR23 ;  /* 0x00000017ff087e24 */ /* 0x000fe2000f8e00ff */
[----:B------:R-:W-:Y:S01]  /*61c0*/  USHF.R.S32.HI UR8, URZ, 0x1f, UR23 ;  /* 0x0000001f3f087899 */ /* 0x000fe20008011417 */
[----:B------:R-:W-:-:S02]  /*61d0*/  IMAD.U32 R6, RZ, RZ, UR23 ;  /* 0x00000017ff067e24 */ /* 0x000fc4000f8e00ff */
[----:B------:R-:W-:Y:S01]  /*61e0*/  ULDC.64 UR4, c[0x0][0x338] ;  /* 0x0000ce0000047ab9 */ /* 0x000fe20000000a00 */
[----:B------:R-:W-:Y:S01]  /*61f0*/  IADD3 R2, P0, R240, UR24, RZ ;  /* 0x00000018f0027c10 */ /* 0x000fe2000ff1e0ff */
[----:B------:R-:W-:Y:S02]  /*6200*/  UISETP.NE.AND UP0, UPT, UR6, UR4, UPT ;  /* 0x000000040600728c */ /* 0x000fe4000bf05270 */
[----:B------:R-:W-:Y:S02]  /*6210*/  UIMAD.WIDE.U32 UR6, UR22, UR5, URZ ;  /* 0x00000005160672a5 */ /* 0x000fe4000f8e003f */
[----:B------:R-:W-:-:S07]  /*6220*/  ULDC UR4, c[0x0][0x340] ;  /* 0x0000d00000047ab9 */ /* 0x000fce0000000800 */
[----:B------:R-:W-:Y:S02]  /*6230*/  @UP0 USHF.R.U32.HI UR22, URZ, UR4, UR7 ;  /* 0x000000043f160299 */ /* 0x000fe40008011607 */
[----:B------:R-:W-:Y:S02]  /*6240*/  USHF.R.S32.HI UR7, URZ, 0x1f, UR24 ;  /* 0x0000001f3f077899 */ /* 0x000fe40008011418 */
[----:B------:R-:W-:Y:S02]  /*6250*/  USHF.R.S32.HI UR6, URZ, 0x1f, UR22 ;  /* 0x0000001f3f067899 */ /* 0x000fe40008011416 */
[----:B------:R-:W-:Y:S01]  /*6260*/  ULDC.64 UR4, c[0x0][0x328] ;  /* 0x0000ca0000047ab9 */ /* 0x000fe20000000a00 */
[----:B------:R-:W-:Y:S01]  /*6270*/  IMAD.U32 R4, RZ, RZ, UR22 ;  /* 0x00000016ff047e24 */ /* 0x000fe2000f8e00ff */
[----:B------:R-:W-:Y:S01]  /*6280*/  UIMAD UR4, UR6, UR4, URZ ;  /* 0x00000004060472a4 */ /* 0x000fe2000f8e023f */
[----:B------:R-:W-:Y:S01]  /*6290*/  LEA.HI.X.SX32 R3, R240, UR7, 0x1, P0 ;  /* 0x00000007f0037c11 */ /* 0x000fe200080f0eff */
[----:B------:R-:W-:-:S02]  /*62a0*/  IMAD.U32 R0, RZ, RZ, UR22 ;  /* 0x00000016ff007e24 */ /* 0x000fc4000f8e00ff */
[----:B------:R-:W-:Y:S02]  /*62b0*/  UIMAD UR7, UR22, UR5, UR4 ;  /* 0x00000005160772a4 */ /* 0x000fe4000f8e0204 */
[--C-:B------:R-:W-:Y:S01]  /*62c0*/  IMAD.WIDE.U32 R4, R4, c[0x0][0x328], R2.reuse ;  /* 0x0000ca0004047a25 */ /* 0x100fe200078e0002 */
[----:B------:R-:W-:Y:S02]  /*62d0*/  ULDC.64 UR4, c[0x0][0x300] ;  /* 0x0000c00000047ab9 */ /* 0x000fe40000000a00 */
[----:B------:R-:W-:Y:S01]  /*62e0*/  UIMAD UR4, UR6, UR4, URZ ;  /* 0x00000004060472a4 */ /* 0x000fe2000f8e023f */
[----:B------:R-:W-:Y:S01]  /*62f0*/  IMAD.WIDE.U32 R2, R0, c[0x0][0x300], R2 ;  /* 0x0000c00000027a25 */ /* 0x000fe200078e0002 */
[----:B------:R-:W-:Y:S01]  /*6300*/  IADD3 R5, R5, UR7, RZ ;  /* 0x0000000705057c10 */ /* 0x000fe2000fffe0ff */
[----:B------:R-:W-:Y:S02]  /*6310*/  ULDC.64 UR6, c[0x0][0x330] ;  /* 0x0000cc0000067ab9 */ /* 0x000fe40000000a00 */
[----:B------:R-:W-:-:S02]  /*6320*/  UIMAD UR6, UR8, UR6, URZ ;  /* 0x00000006080672a4 */ /* 0x000fc4000f8e023f */
[----:B------:R-:W-:Y:S01]  /*6330*/  IMAD.WIDE.U32 R8, R8, c[0x0][0x330], R4 ;  /* 0x0000cc0008087a25 */ /* 0x000fe200078e0004 */
[----:B------:R-:W-:Y:S02]  /*6340*/  UIMAD UR22, UR22, UR5, UR4 ;  /* 0x00000005161672a4 */ /* 0x000fe4000f8e0204 */
[----:B------:R-:W-:Y:S02]  /*6350*/  UIMAD UR6, UR23, UR7, UR6 ;  /* 0x00000007170672a4 */ /* 0x000fe4000f8e0206 */
[----:B------:R-:W-:Y:S01]  /*6360*/  LEA R4, P1, R8, c[0x0][0x310], 0x2 ;  /* 0x0000c40008047a11 */ /* 0x000fe200078210ff */
[----:B------:R-:W-:Y:S01]  /*6370*/  ULDC.64 UR4, c[0x0][0x308] ;  /* 0x0000c20000047ab9 */ /* 0x000fe20000000a00 */
[----:B------:R-:W-:Y:S01]  /*6380*/  IADD3 R3, R3, UR22, RZ ;  /* 0x0000001603037c10 */ /* 0x000fe2000fffe0ff */
[----:B------:R-:W-:Y:S01]  /*6390*/  UIMAD UR4, UR8, UR4, URZ ;  /* 0x00000004080472a4 */ /* 0x000fe2000f8e023f */
[----:B------:R-:W-:-:S03]  /*63a0*/  IADD3 R0, R9, UR6, RZ ;  /* 0x0000000609007c10 */ /* 0x000fc6000fffe0ff */
[----:B------:R-:W-:Y:S01]  /*63b0*/  UIMAD UR4, UR23, UR5, UR4 ;  /* 0x00000005170472a4 */ /* 0x000fe2000f8e0204 */
[----:B------:R-:W-:Y:S01]  /*63c0*/  LEA.HI.X R5, R8, c[0x0][0x314], R0, 0x2, P1 ;  /* 0x0000c50008057a11 */ /* 0x000fe200008f1400 */
[----:B------:R-:W-:-:S04]  /*63d0*/  IMAD.WIDE.U32 R6, R6, c[0x0][0x308], R2 ;  /* 0x0000c20006067a25 */ /* 0x000fc800078e0002 */
[----:B------:R-:W-:Y:S01]  /*63e0*/  RED.E.ADD.F32.FTZ.RN.STRONG.GPU [R4.64], R28 ;  /* 0x0000001c0400798e */ /* 0x000fe2000c10e79a */
[C---:B------:R-:W-:Y:S02]  /*63f0*/  LEA R2, P0, R6.reuse, c[0x0][0x2e8], 0x2 ;  /* 0x0000ba0006027a11 */ /* 0x040fe400078010ff */
[----:B------:R-:W-:Y:S01]  /*6400*/  IADD3 R3, R7, UR4, RZ ;  /* 0x0000000407037c10 */ /* 0x000fe2000fffe0ff */
[----:B------:R-:W-:Y:S03]  /*6410*/  RED.E.ADD.F32.FTZ.RN.STRONG.GPU [R4.64+0x400], R29 ;  /* 0x0004001d0400798e */ /* 0x000fe6000c10e79a */
        /* <DEDUP_REMOVED lines=96> */
.L_x_796:
        /* <DEDUP_REMOVED lines=14> */
.L_x_2307:


//--------------------- .text._ZN7cutlass13device_kernelIN5flash19enable_sm80_to_sm89INS1_16FlashAttnBwdSm80INS1_25CollectiveMainloopBwdSm80ILi2ELi1EN4cute5tupleIJNS5_1CILi64EEENS7_ILi96EEENS7_ILi128EEEEEENS_10bfloat16_tEfNS_4arch4Sm80ELb1ELb0ELb1ELb0ELb1ELb0ELb0ELb0ELi2ELi2ELi2ELi2ELb1EEENS1_24CollectiveEpilogueBwdGQAISB_fSE_Li256ELb0ELb1EEENS1_25SingleTileBwdLPTSchedulerILb0ELi96ELb1EEEEEEEEEvNT_6ParamsE --------------------------
	.section	.text._ZN7cutlass13device_kernelIN5flash19enable_sm80_to_sm89INS1_16FlashAttnBwdSm80INS1_25CollectiveMainloopBwdSm80ILi2ELi1EN4cute5tupleIJNS5_1CILi64EEENS7_ILi96EEENS7_ILi128EEEEEENS_10bfloat16_tEfNS_4arch4Sm80ELb1ELb0ELb1ELb0ELb1ELb0ELb0ELb0ELi2ELi2ELi2ELi2ELb1EEENS1_24CollectiveEpilogueBwdGQAISB_fSE_Li256ELb0ELb1EEENS1_25SingleTileBwdLPTSchedulerILb0ELi96ELb1EEEEEEEEEvNT_6ParamsE,"ax",@progbits
	.sectioninfo	@"SHI_REGISTERS=254"
	.align	128
.text._ZN7cutlass13device_kernelIN5flash19enable_sm80_to_sm89INS1_16FlashAttnBwdSm80INS1_25CollectiveMainloopBwdSm80ILi2ELi1EN4cute5tupleIJNS5_1CILi64EEENS7_ILi96EEENS7_ILi128EEEEEENS_10bfloat16_tEfNS_4arch4Sm80ELb1ELb0ELb1ELb0ELb1ELb0ELb0ELb0ELi2ELi2ELi2ELi2ELb1EEENS1_24CollectiveEpilogueBwdGQAISB_fSE_Li256ELb0ELb1EEENS1_25SingleTileBwdLPTSchedulerILb0ELi96ELb1EEEEEEEEEvNT_6ParamsE:
        .type           _ZN7cutlass13device_kernelIN5flash19enable_sm80_to_sm89INS1_16FlashAttnBwdSm80INS1_25CollectiveMainloopBwdSm80ILi2ELi1EN4cute5tupleIJNS5_1CILi64EEENS7_ILi96EEENS7_ILi128EEEEEENS_10bfloat16_tEfNS_4arch4Sm80ELb1ELb0ELb1ELb0ELb1ELb0ELb0ELb0ELi2ELi2ELi2ELi2ELb1EEENS1_24CollectiveEpilogueBwdGQAISB_fSE_Li256ELb0ELb1EEENS1_25SingleTileBwdLPTSchedulerILb0ELi96ELb1EEEEEEEEEvNT_6ParamsE,@function
        .size           _ZN7cutlass13device_kernelIN5flash19enable_sm80_to_sm89INS1_16FlashAttnBwdSm80INS1_25CollectiveMainloopBwdSm80ILi2ELi1EN4cute5tupleIJNS5_1CILi64EEENS7_ILi96EEENS7_ILi128EEEEEENS_10bfloat16_tEfNS_4arch4Sm80ELb1ELb0ELb1ELb0ELb1ELb0ELb0ELb0ELi2ELi2ELi2ELi2ELb1EEENS1_24CollectiveEpilogueBwdGQAISB_fSE_Li256ELb0ELb1EEENS1_25SingleTileBwdLPTSchedulerILb0ELi96ELb1EEEEEEEEEvNT_6ParamsE,(.L_x_2308 - _ZN7cutlass13device_kernelIN5flash19enable_sm80_to_sm89INS1_16FlashAttnBwdSm80INS1_25CollectiveMainloopBwdSm80ILi2ELi1EN4cute5tupleIJNS5_1CILi64EEENS7_ILi96EEENS7_ILi128EEEEEENS_10bfloat16_tEfNS_4arch4Sm80ELb1ELb0ELb1ELb0ELb1ELb0ELb0ELb0ELi2ELi2ELi2ELi2ELb1EEENS1_24CollectiveEpilogueBwdGQAISB_fSE_Li256ELb0ELb1EEENS1_25SingleTileBwdLPTSchedulerILb0ELi96ELb1EEEEEEEEEvNT_6ParamsE)
        .other          _ZN7cutlass13device_kernelIN5flash19enable_sm80_to_sm89INS1_16FlashAttnBwdSm80INS1_25CollectiveMainloopBwdSm80ILi2ELi1EN4cute5tupleIJNS5_1CILi64EEENS7_ILi96EEENS7_ILi128EEEEEENS_10bfloat16_tEfNS_4arch4Sm80ELb1ELb0ELb1ELb0ELb1ELb0ELb0ELb0ELi2ELi2ELi2ELi2ELb1EEENS1_24CollectiveEpilogueBwdGQAISB_fSE_Li256ELb0ELb1EEENS1_25SingleTileBwdLPTSchedulerILb0ELi96ELb1EEEEEEEEEvNT_6ParamsE,@"STO_CUDA_ENTRY STV_DEFAULT"
_ZN7cutlass13device_kernelIN5flash19enable_sm80_to_sm89INS1_16FlashAttnBwdSm80INS1_25CollectiveMainloopBwdSm80ILi2ELi1EN4cute5tupleIJNS5_1CILi64EEENS7_ILi96EEENS7_ILi128EEEEEENS_10bfloat16_tEfNS_4arch4Sm80ELb1ELb0ELb1ELb0ELb1ELb0ELb0ELb0ELi2ELi2ELi2ELi2ELb1EEENS1_24CollectiveEpilogueBwdGQAISB_fSE_Li256ELb0ELb1EEENS1_25SingleTileBwdLPTSchedulerILb0ELi96ELb1EEEEEEEEEvNT_6ParamsE:
        /* <DEDUP_REMOVED lines=28> */
.L_x_798:
[----:B------:R-:W-:Y:S02]  /*01c0*/  ULDC UR7, c[0x0][0x3b4] ;  /* 0x0000ed0000077ab9 */ /* 0x000fe40000000800 */
[----:B------:R-:W-:Y:S02]  /*01d0*/  UISETP.NE.AND UP0, UPT, UR7, 0x1, UPT ;  /* 0x000000010700788c */ /* 0x000fe4000bf05270 */
[----:B------:R-:W-:Y:S02]  /*01e0*/  ULDC.64 UR4, c[0x0][0x3b8] ;  /* 0x0000ee0000047ab9 */ /* 0x000fe40000000a00 */
[----:B------:R-:W-:Y:S02]  /*01f0*/  UIMAD.WIDE.U32 UR10, UR6, UR4, URZ ;  /* 0x00000004060a72a5 */ /* 0x000fe4000f8e003f */
[----:B------:R-:W-:-:S05]  /*0200*/  UMOV UR8, UR6 ;  /* 0x0000000600087c82 */ /* 0x000fca0008000000 */
[----:B------:R-:W-:-:S04]  /*0210*/  @UP0 USHF.R.U32.HI UR8, URZ, UR5, UR11 ;  /* 0x000000053f080299 */ /* 0x000fc8000801160b */
[----:B------:R-:W-:Y:S02]  /*0220*/  UIMAD UR7, UR8, UR7, URZ ;  /* 0x00000007080772a4 */ /* 0x000fe4000f8e023f */
.L_x_799:
        /* <DEDUP_REMOVED lines=14> */
.L_x_797:
        /* <DEDUP_REMOVED lines=20> */
.L_x_801:
[----:B------:R-:W-:Y:S02]  /*0450*/  ULDC UR7, c[0x0][0x3b4] ;  /* 0x0000ed0000077ab9 */ /* 0x000fe40000000800 */
[----:B------:R-:W-:Y:S02]  /*0460*/  UISETP.NE.AND UP0, UPT, UR7, 0x1, UPT ;  /* 0x000000010700788c */ /* 0x000fe4000bf05270 */
[----:B------:R-:W-:Y:S02]  /*0470*/  ULDC.64 UR4, c[0x0][0x3b8] ;  /* 0x0000ee0000047ab9 */ /* 0x000fe40000000a00 */
[----:B------:R-:W-:Y:S02]  /*0480*/  UIMAD.WIDE.U32 UR10, UR6, UR4, URZ ;  /* 0x00000004060a72a5 */ /* 0x000fe4000f8e003f */
[----:B------:R-:W-:-:S05]  /*0490*/  UMOV UR8, UR6 ;  /* 0x0000000600087c82 */ /* 0x000fca0008000000 */
[----:B------:R-:W-:-:S04]  /*04a0*/  @UP0 USHF.R.U32.HI UR8, URZ, UR5, UR11 ;  /* 0x000000053f080299 */ /* 0x000fc8000801160b */
[----:B------:R-:W-:Y:S02]  /*04b0*/  UIMAD UR7, UR8, UR7, URZ ;  /* 0x00000007080772a4 */ /* 0x000fe4000f8e023f */
.L_x_802:
        /* <DEDUP_REMOVED lines=13> */
.L_x_800:
        /* <DEDUP_REMOVED lines=552> */
.L_x_806:
        /* <DEDUP_REMOVED lines=226> */
.L_x_804:
        /* <DEDUP_REMOVED lines=443> */
.L_x_805:
        /* <DEDUP_REMOVED lines=247> */
.L_x_803:
[----:B------:R-:W-:Y:S05]  /*6150*/  @P1 EXIT ;  /* 0x000000000000194d */ /* 0x000fea0003800000 */
[----:B------:R-:W-:Y:S01]  /*6160*/  UMOV UR4, 0x1 ;  /* 0x0000000100047882 */ /* 0x000fe20000000000 */
[----:B------:R-:W-:Y:S01]  /*6170*/  BAR.SYNC.DEFER_BLOCKING 0x1, 0x100 ;  /* 0x0044000000007b1d */ /* 0x000fe20000010000 */
[----:B------:R-:W-:-:S05]  /*6180*/  ISETP.NE.AND P1, PT, R240, RZ, PT ;  /* 0x000000fff000720c */ /* 0x000fca0003f25270 */
[----:B------:R-:W-:Y:S01]  /*6190*/  ULDC.64 UR6, c[0x0][0x338] ;  /* 0x0000ce0000067ab9 */ /* 0x000fe20000000a00 */
[----:B------:R-:W-:Y:S01]  /*61a0*/  BSSY B0, `(.L_x_807) ;  /* 0x0000020000007945 */ /* 0x000fe20003800000 */
[----:B------:R-:W-:Y:S02]  /*61b0*/  UISETP.NE.AND UP0, UPT, UR4, UR6, UPT ;  /* 0x000000060400728c */ /* 0x000fe4000bf05270 */
[----:B------:R-:W-:Y:S02]  /*61c0*/  ULDC UR5, c[0x0][0x358] ;  /* 0x0000d60000057ab9 */ /* 0x000fe40000000800 */
[----:B------:R-:W-:Y:S02]  /*61d0*/  UIMAD.WIDE.U32 UR12, UR21, UR7, URZ ;  /* 0x00000007150c72a5 */ /* 0x000fe4000f8e003f */
[----:B------:R-:W-:Y:S02]  /*61e0*/  UIMAD UR7, UR20, UR5, URZ ;  /* 0x00000005140772a4 */ /* 0x000fe4000f8e023f */
[----:B------:R-:W-:-:S02]  /*61f0*/  ULDC UR11, c[0x0][0x2f4] ;  /* 0x0000bd00000b7ab9 */ /* 0x000fc40000000800 */
[----:B------:R-:W-:Y:S02]  /*6200*/  ULDC UR4, c[0x0][0x340] ;  /* 0x0000d00000047ab9 */ /* 0x000fe40000000800 */
[----:B------:R-:W-:Y:S02]  /*6210*/  UIMAD UR5, UR22, UR11, URZ ;  /* 0x0000000b160572a4 */ /* 0x000fe4000f8e023f */
[----:B------:R-:W-:Y:S02]  /*6220*/  UMOV UR8, UR21 ;  /* 0x0000001500087c82 */ /* 0x000fe40008000000 */
[----:B------:R-:W-:Y:S02]  /*6230*/  UIMAD UR11, UR7, UR11, URZ ;  /* 0x0000000b070b72a4 */ /* 0x000fe4000f8e023f */
[----:B------:R-:W-:Y:S02]  /*6240*/  @UP0 USHF.R.U32.HI UR8, URZ, UR4, UR13 ;  /* 0x000000043f080299 */ /* 0x000fe4000801160d */
[----:B------:R-:W-:-:S02]  /*6250*/  USHF.R.S32.HI UR4, URZ, 0x1f, UR5 ;  /* 0x0000001f3f047899 */ /* 0x000fc40008011405 */
[----:B------:R-:W-:Y:S02]  /*6260*/  USHF.R.S32.HI UR9, URZ, 0x1f, UR11 ;  /* 0x0000001f3f097899 */ /* 0x000fe4000801140b */
[----:B------:R-:W-:Y:S02]  /*6270*/  USHF.R.S32.HI UR10, URZ, 0x1f, UR8 ;  /* 0x0000001f3f0a7899 */ /* 0x000fe40008011408 */
[----:B------:R-:W-:-:S04]  /*6280*/  UIADD3 UR11, UP1, UP0, UR11, UR5, UR8 ;  /* 0x000000050b0b7290 */ /* 0x000fc8000f83e008 */
[----:B------:R-:W-:Y:S02]  /*6290*/  UIADD3.X UR9, UR9, UR4, UR10, UP1, UP0 ;  /* 0x0000000409097290 */ /* 0x000fe40008fe040a */
[----:B------:R-:W-:Y:S02]  /*62a0*/  USHF.L.U32 UR7, UR11, 0x2, URZ ;  /* 0x000000020b077899 */ /* 0x000fe4000800063f */
[----:B------:R-:W-:Y:S02]  /*62b0*/  ULDC.64 UR4, c[0x0][0x350] ;  /* 0x0000d40000047ab9 */ /* 0x000fe40000000a00 */
[----:B------:R-:W-:Y:S02]  /*62c0*/  USHF.L.U64.HI UR9, UR11, 0x2, UR9 ;  /* 0x000000020b097899 */ /* 0x000fe40008010209 */
[----:B------:R-:W-:Y:S02]  /*62d0*/  UIADD3 UR4, UP0, UR7, UR4, URZ ;  /* 0x0000000407047290 */ /* 0x000fe4000ff1e03f */
[----:B------:R-:W-:-:S02]  /*62e0*/  UIADD3 UR11, -UR8, URZ, URZ ;  /* 0x0000003f080b7290 */ /* 0x000fc4000fffe13f */
[----:B------:R-:W-:Y:S02]  /*62f0*/  UIADD3.X UR5, UR9, UR5, URZ, UP0, !UPT ;  /* 0x0000000509057290 */ /* 0x000fe400087fe43f */
[----:B------:R-:W-:Y:S01]  /*6300*/  UIMAD UR11, UR11, UR6, UR21 ;  /* 0x000000060b0b72a4 */ /* 0x000fe2000f8e0215 */
[----:B------:R-:W-:Y:S01]  /*6310*/  IMAD.U32 R4, RZ, RZ, UR4 ;  /* 0x00000004ff047e24 */ /* 0x000fe2000f8e00ff */
[----:B------:R-:W-:Y:S02]  /*6320*/  USHF.R.S32.HI UR6, URZ, 0x1f, UR22 ;  /* 0x0000001f3f067899 */ /* 0x000fe40008011416 */
[----:B------:R-:W-:Y:S01]  /*6330*/  MOV R5, UR5 ;  /* 0x0000000500057c02 */ /* 0x000fe20008000f00 */
[----:B------:R-:W-:Y:S05]  /*6340*/  @P1 BRA `(.L_x_808) ;  /* 0x0000005000001947 */ /* 0x000fea0003800000 */
.L_x_809:
[----:B------:R-:W2:Y:S01]  /*6350*/  LDG.E.STRONG.GPU R0, [R4.64] ;  /* 0x0000001804007981 */ /* 0x000ea2000c1ef900 */
[----:B------:R-:W-:Y:S01]  /*6360*/  YIELD ;  /* 0x0000000000007946 */ /* 0x000fe20003800000 */
[----:B--2---:R-:W-:Y:S01]  /*6370*/  ISETP.NE.AND P0, PT, R0, UR11, PT ;  /* 0x0000000b00007c0c */ /* 0x004fe2000bf05270 */
[----:B------:R-:W-:-:S12]  /*6380*/  CCTL.IVALL ;  /* 0x00000000ff00798f */ /* 0x000fd80002000000 */
[----:B------:R-:W-:Y:S05]  /*6390*/  @P0 BRA `(.L_x_809) ;  /* 0xffffffb000000947 */ /* 0x000fea000383ffff */
.L_x_808:
[----:B------:R-:W-:Y:S05]  /*63a0*/  BSYNC B0 ;  /* 0x0000000000007941 */ /* 0x000fea0003800000 */
.L_x_807:
[----:B------:R-:W-:Y:S01]  /*63b0*/  MOV R2, 0xffffffff ;  /* 0xffffffff00027802 */ /* 0x000fe20000000f00 */
[----:B------:R-:W-:Y:S05]  /*63c0*/  BRA.CONV ~URZ, `(.L_x_810) ;  /* 0x000000237f007947 */ /* 0x000fea000b800000 */
[----:B------:R-:W-:Y:S02]  /*63d0*/  MOV R0, 0x63f0 ;  /* 0x000063f000007802 */ /* 0x000fe40000000f00 */
[----:B------:R-:W-:Y:S05]  /*63e0*/  CALL.REL.NOINC `($__internal_4_$__cuda_sm70_warpsync) ;  /* 0x00000b1000007944 */ /* 0x000fea0003c00000 */
.L_x_810:
[----:B------:R-:W-:Y:S01]  /*63f0*/  UIMAD UR4, UR20, 0x3000, URZ ;  /* 0x00003000140478a4 */ /* 0x000fe2000f8e023f */
[----:B------:R-:W-:Y:S01]  /*6400*/  IMAD.U32 R0, RZ, RZ, UR8 ;  /* 0x00000008ff007e24 */ /* 0x000fe2000f8e00ff */
[----:B------:R-:W-:-:S06]  /*6410*/  NOP ;  /* 0x0000000000007918 */ /* 0x000fcc0000000000 */
[----:B------:R-:W-:Y:S01]  /*6420*/  USHF.R.S32.HI UR12, URZ, 0x1f, UR4 ;  /* 0x0000001f3f0c7899 */ /* 0x000fe20008011404 */
[C---:B------:R-:W-:Y:S02]  /*6430*/  IADD3 R6, P0, R240.reuse, UR4, RZ ;  /* 0x00000004f0067c10 */ /* 0x040fe4000ff1e0ff */
[----:B------:R-:W-:Y:S02]  /*6440*/  ULDC.64 UR4, c[0x0][0x328] ;  /* 0x0000ca0000047ab9 */ /* 0x000fe40000000a00 */
[----:B------:R-:W-:Y:S01]  /*6450*/  UIMAD UR4, UR10, UR4, URZ ;  /* 0x000000040a0472a4 */ /* 0x000fe2000f8e023f */
[----:B------:R-:W-:-:S03]  /*6460*/  LEA.HI.X.SX32 R7, R240, UR12, 0x1, P0 ;  /* 0x0000000cf0077c11 */ /* 0x000fc600080f0eff */
[----:B------:R-:W-:Y:S02]  /*6470*/  UIMAD UR12, UR8, UR5, UR4 ;  /* 0x00000005080c72a4 */ /* 0x000fe4000f8e0204 */
[----:B------:R-:W-:Y:S01]  /*6480*/  IMAD.WIDE.U32 R8, R0, c[0x0][0x328], R6 ;  /* 0x0000ca0000087a25 */ /* 0x000fe200078e0006 */
[----:B------:R-:W-:Y:S02]  /*6490*/  ULDC.64 UR4, c[0x0][0x330] ;  /* 0x0000cc0000047ab9 */ /* 0x000fe40000000a00 */
        /* <DEDUP_REMOVED lines=58> */
[----:B-1----:R-:W-:Y:S05]  /*6840*/  CALL.REL.NOINC `($__internal_4_$__cuda_sm70_warpsync) ;  /* 0x000006b000007944 */ /* 0x002fea0003c00000 */
.L_x_811:
        /* <DEDUP_REMOVED lines=12> */
.L_x_813:
[----:B------:R-:W-:Y:S05]  /*6910*/  BSYNC B0 ;  /* 0x0000000000007941 */ /* 0x000fea0003800000 */
.L_x_812:
[----:B------:R-:W-:Y:S01]  /*6920*/  ULDC.64 UR4, c[0x0][0x348] ;  /* 0x0000d20000047ab9 */ /* 0x000fe20000000a00 */
[----:B------:R-:W-:Y:S01]  /*6930*/  BSSY B0, `(.L_x_814) ;  /* 0x000000b000007945 */ /* 0x000fe20003800000 */
[----:B------:R-:W-:-:S04]  /*6940*/  UIADD3 UR4, UP0, UR7, UR4, URZ ;  /* 0x0000000407047290 */ /* 0x000fc8000ff1e03f */
[----:B------:R-:W-:Y:S02]  /*6950*/  UIADD3.X UR5, UR9, UR5, URZ, UP0, !UPT ;  /* 0x0000000509057290 */ /* 0x000fe400087fe43f */
[----:B--2---:R-:W-:-:S04]  /*6960*/  MOV R4, UR4 ;  /* 0x0000000400047c02 */ /* 0x004fc80008000f00 */
[----:B------:R-:W-:Y:S01]  /*6970*/  MOV R5, UR5 ;  /* 0x0000000500057c02 */ /* 0x000fe20008000f00 */
[----:B------:R-:W-:Y:S05]  /*6980*/  @P1 BRA `(.L_x_815) ;  /* 0x0000005000001947 */ /* 0x000fea0003800000 */
.L_x_816:
[----:B------:R-:W2:Y:S01]  /*6990*/  LDG.E.STRONG.GPU R0, [R4.64] ;  /* 0x0000001804007981 */ /* 0x000ea2000c1ef900 */
[----:B------:R-:W-:Y:S01]  /*69a0*/  YIELD ;  /* 0x0000000000007946 */ /* 0x000fe20003800000 */
[----:B--2---:R-:W-:Y:S01]  /*69b0*/  ISETP.NE.AND P0, PT, R0, UR11, PT ;  /* 0x0000000b00007c0c */ /* 0x004fe2000bf05270 */
[----:B------:R-:W-:-:S12]  /*69c0*/  CCTL.IVALL ;  /* 0x00000000ff00798f */ /* 0x000fd80002000000 */
[----:B------:R-:W-:Y:S05]  /*69d0*/  @P0 BRA `(.L_x_816) ;  /* 0xffffffb000000947 */ /* 0x000fea000383ffff */
.L_x_815:
[----:B------:R-:W-:Y:S05]  /*69e0*/  BSYNC B0 ;  /* 0x0000000000007941 */ /* 0x000fea0003800000 */
.L_x_814:
[----:B------:R-:W-:Y:S05]  /*69f0*/  BRA.CONV ~URZ, `(.L_x_817) ;  /* 0x000000237f007947 */ /* 0x000fea000b800000 */
[----:B------:R-:W-:Y:S02]  /*6a00*/  MOV R0, 0x6a20 ;  /* 0x00006a2000007802 */ /* 0x000fe40000000f00 */
[----:B-1----:R-:W-:Y:S05]  /*6a10*/  CALL.REL.NOINC `($__internal_4_$__cuda_sm70_warpsync) ;  /* 0x000004e000007944 */ /* 0x002fea0003c00000 */
.L_x_817:
[----:B------:R-:W-:Y:S01]  /*6a20*/  ULDC.64 UR4, c[0x0][0x300] ;  /* 0x0000c00000047ab9 */ /* 0x000fe20000000a00 */
[----:B------:R-:W-:Y:S01]  /*6a30*/  IMAD.U32 R0, RZ, RZ, UR8 ;  /* 0x00000008ff007e24 */ /* 0x000fe2000f8e00ff */
[----:B------:R-:W-:-:S03]  /*6a40*/  UIMAD UR4, UR10, UR4, URZ ;  /* 0x000000040a0472a4 */ /* 0x000fc6000f8e023f */
[----:B------:R-:W-:Y:S01]  /*6a50*/  IMAD.WIDE.U32 R8, R0, c[0x0][0x300], R6 ;  /* 0x0000c00000087a25 */ /* 0x000fe200078e0006 */
[----:B------:R-:W-:-:S03]  /*6a60*/  UIMAD UR12, UR8, UR5, UR4 ;  /* 0x00000005080c72a4 */ /* 0x000fc6000f8e0204 */
[----:B------:R-:W-:Y:S01]  /*6a70*/  ULDC.64 UR4, c[0x0][0x308] ;  /* 0x0000c20000047ab9 */ /* 0x000fe20000000a00 */
[----:B------:R-:W-:Y:S01]  /*6a80*/  IMAD.U32 R6, RZ, RZ, UR22 ;  /* 0x00000016ff067e24 */ /* 0x000fe2000f8e00ff */
        /* <DEDUP_REMOVED lines=58> */
[----:B-12---:R-:W-:Y:S05]  /*6e30*/  CALL.REL.NOINC `($__internal_4_$__cuda_sm70_warpsync) ;  /* 0x000000c000007944 */ /* 0x006fea0003c00000 */
.L_x_818:
        /* <DEDUP_REMOVED lines=12> */
        .weak           $__internal_4_$__cuda_sm70_warpsync
        .type           $__internal_4_$__cuda_sm70_warpsync,@function
        .size           $__internal_4_$__cuda_sm70_warpsync,(.L_x_2308 - $__internal_4_$__cuda_sm70_warpsync)
$__internal_4_$__cuda_sm70_warpsync:
[----:B------:R-:W-:Y:S01]  /*6f00*/  MOV R8, R0 ;  /* 0x0000000000087202 */ /* 0x000fe20000000f00 */
[----:B------:R-:W-:Y:S04]  /*6f10*/  WARPSYNC R2 ;  /* 0x0000000200007348 */ /* 0x000fe80003800000 */
[----:B------:R-:W-:-:S04]  /*6f20*/  MOV R9, 0x0 ;  /* 0x0000000000097802 */ /* 0x000fc80000000f00 */
[----:B------:R-:W-:Y:S05]  /*6f30*/  RET.REL.NODEC R8 `(_ZN7cutlass13device_kernelIN5flash19enable_sm80_to_sm89INS1_16FlashAttnBwdSm80INS1_25CollectiveMainloopBwdSm80ILi2ELi1EN4cute5tupleIJNS5_1CILi64EEENS7_ILi96EEENS7_ILi128EEEEEENS_10bfloat16_tEfNS_4arch4Sm80ELb1ELb0ELb1ELb0ELb1ELb0ELb0ELb0ELi2ELi2ELi2ELi2ELb1EEENS1_24CollectiveEpilogueBwdGQAISB_fSE_Li256ELb0ELb1EEENS1_25SingleTileBwdLPTSchedulerILb0ELi96ELb1EEEEEEEEEvNT_6ParamsE) ;  /* 0xffff90c008007950 */ /* 0x000fea0003c3ffff */
.L_x_819:
        /* <DEDUP_REMOVED lines=12> */
.L_x_2308:


//--------------------- .text._ZN7cutlass13device_kernelIN5flash19enable_sm80_to_sm89INS1_16FlashAttnBwdSm80INS1_25CollectiveMainloopBwdSm80ILi2ELi1EN4cute5tupleIJNS5_1CILi64EEENS7_ILi96EEENS7_ILi128EEEEEENS_10bfloat16_tEfNS_4arch4Sm80ELb1ELb0ELb1ELb1ELb0ELb0ELb0ELb0ELi2ELi2ELi2ELi2ELb1EEENS1_21CollectiveEpilogueBwdISB_SC_SE_Li256ELb1ELb0ELi4EEENS1_25SingleTileBwdLPTSchedulerILb1ELi96ELb0EEEEEEEEEvNT_6ParamsE --------------------------
	.section	.text._ZN7cutlass13device_kernelIN5flash19enable_sm80_to_sm89INS1_16FlashAttnBwdSm80INS1_25CollectiveMainloopBwdSm80ILi2ELi1EN4cute5tupleIJNS5_1CILi64EEENS7_ILi96EEENS7_ILi128EEEEEENS_10bfloat16_tEfNS_4arch4Sm80ELb1ELb0ELb1ELb1ELb0ELb0ELb0ELb0ELi2ELi2ELi2ELi2ELb1EEENS1_21CollectiveEpilogueBwdISB_SC_SE_Li256ELb1ELb0ELi4EEENS1_25SingleTileBwdLPTSchedulerILb1ELi96ELb0EEEEEEEEEvNT_6ParamsE,"ax",@progbits
	.sectioninfo	@"SHI_REGISTERS=254"
	.align	128
.text._ZN7cutlass13device_kernelIN5flash19enable_sm80_to_sm89INS1_16FlashAttnBwdSm80INS1_25CollectiveMainloopBwdSm80ILi2ELi1EN4cute5tupleIJNS5_1CILi64EEENS7_ILi96EEENS7_ILi128EEEEEENS_10bfloat16_tEfNS_4arch4Sm80ELb1ELb0ELb1ELb1ELb0ELb0ELb0ELb0ELi2ELi2ELi2ELi2ELb1EEENS1_21CollectiveEpilogueBwdISB_SC_SE_Li256ELb1ELb0ELi4EEENS1_25SingleTileBwdLPTSchedulerILb1ELi96ELb0EEEEEEEEEvNT_6ParamsE:
        .type           _ZN7cutlass13device_kernelIN5flash19enable_sm80_to_sm89INS1_16FlashAttnBwdSm80INS1_25CollectiveMainloopBwdSm80ILi2ELi1EN4cute5tupleIJNS5_1CILi64EEENS7_ILi96EEENS7_ILi128EEEEEENS_10bfloat16_tEfNS_4arch4Sm80ELb1ELb0ELb1ELb1ELb0ELb0ELb0ELb0ELi2ELi2ELi2ELi2ELb1EEENS1_21CollectiveEpilogueBwdISB_SC_SE_Li256ELb1ELb0ELi4EEENS1_25SingleTileBwdLPTSchedulerILb1ELi96ELb0EEEEEEEEEvNT_6ParamsE,@function
        .size           _ZN7cutlass13device_kernelIN5flash19enable_sm80_to_sm89INS1_16FlashAttnBwdSm80INS1_25CollectiveMainloopBwdSm80ILi2ELi1EN4cute5tupleIJNS5_1CILi64EEENS7_ILi96EEENS7_ILi128EEEEEENS_10bfloat16_tEfNS_4arch4Sm80ELb1ELb0ELb1ELb1ELb0ELb0ELb0ELb0ELi2ELi2ELi2ELi2ELb1EEENS1_21CollectiveEpilogueBwdISB_SC_SE_Li256ELb1ELb0ELi4EEENS1_25SingleTileBwdLPTSchedulerILb1ELi96ELb0EEEEEEEEEvNT_6ParamsE,(.L_x_2310 - _ZN7cutlass13device_kernelIN5flash19enable_sm80_to_sm89INS1_16FlashAttnBwdSm80INS1_25CollectiveMainloopBwdSm80ILi2ELi1EN4cute5tupleIJNS5_1CILi64EEENS7_ILi96EEENS7_ILi128EEEEEENS_10bfloat16_tEfNS_4arch4Sm80ELb1ELb0ELb1ELb1ELb0ELb0ELb0ELb0ELi2ELi2ELi2ELi2ELb1EEENS1_21CollectiveEpilogueBwdISB_SC_SE_Li256ELb1ELb0ELi4EEENS1_25SingleTileBwdLPTSchedulerILb1ELi96ELb0EEEEEEEEEvNT_6ParamsE)
        .other          _ZN7cutlass13device_kernelIN5flash19enable_sm80_to_sm89INS1_16FlashAttnBwdSm80INS1_25CollectiveMainloopBwdSm80ILi2ELi1EN4cute5tupleIJNS5_1CILi64EEENS7_ILi96EEENS7_ILi128EEEEEENS_10bfloat16_tEfNS_4arch4Sm80ELb1ELb0ELb1ELb1ELb0ELb0ELb0ELb0ELi2ELi2ELi2ELi2ELb1EEENS1_21CollectiveEpilogueBwdISB_SC_SE_Li256ELb1ELb0ELi4EEENS1_25SingleTileBwdLPTSchedulerILb1ELi96ELb0EEEEEEEEEvNT_6ParamsE,@"STO_CUDA_ENTRY STV_DEFAULT"
_ZN7cutlass13device_kernelIN5flash19enable_sm80_to_sm89INS1_16FlashAttnBwdSm80INS1_25CollectiveMainloopBwdSm80ILi2ELi1EN4cute5tupleIJNS5_1CILi64EEENS7_ILi96EEENS7_ILi128EEEEEENS_10bfloat16_tEfNS_4arch4Sm80ELb1ELb0ELb1ELb1ELb0ELb0ELb0ELb0ELi2ELi2ELi2ELi2ELb1EEENS1_21CollectiveEpilogueBwdISB_SC_SE_Li256ELb1ELb0ELi4EEENS1_25SingleTileBwdLPTSchedulerILb1ELi96ELb0EEEEEEEEEvNT_6ParamsE:
[----:B------:R-:W-:Y:S02]  /*0000*/  MOV R1, c[0x0][0x28] ;  /* 0x00000a0000017a02 */ /* 0x000fe40000000f00 */
[----:B------:R-:W1:Y:S01]  /*0010*/  S2R R233, SR_TID.X ;  /* 0x0000000000e97919 */ /* 0x000e620000002100 */
[----:B------:R-:W2:Y:S01]  /*0020*/  S2UR UR4, SR_CTAID.X ;  /* 0x00000000000479c3 */ /* 0x000ea20000002500 */
[----:B------:R-:W-:Y:S01]  /*0030*/  ULDC.64 UR18, c[0x0][0x118] ;  /* 0x0000460000127ab9 */ /* 0x000fe20000000a00 */
        /* <DEDUP_REMOVED lines=10> */
[----:B------:R-:W-:Y:S02]  /*00e0*/  @UP0 UMOV UR7, UR11 ;  /* 0x0000000b00070c82 */ /* 0x000fe40008000000 */
        /* <DEDUP_REMOVED lines=12> */
[----:B------:R-:W-:Y:S02]  /*01b0*/  @UP0 UMOV UR9, UR11 ;  /* 0x0000000b00090c82 */ /* 0x000fe40008000000 */
[----:B------:R-:W-:-:S04]  /*01c0*/  @UP0 USHF.R.U32.HI UR15, URZ, UR5, UR9 ;  /* 0x000000053f0f0299 */ /* 0x000fc80008011609 */
[----:B------:R-:W-:Y:S01]  /*01d0*/  UIMAD UR7, UR15, UR7, URZ ;  /* 0x000000070f0772a4 */ /* 0x000fe2000f8e023f */
[----:B------:R-:W-:Y:S05]  /*01e0*/  BRA `(.L_x_822) ;  /* 0x0000008000007947 */ /* 0x000fea0003800000 */
.L_x_821:
[----:B------:R-:W-:Y:S02]  /*01f0*/  ULDC UR7, c[0x0][0x3ac] ;  /* 0x0000eb0000077ab9 */ /* 0x000fe40000000800 */
[----:B------:R-:W-:Y:S02]  /*0200*/  UISETP.NE.AND UP0, UPT, UR7, 0x1, UPT ;  /* 0x000000010700788c */ /* 0x000fe4000bf05270 */
[----:B------:R-:W-:Y:S02]  /*0210*/  ULDC.64 UR4, c[0x0][0x3b0] ;  /* 0x0000ec0000047ab9 */ /* 0x000fe40000000a00 */
[----:B------:R-:W-:Y:S02]  /*0220*/  UIMAD.WIDE.U32 UR10, UR6, UR4, URZ ;  /* 0x00000004060a72a5 */ /* 0x000fe4000f8e003f */
[----:B------:R-:W-:-:S05]  /*0230*/  UMOV UR15, UR6 ;  /* 0x00000006000f7c82 */ /* 0x000fca0008000000 */
[----:B------:R-:W-:Y:S02]  /*0240*/  @UP0 UMOV UR9, UR11 ;  /* 0x0000000b00090c82 */ /* 0x000fe40008000000 */
[----:B------:R-:W-:-:S04]  /*0250*/  @UP0 USHF.R.U32.HI UR15, URZ, UR5, UR9 ;  /* 0x000000053f0f0299 */ /* 0x000fc80008011609 */
[----:B------:R-:W-:-:S04]  /*0260*/  UIMAD UR7, UR15, UR7, URZ ;  /* 0x000000070f0772a4 */ /* 0x000fc8000f8e023f */
.L_x_822:
[----:B------:R-:W-:Y:S01]  /*0270*/  UIADD3 UR9, UR6, -UR7, URZ ;  /* 0x8000000706097290 */ /* 0x000fe2000fffe03f */
[----:B------:R-:W-:Y:S01]  /*0280*/  ISETP.NE.U32.AND P0, PT, RZ, c[0x0][0x3e0], PT ;  /* 0x0000f800ff007a0c */ /* 0x000fe20003f05070 */
[----:B------:R-:W-:Y:S02]  /*0290*/  ULDC.64 UR4, c[0x0][0x3a8] ;  /* 0x0000ea0000047ab9 */ /* 0x000fe40000000a00 */
[----:B------:R-:W-:Y:S01]  /*02a0*/  ULDC.64 UR6, c[0x0][0x3a0] ;  /* 0x0000e80000067ab9 */ /* 0x000fe20000000a00 */
[----:B------:R-:W-:Y:S01]  /*02b0*/  ISETP.NE.AND.EX P0, PT, RZ, c[0x0][0x3e4], PT, P0 ;  /* 0x0000f900ff007a0c */ /* 0x000fe20003f05300 */
[----:B------:R-:W-:Y:S02]  /*02c0*/  UISETP.NE.AND UP0, UPT, UR6, 0x1, UPT ;  /* 0x000000010600788c */ /* 0x000fe4000bf05270 */
[----:B------:R-:W-:-:S04]  /*02d0*/  UIMAD UR5, UR8, UR5, UR9 ;  /* 0x00000005080572a4 */ /* 0x000fc8000f8e0209 */
[----:B------:R-:W-:-:S03]  /*02e0*/  UIMAD.WIDE.U32 UR8, UR5, UR7, URZ ;  /* 0x00000007050872a5 */ /* 0x000fc6000f8e003f */
[----:B------:R-:W-:-:S04]  /*02f0*/  UMOV UR13, UR5 ;  /* 0x00000005000d7c82 */ /* 0x000fc80008000000 */
[----:B------:R-:W-:Y:S02]  /*0300*/  @UP0 UMOV UR7, UR9 ;  /* 0x0000000900070c82 */ /* 0x000fe40008000000 */
[----:B------:R-:W-:-:S04]  /*0310*/  @UP0 USHF.R.U32.HI UR13, URZ, UR4, UR7 ;  /* 0x000000043f0d0299 */ /* 0x000fc80008011607 */
[----:B------:R-:W-:-:S04]  /*0320*/  UIADD3 UR14, -UR13, URZ, URZ ;  /* 0x0000003f0d0e7290 */ /* 0x000fc8000fffe13f */
[----:B------:R-:W-:Y:S01]  /*0330*/  UIMAD UR14, UR14, UR6, UR5 ;  /* 0x000000060e0e72a4 */ /* 0x000fe2000f8e0205 */
[----:B------:R-:W-:Y:S05]  /*0340*/  @!P0 BRA `(.L_x_823) ;  /* 0x0000008000008947 */ /* 0x000fea0003800000 */
[----:B------:R-:W-:Y:S02]  /*0350*/  UMOV UR4, 0x4 ;  /* 0x0000000400047882 */ /* 0x000fe40000000000 */
[----:B------:R-:W-:Y:S02]  /*0360*/  ULDC.64 UR6, c[0x0][0x3e0] ;  /* 0x0000f80000067ab9 */ /* 0x000fe40000000a00 */
[----:B------:R-:W-:-:S06]  /*0370*/  UIMAD.WIDE UR4, UR13, UR4, UR6 ;  /* 0x000000040d0472a5 */ /* 0x000fcc000f8e0206 */
[----:B------:R-:W-:Y:S02]  /*0380*/  MOV R2, UR4 ;  /* 0x0000000400027c02 */ /* 0x000fe40008000f00 */
[----:B------:R-:W-:-:S05]  /*0390*/  MOV R3, UR5 ;  /* 0x0000000500037c02 */ /* 0x000fca0008000f00 */
[----:B------:R-:W2:Y:S02]  /*03a0*/  LDG.E R2, [R2.64] ;  /* 0x0000001202027981 */ /* 0x000ea4000c1e1900 */
[----:B--2---:R1:W2:Y:S02]  /*03b0*/  R2UR UR4, R2 ;  /* 0x00000000020473c2 */ /* 0x0042a400000e0000 */
[----:B-12---:R-:W-:Y:S05]  /*03c0*/  BRA `(.L_x_824) ;  /* 0x000000f000007947 */ /* 0x006fea0003800000 */
.L_x_823:
[----:B------:R-:W-:-:S04]  /*03d0*/  ISETP.NE.U32.AND P0, PT, RZ, c[0x0][0x3d8], PT ;  /* 0x0000f600ff007a0c */ /* 0x000fc80003f05070 */
[----:B------:R-:W-:-:S13]  /*03e0*/  ISETP.NE.AND.EX P0, PT, RZ, c[0x0][0x3dc], PT, P0 ;  /* 0x0000f700ff007a0c */ /* 0x000fda0003f05300 */
[----:B------:R-:W-:Y:S05]  /*03f0*/  @!P0 BRA `(.L_x_825) ;  /* 0x000000b000008947 */ /* 0x000fea0003800000 */
[----:B------:R-:W-:Y:S02]  /*0400*/  UMOV UR4, 0x4 ;  /* 0x0000000400047882 */ /* 0x000fe40000000000 */
        /* <DEDUP_REMOVED lines=10> */
.L_x_825:
[----:B------:R-:W-:Y:S02]  /*04b0*/  ULDC UR4, c[0x0][0x3d4] ;  /* 0x0000f50000047ab9 */ /* 0x000fe40000000800 */
.L_x_824:
[----:B------:R-:W-:-:S04]  /*04c0*/  UIADD3 UR4, UR4, 0x5f, URZ ;  /* 0x0000005f04047890 */ /* 0x000fc8000fffe03f */
[----:B------:R-:W-:-:S04]  /*04d0*/  UIMAD.WIDE UR4, UR4, 0x2aaaaaab, URZ ;  /* 0x2aaaaaab040478a5 */ /* 0x000fc8000f8e023f */
[----:B------:R-:W-:-:S04]  /*04e0*/  USHF.R.U32.HI UR4, URZ, 0x1f, UR5 ;  /* 0x0000001f3f047899 */ /* 0x000fc80008011605 */
[----:B------:R-:W-:-:S04]  /*04f0*/  ULEA.HI.SX32 UR4, UR5, UR4, 0x1c ;  /* 0x0000000405047291 */ /* 0x000fc8000f8fe23f */
[----:B------:R-:W-:-:S04]  /*0500*/  UISETP.GE.AND UP0, UPT, UR15, UR4, UPT ;  /* 0x000000040f00728c */ /* 0x000fc8000bf06270 */
[----:B------:R-:W-:Y:S01]  /*0510*/  USEL UR13, UR13, 0xffffffff, !UP0 ;  /* 0xffffffff0d0d7887 */ /* 0x000fe2000c000000 */
[----:B------:R-:W-:Y:S05]  /*0520*/  BRA `(.L_x_826) ;  /* 0x0000049000007947 */ /* 0x000fea0003800000 */
.L_x_820:
        /* <DEDUP_REMOVED lines=22> */
.L_x_827:
        /* <DEDUP_REMOVED lines=8> */
.L_x_828:
        /* <DEDUP_REMOVED lines=22> */
.L_x_829:
        /* <DEDUP_REMOVED lines=14> */
.L_x_831:
[----:B------:R-:W-:Y:S02]  /*0950*/  ULDC UR4, c[0x0][0x3d4] ;  /* 0x0000f50000047ab9 */ /* 0x000fe40000000800 */
.L_x_830:
[----:B------:R-:W-:-:S04]  /*0960*/  UIADD3 UR4, UR4, 0x5f, URZ ;  /* 0x0000005f04047890 */ /* 0x000fc8000fffe03f */
[----:B------:R-:W-:-:S04]  /*0970*/  UIMAD.WIDE UR4, UR4, 0x2aaaaaab, URZ ;  /* 0x2aaaaaab040478a5 */ /* 0x000fc8000f8e023f */
[----:B------:R-:W-:-:S04]  /*0980*/  USHF.R.U32.HI UR4, URZ, 0x1f, UR5 ;  /* 0x0000001f3f047899 */ /* 0x000fc80008011605 */
[----:B------:R-:W-:-:S04]  /*0990*/  ULEA.HI.SX32 UR4, UR5, UR4, 0x1c ;  /* 0x0000000405047291 */ /* 0x000fc8000f8fe23f */
[----:B------:R-:W-:-:S04]  /*09a0*/  UISETP.GE.AND UP0, UPT, UR15, UR4, UPT ;  /* 0x000000040f00728c */ /* 0x000fc8000bf06270 */
[----:B------:R-:W-:-:S06]  /*09b0*/  USEL UR13, UR13, 0xffffffff, !UP0 ;  /* 0xffffffff0d0d7887 */ /* 0x000fcc000c000000 */
.L_x_826:
[----:B------:R-:W-:-:S13]  /*09c0*/  ISETP.LE.AND P0, PT, RZ, UR13, PT ;  /* 0x0000000dff007c0c */ /* 0x000fda000bf03270 */
[----:B------:R-:W-:Y:S05]  /*09d0*/  @!P0 EXIT ;  /* 0x000000000000894d */ /* 0x000fea0003800000 */
[----:B------:R-:W-:Y:S02]  /*09e0*/  ULDC.64 UR4, c[0x0][0x2c8] ;  /* 0x0000b20000047ab9 */ /* 0x000fe40000000a00 */
[----:B------:R-:W-:Y:S02]  /*09f0*/  UISETP.NE.U32.AND UP2, UPT, URZ, UR4, UPT ;  /* 0x000000043f00728c */ /* 0x000fe4000bf45070 */
[----:B------:R-:W-:Y:S02]  /*0a00*/  UMOV UR7, 0x4 ;  /* 0x0000000400077882 */ /* 0x000fe40000000000 */
[----:B------:R-:W-:Y:S02]  /*0a10*/  UISETP.NE.AND.EX UP2, UPT, URZ, UR5, UPT, UP2 ;  /* 0x000000053f00728c */ /* 0x000fe4000bf45320 */
[----:B------:R-:W-:Y:S02]  /*0a20*/  ULDC.64 UR8, c[0x0][0x2c8] ;  /* 0x0000b20000087ab9 */ /* 0x000fe40000000a00 */
[----:B------:R-:W-:-:S02]  /*0a30*/  UIMAD.WIDE UR8, UR13, UR7, UR8 ;  /* 0x000000070d0872a5 */ /* 0x000fc4000f8e0208 */
[----:B------:R-:W-:Y:S01]  /*0a40*/  PLOP3.LUT P2, PT, PT, PT, UP2, 0x80, 0x0 ;  /* 0x000000000000781c */ /* 0x000fe20003f4f028 */
[----:B------:R-:W-:Y:S02]  /*0a50*/  ULDC.64 UR4, c[0x0][0x2d8] ;  /* 0x0000b60000047ab9 */ /* 0x000fe40000000a00 */
[----:B------:R-:W-:Y:S01]  /*0a60*/  UISETP.NE.U32.AND UP0, UPT, URZ, UR4, UPT ;  /* 0x000000043f00728c */ /* 0x000fe2000bf05070 */
[----:B------:R-:W-:Y:S02]  /*0a70*/  IMAD.U32 R8, RZ, RZ, UR8 ;  /* 0x00000008ff087e24 */ /* 0x000fe4000f8e00ff */
[----:B------:R-:W-:Y:S01]  /*0a80*/  IMAD.U32 R9, RZ, RZ, UR9 ;  /* 0x00000009ff097e24 */ /* 0x000fe2000f8e00ff */
[----:B------:R-:W-:-:S06]  /*0a90*/  UISETP.NE.AND.EX UP0, UPT, URZ, UR5, UPT, UP0 ;  /* 0x000000053f00728c */ /* 0x000fcc000bf05300 */
[----:B------:R-:W2:Y:S01]  /*0aa0*/  @P2 LDG.E R3, [R8.64] ;  /* 0x0000001208032981 */ /* 0x000ea2000c1e1900 */
[----:B------:R-:W-:Y:S01]  /*0ab0*/  ULDC.64 UR4, c[0x0][0x2d8] ;  /* 0x0000b60000047ab9 */ /* 0x000fe20000000a00 */
[----:B------:R-:W-:-:S03]  /*0ac0*/  PLOP3.LUT P0, PT, PT, PT, UP0, 0x80, 0x0 ;  /* 0x000000000000781c */ /* 0x000fc60003f0f008 */
        /* <DEDUP_REMOVED lines=25> */
[----:B-12---:R-:W-:Y:S06]  /*0c60*/  @P0 BRA `(.L_x_832) ;  /* 0x0000006000000947 */ /* 0x006fec0003800000 */
[----:B------:R-:W-:Y:S05]  /*0c70*/  @!P2 BRA `(.L_x_832) ;  /* 0x000000500000a947 */ /* 0x000fea0003800000 */
[----:B------:R1:W2:Y:S04]  /*0c80*/  LDG.E R3, [R8.64] ;  /* 0x0000001208037981 */ /* 0x0002a8000c1e1900 */
[----:B-1----:R-:W3:Y:S01]  /*0c90*/  LDG.E R8, [R8.64+0x4] ;  /* 0x0000041208087981 */ /* 0x002ee2000c1e1900 */
[----:B--2---:R-:W1:Y:S08]  /*0ca0*/  R2UR UR12, R3 ;  /* 0x00000000030c73c2 */ /* 0x004e7000000e0000 */
[----:B---3--:R-:W1:Y:S02]  /*0cb0*/  R2UR UR4, R8 ;  /* 0x00000000080473c2 */ /* 0x008e6400000e0000 */
[----:B-1----:R-:W-:-:S06]  /*0cc0*/  UIADD3 UR12, -UR12, UR4, URZ ;  /* 0x000000040c0c7290 */ /* 0x002fcc000fffe13f */
.L_x_832:
[----:B------:R-:W-:-:S04]  /*0cd0*/  ISETP.NE.U32.AND P0, PT, RZ, c[0x0][0x2e0], PT ;  /* 0x0000b800ff007a0c */ /* 0x000fc80003f05070 */
[----:B------:R-:W-:-:S13]  /*0ce0*/  ISETP.NE.AND.EX P0, PT, RZ, c[0x0][0x2e4], PT, P0 ;  /* 0x0000b900ff007a0c */ /* 0x000fda0003f05300 */
[----:B------:R-:W-:Y:S05]  /*0cf0*/  @!P0 BRA `(.L_x_833) ;  /* 0x0000007000008947 */ /* 0x000fea0003800000 */
[----:B------:R-:W-:Y:S02]  /*0d00*/  ULDC.64 UR4, c[0x0][0x2e0] ;  /* 0x0000b80000047ab9 */ /* 0x000fe40000000a00 */
[----:B------:R-:W-:-:S06]  /*0d10*/  UIMAD.WIDE UR4, UR13, UR7, UR4 ;  /* 0x000000070d0472a5 */ /* 0x000fcc000f8e0204 */
[----:B------:R-:W-:Y:S02]  /*0d20*/  MOV R4, UR4 ;  /* 0x0000000400047c02 */ /* 0x000fe40008000f00 */
[----:B------:R-:W-:-:S05]  /*0d30*/  MOV R5, UR5 ;  /* 0x0000000500057c02 */ /* 0x000fca0008000f00 */
[----:B------:R-:W2:Y:S02]  /*0d40*/  LDG.E R4, [R4.64] ;  /* 0x0000001204047981 */ /* 0x000ea4000c1e1900 */
[----:B--2---:R1:W2:Y:S02]  /*0d50*/  R2UR UR20, R4 ;  /* 0x00000000041473c2 */ /* 0x0042a400000e0000 */
[----:B-12---:R-:W-:Y:S05]  /*0d60*/  BRA `(.L_x_834) ;  /* 0x0000006000007947 */ /* 0x006fea0003800000 */
.L_x_833:
[----:B------:R-:W-:Y:S05]  /*0d70*/  @!P1 BRA `(.L_x_834) ;  /* 0x0000005000009947 */ /* 0x000fea0003800000 */
[----:B------:R1:W2:Y:S04]  /*0d80*/  LDG.E R3, [R6.64] ;  /* 0x0000001206037981 */ /* 0x0002a8000c1e1900 */
[----:B-1----:R-:W3:Y:S01]  /*0d90*/  LDG.E R6, [R6.64+0x4] ;  /* 0x0000041206067981 */ /* 0x002ee2000c1e1900 */
[----:B--2---:R-:W1:Y:S08]  /*0da0*/  R2UR UR20, R3 ;  /* 0x00000000031473c2 */ /* 0x004e7000000e0000 */
[----:B---3--:R-:W1:Y:S02]  /*0db0*/  R2UR UR4, R6 ;  /* 0x00000000060473c2 */ /* 0x008e6400000e0000 */
[----:B-1----:R-:W-:-:S06]  /*0dc0*/  UIADD3 UR20, -UR20, UR4, URZ ;  /* 0x0000000414147290 */ /* 0x002fcc000fffe13f */
.L_x_834:
[----:B------:R-:W-:Y:S01]  /*0dd0*/  UIADD3 UR7, -UR20, UR12, URZ ;  /* 0x0000000c14077290 */ /* 0x000fe2000fffe13f */
[----:B------:R-:W-:Y:S01]  /*0de0*/  PLOP3.LUT P1, PT, PT, PT, PT, 0x80, 0x0 ;  /* 0x000000000000781c */ /* 0x000fe20003f2f070 */
[----:B------:R-:W-:Y:S01]  /*0df0*/  ULDC UR4, c[0x0][0x2a4] ;  /* 0x0000a90000047ab9 */ /* 0x000fe20000000800 */
[----:B------:R-:W-:Y:S01]  /*0e00*/  CS2R R122, SRZ ;  /* 0x00000000007a7805 */ /* 0x000fe2000001ff00 */
[----:B------:R-:W-:Y:S01]  /*0e10*/  UIMAD UR7, UR15, 0x60, UR7 ;  /* 0x000000600f0778a4 */ /* 0x000fe2000f8e0207 */
[----:B------:R-:W-:Y:S01]  /*0e20*/  CS2R R120, SRZ ;  /* 0x0000000000787805 */ /* 0x000fe2000001ff00 */
[----:B------:R-:W-:Y:S01]  /*0e30*/  UIADD3 UR5, UR12, 0x3f, URZ ;  /* 0x0000003f0c057890 */ /* 0x000fe2000fffe03f */
        /* <DEDUP_REMOVED lines=58> */
[----:B------:R-:W-:Y:S01]  /*11e0*/  ULDC.64 UR4, c[0x0][0x248] ;  /* 0x0000920000047ab9 */ /* 0x000fe20000000a00 */
[--C-:B------:R-:W-:Y:S01]  /*11f0*/  SHF.R.S32.HI R7, RZ, 0x1f, R233.reuse ;  /* 0x0000001fff077819 */ /* 0x100fe200000114e9 */
[----:B------:R-:W-:Y:S01]  /*1200*/  UISETP.NE.AND UP0, UPT, UR4, 0x1, UPT ;  /* 0x000000010400788c */ /* 0x000fe2000bf05270 */
[----:B------:R-:W-:Y:S01]  /*1210*/  SHF.R.S32.HI R6, RZ, 0x1f, R233 ;  /* 0x0000001fff067819 */ /* 0x000fe200000114e9 */
[----:B------:R-:W-:Y:S01]  /*1220*/  UIMAD.WIDE.U32 UR8, UR14, UR5, URZ ;  /* 0x000000050e0872a5 */ /* 0x000fe2000f8e003f */
[----:B------:R-:W-:Y:S01]  /*1230*/  LEA.HI R3, R7, R233, RZ, 0x3 ;  /* 0x000000e907037211 */ /* 0x000fe200078f18ff */
[----:B------:R-:W-:Y:S01]  /*1240*/  USHF.L.U32 UR8, UR6, 0x7, URZ ;  /* 0x0000000706087899 */ /* 0x000fe2000800063f */
[----:B------:R-:W-:Y:S01]  /*1250*/  IMAD.U32 R18, RZ, RZ, UR14 ;  /* 0x0000000eff127e24 */ /* 0x000fe2000f8e00ff */
[----:B------:R-:W-:Y:S01]  /*1260*/  ULDC UR4, c[0x0][0x250] ;  /* 0x0000940000047ab9 */ /* 0x000fe20000000800 */
[----:B------:R-:W-:Y:S01]  /*1270*/  LOP3.LUT R11, R3, 0xfffffff8, RZ, 0xc0, !PT ;  /* 0xfffffff8030b7812 */ /* 0x000fe200078ec0ff */
[----:B------:R-:W-:Y:S01]  /*1280*/  UMOV UR21, UR14 ;  /* 0x0000000e00157c82 */ /* 0x000fe20008000000 */
[----:B------:R-:W-:Y:S01]  /*1290*/  IMAD.U32 R22, RZ, RZ, UR14 ;  /* 0x0000000eff167e24 */ /* 0x000fe2000f8e00ff */
[C---:B------:R-:W-:Y:S01]  /*12a0*/  IADD3 R4, P0, R233.reuse, UR8, RZ ;  /* 0x00000008e9047c10 */ /* 0x040fe2000ff1e0ff */
[----:B------:R-:W-:Y:S01]  /*12b0*/  IMAD.U32 R5, RZ, RZ, UR8 ;  /* 0x00000008ff057e24 */ /* 0x000fe2000f8e00ff */
[----:B------:R-:W-:Y:S01]  /*12c0*/  @UP0 UMOV UR5, UR9 ;  /* 0x0000000900050c82 */ /* 0x000fe20008000000 */
[----:B------:R-:W-:Y:S01]  /*12d0*/  IMAD.IADD R11, R233, 0x1, -R11 ;  /* 0x00000001e90b7824 */ /* 0x000fe200078e0a0b */
[----:B------:R-:W-:Y:S01]  /*12e0*/  @UP0 USHF.R.U32.HI UR21, URZ, UR4, UR5 ;  /* 0x000000043f150299 */ /* 0x000fe20008011605 */
[----:B------:R-:W-:Y:S01]  /*12f0*/  SHF.R.S32.HI R235, RZ, 0x3, R3 ;  /* 0x00000003ffeb7819 */ /* 0x000fe20000011403 */
[----:B------:R-:W-:Y:S01]  /*1300*/  USHF.R.S32.HI UR8, URZ, 0x1f, UR6 ;  /* 0x0000001f3f087899 */ /* 0x000fe20008011406 */
[----:B------:R-:W-:Y:S01]  /*1310*/  LEA.HI.X.SX32 R5, R5, R6, 0x1, P0 ;  /* 0x0000000605057211 */ /* 0x000fe200000f0eff */
[----:B------:R-:W-:Y:S01]  /*1320*/  IMAD.SHL.U32 R6, R233, 0x4, RZ ;  /* 0x00000004e9067824 */ /* 0x000fe200078e00ff */
[----:B------:R-:W-:Y:S01]  /*1330*/  USHF.R.S32.HI UR17, URZ, 0x1f, UR21 ;  /* 0x0000001f3f117899 */ /* 0x000fe20008011415 */
[----:B------:R-:W-:Y:S01]  /*1340*/  IMAD.SHL.U32 R14, R11, 0x8, RZ ;  /* 0x000000080b0e7824 */ /* 0x000fe200078e00ff */
[----:B------:R-:W-:Y:S01]  /*1350*/  ULDC.64 UR4, c[0x0][0x1e0] ;  /* 0x0000780000047ab9 */ /* 0x000fe20000000a00 */
[----:B------:R-:W-:Y:S01]  /*1360*/  IMAD.U32 R8, RZ, RZ, UR21 ;  /* 0x00000015ff087e24 */ /* 0x000fe2000f8e00ff */
[C---:B------:R-:W-:Y:S01]  /*1370*/  IADD3 R12, P0, R6.reuse, UR6, RZ ;  /* 0x00000006060c7c10 */ /* 0x040fe2000ff1e0ff */
[----:B------:R-:W-:Y:S01]  /*1380*/  UIMAD UR4, UR17, UR4, URZ ;  /* 0x00000004110472a4 */ /* 0x000fe2000f8e023f */
[--C-:B------:R-:W-:Y:S01]  /*1390*/  SHF.R.S32.HI R15, RZ, 0x1f, R14.reuse ;  /* 0x0000001fff0f7819 */ /* 0x100fe2000001140e */
[----:B------:R-:W-:Y:S01]  /*13a0*/  USHF.R.S32.HI UR16, URZ, 0x1f, UR13 ;  /* 0x0000001f3f107899 */ /* 0x000fe2000801140d */
[----:B------:R-:W-:Y:S01]  /*13b0*/  LEA.HI.X.SX32 R13, R6, UR8, 0x1, P0 ;  /* 0x00000008060d7c11 */ /* 0x000fe200080f0eff */
[----:B------:R-:W-:Y:S01]  /*13c0*/  UIMAD UR7, UR21, UR5, UR4 ;  /* 0x00000005150772a4 */ /* 0x000fe2000f8e0204 */
[----:B------:R-:W-:Y:S01]  /*13d0*/  SHF.R.S32.HI R9, RZ, 0x1f, R235 ;  /* 0x0000001fff097819 */ /* 0x000fe200000114eb */
[----:B------:R-:W-:Y:S01]  /*13e0*/  USEL UR9, UR13, URZ, !UP1 ;  /* 0x0000003f0d097287 */ /* 0x000fe2000c800000 */
[----:B------:R-:W-:Y:S01]  /*13f0*/  IMAD.WIDE.U32 R26, R8, c[0x0][0x1e0], R14 ;  /* 0x00007800081a7a25 */ /* 0x000fe200078e000e */
[----:B------:R-:W-:Y:S01]  /*1400*/  USEL UR8, UR16, URZ, !UP1 ;  /* 0x0000003f10087287 */ /* 0x000fe2000c800000 */
[----:B------:R-:W-:Y:S01]  /*1410*/  IADD3 R10, -R235, UR20, RZ ;  /* 0x00000014eb0a7c10 */ /* 0x000fe2000fffe1ff */
[----:B------:R-:W-:Y:S01]  /*1420*/  ULDC.64 UR4, c[0x0][0x1e8] ;  /* 0x00007a0000047ab9 */ /* 0x000fe20000000a00 */
[--C-:B------:R-:W-:Y:S01]  /*1430*/  IMAD.WIDE.U32 R18, R18, c[0x0][0x270], R12.reuse ;  /* 0x00009c0012127a25 */ /* 0x100fe200078e000c */
[----:B------:R-:W-:Y:S01]  /*1440*/  IADD3 R27, R27, UR7, RZ ;  /* 0x000000071b1b7c10 */ /* 0x000fe2000fffe0ff */
[----:B------:R-:W-:Y:S01]  /*1450*/  UIMAD UR4, UR8, UR4, URZ ;  /* 0x00000004080472a4 */ /* 0x000fe2000f8e023f */
[----:B------:R-:W-:Y:S01]  /*1460*/  ISETP.GE.AND P5, PT, R14, c[0x0][0x1cc], PT ;  /* 0x000073000e007a0c */ /* 0x000fe20003fa6270 */
[----:B------:R-:W-:Y:S01]  /*1470*/  IMAD.WIDE.U32 R22, R22, c[0x0][0x288], R12 ;  /* 0x0000a20016167a25 */ /* 0x000fe200078e000c */
[----:B-----5:R-:W-:Y:S01]  /*1480*/  IADD3 R12, P0, R235, R2, RZ ;  /* 0x00000002eb0c7210 */ /* 0x020fe20007f1e0ff */
[----:B------:R-:W-:Y:S01]  /*1490*/  UIMAD UR4, UR9, UR5, UR4 ;  /* 0x00000005090472a4 */ /* 0x000fe2000f8e0204 */
[----:B------:R-:W-:Y:S01]  /*14a0*/  ISETP.GE.AND P6, PT, R14, c[0x0][0x19c], PT ;  /* 0x000067000e007a0c */ /* 0x000fe20003fc6270 */
[----:B------:R-:W-:Y:S01]  /*14b0*/  IMAD.U32 R6, RZ, RZ, UR9 ;  /* 0x00000009ff067e24 */ /* 0x000fe2000f8e00ff */
[----:B------:R-:W-:Y:S01]  /*14c0*/  LEA.HI.X.SX32 R13, R2, R9, 0x1, P0 ;  /* 0x00000009020d7211 */ /* 0x000fe200000f0eff */
[----:B------:R-:W-:Y:S01]  /*14d0*/  IMAD.U32 R16, RZ, RZ, UR15 ;  /* 0x0000000fff107e24 */ /* 0x000fe2000f8e00ff */
[----:B------:R-:W-:Y:S01]  /*14e0*/  ULDC.64 UR6, c[0x0][0x1d8] ;  /* 0x0000760000067ab9 */ /* 0x000fe20000000a00 */
[----:B------:R-:W-:Y:S01]  /*14f0*/  IMAD.U32 R20, RZ, RZ, UR14 ;  /* 0x0000000eff147e24 */ /* 0x000fe2000f8e00ff */
[----:B------:R-:W-:Y:S01]  /*1500*/  USHF.L.U32 UR23, UR6, 0x6, URZ ;  /* 0x0000000606177899 */ /* 0x000fe2000800063f */
[----:B------:R-:W-:Y:S01]  /*1510*/  IMAD.WIDE.U32 R26, R6, c[0x0][0x1e8], R26 ;  /* 0x00007a00061a7a25 */ /* 0x000fe200078e001a */
[----:B------:R-:W-:Y:S01]  /*1520*/  UMOV UR22, 0x6 ;  /* 0x0000000600167882 */ /* 0x000fe20000000000 */
[----:B------:R-:W-:Y:S01]  /*1530*/  ISETP.GE.AND P4, PT, R14, c[0x0][0x16c], PT ;  /* 0x00005b000e007a0c */ /* 0x000fe20003f86270 */
[----:B------:R-:W-:Y:S01]  /*1540*/  USHF.L.U64.HI UR7, UR6, UR22, UR7 ;  /* 0x0000001606077299 */ /* 0x000fe20008010207 */
[----:B------:R-:W-:Y:S01]  /*1550*/  IMAD.WIDE R16, R16, 0x60, R12 ;  /* 0x0000006010107825 */ /* 0x000fe200078e020c */
[----:B------:R-:W-:Y:S01]  /*1560*/  IADD3 R27, R27, UR4, RZ ;  /* 0x000000041b1b7c10 */ /* 0x000fe2000fffe0ff */
[----:B------:R-:W-:Y:S01]  /*1570*/  ULDC.64 UR4, c[0x0][0x1b0] ;  /* 0x00006c0000047ab9 */ /* 0x000fe20000000a00 */
[----:B------:R-:W-:Y:S01]  /*1580*/  IADD3 R13, R14, 0x40, RZ ;  /* 0x000000400e0d7810 */ /* 0x000fe20007ffe0ff */
[----:B------:R-:W-:Y:S01]  /*1590*/  IMAD.WIDE.U32 R20, R20, c[0x0][0x238], R4 ;  /* 0x00008e0014147a25 */ /* 0x000fe200078e0004 */
[----:B------:R-:W-:Y:S01]  /*15a0*/  LEA.HI R4, R7, R233, RZ, 0x6 ;  /* 0x000000e907047211 */ /* 0x000fe200078f30ff */
[----:B------:R-:W-:Y:S01]  /*15b0*/  UIMAD UR4, UR17, UR4, URZ ;  /* 0x00000004110472a4 */ /* 0x000fe2000f8e023f */
[----:B------:R-:W-:Y:S01]  /*15c0*/  ISETP.GE.AND P3, PT, R13, c[0x0][0x1cc], PT ;  /* 0x000073000d007a0c */ /* 0x000fe20003f66270 */
[----:B------:R-:W-:Y:S01]  /*15d0*/  IMAD.SHL.U32 R234, R235, 0x40, RZ ;  /* 0x00000040ebea7824 */ /* 0x000fe200078e00ff */
[----:B------:R-:W-:Y:S01]  /*15e0*/  SHF.R.S32.HI R4, RZ, 0x6, R4 ;  /* 0x00000006ff047819 */ /* 0x000fe20000011404 */
[----:B------:R-:W-:Y:S01]  /*15f0*/  IMAD.U32 R5, RZ, RZ, UR15 ;  /* 0x0000000fff057e24 */ /* 0x000fe2000f8e00ff */
[----:B------:R-:W-:Y:S01]  /*1600*/  UIMAD UR4, UR21, UR5, UR4 ;  /* 0x00000005150472a4 */ /* 0x000fe2000f8e0204 */
[----:B------:R-:W-:Y:S01]  /*1610*/  IMAD R2, R17, c[0x0][0x1d8], RZ ;  /* 0x0000760011027a24 */ /* 0x000fe200078e02ff */
[----:B------:R-:W-:Y:S01]  /*1620*/  LOP3.LUT R234, R234, 0x1c0, RZ, 0xc0, !PT ;  /* 0x000001c0eaea7812 */ /* 0x000fe200078ec0ff */
[----:B------:R-:W-:Y:S01]  /*1630*/  IMAD R5, R5, -0x60, R10 ;  /* 0xffffffa005057824 */ /* 0x000fe200078e020a */
[----:B------:R-:W-:Y:S01]  /*1640*/  USHF.R.S32.HI UR21, URZ, 0x1f, UR14 ;  /* 0x0000001f3f157899 */ /* 0x000fe2000801140e */
[----:B------:R-:W-:Y:S01]  /*1650*/  IMAD R2, R16, c[0x0][0x1dc], R2 ;  /* 0x0000770010027a24 */ /* 0x000fe200078e0202 */
[----:B------:R-:W-:Y:S01]  /*1660*/  LOP3.LUT R10, R234, 0x38, R14, 0xf8, !PT ;  /* 0x00000038ea0a7812 */ /* 0x000fe200078ef80e */
[----:B------:R-:W-:Y:S01]  /*1670*/  IMAD.WIDE.U32 R26, R16, c[0x0][0x1d8], R26 ;  /* 0x00007600101a7a25 */ /* 0x000fe200078e001a */
[----:B------:R-:W-:Y:S01]  /*1680*/  SHF.R.U32.HI R234, RZ, 0x3, R234 ;  /* 0x00000003ffea7819 */ /* 0x000fe200000116ea */
[----:B------:R-:W-:Y:S01]  /*1690*/  USEL UR16, UR16, URZ, !UP2 ;  /* 0x0000003f10107287 */ /* 0x000fe2000d000000 */
[----:B------:R-:W-:Y:S01]  /*16a0*/  ISETP.LT.OR P2, PT, R5, 0x1, P5 ;  /* 0x000000010500780c */ /* 0x000fe20002f41670 */
[----:B------:R-:W-:Y:S01]  /*16b0*/  IMAD.SHL.U32 R229, R4, 0x200, RZ ;  /* 0x0000020004e57824 */ /* 0x000fe200078e00ff */
[----:B------:R-:W-:Y:S01]  /*16c0*/  LEA R24, P0, R26, c[0x0][0x1c0], 0x1 ;  /* 0x000070001a187a11 */ /* 0x000fe200078008ff */
[----:B------:R-:W-:Y:S01]  /*16d0*/  IMAD.IADD R2, R27, 0x1, R2 ;  /* 0x000000011b027824 */ /* 0x000fe200078e0202 */
[----:B------:R-:W-:Y:S01]  /*16e0*/  ISETP.LT.OR P1, PT, R5, 0x1, P3 ;  /* 0x000000010500780c */ /* 0x000fe20001f21670 */
[----:B------:R-:W-:Y:S01]  /*16f0*/  IMAD.WIDE.U32 R28, R8, c[0x0][0x1b0], R14 ;  /* 0x00006c00081c7a25 */ /* 0x000fe200078e000e */
[----:B------:R-:W-:Y:S01]  /*1700*/  LOP3.LUT R234, R229, R10, R234, 0xf6, !PT ;  /* 0x0000000ae5ea7212 */ /* 0x000fe200078ef6ea */
[----:B------:R-:W-:Y:S01]  /*1710*/  USEL UR17, UR13, URZ, !UP2 ;  /* 0x0000003f0d117287 */ /* 0x000fe2000d000000 */
[----:B------:R-:W-:Y:S01]  /*1720*/  LEA.HI.X R25, R26, c[0x0][0x1c4], R2, 0x1, P0 ;  /* 0x000071001a197a11 */ /* 0x000fe200000f0c02 */
[----:B------:R-:W-:Y:S01]  /*1730*/  IMAD.SHL.U32 R10, R11, 0x40, RZ ;  /* 0x000000400b0a7824 */ /* 0x000fe200078e00ff */
[----:B------:R-:W-:Y:S01]  /*1740*/  IADD3 R2, P0, R235, R0, RZ ;  /* 0x00000000eb027210 */ /* 0x000fe20007f1e0ff */
[----:B------:R-:W-:Y:S01]  /*1750*/  IMAD.SHL.U32 R234, R234, 0x2, RZ ;  /* 0x00000002eaea7824 */ /* 0x000fe200078e00ff */
[----:B------:R-:W-:Y:S01]  /*1760*/  CS2R R130, SRZ ;  /* 0x0000000000827805 */ /* 0x000fe2000001ff00 */
[----:B------:R-:W-:Y:S01]  /*1770*/  IMAD.U32 R248, RZ, RZ, UR17 ;  /* 0x00000011fff87e24 */ /* 0x000fe2000f8e00ff */
[----:B------:R-:W-:Y:S01]  /*1780*/  LEA.HI.X.SX32 R0, R0, R9, 0x1, P0 ;  /* 0x0000000900007211 */ /* 0x000fe200000f0eff */
[----:B------:R-:W-:Y:S01]  /*1790*/  IMAD.U32 R9, RZ, RZ, UR23 ;  /* 0x00000017ff097e24 */ /* 0x000fe2000f8e00ff */
[----:B------:R-:W-:Y:S01]  /*17a0*/  @!PT LDS RZ, [RZ] ;  /* 0x00000000fffff984 */ /* 0x000fe20000000800 */
[----:B------:R-:W-:Y:S01]  /*17b0*/  @!PT LDS RZ, [RZ] ;  /* 0x00000000fffff984 */ /* 0x000fe20000000800 */
[----:B------:R-:W-:Y:S01]  /*17c0*/  @!PT LDS RZ, [RZ] ;  /* 0x00000000fffff984 */ /* 0x000fe20000000800 */
[----:B------:R1:W-:Y:S01]  /*17d0*/  LDGSTS.E.BYPASS.LTC128B.128 [R234+0x6080], [R24.64], !P2 ;  /* 0x0608000018ea7fae */ /* 0x0003e2000d101d52 */
[----:B------:R-:W-:Y:S01]  /*17e0*/  ISETP.LT.OR P2, PT, R5, 0x21, P5 ;  /* 0x000000210500780c */ /* 0x000fe20002f41670 */
[----:B------:R-:W-:Y:S01]  /*17f0*/  IMAD.WIDE.U32 R30, R2, c[0x0][0x208], R14 ;  /* 0x00008200021e7a25 */ /* 0x000fe200078e000e */
[----:B------:R-:W-:Y:S01]  /*1800*/  LOP3.LUT R10, R10, 0x1c0, RZ, 0xc0, !PT ;  /* 0x000001c00a0a7812 */ /* 0x000fe200078ec0ff */
[----:B------:R1:W-:Y:S01]  /*1810*/  LDGSTS.E.BYPASS.LTC128B.128 [R234+0x9080], [R24.64+0x80], !P1 ;  /* 0x0908008018ea7fae */ /* 0x0003e2000c901d52 */
[----:B------:R-:W-:Y:S01]  /*1820*/  IADD3 R26, P1, P0, R9, 0x80, R24 ;  /* 0x00000080091a7810 */ /* 0x000fe2000783e018 */
[----:B------:R-:W-:Y:S01]  /*1830*/  IMAD.MOV.U32 R206, RZ, RZ, 0x20 ;  /* 0x00000020ffce7424 */ /* 0x000fe200078e00ff */
[----:B------:R-:W-:Y:S01]  /*1840*/  LOP3.LUT R8, R10, 0x8, R3, 0xf8, !PT ;  /* 0x000000080a087812 */ /* 0x000fe200078ef803 */
[----:B------:R-:W-:Y:S01]  /*1850*/  IMAD.MOV.U32 R217, RZ, RZ, 0x40 ;  /* 0x00000040ffd97424 */ /* 0x000fe200078e00ff */
[----:B------:R-:W-:Y:S01]  /*1860*/  IADD3.X R27, RZ, UR7, R25, P1, P0 ;  /* 0x00000007ff1b7c10 */ /* 0x000fe20008fe0419 */
[----:B------:R-:W-:Y:S01]  /*1870*/  IMAD.MOV.U32 R224, RZ, RZ, 0x20 ;  /* 0x00000020ffe07424 */ /* 0x000fe200078e00ff */
[----:B------:R-:W-:Y:S01]  /*1880*/  SHF.R.U32.HI R10, RZ, 0x3, R10 ;  /* 0x00000003ff0a7819 */ /* 0x000fe2000001160a */
[----:B------:R-:W-:Y:S01]  /*1890*/  IMAD.MOV.U32 R226, RZ, RZ, 0x10 ;  /* 0x00000010ffe27424 */ /* 0x000fe200078e00ff */
[----:B------:R-:W-:Y:S01]  /*18a0*/  IADD3 R9, R29, UR4, RZ ;  /* 0x000000041d097c10 */ /* 0x000fe2000fffe0ff */
[----:B------:R-:W-:Y:S01]  /*18b0*/  ULDC.64 UR4, c[0x0][0x1b8] ;  /* 0x00006e0000047ab9 */ /* 0x000fe20000000a00 */
[----:B------:R-:W-:Y:S01]  /*18c0*/  LOP3.LUT R229, R229, R8, R10, 0xf6, !PT ;  /* 0x00000008e5e57212 */ /* 0x000fe200078ef60a */
[----:B------:R-:W-:Y:S01]  /*18d0*/  IMAD.MOV.U32 R8, RZ, RZ, R28 ;  /* 0x000000ffff087224 */ /* 0x000fe200078e001c */
[----:B------:R-:W-:Y:S01]  /*18e0*/  UIMAD UR4, UR8, UR4, URZ ;  /* 0x00000004080472a4 */ /* 0x000fe2000f8e023f */
[----:B------:R-:W-:Y:S01]  /*18f0*/  ISETP.LT.OR P5, PT, R5, 0x41, P5 ;  /* 0x000000410500780c */ /* 0x000fe20002fa1670 */
[----:B------:R-:W-:Y:S01]  /*1900*/  IMAD.WIDE.U32 R28, R2, c[0x0][0x178], R14 ;  /* 0x00005e00021c7a25 */ /* 0x000fe200078e000e */
[----:B------:R-:W-:Y:S01]  /*1910*/  ISETP.GE.AND P1, PT, R14, c[0x0][0x1fc], PT ;  /* 0x00007f000e007a0c */ /* 0x000fe20003f26270 */
[----:B------:R-:W-:Y:S01]  /*1920*/  UIMAD UR4, UR9, UR5, UR4 ;  /* 0x00000005090472a4 */ /* 0x000fe2000f8e0204 */
[----:B------:R-:W-:Y:S01]  /*1930*/  CS2R R128, SRZ ;  /* 0x0000000000807805 */ /* 0x000fe2000001ff00 */
[----:B------:R-:W-:Y:S01]  /*1940*/  IMAD.WIDE.U32 R8, R6, c[0x0][0x1b8], R8 ;  /* 0x00006e0006087a25 */ /* 0x000fe200078e0008 */
[----:B------:R-:W-:Y:S01]  /*1950*/  ULDC.64 UR8, c[0x0][0x208] ;  /* 0x0000820000087ab9 */ /* 0x000fe20000000a00 */
[----:B------:R-:W-:Y:S01]  /*1960*/  SEL R244, RZ, 0x1, P1 ;  /* 0x00000001fff47807 */ /* 0x000fe20000800000 */
[----:B------:R-:W-:Y:S01]  /*1970*/  USHF.L.U64.HI UR27, UR8, UR22, UR9 ;  /* 0x00000016081b7299 */ /* 0x000fe20008010209 */
[C---:B------:R-:W-:Y:S01]  /*1980*/  IMAD R6, R0.reuse, c[0x0][0x178], RZ ;  /* 0x00005e0000067a24 */ /* 0x040fe200078e02ff */
[----:B------:R-:W-:Y:S01]  /*1990*/  IADD3 R9, R9, UR4, RZ ;  /* 0x0000000409097c10 */ /* 0x000fe2000fffe0ff */
[----:B------:R-:W-:Y:S01]  /*19a0*/  IMAD R0, R0, c[0x0][0x208], RZ ;  /* 0x0000820000007a24 */ /* 0x000fe200078e02ff */
[----:B------:R-:W-:Y:S01]  /*19b0*/  ULDC.64 UR4, c[0x0][0x180] ;  /* 0x0000600000047ab9 */ /* 0x000fe20000000a00 */
[----:B-1----:R-:W-:Y:S01]  /*19c0*/  IADD3 R24, P0, R24, UR23, RZ ;  /* 0x0000001718187c10 */ /* 0x002fe2000ff1e0ff */
[C---:B------:R-:W-:Y:S01]  /*19d0*/  IMAD R6, R2.reuse, c[0x0][0x17c], R6 ;  /* 0x00005f0002067a24 */ /* 0x040fe200078e0206 */
[----:B------:R-:W-:Y:S01]  /*19e0*/  UIMAD UR4, UR21, UR4, URZ ;  /* 0x00000004150472a4 */ /* 0x000fe2000f8e023f */
[----:B------:R-:W-:Y:S01]  /*19f0*/  IMAD R0, R2, c[0x0][0x20c], R0 ;  /* 0x0000830002007a24 */ /* 0x000fe200078e0200 */
[----:B------:R-:W-:Y:S01]  /*1a00*/  IADD3.X R25, R25, UR7, RZ, P0, !PT ;  /* 0x0000000719197c10 */ /* 0x000fe200087fe4ff */
[----:B------:R-:W-:Y:S01]  /*1a10*/  IMAD R2, R17, c[0x0][0x1a8], RZ ;  /* 0x00006a0011027a24 */ /* 0x000fe200078e02ff */
[----:B------:R-:W-:Y:S01]  /*1a20*/  ISETP.GE.AND P0, PT, R14, c[0x0][0x1fc], PT ;  /* 0x00007f000e007a0c */ /* 0x000fe20003f06270 */
[C---:B------:R-:W-:Y:S01]  /*1a30*/  IMAD.WIDE.U32 R8, R16.reuse, c[0x0][0x1a8], R8 ;  /* 0x00006a0010087a25 */ /* 0x040fe200078e0008 */
[----:B------:R-:W-:Y:S01]  /*1a40*/  UIMAD UR25, UR14, UR5, UR4 ;  /* 0x000000050e1972a4 */ /* 0x000fe2000f8e0204 */
[----:B------:R1:W-:Y:S01]  /*1a50*/  LDGSTS.E.BYPASS.LTC128B.128 [R234+0x7080], [R24.64], !P2 ;  /* 0x0708000018ea7fae */ /* 0x0003e2000d101d52 */
[----:B------:R-:W-:Y:S01]  /*1a60*/  USHF.R.S32.HI UR9, URZ, 0x1f, UR11 ;  /* 0x0000001f3f097899 */ /* 0x000fe2000801140b */
[----:B------:R-:W-:Y:S01]  /*1a70*/  IMAD R2, R16, c[0x0][0x1ac], R2 ;  /* 0x00006b0010027a24 */ /* 0x000fe200078e0202 */
[----:B------:R-:W-:Y:S01]  /*1a80*/  ULDC.64 UR4, c[0x0][0x218] ;  /* 0x0000860000047ab9 */ /* 0x000fe20000000a00 */
[----:B------:R-:W-:Y:S01]  /*1a90*/  IMAD.IADD R31, R31, 0x1, R0 ;  /* 0x000000011f1f7824 */ /* 0x000fe200078e0200 */
[----:B------:R-:W-:Y:S01]  /*1aa0*/  UIMAD UR26, UR16, UR4, URZ ;  /* 0x00000004101a72a4 */ /* 0x000fe2000f8e023f */
[----:B------:R-:W-:Y:S01]  /*1ab0*/  IMAD.IADD R2, R9, 0x1, R2 ;  /* 0x0000000109027824 */ /* 0x000fe200078e0202 */
[----:B------:R-:W-:Y:S01]  /*1ac0*/  CS2R R126, SRZ ;  /* 0x00000000007e7805 */ /* 0x000fe2000001ff00 */
[----:B------:R-:W-:Y:S01]  /*1ad0*/  IMAD.U32 R0, RZ, RZ, UR14 ;  /* 0x0000000eff007e24 */ /* 0x000fe2000f8e00ff */
[----:B------:R-:W-:Y:S01]  /*1ae0*/  UIMAD UR26, UR17, UR5, UR26 ;  /* 0x00000005111a72a4 */ /* 0x000fe2000f8e021a */
[----:B------:R-:W-:Y:S01]  /*1af0*/  IMAD.IADD R29, R29, 0x1, R6 ;  /* 0x000000011d1d7824 */ /* 0x000fe200078e0206 */
[----:B------:R-:W-:Y:S01]  /*1b00*/  CS2R R124, SRZ ;  /* 0x00000000007c7805 */ /* 0x000fe2000001ff00 */
[----:B------:R-:W-:Y:S01]  /*1b10*/  IMAD.WIDE.U32 R30, R0, c[0x0][0x210], R30 ;  /* 0x00008400001e7a25 */ /* 0x000fe200078e001e */
[----:B------:R-:W-:Y:S01]  /*1b20*/  CS2R R122, SRZ ;  /* 0x00000000007a7805 */ /* 0x000fe2000001ff00 */
[----:B------:R-:W-:Y:S01]  /*1b30*/  CS2R R120, SRZ ;  /* 0x0000000000787805 */ /* 0x000fe2000001ff00 */
[----:B------:R-:W-:Y:S01]  /*1b40*/  CS2R R118, SRZ ;  /* 0x0000000000767805 */ /* 0x000fe2000001ff00 */
[----:B------:R-:W-:Y:S01]  /*1b50*/  IMAD.MOV.U32 R236, RZ, RZ, R30 ;  /* 0x000000ffffec7224 */ /* 0x000fe200078e001e */
[----:B------:R-:W-:Y:S01]  /*1b60*/  CS2R R116, SRZ ;  /* 0x0000000000747805 */ /* 0x000fe2000001ff00 */
[----:B------:R-:W-:Y:S01]  /*1b70*/  IMAD.U32 R16, RZ, RZ, UR14 ;  /* 0x0000000eff107e24 */ /* 0x000fe2000f8e00ff */
[----:B------:R-:W-:Y:S01]  /*1b80*/  CS2R R114, SRZ ;  /* 0x0000000000727805 */ /* 0x000fe2000001ff00 */
[----:B------:R-:W-:Y:S01]  /*1b90*/  IMAD.SHL.U32 R229, R229, 0x2, RZ ;  /* 0x00000002e5e57824 */ /* 0x000fe200078e00ff */
[----:B------:R-:W-:Y:S01]  /*1ba0*/  CS2R R112, SRZ ;  /* 0x0000000000707805 */ /* 0x000fe2000001ff00 */
[----:B------:R-:W-:Y:S01]  /*1bb0*/  IMAD.WIDE.U32 R16, R16, c[0x0][0x180], R28 ;  /* 0x0000600010107a25 */ /* 0x000fe200078e001c */
[----:B------:R-:W-:Y:S01]  /*1bc0*/  CS2R R110, SRZ ;  /* 0x00000000006e7805 */ /* 0x000fe2000001ff00 */
[----:B------:R-:W-:Y:S01]  /*1bd0*/  CS2R R108, SRZ ;  /* 0x00000000006c7805 */ /* 0x000fe2000001ff00 */
[----:B------:R-:W-:Y:S01]  /*1be0*/  CS2R R106, SRZ ;  /* 0x00000000006a7805 */ /* 0x000fe2000001ff00 */
[----:B------:R-:W-:Y:S01]  /*1bf0*/  IMAD.MOV.U32 R225, RZ, RZ, 0x10 ;  /* 0x00000010ffe17424 */ /* 0x000fe200078e00ff */
[----:B-1----:R-:W-:Y:S01]  /*1c00*/  IADD3 R24, P2, R24, UR23, RZ ;  /* 0x0000001718187c10 */ /* 0x002fe2000ff5e0ff */
[----:B------:R-:W-:Y:S01]  /*1c10*/  CS2R R104, SRZ ;  /* 0x0000000000687805 */ /* 0x000fe2000001ff00 */
[----:B------:R-:W-:Y:S01]  /*1c20*/  IADD3 R17, R17, UR25, RZ ;  /* 0x0000001911117c10 */ /* 0x000fe2000fffe0ff */
[----:B------:R-:W-:Y:S01]  /*1c30*/  CS2R R102, SRZ ;  /* 0x0000000000667805 */ /* 0x000fe2000001ff00 */
[----:B------:R-:W-:Y:S01]  /*1c40*/  IADD3.X R25, R25, UR7, RZ, P2, !PT ;  /* 0x0000000719197c10 */ /* 0x000fe200097fe4ff */
[----:B------:R-:W-:Y:S01]  /*1c50*/  ULDC.64 UR6, c[0x0][0x1a8] ;  /* 0x00006a0000067ab9 */ /* 0x000fe20000000a00 */
[C---:B------:R-:W-:Y:S01]  /*1c60*/  ISETP.LT.OR P2, PT, R5.reuse, 0x21, P3 ;  /* 0x000000210500780c */ /* 0x040fe20001f41670 */
[----:B------:R-:W-:Y:S01]  /*1c70*/  USHF.L.U64.HI UR23, UR6, UR22, UR7 ;  /* 0x0000001606177299 */ /* 0x000fe20008010207 */
[----:B------:R-:W-:Y:S01]  /*1c80*/  ISETP.LT.OR P3, PT, R5, 0x41, P3 ;  /* 0x000000410500780c */ /* 0x000fe20001f61670 */
[----:B------:R-:W-:Y:S01]  /*1c90*/  USHF.L.U32 UR24, UR6, 0x6, URZ ;  /* 0x0000000606187899 */ /* 0x000fe2000800063f */
[----:B------:R-:W-:Y:S01]  /*1ca0*/  IMAD.WIDE.U32 R238, R248, c[0x0][0x188], R16 ;  /* 0x00006200f8ee7a25 */ /* 0x000fe200078e0010 */
[----:B------:R-:W-:Y:S01]  /*1cb0*/  USHF.L.U32 UR22, UR8, 0x6, URZ ;  /* 0x0000000608167899 */ /* 0x000fe2000800063f */
[----:B------:R-:W-:Y:S01]  /*1cc0*/  CS2R R100, SRZ ;  /* 0x0000000000647805 */ /* 0x000fe2000001ff00 */
[----:B------:R-:W-:Y:S01]  /*1cd0*/  ULDC.64 UR6, c[0x0][0x210] ;  /* 0x0000840000067ab9 */ /* 0x000fe20000000a00 */
[----:B------:R-:W-:Y:S01]  /*1ce0*/  CS2R R98, SRZ ;  /* 0x0000000000627805 */ /* 0x000fe2000001ff00 */
[----:B------:R-:W-:Y:S01]  /*1cf0*/  UIMAD UR6, UR21, UR6, URZ ;  /* 0x00000006150672a4 */ /* 0x000fe2000f8e023f */
[----:B------:R-:W-:Y:S01]  /*1d00*/  CS2R R96, SRZ ;  /* 0x0000000000607805 */ /* 0x000fe2000001ff00 */
[----:B------:R-:W-:Y:S01]  /*1d10*/  IMAD.U32 R0, RZ, RZ, UR22 ;  /* 0x00000016ff007e24 */ /* 0x000fe2000f8e00ff */
[----:B------:R-:W-:Y:S01]  /*1d20*/  CS2R R94, SRZ ;  /* 0x00000000005e7805 */ /* 0x000fe2000001ff00 */
[----:B------:R1:W-:Y:S01]  /*1d30*/  LDGSTS.E.BYPASS.LTC128B.128 [R234+0xa080], [R26.64], !P2 ;  /* 0x0a0800001aea7fae */ /* 0x0003e2000d101d52 */
[C---:B------:R-:W-:Y:S01]  /*1d40*/  LEA R14, P2, R8.reuse, c[0x0][0x190], 0x1 ;  /* 0x00006400080e7a11 */ /* 0x040fe200078408ff */
[----:B------:R-:W-:Y:S01]  /*1d50*/  UIMAD UR4, UR14, UR7, UR6 ;  /* 0x000000070e0472a4 */ /* 0x000fe2000f8e0206 */
[----:B------:R-:W-:Y:S01]  /*1d60*/  CS2R R92, SRZ ;  /* 0x00000000005c7805 */ /* 0x000fe2000001ff00 */
[----:B------:R2:W-:Y:S01]  /*1d70*/  LDGSTS.E.BYPASS.LTC128B.128 [R234+0x8080], [R24.64], !P5 ;  /* 0x0808000018ea7fae */ /* 0x0005e2000e901d52 */
[----:B------:R-:W-:Y:S01]  /*1d80*/  ISETP.GE.AND P5, PT, R13, c[0x0][0x19c], PT ;  /* 0x000067000d007a0c */ /* 0x000fe20003fa6270 */
[----:B------:R-:W-:Y:S01]  /*1d90*/  ULDC.64 UR6, c[0x0][0x188] ;  /* 0x0000620000067ab9 */ /* 0x000fe20000000a00 */
[----:B------:R-:W-:Y:S01]  /*1da0*/  LEA.HI.X R15, R8, c[0x0][0x194], R2, 0x1, P2 ;  /* 0x00006500080f7a11 */ /* 0x000fe200010f0c02 */
[----:B------:R2:W-:Y:S01]  /*1db0*/  LDGSTS.E.BYPASS.LTC128B.128 [R234+0xb080], [R24.64+0x80], !P3 ;  /* 0x0b08008018ea7fae */ /* 0x0005e2000d901d52 */
[C---:B------:R-:W-:Y:S01]  /*1dc0*/  ISETP.LT.OR P3, PT, R5.reuse, 0x1, P6 ;  /* 0x000000010500780c */ /* 0x040fe20003761670 */
[----:B------:R-:W-:Y:S01]  /*1dd0*/  IMAD.U32 R2, RZ, RZ, UR24 ;  /* 0x00000018ff027e24 */ /* 0x000fe2000f8e00ff */
[----:B------:R-:W-:Y:S01]  /*1de0*/  ISETP.LT.OR P2, PT, R5, 0x1, P5 ;  /* 0x000000010500780c */ /* 0x000fe20002f41670 */
[----:B------:R-:W0:Y:S01]  /*1df0*/  LDGDEPBAR ;  /* 0x00000000000079af */ /* 0x000e220000000000 */
[----:B------:R-:W-:Y:S01]  /*1e00*/  IADD3 R237, R31, UR4, RZ ;  /* 0x000000041fed7c10 */ /* 0x000fe2000fffe0ff */
[----:B------:R-:W-:Y:S01]  /*1e10*/  ULDC.64 UR4, c[0x0][0x178] ;  /* 0x00005e0000047ab9 */ /* 0x000fe20000000a00 */
[----:B------:R-:W-:Y:S01]  /*1e20*/  CS2R R90, SRZ ;  /* 0x00000000005a7805 */ /* 0x000fe2000001ff00 */
[----:B------:R-:W-:Y:S01]  /*1e30*/  UIMAD.WIDE.U32 UR28, UR11, UR4, URZ ;  /* 0x000000040b1c72a5 */ /* 0x000fe2000f8e003f */
[----:B------:R-:W-:Y:S01]  /*1e40*/  CS2R R88, SRZ ;  /* 0x0000000000587805 */ /* 0x000fe2000001ff00 */
[----:B------:R-:W-:Y:S01]  /*1e50*/  IMAD.WIDE.U32 R236, R248, c[0x0][0x218], R236 ;  /* 0x00008600f8ec7a25 */ /* 0x000fe200078e00ec */
[----:B------:R-:W-:Y:S01]  /*1e60*/  UIMAD UR6, UR16, UR6, URZ ;  /* 0x00000006100672a4 */ /* 0x000fe2000f8e023f */
[----:B------:R-:W-:Y:S01]  /*1e70*/  CS2R R86, SRZ ;  /* 0x0000000000567805 */ /* 0x000fe2000001ff00 */
[----:B------:R-:W-:Y:S01]  /*1e80*/  CS2R R84, SRZ ;  /* 0x0000000000547805 */ /* 0x000fe2000001ff00 */
[----:B------:R3:W-:Y:S01]  /*1e90*/  LDGSTS.E.BYPASS.LTC128B.128 [R234+0x80], [R14.64], !P3 ;  /* 0x000800000eea7fae */ /* 0x0007e2000d901d52 */
[----:B------:R-:W-:Y:S01]  /*1ea0*/  ISETP.LT.OR P3, PT, R5, 0x21, P6 ;  /* 0x000000210500780c */ /* 0x000fe20003761670 */
[----:B------:R-:W-:Y:S01]  /*1eb0*/  IMAD.MOV.U32 R242, RZ, RZ, R236 ;  /* 0x000000fffff27224 */ /* 0x000fe200078e00ec */
[----:B------:R-:W-:Y:S01]  /*1ec0*/  IADD3 R243, R237, UR26, RZ ;  /* 0x0000001aedf37c10 */ /* 0x000fe2000fffe0ff */
[----:B------:R3:W-:Y:S01]  /*1ed0*/  LDGSTS.E.BYPASS.LTC128B.128 [R234+0x3080], [R14.64+0x80], !P2 ;  /* 0x030800800eea7fae */ /* 0x0007e2000d101d52 */
[----:B------:R-:W-:Y:S01]  /*1ee0*/  IADD3 R8, P2, R14, UR24, RZ ;  /* 0x000000180e087c10 */ /* 0x000fe2000ff5e0ff */
[----:B------:R-:W-:Y:S01]  /*1ef0*/  UIMAD UR26, UR27, UR11, URZ ;  /* 0x0000000b1b1a72a4 */ /* 0x000fe2000f8e023f */
[----:B------:R-:W-:Y:S01]  /*1f00*/  ISETP.LT.OR P6, PT, R5, 0x41, P6 ;  /* 0x000000410500780c */ /* 0x000fe200037c1670 */
[----:B-1----:R-:W-:Y:S01]  /*1f10*/  IMAD.WIDE.U32 R26, R0, UR11, R242 ;  /* 0x0000000b001a7c25 */ /* 0x002fe2000f8e00f2 */
[----:B------:R-:W-:Y:S01]  /*1f20*/  IADD3.X R9, R15, UR23, RZ, P2, !PT ;  /* 0x000000170f097c10 */ /* 0x000fe200097fe4ff */
[----:B------:R-:W-:Y:S01]  /*1f30*/  UIMAD UR26, UR9, UR22, UR26 ;  /* 0x00000016091a72a4 */ /* 0x000fe2000f8e021a */
[----:B------:R-:W-:Y:S01]  /*1f40*/  CS2R R74, SRZ ;  /* 0x00000000004a7805 */ /* 0x000fe2000001ff00 */
[----:B------:R-:W-:Y:S01]  /*1f50*/  UIMAD UR9, UR9, UR4, URZ ;  /* 0x00000004090972a4 */ /* 0x000fe2000f8e023f */
[----:B------:R-:W-:Y:S01]  /*1f60*/  IMAD.U32 R16, RZ, RZ, UR28 ;  /* 0x0000001cff107e24 */ /* 0x000fe2000f8e00ff */
[----:B------:R1:W-:Y:S01]  /*1f70*/  LDGSTS.E.BYPASS.LTC128B.128 [R234+0x1080], [R8.64], !P3 ;  /* 0x0108000008ea7fae */ /* 0x0003e2000d901d52 */
[----:B--2---:R-:W-:Y:S01]  /*1f80*/  IADD3 R24, P3, P2, R2, 0x80, R14 ;  /* 0x0000008002187810 */ /* 0x004fe20007a7e00e */
[----:B------:R-:W-:Y:S01]  /*1f90*/  UIMAD UR9, UR11, UR5, UR9 ;  /* 0x000000050b0972a4 */ /* 0x000fe2000f8e0209 */
[----:B------:R-:W-:Y:S01]  /*1fa0*/  IADD3 R0, R27, UR26, RZ ;  /* 0x0000001a1b007c10 */ /* 0x000fe2000fffe0ff */
[----:B------:R-:W-:Y:S01]  /*1fb0*/  UIMAD UR6, UR17, UR7, UR6 ;  /* 0x00000007110672a4 */ /* 0x000fe2000f8e0206 */
[----:B------:R-:W-:Y:S01]  /*1fc0*/  IADD3.X R25, RZ, UR23, R15, P3, P2 ;  /* 0x00000017ff197c10 */ /* 0x000fe20009fe440f */
[----:B------:R-:W-:Y:S01]  /*1fd0*/  UIADD3 UR9, UR29, UR9, URZ ;  /* 0x000000091d097290 */ /* 0x000fe2000fffe03f */
[C---:B------:R-:W-:Y:S01]  /*1fe0*/  ISETP.LT.OR P3, PT, R5.reuse, 0x21, P5 ;  /* 0x000000210500780c */ /* 0x040fe20002f61670 */
[----:B------:R-:W-:Y:S01]  /*1ff0*/  IMAD.U32 R17, RZ, RZ, UR29 ;  /* 0x0000001dff117e24 */ /* 0x000fe2000f8e00ff */
[----:B------:R-:W-:Y:S01]  /*2000*/  ISETP.LT.OR P5, PT, R5, 0x41, P5 ;  /* 0x000000410500780c */ /* 0x000fe20002fa1670 */
[----:B------:R-:W-:Y:S01]  /*2010*/  ULDC UR22, c[0x0][0x20c] ;  /* 0x0000830000167ab9 */ /* 0x000fe20000000800 */
[----:B------:R-:W-:Y:S01]  /*2020*/  IADD3 R232, R239, UR6, RZ ;  /* 0x00000006efe87c10 */ /* 0x000fe2000fffe0ff */
[----:B------:R-:W-:Y:S01]  /*2030*/  ULDC.64 UR6, c[0x0][0x270] ;  /* 0x00009c0000067ab9 */ /* 0x000fe20000000a00 */
[----:B------:R-:W-:Y:S01]  /*2040*/  SEL R5, RZ, 0x1, P4 ;  /* 0x00000001ff057807 */ /* 0x000fe20002000000 */
[----:B------:R-:W-:Y:S01]  /*2050*/  UIMAD UR6, UR21, UR6, URZ ;  /* 0x00000006150672a4 */ /* 0x000fe2000f8e023f */
[----:B------:R-:W-:Y:S01]  /*2060*/  CS2R R72, SRZ ;  /* 0x0000000000487805 */ /* 0x000fe2000001ff00 */
[----:B------:R-:W-:Y:S01]  /*2070*/  CS2R R70, SRZ ;  /* 0x0000000000467805 */ /* 0x000fe2000001ff00 */
[C---:B---3--:R-:W-:Y:S01]  /*2080*/  LEA R14, P2, R26.reuse, c[0x0][0x1f0], 0x1 ;  /* 0x00007c001a0e7a11 */ /* 0x048fe200078408ff */
[----:B------:R-:W-:Y:S01]  /*2090*/  CS2R R68, SRZ ;  /* 0x0000000000447805 */ /* 0x000fe2000001ff00 */
[----:B------:R-:W-:Y:S01]  /*20a0*/  CS2R R66, SRZ ;  /* 0x0000000000427805 */ /* 0x000fe2000001ff00 */
[----:B------:R2:W-:Y:S01]  /*20b0*/  LDGSTS.E.BYPASS.LTC128B.128 [R234+0x4080], [R24.64], !P3 ;  /* 0x0408000018ea7fae */ /* 0x0005e2000d901d52 */
[----:B------:R-:W-:Y:S01]  /*20c0*/  LEA.HI.X R15, R26, c[0x0][0x1f4], R0, 0x1, P2 ;  /* 0x00007d001a0f7a11 */ /* 0x000fe200010f0c00 */
[----:B------:R-:W-:Y:S01]  /*20d0*/  IMAD.U32 R0, RZ, RZ, UR9 ;  /* 0x00000009ff007e24 */ /* 0x000fe2000f8e00ff */
[----:B------:R-:W-:Y:S01]  /*20e0*/  ISETP.GE.AND P3, PT, R13, c[0x0][0x16c], PT ;  /* 0x00005b000d007a0c */ /* 0x000fe20003f66270 */
[----:B------:R-:W-:Y:S01]  /*20f0*/  UMOV UR9, 0x5 ;  /* 0x0000000500097882 */ /* 0x000fe20000000000 */
[----:B------:R-:W-:Y:S01]  /*2100*/  CS2R R64, SRZ ;  /* 0x0000000000407805 */ /* 0x000fe2000001ff00 */
[----:B------:R-:W-:Y:S01]  /*2110*/  USHF.L.U64.HI UR22, UR8, UR9, UR22 ;  /* 0x0000000908167299 */ /* 0x000fe20008010216 */
[----:B-1----:R-:W-:Y:S01]  /*2120*/  IADD3 R8, P2, R8, UR24, RZ ;  /* 0x0000001808087c10 */ /* 0x002fe2000ff5e0ff */
[----:B------:R-:W-:Y:S01]  /*2130*/  USHF.L.U32 UR24, UR11, 0x6, URZ ;  /* 0x000000060b187899 */ /* 0x000fe2000800063f */
[----:B------:R-:W-:Y:S01]  /*2140*/  SEL R6, RZ, 0x2, P3 ;  /* 0x00000002ff067807 */ /* 0x000fe20001800000 */
[----:B------:R-:W-:Y:S01]  /*2150*/  CS2R R62, SRZ ;  /* 0x00000000003e7805 */ /* 0x000fe2000001ff00 */
[----:B------:R-:W-:Y:S01]  /*2160*/  IADD3.X R9, R9, UR23, RZ, P2, !PT ;  /* 0x0000001709097c10 */ /* 0x000fe200097fe4ff */
[----:B------:R-:W-:Y:S01]  /*2170*/  USHF.L.U32 UR23, UR8, 0x5, URZ ;  /* 0x0000000508177899 */ /* 0x000fe2000800063f */
[----:B------:R-:W-:Y:S01]  /*2180*/  LEA R2, P2, R16, R238, 0x6 ;  /* 0x000000ee10027211 */ /* 0x000fe200078430ff */
[----:B------:R-:W-:Y:S01]  /*2190*/  IMAD.IADD R5, R6, 0x1, R5 ;  /* 0x0000000106057824 */ /* 0x000fe200078e0205 */
[----:B------:R-:W-:Y:S01]  /*21a0*/  UIMAD UR8, UR14, UR7, UR6 ;  /* 0x000000070e0872a4 */ /* 0x000fe2000f8e0206 */
[----:B------:R1:W-:Y:S01]  /*21b0*/  LDGSTS.E.BYPASS.LTC128B.128 [R234+0x2080], [R8.64], !P6 ;  /* 0x0208000008ea7fae */ /* 0x0003e2000f101d52 */
[----:B------:R-:W-:Y:S01]  /*21c0*/  LEA.HI.X R0, R16, R232, R0, 0x6, P2 ;  /* 0x000000e810007211 */ /* 0x000fe200010f3400 */
[----:B------:R-:W-:Y:S01]  /*21d0*/  ULDC.64 UR6, c[0x0][0x288] ;  /* 0x0000a20000067ab9 */ /* 0x000fe20000000a00 */
[C---:B------:R-:W-:Y:S01]  /*21e0*/  LEA R16, P2, R2.reuse, c[0x0][0x160], 0x1 ;  /* 0x0000580002107a11 */ /* 0x040fe200078408ff */
[----:B------:R1:W-:Y:S01]  /*21f0*/  LDGSTS.E.BYPASS.LTC128B.128 [R234+0x5080], [R8.64+0x80], !P5 ;  /* 0x0508008008ea7fae */ /* 0x0003e2000e901d52 */
[C---:B------:R-:W-:Y:S01]  /*2200*/  LOP3.LUT P5, RZ, R5.reuse, 0x1, RZ, 0xc0, !PT ;  /* 0x0000000105ff7812 */ /* 0x040fe200078ac0ff */
[----:B------:R-:W-:Y:S01]  /*2210*/  UIMAD UR6, UR21, UR6, URZ ;  /* 0x00000006150672a4 */ /* 0x000fe2000f8e023f */
[----:B------:R-:W-:Y:S01]  /*2220*/  LEA.HI.X R17, R2, c[0x0][0x164], R0, 0x1, P2 ;  /* 0x0000590002117a11 */ /* 0x000fe200010f0c00 */
[----:B------:R-:W0:Y:S01]  /*2230*/  LDGDEPBAR ;  /* 0x00000000000079af */ /* 0x000e220000000000 */
[----:B------:R-:W-:Y:S01]  /*2240*/  IMAD.U32 R2, RZ, RZ, UR4 ;  /* 0x00000004ff027e24 */ /* 0x000fe2000f8e00ff */
[----:B------:R-:W-:Y:S01]  /*2250*/  LOP3.LUT P6, RZ, R5, 0x2, RZ, 0xc0, !PT ;  /* 0x0000000205ff7812 */ /* 0x000fe200078cc0ff */
[----:B------:R-:W-:Y:S01]  /*2260*/  IMAD.U32 R0, RZ, RZ, UR5 ;  /* 0x00000005ff007e24 */ /* 0x000fe2000f8e00ff */
[----:B------:R-:W-:Y:S01]  /*2270*/  IADD3 R19, R19, UR8, RZ ;  /* 0x0000000813137c10 */ /* 0x000fe2000fffe0ff */
[----:B------:R-:W-:Y:S01]  /*2280*/  IMAD.U32 R5, RZ, RZ, UR24 ;  /* 0x00000018ff057e24 */ /* 0x000fe2000f8e00ff */
[C---:B--2---:R-:W-:Y:S01]  /*2290*/  LEA R24, P2, R2.reuse, R16, 0x6 ;  /* 0x0000001002187211 */ /* 0x044fe200078430ff */
[----:B------:R-:W-:Y:S01]  /*22a0*/  ULDC.64 UR8, c[0x0][0x278] ;  /* 0x00009e0000087ab9 */ /* 0x000fe20000000a00 */
[----:B------:R-:W-:Y:S01]  /*22b0*/  CS2R R60, SRZ ;  /* 0x00000000003c7805 */ /* 0x000fe2000001ff00 */
[----:B------:R-:W-:Y:S01]  /*22c0*/  UIMAD UR25, UR16, UR8, URZ ;  /* 0x00000008101972a4 */ /* 0x000fe2000f8e023f */
[----:B------:R-:W-:Y:S01]  /*22d0*/  LEA.HI.X R25, R2, R17, R0, 0x6, P2 ;  /* 0x0000001102197211 */ /* 0x000fe200010f3400 */
[----:B------:R-:W-:Y:S01]  /*22e0*/  UIMAD UR8, UR14, UR7, UR6 ;  /* 0x000000070e0872a4 */ /* 0x000fe2000f8e0206 */
[----:B------:R-:W-:Y:S01]  /*22f0*/  LOP3.LUT P2, RZ, R11, 0x2, RZ, 0xc0, !PT ;  /* 0x000000020bff7812 */ /* 0x000fe2000784c0ff */
[----:B------:R-:W-:Y:S01]  /*2300*/  UIMAD UR9, UR17, UR9, UR25 ;  /* 0x00000009110972a4 */ /* 0x000fe2000f8e0219 */
[----:B------:R-:W-:Y:S01]  /*2310*/  IADD3 R6, -R235, UR12, -R5 ;  /* 0x0000000ceb067c10 */ /* 0x000fe2000fffe905 */
[----:B------:R-:W-:Y:S01]  /*2320*/  ULDC.64 UR6, c[0x0][0x238] ;  /* 0x00008e0000067ab9 */ /* 0x000fe20000000a00 */
[----:B------:R-:W-:Y:S01]  /*2330*/  SEL R206, R206, 0xffffffe0, !P2 ;  /* 0xffffffe0cece7807 */ /* 0x000fe20005000000 */
[----:B------:R-:W-:Y:S01]  /*2340*/  IMAD.WIDE.U32 R32, R248, c[0x0][0x278], R18 ;  /* 0x00009e00f8207a25 */ /* 0x000fe200078e0012 */
[----:B------:R-:W-:Y:S01]  /*2350*/  LOP3.LUT P2, RZ, R11, 0x4, RZ, 0xc0, !PT ;  /* 0x000000040bff7812 */ /* 0x000fe2000784c0ff */
[----:B------:R-:W-:Y:S01]  /*2360*/  UIMAD UR6, UR21, UR6, URZ ;  /* 0x00000006150672a4 */ /* 0x000fe2000f8e023f */
[----:B------:R-:W-:Y:S01]  /*2370*/  LEA.HI R0, R7, R233, RZ, 0x5 ;  /* 0x000000e907007211 */ /* 0x000fe200078f28ff */
[----:B------:R-:W-:Y:S01]  /*2380*/  IMAD.IADD R219, R229, 0x1, R206 ;  /* 0x00000001e5db7824 */ /* 0x000fe200078e02ce */
[----:B------:R-:W-:Y:S01]  /*2390*/  SEL R217, R217, 0xffffffc0, !P2 ;  /* 0xffffffc0d9d97807 */ /* 0x000fe20005000000 */
[----:B------:R-:W-:Y:S01]  /*23a0*/  USHF.R.S32.HI UR21, URZ, 0x1f, UR24 ;  /* 0x0000001f3f157899 */ /* 0x000fe20008011418 */
[----:B------:R-:W-:-:S04]  /*23b0*/  DEPBAR.LE SB0, 0x1 ;  /* 0x000080400000791a */ /* 0x000fc80000000000 */
[----:B------:R-:W-:Y:S01]  /*23c0*/  BAR.SYNC.DEFER_BLOCKING 0x0 ;  /* 0x0000000000007b1d */ /* 0x000fe20000010000 */
[----:B------:R-:W-:Y:S01]  /*23d0*/  IMAD.IADD R218, R229, 0x1, R217 ;  /* 0x00000001e5da7824 */ /* 0x000fe200078e02d9 */
[----:B------:R-:W-:Y:S01]  /*23e0*/  ISETP.LT.OR P2, PT, R6, 0x1, !P5 ;  /* 0x000000010600780c */ /* 0x000fe20006f41670 */
[----:B------:R-:W-:Y:S01]  /*23f0*/  IMAD.SHL.U32 R11, R11, 0x20, RZ ;  /* 0x000000200b0b7824 */ /* 0x000fe200078e00ff */
[-C--:B------:R-:W-:Y:S01]  /*2400*/  LEA.HI R2, R7, R233.reuse, RZ, 0x2 ;  /* 0x000000e907027211 */ /* 0x080fe200078f10ff */
[----:B------:R-:W-:Y:S01]  /*2410*/  IMAD.IADD R206, R206, 0x1, R218 ;  /* 0x00000001cece7824 */ /* 0x000fe200078e02da */
[----:B------:R-:W-:Y:S01]  /*2420*/  SHF.R.S32.HI R10, RZ, 0x5, R0 ;  /* 0x00000005ff0a7819 */ /* 0x000fe20000011400 */
[----:B------:R-:W-:Y:S01]  /*2430*/  UIMAD UR7, UR14, UR7, UR6 ;  /* 0x000000070e0772a4 */ /* 0x000fe2000f8e0206 */
[--C-:B------:R-:W-:Y:S01]  /*2440*/  SHF.R.S32.HI R12, RZ, 0x2, R2.reuse ;  /* 0x00000002ff0c7819 */ /* 0x100fe20000011402 */
[----:B------:R2:W-:Y:S01]  /*2450*/  STL.64 [R1+0x8], R32 ;  /* 0x0000082001007387 */ /* 0x0005e20000100a00 */
[----:B-1----:R-:W-:Y:S01]  /*2460*/  SHF.R.S32.HI R9, RZ, 0x1f, R2 ;  /* 0x0000001fff097819 */ /* 0x002fe20000011402 */
[----:B------:R-:W-:Y:S01]  /*2470*/  CS2R R58, SRZ ;  /* 0x00000000003a7805 */ /* 0x000fe2000001ff00 */
[----:B------:R-:W-:Y:S01]  /*2480*/  LEA.HI R8, R0, R10, RZ, 0x1 ;  /* 0x0000000a00087211 */ /* 0x000fe200078f08ff */
[----:B------:R-:W-:Y:S01]  /*2490*/  CS2R R56, SRZ ;  /* 0x0000000000387805 */ /* 0x000fe2000001ff00 */
[----:B------:R-:W-:Y:S01]  /*24a0*/  ISETP.LT.OR P5, PT, R6, 0x21, !P5 ;  /* 0x000000210600780c */ /* 0x000fe20006fa1670 */
[----:B------:R-:W-:Y:S01]  /*24b0*/  CS2R R54, SRZ ;  /* 0x0000000000367805 */ /* 0x000fe2000001ff00 */
[----:B------:R-:W-:Y:S01]  /*24c0*/  LEA.HI R9, R9, R12, RZ, 0x3 ;  /* 0x0000000c09097211 */ /* 0x000fe200078f18ff */
[----:B------:R-:W-:Y:S01]  /*24d0*/  CS2R R52, SRZ ;  /* 0x0000000000347805 */ /* 0x000fe2000001ff00 */
[----:B------:R-:W-:Y:S01]  /*24e0*/  LOP3.LUT R8, R8, 0xfffffffe, RZ, 0xc0, !PT ;  /* 0xfffffffe08087812 */ /* 0x000fe200078ec0ff */
[----:B------:R-:W-:Y:S01]  /*24f0*/  CS2R R50, SRZ ;  /* 0x0000000000327805 */ /* 0x000fe2000001ff00 */
[----:B------:R-:W-:Y:S01]  /*2500*/  LOP3.LUT R9, R9, 0xfffffff8, RZ, 0xc0, !PT ;  /* 0xfffffff809097812 */ /* 0x000fe200078ec0ff */
[----:B------:R-:W-:Y:S01]  /*2510*/  CS2R R48, SRZ ;  /* 0x0000000000307805 */ /* 0x000fe2000001ff00 */
[----:B------:R-:W-:Y:S01]  /*2520*/  LEA.HI R7, R7, R233, RZ, 0x4 ;  /* 0x000000e907077211 */ /* 0x000fe200078f20ff */
[----:B------:R-:W-:Y:S01]  /*2530*/  IMAD.IADD R10, R10, 0x1, -R8 ;  /* 0x000000010a0a7824 */ /* 0x000fe200078e0a08 */
[----:B------:R1:W3:Y:S01]  /*2540*/  LDSM.16.M88.2 R178, [R206+0x6080] ;  /* 0x00608000ceb2783b */ /* 0x0002e20000000100 */
[----:B------:R-:W-:Y:S01]  /*2550*/  IMAD.U32 R8, RZ, RZ, UR23 ;  /* 0x00000017ff087e24 */ /* 0x000fe2000f8e00ff */
[----:B------:R-:W-:Y:S01]  /*2560*/  IADD3 R241, R33, UR9, RZ ;  /* 0x0000000921f17c10 */ /* 0x000fe2000fffe0ff */
[----:B------:R-:W-:Y:S01]  /*2570*/  IMAD.IADD R12, R12, 0x1, -R9 ;  /* 0x000000010c0c7824 */ /* 0x000fe200078e0a09 */
[----:B------:R1:W4:Y:S01]  /*2580*/  LDSM.16.M88.2 R180, [R206+0x7080] ;  /* 0x00708000ceb4783b */ /* 0x0003220000000100 */
[----:B------:R-:W-:Y:S01]  /*2590*/  IMAD.U32 R9, RZ, RZ, UR23 ;  /* 0x00000017ff097e24 */ /* 0x000fe2000f8e00ff */
[----:B------:R-:W-:Y:S01]  /*25a0*/  SHF.R.S32.HI R19, RZ, 0x1f, R4 ;  /* 0x0000001fff137819 */ /* 0x000fe20000011404 */
[----:B------:R-:W-:Y:S01]  /*25b0*/  IMAD.SHL.U32 R246, R12, 0x20, RZ ;  /* 0x000000200cf67824 */ /* 0x000fe200078e00ff */
[----:B------:R1:W1:Y:S01]  /*25c0*/  LDSM.16.M88.2 R182, [R206+0x8080] ;  /* 0x00808000ceb6783b */ /* 0x0002620000000100 */
[----:B------:R-:W-:Y:S01]  /*25d0*/  LOP3.LUT R0, R0, 0xffffffe0, RZ, 0xc0, !PT ;  /* 0xffffffe000007812 */ /* 0x000fe200078ec0ff */
[----:B------:R-:W-:Y:S01]  /*25e0*/  CS2R R46, SRZ ;  /* 0x00000000002e7805 */ /* 0x000fe2000001ff00 */
[----:B------:R-:W-:Y:S01]  /*25f0*/  LEA.HI R19, R19, R4, RZ, 0x2 ;  /* 0x0000000413137211 */ /* 0x000fe200078f10ff */
[----:B------:R1:W1:Y:S01]  /*2600*/  LDSM.16.M88.2 R202, [R206+0x9080] ;  /* 0x00908000ceca783b */ /* 0x0002620000000100 */
[----:B------:R-:W-:Y:S01]  /*2610*/  IADD3 R5, -R5, UR12, -R235 ;  /* 0x0000000c05057c10 */ /* 0x000fe2000fffe9eb */
[----:B------:R-:W-:Y:S01]  /*2620*/  IMAD.IADD R0, R233, 0x1, -R0 ;  /* 0x00000001e9007824 */ /* 0x000fe200078e0a00 */
[----:B------:R-:W-:Y:S01]  /*2630*/  LOP3.LUT R251, R19, 0x1ffffffc, RZ, 0xc0, !PT ;  /* 0x1ffffffc13fb7812 */ /* 0x000fe200078ec0ff */
[----:B------:R1:W1:Y:S01]  /*2640*/  LDSM.16.M88.2 R204, [R206+0xa080] ;  /* 0x00a08000cecc783b */ /* 0x0002620000000100 */
[C---:B------:R-:W-:Y:S01]  /*2650*/  ISETP.LT.OR P1, PT, R5.reuse, 0x1, P0 ;  /* 0x000000010500780c */ /* 0x040fe20000721670 */
[----:B------:R-:W-:Y:S01]  /*2660*/  CS2R R44, SRZ ;  /* 0x00000000002c7805 */ /* 0x000fe2000001ff00 */
[----:B------:R-:W-:Y:S01]  /*2670*/  ISETP.LT.OR P0, PT, R5, 0x21, P0 ;  /* 0x000000210500780c */ /* 0x000fe20000701670 */
[----:B------:R-:W1:Y:S01]  /*2680*/  LDSM.16.M88.2 R206, [R206+0xb080] ;  /* 0x00b08000cece783b */ /* 0x000e620000000100 */
[----:B------:R-:W-:Y:S01]  /*2690*/  IMAD.IADD R251, R4, 0x1, -R251 ;  /* 0x0000000104fb7824 */ /* 0x000fe200078e0afb */
[----:B------:R-:W-:Y:S01]  /*26a0*/  SHF.R.S32.HI R245, RZ, 0x1f, R0 ;  /* 0x0000001ffff57819 */ /* 0x000fe20000011400 */
[----:B------:R-:W-:Y:S01]  /*26b0*/  CS2R R42, SRZ ;  /* 0x00000000002a7805 */ /* 0x000fe2000001ff00 */
[----:B------:R1:W1:Y:S01]  /*26c0*/  LDSM.16.M88.2 R160, [R229+0x6080] ;  /* 0x00608000e5a0783b */ /* 0x0002620000000100 */
[----:B------:R-:W-:Y:S01]  /*26d0*/  LOP3.LUT R2, R2, 0x3ffffffc, RZ, 0xc0, !PT ;  /* 0x3ffffffc02027812 */ /* 0x000fe200078ec0ff */
[----:B------:R-:W-:Y:S01]  /*26e0*/  CS2R R40, SRZ ;  /* 0x0000000000287805 */ /* 0x000fe2000001ff00 */
[----:B------:R-:W-:Y:S01]  /*26f0*/  LEA.HI R245, R245, R0, RZ, 0x2 ;  /* 0x00000000f5f57211 */ /* 0x000fe200078f10ff */
[----:B------:R1:W1:Y:S01]  /*2700*/  LDSM.16.M88.2 R162, [R229+0x7080] ;  /* 0x00708000e5a2783b */ /* 0x0002620000000100 */
[----:B------:R-:W-:Y:S01]  /*2710*/  IADD3 R21, R21, UR7, RZ ;  /* 0x0000000715157c10 */ /* 0x000fe2000fffe0ff */
[----:B------:R-:W-:Y:S01]  /*2720*/  IMAD.IADD R2, R233, 0x1, -R2 ;  /* 0x00000001e9027824 */ /* 0x000fe200078e0a02 */
[----:B------:R-:W-:Y:S01]  /*2730*/  ULDC.64 UR6, c[0x0][0x290] ;  /* 0x0000a40000067ab9 */ /* 0x000fe20000000a00 */
[----:B------:R1:W1:Y:S01]  /*2740*/  LDSM.16.M88.2 R164, [R229+0x8080] ;  /* 0x00808000e5a4783b */ /* 0x0002620000000100 */
[----:B------:R-:W-:Y:S01]  /*2750*/  IADD3 R23, R23, UR8, RZ ;  /* 0x0000000817177c10 */ /* 0x000fe2000fffe0ff */
[----:B------:R-:W-:Y:S01]  /*2760*/  UIMAD UR6, UR16, UR6, URZ ;  /* 0x00000006100672a4 */ /* 0x000fe2000f8e023f */
[----:B------:R-:W-:Y:S01]  /*2770*/  CS2R R38, SRZ ;  /* 0x0000000000267805 */ /* 0x000fe2000001ff00 */
[----:B------:R1:W1:Y:S01]  /*2780*/  LDSM.16.M88.2 R166, [R219+0x6080] ;  /* 0x00608000dba6783b */ /* 0x0002620000000100 */
[----:B------:R-:W-:Y:S01]  /*2790*/  CS2R R36, SRZ ;  /* 0x0000000000247805 */ /* 0x000fe2000001ff00 */
[----:B------:R-:W-:Y:S01]  /*27a0*/  UIMAD UR6, UR17, UR7, UR6 ;  /* 0x00000007110672a4 */ /* 0x000fe2000f8e0206 */
[C---:B------:R-:W-:Y:S01]  /*27b0*/  IMAD.WIDE.U32 R26, R248.reuse, c[0x0][0x290], R22 ;  /* 0x0000a400f81a7a25 */ /* 0x040fe200078e0016 */
[----:B------:R1:W1:Y:S01]  /*27c0*/  LDSM.16.M88.2 R168, [R219+0x7080] ;  /* 0x00708000dba8783b */ /* 0x0002620000000100 */
[----:B------:R-:W-:Y:S01]  /*27d0*/  CS2R R34, SRZ ;  /* 0x0000000000227805 */ /* 0x000fe2000001ff00 */
[----:B------:R-:W-:Y:S01]  /*27e0*/  CS2R R30, SRZ ;  /* 0x00000000001e7805 */ /* 0x000fe2000001ff00 */
[----:B------:R-:W-:Y:S01]  /*27f0*/  IMAD.WIDE.U32 R248, R248, c[0x0][0x240], R20 ;  /* 0x00009000f8f87a25 */ /* 0x000fe200078e0014 */
[----:B------:R1:W1:Y:S01]  /*2800*/  LDSM.16.M88.2 R170, [R219+0x8080] ;  /* 0x00808000dbaa783b */ /* 0x0002620000000100 */
[----:B------:R-:W-:Y:S01]  /*2810*/  IADD3 R240, R27, UR6, RZ ;  /* 0x000000061bf07c10 */ /* 0x000fe2000fffe0ff */
[----:B------:R-:W-:Y:S01]  /*2820*/  ULDC.64 UR6, c[0x0][0x240] ;  /* 0x0000900000067ab9 */ /* 0x000fe20000000a00 */
[----:B------:R-:W-:Y:S01]  /*2830*/  CS2R R28, SRZ ;  /* 0x00000000001c7805 */ /* 0x000fe2000001ff00 */
[----:B------:R1:W1:Y:S01]  /*2840*/  LDSM.16.M88.2 R184, [R229+0x9080] ;  /* 0x00908000e5b8783b */ /* 0x0002620000000100 */
[----:B------:R-:W-:Y:S01]  /*2850*/  UIMAD UR6, UR16, UR6, URZ ;  /* 0x00000006100672a4 */ /* 0x000fe2000f8e023f */
[----:B------:R-:W-:Y:S01]  /*2860*/  IMAD.IADD R217, R217, 0x1, R219 ;  /* 0x00000001d9d97824 */ /* 0x000fe200078e02db */
[----:B------:R-:W-:Y:S01]  /*2870*/  USHF.L.U64.HI UR5, UR4, 0x5, UR5 ;  /* 0x0000000504057899 */ /* 0x000fe20008010205 */
[----:B------:R1:W1:Y:S01]  /*2880*/  LDSM.16.M88.2 R186, [R229+0xa080] ;  /* 0x00a08000e5ba783b */ /* 0x0002620000000100 */
[----:B------:R-:W-:-:S02]  /*2890*/  UIMAD UR6, UR17, UR7, UR6 ;  /* 0x00000007110672a4 */ /* 0x000fc4000f8e0206 */
[----:B------:R-:W-:Y:S01]  /*28a0*/  USHF.L.U32 UR8, UR4, 0x5, URZ ;  /* 0x0000000504087899 */ /* 0x000fe2000800063f */
[----:B------:R1:W1:Y:S01]  /*28b0*/  LDSM.16.M88.2 R188, [R229+0xb080] ;  /* 0x00b08000e5bc783b */ /* 0x0002620000000100 */
[----:B------:R-:W-:Y:S02]  /*28c0*/  UIMAD UR20, UR15, -0x60, UR20 ;  /* 0xffffffa00f1478a4 */ /* 0x000fe4000f8e0214 */
[----:B------:R-:W-:Y:S01]  /*28d0*/  IADD3 R250, R249, UR6, RZ ;  /* 0x00000006f9fa7c10 */ /* 0x000fe2000fffe0ff */
[----:B------:R1:W1:Y:S01]  /*28e0*/  LDSM.16.M88.2 R190, [R219+0x9080] ;  /* 0x00908000dbbe783b */ /* 0x0002620000000100 */
[----:B------:R-:W-:Y:S02]  /*28f0*/  UMOV UR4, URZ ;  /* 0x0000003f00047c82 */ /* 0x000fe40008000000 */
[----:B------:R-:W-:Y:S01]  /*2900*/  UMOV UR9, 0x1 ;  /* 0x0000000100097882 */ /* 0x000fe20000000000 */
        /* <DEDUP_REMOVED lines=9> */
[----:B------:R1:W-:Y:S04]  /*29a0*/  STL.64 [R1], R26 ;  /* 0x0000001a01007387 */ /* 0x0003e80000100a00 */
[----:B------:R-:W-:Y:S01]  /*29b0*/  @!PT LDS RZ, [RZ] ;  /* 0x00000000fffff984 */ /* 0x000fe20000000800 */
[----:B------:R-:W-:Y:S01]  /*29c0*/  @!PT LDS RZ, [RZ] ;  /* 0x00000000fffff984 */ /* 0x000fe20000000800 */
[----:B------:R-:W-:Y:S01]  /*29d0*/  @!PT LDS RZ, [RZ] ;  /* 0x00000000fffff984 */ /* 0x000fe20000000800 */
[----:B------:R1:W-:Y:S01]  /*29e0*/  LDGSTS.E.BYPASS.LTC128B.128 [R234+0x6080], [R16.64], !P2 ;  /* 0x0608000010ea7fae */ /* 0x0003e2000d101d52 */
[----:B------:R-:W-:-:S02]  /*29f0*/  ISETP.LT.OR P2, PT, R6, 0x1, !P6 ;  /* 0x000000010600780c */ /* 0x000fc40007741670 */
[----:B------:R-:W-:Y:S01]  /*2a00*/  ISETP.LT.OR P6, PT, R6, 0x21, !P6 ;  /* 0x000000210600780c */ /* 0x000fe200077c1670 */
[----:B------:R-:W-:-:S10]  /*2a10*/  IMAD.U32 R6, RZ, RZ, UR22 ;  /* 0x00000016ff067e24 */ /* 0x000fd4000f8e00ff */
        /* <DEDUP_REMOVED lines=9> */
[----:B-1----:R-:W-:-:S04]  /*2ab0*/  SHF.R.S32.HI R16, RZ, 0x4, R7 ;  /* 0x00000004ff107819 */ /* 0x002fc80000011407 */
[C---:B------:R-:W-:Y:S02]  /*2ac0*/  LEA.HI R17, R7.reuse, R16, RZ, 0x1 ;  /* 0x0000001007117211 */ /* 0x040fe400078f08ff */
[----:B------:R-:W-:Y:S02]  /*2ad0*/  LOP3.LUT R7, R7, 0xfffffff0, RZ, 0xc0, !PT ;  /* 0xfffffff007077812 */ /* 0x000fe400078ec0ff */
[----:B------:R-:W-:Y:S02]  /*2ae0*/  LOP3.LUT R6, R17, 0xfffffffe, RZ, 0xc0, !PT ;  /* 0xfffffffe11067812 */ /* 0x000fe400078ec0ff */
[----:B------:R-:W-:-:S03]  /*2af0*/  @!P2 IADD3.X R17, R241, UR21, RZ, P5, !PT ;  /* 0x00000015f111ac10 */ /* 0x000fc6000affe4ff */
[----:B------:R-:W-:Y:S01]  /*2b00*/  IMAD.IADD R6, R16, 0x1, -R6 ;  /* 0x0000000110067824 */ /* 0x000fe200078e0a06 */
[----:B------:R-:W-:-:S03]  /*2b10*/  @!P2 LEA R16, P5, R18, c[0x0][0x258], 0x2 ;  /* 0x000096001210aa11 */ /* 0x000fc600078a10ff */
[----:B------:R-:W-:Y:S01]  /*2b20*/  IMAD.SHL.U32 R230, R6, 0x20, RZ ;  /* 0x0000002006e67824 */ /* 0x000fe200078e00ff */
[----:B------:R-:W-:Y:S01]  /*2b30*/  @!P2 LEA.HI.X R17, R18, c[0x0][0x25c], R17, 0x2, P5 ;  /* 0x000097001211aa11 */ /* 0x000fe200028f1411 */
[----:B------:R-:W-:Y:S01]  /*2b40*/  IMAD.SHL.U32 R231, R6, 0x8, RZ ;  /* 0x0000000806e77824 */ /* 0x000fe200078e00ff */
[----:B------:R-:W-:Y:S01]  /*2b50*/  ISETP.GE.AND P5, PT, R13, c[0x0][0x1fc], PT ;  /* 0x00007f000d007a0c */ /* 0x000fe20003fa6270 */
[----:B------:R-:W-:Y:S02]  /*2b60*/  IMAD.SHL.U32 R13, R4, 0x8, RZ ;  /* 0x00000008040d7824 */ /* 0x000fe400078e00ff */
[----:B------:R-:W-:Y:S01]  /*2b70*/  IMAD.SHL.U32 R6, R6, 0x100, RZ ;  /* 0x0000010006067824 */ /* 0x000fe200078e00ff */
[----:B------:R-:W-:Y:S02]  /*2b80*/  SEL R4, RZ, 0xffffffff, P5 ;  /* 0xffffffffff047807 */ /* 0x000fe40002800000 */
[C---:B------:R-:W-:Y:S02]  /*2b90*/  ISETP.LT.OR P5, PT, R5.reuse, 0x1, P6 ;  /* 0x000000010500780c */ /* 0x040fe400037a1670 */
[----:B------:R-:W-:Y:S01]  /*2ba0*/  ISETP.LT.OR P6, PT, R5, 0x21, P6 ;  /* 0x000000210500780c */ /* 0x000fe200037c1670 */
[----:B------:R-:W-:Y:S01]  /*2bb0*/  @!P2 IMAD.SHL.U32 R5, R233, 0x10, RZ ;  /* 0x00000010e905a824 */ /* 0x000fe200078e00ff */
[----:B------:R-:W-:-:S02]  /*2bc0*/  LOP3.LUT R13, R13, 0x18, RZ, 0xc0, !PT ;  /* 0x000000180d0d7812 */ /* 0x000fc400078ec0ff */
[----:B------:R-:W-:Y:S02]  /*2bd0*/  LOP3.LUT R231, R231, 0x8, RZ, 0xc0, !PT ;  /* 0x00000008e7e77812 */ /* 0x000fe400078ec0ff */
[----:B------:R1:W-:Y:S01]  /*2be0*/  @!P2 LDGSTS.E.BYPASS.LTC128B.128 [R5+0x12080], [R16.64] ;  /* 0x120800001005afae */ /* 0x0003e2000b901d52 */
[C---:B------:R-:W-:Y:S02]  /*2bf0*/  LOP3.LUT R246, R13.reuse, 0xe0, R246, 0xf8, !PT ;  /* 0x000000e00df67812 */ /* 0x040fe400078ef8f6 */
[----:B------:R-:W-:Y:S01]  /*2c00*/  LOP3.LUT R230, R13, 0x20, R230, 0xf8, !PT ;  /* 0x000000200de67812 */ /* 0x000fe200078ef8e6 */
[----:B------:R-:W0:Y:S01]  /*2c10*/  LDGDEPBAR ;  /* 0x00000000000079af */ /* 0x000e220000000000 */
[----:B------:R-:W-:-:S03]  /*2c20*/  LOP3.LUT R13, R245, 0x7ffffffc, RZ, 0xc0, !PT ;  /* 0x7ffffffcf50d7812 */ /* 0x000fc600078ec0ff */
[----:B------:R2:W-:Y:S01]  /*2c30*/  LDGSTS.E.BYPASS.LTC128B.128 [R234+0xe080], [R14.64], !P1 ;  /* 0x0e0800000eea7fae */ /* 0x0005e2000c901d52 */
[C---:B------:R-:W-:Y:S01]  /*2c40*/  LOP3.LUT P1, RZ, R12.reuse, 0x1, RZ, 0xc0, !PT ;  /* 0x000000010cff7812 */ /* 0x040fe2000782c0ff */
[----:B------:R-:W-:Y:S02]  /*2c50*/  IMAD.SHL.U32 R12, R12, 0x4, RZ ;  /* 0x000000040c0c7824 */ /* 0x000fe400078e00ff */
[----:B------:R-:W-:Y:S01]  /*2c60*/  IMAD.IADD R0, R0, 0x1, -R13 ;  /* 0x0000000100007824 */ /* 0x000fe200078e0a0d */
[----:B------:R2:W-:Y:S02]  /*2c70*/  LDGSTS.E.BYPASS.LTC128B.128 [R234+0x10080], [R14.64+0x80], !P5 ;  /* 0x100800800eea7fae */ /* 0x0005e4000e901d52 */
[----:B------:R-:W-:Y:S01]  /*2c80*/  LOP3.LUT R246, R246, 0x18, R12, 0x78, !PT ;  /* 0x00000018f6f67812 */ /* 0x000fe200078e780c */
[----:B------:R-:W-:Y:S01]  /*2c90*/  IMAD.SHL.U32 R12, R10, 0x200, RZ ;  /* 0x000002000a0c7824 */ /* 0x000fe200078e00ff */
[----:B------:R2:W-:Y:S01]  /*2ca0*/  LDGSTS.E.BYPASS.LTC128B.128 [R234+0xf080], [R8.64], !P0 ;  /* 0x0f08000008ea7fae */ /* 0x0005e2000c101d52 */
[----:B------:R-:W-:-:S02]  /*2cb0*/  IMAD R251, R251, 0x4, R0 ;  /* 0x00000004fbfb7824 */ /* 0x000fc400078e0200 */
[----:B------:R-:W-:Y:S01]  /*2cc0*/  IMAD R0, R2, 0x2, R12 ;  /* 0x0000000202007824 */ /* 0x000fe200078e020c */
[----:B------:R2:W-:Y:S01]  /*2cd0*/  LDGSTS.E.BYPASS.LTC128B.128 [R234+0x11080], [R8.64+0x80], !P6 ;  /* 0x1108008008ea7fae */ /* 0x0005e2000f101d52 */
[----:B------:R-:W-:Y:S02]  /*2ce0*/  IMAD.SHL.U32 R251, R251, 0x2, RZ ;  /* 0x00000002fbfb7824 */ /* 0x000fe400078e00ff */
[----:B------:R-:W-:Y:S02]  /*2cf0*/  IMAD.IADD R246, R0, 0x1, R246 ;  /* 0x0000000100f67824 */ /* 0x000fe400078e02f6 */
[----:B-1----:R-:W-:Y:S02]  /*2d00*/  IMAD.SHL.U32 R5, R10, 0x10, RZ ;  /* 0x000000100a057824 */ /* 0x002fe400078e00ff */
[----:B------:R-:W-:-:S03]  /*2d10*/  IMAD.SHL.U32 R246, R246, 0x2, RZ ;  /* 0x00000002f6f67824 */ /* 0x000fc600078e00ff */
[----:B------:R-:W-:Y:S02]  /*2d20*/  LEA.HI.SX32 R245, R245, R5, 0x1e ;  /* 0x00000005f5f57211 */ /* 0x000fe400078ff2ff */
[----:B------:R-:W-:Y:S02]  /*2d30*/  LOP3.LUT R5, R5, 0x10, RZ, 0xc0, !PT ;  /* 0x0000001005057812 */ /* 0x000fe400078ec0ff */
[----:B------:R-:W-:Y:S02]  /*2d40*/  IADD3 R247, R246, 0x126c0, RZ ;  /* 0x000126c0f6f77810 */ /* 0x000fe40007ffe0ff */
[----:B------:R-:W-:Y:S01]  /*2d50*/  LOP3.LUT R5, R5, 0xe0, R11, 0xf8, !PT ;  /* 0x000000e005057812 */ /* 0x000fe200078ef80b */
[----:B------:R-:W-:Y:S02]  /*2d60*/  IMAD.SHL.U32 R11, R4, 0x2, RZ ;  /* 0x00000002040b7824 */ /* 0x000fe400078e00ff */
[----:B------:R-:W-:Y:S01]  /*2d70*/  IMAD.IADD R4, R233, 0x1, -R7 ;  /* 0x00000001e9047824 */ /* 0x000fe200078e0a07 */
[----:B------:R-:W-:-:S02]  /*2d80*/  LOP3.LUT R5, R5, 0x100, R6, 0xf8, !PT ;  /* 0x0000010005057812 */ /* 0x000fc400078ef806 */
[----:B------:R-:W-:Y:S01]  /*2d90*/  LOP3.LUT R244, R11, 0x2, R244, 0xe2, !PT ;  /* 0x000000020bf47812 */ /* 0x000fe200078ee2f4 */
[C---:B------:R-:W-:Y:S01]  /*2da0*/  IMAD.SHL.U32 R227, R4.reuse, 0x20, RZ ;  /* 0x0000002004e37824 */ /* 0x040fe200078e00ff */
[----:B------:R-:W-:Y:S02]  /*2db0*/  SHF.R.S32.HI R2, RZ, 0x1f, R4 ;  /* 0x0000001fff027819 */ /* 0x000fe40000011404 */
[----:B------:R-:W-:Y:S02]  /*2dc0*/  LOP3.LUT P5, RZ, R4, 0x4, RZ, 0xc0, !PT ;  /* 0x0000000404ff7812 */ /* 0x000fe400078ac0ff */
[----:B------:R-:W-:Y:S02]  /*2dd0*/  LEA.HI R2, R2, R4, RZ, 0x3 ;  /* 0x0000000402027211 */ /* 0x000fe400078f18ff */
[----:B------:R-:W-:Y:S02]  /*2de0*/  IADD3 R11, P0, R26, UR24, RZ ;  /* 0x000000181a0b7c10 */ /* 0x000fe4000ff1e0ff */
[C---:B------:R-:W-:Y:S01]  /*2df0*/  LOP3.LUT R0, R2.reuse, 0xfffffff8, RZ, 0xc0, !PT ;  /* 0xfffffff802007812 */ /* 0x040fe200078ec0ff */
[----:B------:R-:W-:Y:S01]  /*2e00*/  IMAD.SHL.U32 R2, R2, 0x40, RZ ;  /* 0x0000004002027824 */ /* 0x000fe200078e00ff */
[----:B------:R-:W-:-:S02]  /*2e10*/  LOP3.LUT R227, R231, 0x1e0, R227, 0xf8, !PT ;  /* 0x000001e0e7e37812 */ /* 0x000fc400078ef8e3 */
[----:B------:R-:W-:Y:S01]  /*2e20*/  IADD3.X R7, R240, UR21, RZ, P0, !PT ;  /* 0x00000015f0077c10 */ /* 0x000fe200087fe4ff */
[C---:B------:R-:W-:Y:S01]  /*2e30*/  IMAD.IADD R0, R4.reuse, 0x1, -R0 ;  /* 0x0000000104007824 */ /* 0x040fe200078e0a00 */
[C---:B------:R-:W-:Y:S01]  /*2e40*/  LEA R6, P0, R11.reuse, c[0x0][0x280], 0x2 ;  /* 0x0000a0000b067a11 */ /* 0x040fe200078010ff */
[----:B------:R-:W-:Y:S01]  /*2e50*/  IMAD.SHL.U32 R4, R4, 0x4, RZ ;  /* 0x0000000404047824 */ /* 0x000fe200078e00ff */
[----:B------:R-:W-:Y:S02]  /*2e60*/  LOP3.LUT R2, R2, 0xfffffe00, RZ, 0xc0, !PT ;  /* 0xfffffe0002027812 */ /* 0x000fe400078ec0ff */
[----:B------:R-:W-:Y:S02]  /*2e70*/  LEA.HI.X R7, R11, c[0x0][0x284], R7, 0x2, P0 ;  /* 0x0000a1000b077a11 */ /* 0x000fe400000f1407 */
[----:B------:R-:W-:Y:S01]  /*2e80*/  LOP3.LUT R227, R227, 0x38, R4, 0x78, !PT ;  /* 0x00000038e3e37812 */ /* 0x000fe200078e7804 */
[----:B------:R-:W-:Y:S01]  /*2e90*/  IMAD.SHL.U32 R4, R0, 0x40, RZ ;  /* 0x0000004000047824 */ /* 0x000fe200078e00ff */
[----:B------:R-:W-:-:S02]  /*2ea0*/  ISETP.GE.AND P0, PT, R233, 0x10, PT ;  /* 0x00000010e900780c */ /* 0x000fc40003f06270 */
[C---:B------:R-:W-:Y:S01]  /*2eb0*/  LOP3.LUT R228, R5.reuse, 0x8, R3, 0xf8, !PT ;  /* 0x0000000805e47812 */ /* 0x040fe200078ef803 */
[----:B------:R-:W-:Y:S01]  /*2ec0*/  IMAD R3, R10, 0x400, R2 ;  /* 0x000004000a037824 */ /* 0x000fe200078e0202 */
[----:B------:R-:W-:Y:S02]  /*2ed0*/  LOP3.LUT R4, R4, 0x1c0, RZ, 0xc0, !PT ;  /* 0x000001c004047812 */ /* 0x000fe400078ec0ff */
[----:B------:R-:W-:Y:S02]  /*2ee0*/  LOP3.LUT R5, R5, 0x1c0, RZ, 0xc0, !PT ;  /* 0x000001c005057812 */ /* 0x000fe400078ec0ff */
[--C-:B------:R-:W-:Y:S02]  /*2ef0*/  SHF.R.U32.HI R11, RZ, 0x3, R4.reuse ;  /* 0x00000003ff0b7819 */ /* 0x100fe40000011604 */
[----:B------:R-:W-:Y:S02]  /*2f00*/  LOP3.LUT R227, R227, R12, RZ, 0xfc, !PT ;  /* 0x0000000ce3e37212 */ /* 0x000fe400078efcff */
[----:B------:R-:W-:-:S02]  /*2f10*/  LOP3.LUT R230, R11, R230, R4, 0x1e, !PT ;  /* 0x000000e60be67212 */ /* 0x000fc400078e1e04 */
[----:B------:R-:W-:Y:S02]  /*2f20*/  LOP3.LUT R231, R11, R4, R231, 0x1e, !PT ;  /* 0x000000040be77212 */ /* 0x000fe400078e1ee7 */
[----:B------:R-:W-:Y:S01]  /*2f30*/  LOP3.LUT R230, R230, R2, RZ, 0xfc, !PT ;  /* 0x00000002e6e67212 */ /* 0x000fe200078efcff */
[----:B------:R-:W-:Y:S01]  /*2f40*/  @!P0 IMAD.SHL.U32 R2, R233, 0x10, RZ ;  /* 0x00000010e9028824 */ /* 0x000fe200078e00ff */
[----:B------:R-:W-:Y:S01]  /*2f50*/  SHF.R.U32.HI R5, RZ, 0x3, R5 ;  /* 0x00000003ff057819 */ /* 0x000fe20000011605 */
[----:B------:R-:W-:Y:S01]  /*2f60*/  IMAD.IADD R231, R3, 0x1, R231 ;  /* 0x0000000103e77824 */ /* 0x000fe200078e02e7 */
[----:B------:R-:W-:Y:S02]  /*2f70*/  IADD3 R3, R246, 0x12480, RZ ;  /* 0x00012480f6037810 */ /* 0x000fe40007ffe0ff */
[----:B------:R2:W-:Y:S01]  /*2f80*/  @!P0 LDGSTS.E.BYPASS.LTC128B.128 [R2+0x12280], [R6.64] ;  /* 0x1228000006028fae */ /* 0x0005e2000b901d52 */
[C---:B------:R-:W-:Y:S02]  /*2f90*/  LOP3.LUT P0, RZ, R0.reuse, 0x4, RZ, 0xc0, !PT ;  /* 0x0000000400ff7812 */ /* 0x040fe4000780c0ff */
[----:B------:R-:W-:Y:S01]  /*2fa0*/  @P1 IADD3 R247, R3, 0x1c0, RZ ;  /* 0x000001c003f71810 */ /* 0x000fe20007ffe0ff */
[----:B------:R-:W0:Y:S01]  /*2fb0*/  LDGDEPBAR ;  /* 0x00000000000079af */ /* 0x000e220000000000 */
[----:B------:R-:W-:Y:S01]  /*2fc0*/  LOP3.LUT P1, RZ, R0, 0x2, RZ, 0xc0, !PT ;  /* 0x0000000200ff7812 */ /* 0x000fe2000782c0ff */
[----:B------:R-:W-:Y:S01]  /*2fd0*/  IMAD.SHL.U32 R0, R231, 0x2, RZ ;  /* 0x00000002e7007824 */ /* 0x000fe200078e00ff */
[----:B------:R-:W-:Y:S01]  /*2fe0*/  LOP3.LUT R228, R5, R228, RZ, 0x3c, !PT ;  /* 0x000000e405e47212 */ /* 0x000fe200078e3cff */
[----:B------:R-:W0:Y:S01]  /*2ff0*/  LDGDEPBAR ;  /* 0x00000000000079af */ /* 0x000e220000000000 */
[----:B------:R-:W-:-:S02]  /*3000*/  SEL R216, R224, 0xffffffe0, !P1 ;  /* 0xffffffe0e0d87807 */ /* 0x000fc40004800000 */
[----:B------:R-:W-:Y:S01]  /*3010*/  SEL R224, R224, 0xffffffe0, !P0 ;  /* 0xffffffe0e0e07807 */ /* 0x000fe20004000000 */
[----:B------:R-:W-:Y:S01]  /*3020*/  IMAD.SHL.U32 R228, R228, 0x2, RZ ;  /* 0x00000002e4e47824 */ /* 0x000fe200078e00ff */
[----:B------:R-:W-:Y:S01]  /*3030*/  SEL R226, R226, 0xfffffff0, !P5 ;  /* 0xfffffff0e2e27807 */ /* 0x000fe20006800000 */
[----:B------:R-:W-:Y:S01]  /*3040*/  IMAD.IADD R216, R0, 0x1, R216 ;  /* 0x0000000100d87824 */ /* 0x000fe200078e02d8 */
[----:B------:R-:W-:Y:S01]  /*3050*/  LEA R227, R227, 0x15480, 0x1 ;  /* 0x00015480e3e37811 */ /* 0x000fe200078e08ff */
[----:B------:R-:W-:Y:S01]  /*3060*/  IMAD.IADD R221, R231, 0x1, R224 ;  /* 0x00000001e7dd7824 */ /* 0x000fe200078e02e0 */
[----:B------:R-:W-:-:S03]  /*3070*/  SEL R225, R225, 0xfffffff0, !P1 ;  /* 0xfffffff0e1e17807 */ /* 0x000fc60004800000 */
[----:B------:R-:W-:Y:S02]  /*3080*/  IMAD R226, R226, 0x2, R227 ;  /* 0x00000002e2e27824 */ /* 0x000fe400078e02e3 */
[----:B------:R-:W-:Y:S02]  /*3090*/  IMAD.IADD R223, R225, 0x1, R224 ;  /* 0x00000001e1df7824 */ /* 0x000fe400078e02e0 */
[----:B------:R-:W-:Y:S02]  /*30a0*/  IMAD.IADD R222, R231, 0x1, R225 ;  /* 0x00000001e7de7824 */ /* 0x000fe400078e02e1 */
[----:B---34-:R-:W-:Y:S02]  /*30b0*/  IMAD.IADD R220, R225, 0x1, R221 ;  /* 0x00000001e1dc7824 */ /* 0x018fe400078e02dd */
.L_x_838:
[----:B------:R-:W-:Y:S04]  /*30c0*/  DEPBAR.LE SB0, 0x1 ;  /* 0x000080400000791a */ /* 0x000fe80000000000 */
[----:B------:R-:W-:Y:S01]  /*30d0*/  BAR.SYNC.DEFER_BLOCKING 0x0 ;  /* 0x0000000000007b1d */ /* 0x000fe20000010000 */
[----:B--2---:R-:W-:Y:S01]  /*30e0*/  MOV R2, UR4 ;  /* 0x0000000400027c02 */ /* 0x004fe20008000f00 */
        /* <DEDUP_REMOVED lines=14> */
[----:B------:R-:W-:Y:S01]  /*31d0*/  LDSM.16.M88.2 R2, [R229+0x80] ;  /* 0x00008000e502783b */ /* 0x000fe20000000100 */
[----:B------:R-:W-:Y:S02]  /*31e0*/  UMOV UR16, UR11 ;  /* 0x0000000b00107c82 */ /* 0x000fe40008000000 */
        /* <DEDUP_REMOVED lines=174> */
[----:B------:R-:W-:Y:S02]  /*3cd0*/  UIMAD UR21, UR21, -0x40, UR12 ;  /* 0xffffffc0151578a4 */ /* 0x000fe4000f8e020c */
[----:B------:R-:W-:Y:S01]  /*3ce0*/  IADD3 R3, P5, R238, UR6, RZ ;  /* 0x00000006ee037c10 */ /* 0x000fe2000ffbe0ff */
[----:B------:R-:W-:Y:S03]  /*3cf0*/  USHF.L.U64.HI UR17, UR24, 0x6, UR17 ;  /* 0x0000000618117899 */ /* 0x000fe60008010211 */
[----:B------:R-:W-:Y:S02]  /*3d00*/  LEA R10, P1, R3, c[0x0][0x160], 0x1 ;  /* 0x00005800030a7a11 */ /* 0x000fe400078208ff */
        /* <DEDUP_REMOVED lines=8> */
[----:B------:R-:W-:Y:S01]  /*3d90*/  LEA R14, P6, R5, c[0x0][0x160], 0x1 ;  /* 0x00005800050e7a11 */ /* 0x000fe200078c08ff */
        /* <DEDUP_REMOVED lines=21> */
.L_x_836:
[-C--:B-1234-:R-:W-:Y:S01]  /*3ef0*/  HMMA.16816.F32.BF16 R4, R20, R160.reuse, RZ ;  /* 0x000000a01404723c */ /* 0x09efe200000418ff */
[----:B------:R-:W0:Y:S01]  /*3f00*/  LDGDEPBAR ;  /* 0x00000000000079af */ /* 0x000e220000000000 */
[----:B------:R-:W-:Y:S02]  /*3f10*/  ULEA UR6, UR11, UR20, 0x6 ;  /* 0x000000140b067291 */ /* 0x000fe4000f8e303f */
[----:B------:R-:W-:Y:S01]  /*3f20*/  MOV R2, 0x40 ;  /* 0x0000004000027802 */ /* 0x000fe20000000f00 */
[----:B------:R-:W-:Y:S02]  /*3f30*/  UIADD3 UR11, UR11, 0x1, URZ ;  /* 0x000000010b0b7890 */ /* 0x000fe4000fffe03f */
[----:B------:R-:W-:Y:S01]  /*3f40*/  UIADD3 UR6, -UR12, 0x1, UR6 ;  /* 0x000000010c067890 */ /* 0x000fe2000fffe106 */
[C---:B------:R-:W-:Y:S04]  /*3f50*/  HMMA.16816.F32.BF16 R8, R76.reuse, R160, RZ ;  /* 0x000000a04c08723c */ /* 0x040fe800000418ff */
[----:B------:R-:W-:Y:S04]  /*3f60*/  SEL R2, R2, 0xffffffc0, !P0 ;  /* 0xffffffc002027807 */ /* 0x000fe80004000000 */
        /* <DEDUP_REMOVED lines=44> */
[----:B------:R1:W2:Y:S07]  /*4230*/  LDSM.16.M88.4 R76, [R3+0x10080] ;  /* 0x01008000034c783b */ /* 0x0002ae0000000200 */
[----:B------:R-:W-:Y:S01]  /*4240*/  HMMA.16816.F32.BF16 R24, R80, R194, R24 ;  /* 0x000000c25018723c */ /* 0x000fe20000041818 */
[----:B------:R-:W3:Y:S03]  /*4250*/  LDSM.16.M88.4 R80, [R2+0x10080] ;  /* 0x010080000250783b */ /* 0x000ee60000000200 */
[C---:B-1----:R-:W-:Y:S04]  /*4260*/  IADD3 R3, -R251.reuse, UR6, R245 ;  /* 0x00000006fb037c10 */ /* 0x042fe8000fffe1f5 */
[-C--:B--2---:R-:W-:Y:S08]  /*4270*/  HMMA.16816.F32.BF16 R4, R76, R196.reuse, R4 ;  /* 0x000000c44c04723c */ /* 0x084ff00000041804 */
[C---:B------:R-:W-:Y:S08]  /*4280*/  HMMA.16816.F32.BF16 R8, R132.reuse, R196, R8 ;  /* 0x000000c48408723c */ /* 0x040ff00000041808 */
[-C--:B------:R-:W-:Y:S08]  /*4290*/  HMMA.16816.F32.BF16 R12, R132, R198.reuse, R12 ;  /* 0x000000c6840c723c */ /* 0x080ff0000004180c */
[C---:B------:R-:W-:Y:S08]  /*42a0*/  HMMA.16816.F32.BF16 R16, R76.reuse, R198, R16 ;  /* 0x000000c64c10723c */ /* 0x040ff00000041810 */
[-C--:B------:R-:W-:Y:S01]  /*42b0*/  HMMA.16816.F32.BF16 R20, R76, R200.reuse, R20 ;  /* 0x000000c84c14723c */ /* 0x080fe20000041814 */
[----:B------:R1:W2:Y:S07]  /*42c0*/  LDSM.16.M88.4 R76, [R2+0x11080] ;  /* 0x01108000024c783b */ /* 0x0002ae0000000200 */
[----:B------:R-:W-:Y:S08]  /*42d0*/  HMMA.16816.F32.BF16 R24, R132, R200, R24 ;  /* 0x000000c88418723c */ /* 0x000ff00000041818 */
[-C--:B---3--:R-:W-:Y:S05]  /*42e0*/  HMMA.16816.F32.BF16 R4, R80, R202.reuse, R4 ;  /* 0x000000ca5004723c */ /* 0x088fea0000041804 */
[----:B-1----:R-:W-:Y:S04]  /*42f0*/  IADD3 R2, -R251, UR20, RZ ;  /* 0x00000014fb027c10 */ /* 0x002fe8000fffe1ff */
[----:B------:R-:W-:Y:S04]  /*4300*/  IMNMX R132, R2, R3, PT ;  /* 0x0000000302847217 */ /* 0x000fe80003800200 */
[C---:B------:R-:W-:Y:S02]  /*4310*/  ISETP.GT.AND P1, PT, R132.reuse, RZ, PT ;  /* 0x000000ff8400720c */ /* 0x040fe40003f24270 */
[----:B------:R-:W-:Y:S02]  /*4320*/  ISETP.GT.AND P5, PT, R132, 0x40, PT ;  /* 0x000000408400780c */ /* 0x000fe40003fa4270 */
[C---:B------:R-:W-:Y:S01]  /*4330*/  FSEL R133, R140.reuse, -INF , P1 ;  /* 0xff8000008c857808 */ /* 0x040fe20000800000 */
[----:B------:R-:W-:Y:S01]  /*4340*/  FFMA.FTZ R140, -R140, R140, 1 ;  /* 0x3f8000008c8c7423 */ /* 0x000fe2000001018c */
[C---:B------:R-:W-:Y:S01]  /*4350*/  ISETP.GT.AND P1, PT, R132.reuse, 0x1, PT ;  /* 0x000000018400780c */ /* 0x040fe20003f24270 */
[C---:B--2---:R-:W-:Y:S04]  /*4360*/  HMMA.16816.F32.BF16 R8, R76.reuse, R202, R8 ;  /* 0x000000ca4c08723c */ /* 0x044fe80000041808 */
[--C-:B------:R-:W-:Y:S01]  /*4370*/  FFMA.FTZ R133, R133, c[0x0][0x29c], -R211.reuse ;  /* 0x0000a70085857a23 */ /* 0x100fe200000108d3 */
[C---:B------:R-:W-:Y:S01]  /*4380*/  FSEL R134, R141.reuse, -INF , P1 ;  /* 0xff8000008d867808 */ /* 0x040fe20000800000 */
[----:B------:R-:W-:Y:S01]  /*4390*/  FFMA.FTZ R141, -R141, R141, 1 ;  /* 0x3f8000008d8d7423 */ /* 0x000fe2000001018d */
[----:B------:R-:W-:Y:S01]  /*43a0*/  ISETP.GT.AND P1, PT, R132, 0x20, PT ;  /* 0x000000208400780c */ /* 0x000fe20003f24270 */
[-C--:B------:R-:W-:Y:S02]  /*43b0*/  HMMA.16816.F32.BF16 R12, R76, R204.reuse, R12 ;  /* 0x000000cc4c0c723c */ /* 0x080fe4000004180c */
[----:B------:R-:W1:Y:S02]  /*43c0*/  MUFU.EX2 R133, R133 ;  /* 0x0000008500857308 */ /* 0x000e640000000800 */
[--C-:B------:R-:W-:Y:S04]  /*43d0*/  FFMA.FTZ R134, R134, c[0x0][0x29c], -R211.reuse ;  /* 0x0000a70086867a23 */ /* 0x100fe800000108d3 */
[C---:B------:R-:W-:Y:S04]  /*43e0*/  HMMA.16816.F32.BF16 R16, R80.reuse, R204, R16 ;  /* 0x000000cc5010723c */ /* 0x040fe80000041810 */
[----:B------:R-:W2:Y:S04]  /*43f0*/  MUFU.EX2 R134, R134 ;  /* 0x0000008600867308 */ /* 0x000ea80000000800 */
[-C--:B------:R-:W-:Y:S07]  /*4400*/  HMMA.16816.F32.BF16 R20, R80, R206.reuse, R20 ;  /* 0x000000ce5014723c */ /* 0x080fee0000041814 */
[----:B------:R-:W-:Y:S01]  /*4410*/  FSEL R80, R152, -INF , P1 ;  /* 0xff80000098507808 */ /* 0x000fe20000800000 */
[----:B------:R-:W-:Y:S04]  /*4420*/  HMMA.16816.F32.BF16 R24, R76, R206, R24 ;  /* 0x000000ce4c18723c */ /* 0x000fe80000041818 */
[----:B------:R-:W-:Y:S01]  /*4430*/  ISETP.GT.AND P1, PT, R132, 0x21, PT ;  /* 0x000000218400780c */ /* 0x000fe20003f24270 */
[--C-:B------:R-:W-:Y:S01]  /*4440*/  FFMA.FTZ R80, R80, c[0x0][0x29c], -R211.reuse ;  /* 0x0000a70050507a23 */ /* 0x100fe200000108d3 */
[----:B------:R-:W-:Y:S01]  /*4450*/  FSEL R83, R156, -INF , P5 ;  /* 0xff8000009c537808 */ /* 0x000fe20002800000 */
[----:B------:R-:W-:Y:S01]  /*4460*/  FFMA.FTZ R152, -R152, R152, 1 ;  /* 0x3f80000098987423 */ /* 0x000fe20000010198 */
[C---:B------:R-:W-:Y:S01]  /*4470*/  FSEL R81, R153.reuse, -INF , P1 ;  /* 0xff80000099517808 */ /* 0x040fe20000800000 */
[----:B------:R-:W-:Y:S01]  /*4480*/  FFMA.FTZ R153, -R153, R153, 1 ;  /* 0x3f80000099997423 */ /* 0x000fe20000010199 */
[----:B------:R-:W-:Y:S01]  /*4490*/  ISETP.GT.AND P1, PT, R132, 0x41, PT ;  /* 0x000000418400780c */ /* 0x000fe20003f24270 */
[----:B------:R-:W-:Y:S01]  /*44a0*/  MUFU.EX2 R80, R80 ;  /* 0x0000005000507308 */ /* 0x000fe20000000800 */
[----:B------:R-:W-:Y:S01]  /*44b0*/  IADD3 R132, R3, 0x8, RZ ;  /* 0x0000000803847810 */ /* 0x000fe20007ffe0ff */
[--C-:B------:R-:W-:Y:S01]  /*44c0*/  FFMA.FTZ R81, R81, c[0x0][0x29c], -R211.reuse ;  /* 0x0000a70051517a23 */ /* 0x100fe200000108d3 */
[----:B------:R-:W-:Y:S01]  /*44d0*/  FSEL R82, R136, -INF , P1 ;  /* 0xff80000088527808 */ /* 0x000fe20000800000 */
[--C-:B------:R-:W-:Y:S01]  /*44e0*/  FFMA.FTZ R83, R83, c[0x0][0x29c], -R211.reuse ;  /* 0x0000a70053537a23 */ /* 0x100fe200000108d3 */
[----:B------:R-:W-:Y:S01]  /*44f0*/  IMNMX R132, R2, R132, PT ;  /* 0x0000008402847217 */ /* 0x000fe20003800200 */
[----:B------:R-:W-:Y:S02]  /*4500*/  FFMA.FTZ R136, -R136, R136, 1 ;  /* 0x3f80000088887423 */ /* 0x000fe40000010188 */
[----:B------:R-:W-:Y:S01]  /*4510*/  FFMA.FTZ R211, R82, c[0x0][0x29c], -R211 ;  /* 0x0000a70052d37a23 */ /* 0x000fe200000108d3 */
[C---:B------:R-:W-:Y:S01]  /*4520*/  ISETP.GT.AND P1, PT, R132.reuse, RZ, PT ;  /* 0x000000ff8400720c */ /* 0x040fe20003f24270 */
[----:B------:R-:W3:Y:S01]  /*4530*/  LDS R82, [R245.X4+0x12280] ;  /* 0x01228000f5527984 */ /* 0x000ee20000004800 */
[----:B------:R-:W-:Y:S01]  /*4540*/  ISETP.GT.AND P5, PT, R132, 0x40, PT ;  /* 0x000000408400780c */ /* 0x000fe20003fa4270 */
[----:B------:R-:W4:Y:S01]  /*4550*/  MUFU.EX2 R81, R81 ;  /* 0x0000005100517308 */ /* 0x000f220000000800 */
[C---:B------:R-:W-:Y:S01]  /*4560*/  FSEL R79, R142.reuse, -INF , P1 ;  /* 0xff8000008e4f7808 */ /* 0x040fe20000800000 */
[----:B------:R-:W-:Y:S01]  /*4570*/  FFMA.FTZ R142, -R142, R142, 1 ;  /* 0x3f8000008e8e7423 */ /* 0x000fe2000001018e */
[----:B------:R-:W-:Y:S01]  /*4580*/  ISETP.GT.AND P1, PT, R132, 0x1, PT ;  /* 0x000000018400780c */ /* 0x000fe20003f24270 */
[----:B------:R-:W-:Y:S02]  /*4590*/  FFMA.FTZ R156, -R156, R156, 1 ;  /* 0x3f8000009c9c7423 */ /* 0x000fe4000001019c */
[--C-:B------:R-:W-:Y:S01]  /*45a0*/  FFMA.FTZ R79, R79, c[0x0][0x29c], -R158.reuse ;  /* 0x0000a7004f4f7a23 */ /* 0x100fe2000001089e */
[C---:B------:R-:W-:Y:S01]  /*45b0*/  FSEL R78, R143.reuse, -INF , P1 ;  /* 0xff8000008f4e7808 */ /* 0x040fe20000800000 */
[----:B------:R-:W-:Y:S01]  /*45c0*/  FFMA.FTZ R143, -R143, R143, 1 ;  /* 0x3f8000008f8f7423 */ /* 0x000fe2000001018f */
[----:B------:R-:W-:Y:S01]  /*45d0*/  ISETP.GT.AND P1, PT, R132, 0x20, PT ;  /* 0x000000208400780c */ /* 0x000fe20003f24270 */
[----:B------:R-:W5:Y:S02]  /*45e0*/  MUFU.EX2 R211, R211 ;  /* 0x000000d300d37308 */ /* 0x000f640000000800 */
[--C-:B------:R-:W-:Y:S01]  /*45f0*/  FFMA.FTZ R78, R78, c[0x0][0x29c], -R158.reuse ;  /* 0x0000a7004e4e7a23 */ /* 0x100fe2000001089e */
[C---:B------:R-:W-:Y:S01]  /*4600*/  FSEL R77, R154.reuse, -INF , P1 ;  /* 0xff8000009a4d7808 */ /* 0x040fe20000800000 */
[----:B------:R-:W-:Y:S01]  /*4610*/  FFMA.FTZ R154, -R154, R154, 1 ;  /* 0x3f8000009a9a7423 */ /* 0x000fe2000001019a */
[C---:B------:R-:W-:Y:S03]  /*4620*/  ISETP.GT.AND P1, PT, R132.reuse, 0x21, PT ;  /* 0x000000218400780c */ /* 0x040fe60003f24270 */
[--C-:B------:R-:W-:Y:S01]  /*4630*/  FFMA.FTZ R77, R77, c[0x0][0x29c], -R158.reuse ;  /* 0x0000a7004d4d7a23 */ /* 0x100fe2000001089e */
[C---:B------:R-:W-:Y:S01]  /*4640*/  FSEL R76, R155.reuse, -INF , P1 ;  /* 0xff8000009b4c7808 */ /* 0x040fe20000800000 */
[----:B------:R-:W-:Y:S01]  /*4650*/  MUFU.EX2 R78, R78 ;  /* 0x0000004e004e7308 */ /* 0x000fe20000000800 */
[----:B------:R-:W-:Y:S01]  /*4660*/  ISETP.GT.AND P1, PT, R132, 0x41, PT ;  /* 0x000000418400780c */ /* 0x000fe20003f24270 */
[----:B------:R-:W-:Y:S02]  /*4670*/  FFMA.FTZ R155, -R155, R155, 1 ;  /* 0x3f8000009b9b7423 */ /* 0x000fe4000001019b */
[----:B------:R-:W-:Y:S01]  /*4680*/  FFMA.FTZ R76, R76, c[0x0][0x29c], -R158 ;  /* 0x0000a7004c4c7a23 */ /* 0x000fe2000001089e */
[C---:B------:R-:W-:Y:S01]  /*4690*/  FSEL R135, R138.reuse, -INF , P1 ;  /* 0xff8000008a877808 */ /* 0x040fe20000800000 */
[----:B------:R-:W-:Y:S04]  /*46a0*/  FFMA.FTZ R138, -R138, R138, 1 ;  /* 0x3f8000008a8a7423 */ /* 0x000fe8000001018a */
[----:B------:R4:W-:Y:S01]  /*46b0*/  MUFU.EX2 R132, R76 ;  /* 0x0000004c00847308 */ /* 0x0009e20000000800 */
[--C-:B---3--:R-:W-:Y:S02]  /*46c0*/  FADD.FTZ R5, R5, -R82.reuse ;  /* 0x8000005205057221 */ /* 0x108fe40000010000 */
[--C-:B------:R-:W-:Y:S07]  /*46d0*/  FADD.FTZ R17, R17, -R82.reuse ;  /* 0x8000005211117221 */ /* 0x100fee0000010000 */
[----:B------:R-:W-:Y:S01]  /*46e0*/  MUFU.EX2 R79, R79 ;  /* 0x0000004f004f7308 */ /* 0x000fe20000000800 */
[--C-:B------:R-:W-:Y:S02]  /*46f0*/  FADD.FTZ R21, R21, -R82.reuse ;  /* 0x8000005215157221 */ /* 0x100fe40000010000 */
[--C-:B------:R-:W-:Y:S02]  /*4700*/  FADD.FTZ R4, R4, -R82.reuse ;  /* 0x8000005204047221 */ /* 0x100fe40000010000 */
[--C-:B------:R-:W-:Y:S02]  /*4710*/  FADD.FTZ R16, R16, -R82.reuse ;  /* 0x8000005210107221 */ /* 0x100fe40000010000 */
[----:B------:R-:W-:Y:S02]  /*4720*/  FADD.FTZ R20, R20, -R82 ;  /* 0x8000005214147221 */ /* 0x000fe40000010000 */
[----:B-1----:R-:W-:Y:S01]  /*4730*/  FMUL.FTZ R4, R133, R4 ;  /* 0x0000000485047220 */ /* 0x002fe20000410000 */
[----:B------:R-:W-:Y:S01]  /*4740*/  MUFU.EX2 R77, R77 ;  /* 0x0000004d004d7308 */ /* 0x000fe20000000800 */
[C---:B--2---:R-:W-:Y:S01]  /*4750*/  FMUL.FTZ R5, R134.reuse, R5 ;  /* 0x0000000586057220 */ /* 0x044fe20000410000 */
[----:B------:R-:W-:Y:S01]  /*4760*/  F2FP.BF16.PACK_AB R133, R134, R133 ;  /* 0x000000858685723e */ /* 0x000fe200000010ff */
[----:B------:R-:W-:Y:S01]  /*4770*/  FMUL.FTZ R4, R4, R140 ;  /* 0x0000008c04047220 */ /* 0x000fe20000410000 */
[----:B----4-:R-:W-:Y:S01]  /*4780*/  FSEL R76, R137, -INF , P5 ;  /* 0xff800000894c7808 */ /* 0x010fe20002800000 */
[----:B------:R-:W1:Y:S01]  /*4790*/  LDS R140, [R245.X4+0x122a0] ;  /* 0x0122a000f58c7984 */ /* 0x000e620000004800 */
[----:B------:R-:W-:Y:S02]  /*47a0*/  FMUL.FTZ R5, R5, R141 ;  /* 0x0000008d05057220 */ /* 0x000fe40000410000 */
[----:B------:R-:W-:Y:S02]  /*47b0*/  FMUL.FTZ R17, R81, R17 ;  /* 0x0000001151117220 */ /* 0x000fe40000410000 */
[--C-:B------:R-:W-:Y:S01]  /*47c0*/  FFMA.FTZ R76, R76, c[0x0][0x29c], -R158.reuse ;  /* 0x0000a7004c4c7a23 */ /* 0x100fe2000001089e */
[----:B------:R-:W2:Y:S01]  /*47d0*/  MUFU.EX2 R83, R83 ;  /* 0x0000005300537308 */ /* 0x000ea20000000800 */
[----:B------:R-:W-:Y:S01]  /*47e0*/  FFMA.FTZ R158, R135, c[0x0][0x29c], -R158 ;  /* 0x0000a700879e7a23 */ /* 0x000fe2000001089e */
[----:B------:R-:W-:Y:S01]  /*47f0*/  IADD3 R135, R3, 0x20, RZ ;  /* 0x0000002003877810 */ /* 0x000fe20007ffe0ff */
[----:B------:R-:W-:Y:S01]  /*4800*/  FMUL.FTZ R17, R17, R153 ;  /* 0x0000009911117220 */ /* 0x000fe20000410000 */
[----:B------:R-:W-:Y:S01]  /*4810*/  IADD3 R3, R3, 0x28, RZ ;  /* 0x0000002803037810 */ /* 0x000fe20007ffe0ff */
[----:B-----5:R-:W-:Y:S01]  /*4820*/  FMUL.FTZ R21, R211, R21 ;  /* 0x00000015d3157220 */ /* 0x020fe20000410000 */
[----:B------:R-:W-:Y:S01]  /*4830*/  IMNMX R135, R2, R135, PT ;  /* 0x0000008702877217 */ /* 0x000fe20003800200 */
[----:B------:R-:W-:Y:S01]  /*4840*/  FMUL.FTZ R16, R80, R16 ;  /* 0x0000001050107220 */ /* 0x000fe20000410000 */
[----:B------:R-:W-:Y:S01]  /*4850*/  IMNMX R3, R2, R3, PT ;  /* 0x0000000302037217 */ /* 0x000fe20003800200 */
[----:B------:R-:W-:Y:S01]  /*4860*/  FMUL.FTZ R21, R21, R136 ;  /* 0x0000008815157220 */ /* 0x000fe20000410000 */
[C---:B------:R-:W-:Y:S01]  /*4870*/  ISETP.GT.AND P1, PT, R135.reuse, RZ, PT ;  /* 0x000000ff8700720c */ /* 0x040fe20003f24270 */
[----:B------:R-:W-:Y:S01]  /*4880*/  FMUL.FTZ R16, R16, R152 ;  /* 0x0000009810107220 */ /* 0x000fe20000410000 */
[C---:B------:R-:W-:Y:S01]  /*4890*/  ISETP.GT.AND P6, PT, R135.reuse, 0x21, PT ;  /* 0x000000218700780c */ /* 0x040fe20003fc4270 */
[----:B------:R-:W-:Y:S01]  /*48a0*/  MUFU.EX2 R158, R158 ;  /* 0x0000009e009e7308 */ /* 0x000fe20000000800 */
[C---:B------:R-:W-:Y:S01]  /*48b0*/  FSEL R2, R144.reuse, -INF , P1 ;  /* 0xff80000090027808 */ /* 0x040fe20000800000 */
[----:B------:R-:W-:Y:S01]  /*48c0*/  FFMA.FTZ R144, -R144, R144, 1 ;  /* 0x3f80000090907423 */ /* 0x000fe20000010190 */
[----:B------:R-:W-:Y:S01]  /*48d0*/  ISETP.GT.AND P1, PT, R135, 0x1, PT ;  /* 0x000000018700780c */ /* 0x000fe20003f24270 */
[----:B------:R-:W-:Y:S01]  /*48e0*/  FFMA.FTZ R137, -R137, R137, 1 ;  /* 0x3f80000089897423 */ /* 0x000fe20000010189 */
[----:B------:R-:W-:Y:S01]  /*48f0*/  ISETP.GT.AND P5, PT, R135, 0x40, PT ;  /* 0x000000408700780c */ /* 0x000fe20003fa4270 */
[--C-:B------:R-:W-:Y:S01]  /*4900*/  FFMA.FTZ R2, R2, c[0x0][0x29c], -R157.reuse ;  /* 0x0000a70002027a23 */ /* 0x100fe2000001089d */
[----:B------:R-:W-:Y:S02]  /*4910*/  F2FP.BF16.PACK_AB R80, R81, R80 ;  /* 0x000000505150723e */ /* 0x000fe400000010ff */
[----:B------:R-:W-:Y:S01]  /*4920*/  FSEL R153, R159, -INF , P5 ;  /* 0xff8000009f997808 */ /* 0x000fe20002800000 */
[----:B------:R3:W-:Y:S01]  /*4930*/  MUFU.EX2 R82, R2 ;  /* 0x0000000200527308 */ /* 0x0007e20000000800 */
[----:B------:R-:W-:Y:S01]  /*4940*/  ISETP.GT.AND P5, PT, R3, 0x1, PT ;  /* 0x000000010300780c */ /* 0x000fe20003fa4270 */
[----:B--2---:R-:W-:Y:S01]  /*4950*/  FMUL.FTZ R20, R83, R20 ;  /* 0x0000001453147220 */ /* 0x004fe20000410000 */
[----:B------:R-:W-:Y:S01]  /*4960*/  F2FP.BF16.PACK_AB R4, R5, R4 ;  /* 0x000000040504723e */ /* 0x000fe200000010ff */
[----:B------:R-:W-:Y:S01]  /*4970*/  FFMA.FTZ R153, R153, c[0x0][0x29c], -R157 ;  /* 0x0000a70099997a23 */ /* 0x000fe2000001089d */
[C---:B------:R-:W-:Y:S01]  /*4980*/  FSEL R136, R147.reuse, -INF , P5 ;  /* 0xff80000093887808 */ /* 0x040fe20002800000 */
[----:B------:R-:W-:Y:S01]  /*4990*/  FFMA.FTZ R147, -R147, R147, 1 ;  /* 0x3f80000093937423 */ /* 0x000fe20000010193 */
[----:B------:R-:W-:Y:S01]  /*49a0*/  ISETP.GT.AND P5, PT, R3, 0x40, PT ;  /* 0x000000400300780c */ /* 0x000fe20003fa4270 */
[----:B------:R-:W-:Y:S01]  /*49b0*/  FMUL.FTZ R20, R20, R156 ;  /* 0x0000009c14147220 */ /* 0x000fe20000410000 */
[----:B------:R-:W-:Y:S01]  /*49c0*/  F2FP.BF16.PACK_AB R83, R211, R83 ;  /* 0x00000053d353723e */ /* 0x000fe200000010ff */
[----:B------:R-:W-:Y:S01]  /*49d0*/  FFMA.FTZ R136, R136, c[0x0][0x29c], -R139 ;  /* 0x0000a70088887a23 */ /* 0x000fe2000001088b */
[----:B------:R-:W2:Y:S01]  /*49e0*/  MUFU.EX2 R76, R76 ;  /* 0x0000004c004c7308 */ /* 0x000ea20000000800 */
[--C-:B-1----:R-:W-:Y:S01]  /*49f0*/  FADD.FTZ R7, R7, -R140.reuse ;  /* 0x8000008c07077221 */ /* 0x102fe20000010000 */
[----:B------:R-:W-:Y:S01]  /*4a00*/  F2FP.BF16.PACK_AB R16, R17, R16 ;  /* 0x000000101110723e */ /* 0x000fe200000010ff */
[--C-:B------:R-:W-:Y:S01]  /*4a10*/  FADD.FTZ R6, R6, -R140.reuse ;  /* 0x8000008c06067221 */ /* 0x100fe20000010000 */
[----:B------:R-:W-:Y:S01]  /*4a20*/  F2FP.BF16.PACK_AB R20, R21, R20 ;  /* 0x000000141514723e */ /* 0x000fe200000010ff */
[C---:B------:R-:W-:Y:S01]  /*4a30*/  FMUL.FTZ R7, R78.reuse, R7 ;  /* 0x000000074e077220 */ /* 0x040fe20000410000 */
[----:B------:R-:W-:Y:S01]  /*4a40*/  F2FP.BF16.PACK_AB R78, R78, R79 ;  /* 0x0000004f4e4e723e */ /* 0x000fe200000010ff */
[----:B------:R-:W-:Y:S02]  /*4a50*/  FMUL.FTZ R6, R79, R6 ;  /* 0x000000064f067220 */ /* 0x000fe40000410000 */
[----:B------:R-:W-:Y:S01]  /*4a60*/  FMUL.FTZ R143, R7, R143 ;  /* 0x0000008f078f7220 */ /* 0x000fe20000410000 */
[----:B------:R-:W-:Y:S01]  /*4a70*/  MUFU.EX2 R136, R136 ;  /* 0x0000008800887308 */ /* 0x000fe20000000800 */
[----:B------:R-:W1:Y:S01]  /*4a80*/  LDS R7, [R245.X4+0x12300] ;  /* 0x01230000f5077984 */ /* 0x000e620000004800 */
[----:B------:R-:W-:Y:S01]  /*4a90*/  FMUL.FTZ R6, R6, R142 ;  /* 0x0000008e06067220 */ /* 0x000fe20000410000 */
[----:B---3--:R-:W-:Y:S01]  /*4aa0*/  FSEL R2, R145, -INF , P1 ;  /* 0xff80000091027808 */ /* 0x008fe20000800000 */
[--C-:B------:R-:W-:Y:S01]  /*4ab0*/  FADD.FTZ R18, R18, -R140.reuse ;  /* 0x8000008c12127221 */ /* 0x100fe20000010000 */
[----:B------:R-:W-:Y:S01]  /*4ac0*/  ISETP.GT.AND P1, PT, R135, 0x20, PT ;  /* 0x000000208700780c */ /* 0x000fe20003f24270 */
[--C-:B------:R-:W-:Y:S01]  /*4ad0*/  FADD.FTZ R19, R19, -R140.reuse ;  /* 0x8000008c13137221 */ /* 0x100fe20000010000 */
[----:B------:R-:W-:Y:S01]  /*4ae0*/  F2FP.BF16.PACK_AB R6, R143, R6 ;  /* 0x000000068f06723e */ /* 0x000fe200000010ff */
[----:B------:R-:W-:Y:S02]  /*4af0*/  FFMA.FTZ R2, R2, c[0x0][0x29c], -R157 ;  /* 0x0000a70002027a23 */ /* 0x000fe4000001089d */
[----:B------:R-:W-:Y:S01]  /*4b00*/  FMUL.FTZ R18, R77, R18 ;  /* 0x000000124d127220 */ /* 0x000fe20000410000 */
[----:B------:R-:W-:Y:S01]  /*4b10*/  MUFU.EX2 R153, R153 ;  /* 0x0000009900997308 */ /* 0x000fe20000000800 */
[--C-:B------:R-:W-:Y:S01]  /*4b20*/  FADD.FTZ R23, R23, -R140.reuse ;  /* 0x8000008c17177221 */ /* 0x100fe20000010000 */
[----:B------:R-:W-:Y:S01]  /*4b30*/  F2FP.BF16.PACK_AB R77, R132, R77 ;  /* 0x0000004d844d723e */ /* 0x000fe200000010ff */
[----:B------:R-:W-:Y:S02]  /*4b40*/  FMUL.FTZ R18, R18, R154 ;  /* 0x0000009a12127220 */ /* 0x000fe40000410000 */
[----:B------:R-:W-:Y:S01]  /*4b50*/  FADD.FTZ R22, R22, -R140 ;  /* 0x8000008c16167221 */ /* 0x000fe20000010000 */
[----:B------:R-:W-:Y:S01]  /*4b60*/  FSEL R140, R209, -INF , P5 ;  /* 0xff800000d18c7808 */ /* 0x000fe20002800000 */
[----:B------:R-:W-:Y:S02]  /*4b70*/  FFMA.FTZ R145, -R145, R145, 1 ;  /* 0x3f80000091917423 */ /* 0x000fe40000010191 */
[----:B--2---:R-:W-:Y:S01]  /*4b80*/  FMUL.FTZ R22, R76, R22 ;  /* 0x000000164c167220 */ /* 0x004fe20000410000 */
[----:B------:R2:W3:Y:S01]  /*4b90*/  MUFU.EX2 R141, R2 ;  /* 0x00000002008d7308 */ /* 0x0004e20000000800 */
[----:B------:R-:W-:Y:S01]  /*4ba0*/  FFMA.FTZ R140, R140, c[0x0][0x29c], -R139 ;  /* 0x0000a7008c8c7a23 */ /* 0x000fe2000001088b */
[----:B------:R-:W-:Y:S01]  /*4bb0*/  F2FP.BF16.PACK_AB R76, R158, R76 ;  /* 0x0000004c9e4c723e */ /* 0x000fe200000010ff */
[----:B------:R-:W-:Y:S02]  /*4bc0*/  FMUL.FTZ R19, R132, R19 ;  /* 0x0000001384137220 */ /* 0x000fe40000410000 */
[----:B------:R-:W-:Y:S02]  /*4bd0*/  FMUL.FTZ R23, R158, R23 ;  /* 0x000000179e177220 */ /* 0x000fe40000410000 */
[----:B------:R-:W-:Y:S02]  /*4be0*/  FMUL.FTZ R19, R19, R155 ;  /* 0x0000009b13137220 */ /* 0x000fe40000410000 */
[----:B------:R-:W-:Y:S01]  /*4bf0*/  FMUL.FTZ R22, R22, R137 ;  /* 0x0000008916167220 */ /* 0x000fe20000410000 */
[----:B------:R-:W-:Y:S01]  /*4c00*/  MUFU.EX2 R140, R140 ;  /* 0x0000008c008c7308 */ /* 0x000fe20000000800 */
[----:B------:R-:W-:Y:S01]  /*4c10*/  FMUL.FTZ R23, R23, R138 ;  /* 0x0000008a17177220 */ /* 0x000fe20000410000 */
[----:B------:R-:W-:Y:S01]  /*4c20*/  F2FP.BF16.PACK_AB R18, R19, R18 ;  /* 0x000000121312723e */ /* 0x000fe200000010ff */
[----:B------:R-:W-:Y:S02]  /*4c30*/  FFMA.FTZ R159, -R159, R159, 1 ;  /* 0x3f8000009f9f7423 */ /* 0x000fe4000001019f */
[----:B------:R-:W-:Y:S01]  /*4c40*/  FFMA.FTZ R209, -R209, R209, 1 ;  /* 0x3f800000d1d17423 */ /* 0x000fe200000101d1 */
[----:B------:R-:W-:Y:S01]  /*4c50*/  F2FP.BF16.PACK_AB R22, R23, R22 ;  /* 0x000000161716723e */ /* 0x000fe200000010ff */
[--C-:B-1----:R-:W-:Y:S02]  /*4c60*/  FADD.FTZ R12, R12, -R7.reuse ;  /* 0x800000070c0c7221 */ /* 0x102fe40000010000 */
[--C-:B------:R-:W-:Y:S01]  /*4c70*/  FADD.FTZ R13, R13, -R7.reuse ;  /* 0x800000070d0d7221 */ /* 0x100fe20000010000 */
[----:B--2---:R-:W-:Y:S01]  /*4c80*/  FSEL R2, R148, -INF , P1 ;  /* 0xff80000094027808 */ /* 0x004fe20000800000 */
[--C-:B------:R-:W-:Y:S01]  /*4c90*/  FADD.FTZ R8, R8, -R7.reuse ;  /* 0x8000000708087221 */ /* 0x100fe20000010000 */
[----:B------:R-:W-:Y:S01]  /*4ca0*/  ISETP.GT.AND P1, PT, R135, 0x41, PT ;  /* 0x000000418700780c */ /* 0x000fe20003f24270 */
[----:B------:R-:W-:Y:S02]  /*4cb0*/  FADD.FTZ R24, R24, -R7 ;  /* 0x8000000718187221 */ /* 0x000fe40000010000 */
[----:B------:R-:W-:Y:S01]  /*4cc0*/  FFMA.FTZ R2, R2, c[0x0][0x29c], -R157 ;  /* 0x0000a70002027a23 */ /* 0x000fe2000001089d */
[----:B------:R-:W-:Y:S01]  /*4cd0*/  FSEL R152, R208, -INF , P1 ;  /* 0xff800000d0987808 */ /* 0x000fe20000800000 */
[----:B------:R-:W-:Y:S01]  /*4ce0*/  FMUL.FTZ R8, R82, R8 ;  /* 0x0000000852087220 */ /* 0x000fe20000410000 */
[----:B------:R-:W-:Y:S01]  /*4cf0*/  ISETP.GT.AND P1, PT, R3, 0x20, PT ;  /* 0x000000200300780c */ /* 0x000fe20003f24270 */
[----:B------:R1:W2:Y:S01]  /*4d00*/  MUFU.EX2 R135, R2 ;  /* 0x0000000200877308 */ /* 0x0002a20000000800 */
[----:B---3--:R-:W-:Y:S01]  /*4d10*/  F2FP.BF16.PACK_AB R82, R141, R82 ;  /* 0x000000528d52723e */ /* 0x008fe200000010ff */
[----:B------:R-:W-:Y:S02]  /*4d20*/  FMUL.FTZ R24, R153, R24 ;  /* 0x0000001899187220 */ /* 0x000fe40000410000 */
[--C-:B------:R-:W-:Y:S02]  /*4d30*/  FADD.FTZ R9, R9, -R7.reuse ;  /* 0x8000000709097221 */ /* 0x100fe40000010000 */
[----:B------:R-:W-:Y:S02]  /*4d40*/  FMUL.FTZ R8, R8, R144 ;  /* 0x0000009008087220 */ /* 0x000fe40000410000 */
[----:B------:R-:W-:Y:S02]  /*4d50*/  FMUL.FTZ R9, R141, R9 ;  /* 0x000000098d097220 */ /* 0x000fe40000410000 */
[----:B------:R-:W-:Y:S02]  /*4d60*/  FFMA.FTZ R148, -R148, R148, 1 ;  /* 0x3f80000094947423 */ /* 0x000fe40000010194 */
[----:B------:R-:W-:Y:S02]  /*4d70*/  FMUL.FTZ R9, R9, R145 ;  /* 0x0000009109097220 */ /* 0x000fe40000410000 */
[----:B------:R-:W-:Y:S02]  /*4d80*/  FADD.FTZ R25, R25, -R7 ;  /* 0x8000000719197221 */ /* 0x000fe40000010000 */
[----:B------:R-:W-:Y:S01]  /*4d90*/  FFMA.FTZ R208, -R208, R208, 1 ;  /* 0x3f800000d0d07423 */ /* 0x000fe200000101d0 */
[----:B------:R-:W-:Y:S01]  /*4da0*/  F2FP.BF16.PACK_AB R8, R9, R8 ;  /* 0x000000080908723e */ /* 0x000fe200000010ff */
[----:B------:R-:W-:Y:S01]  /*4db0*/  FMUL.FTZ R24, R24, R159 ;  /* 0x0000009f18187220 */ /* 0x000fe20000410000 */
[----:B-1----:R-:W-:Y:S01]  /*4dc0*/  FSEL R2, R149, -INF , P6 ;  /* 0xff80000095027808 */ /* 0x002fe20003000000 */
[----:B--2---:R-:W-:Y:S01]  /*4dd0*/  FMUL.FTZ R12, R135, R12 ;  /* 0x0000000c870c7220 */ /* 0x004fe20000410000 */
[----:B------:R-:W-:Y:S01]  /*4de0*/  ISETP.GT.AND P6, PT, R3, RZ, PT ;  /* 0x000000ff0300720c */ /* 0x000fe20003fc4270 */
[----:B------:R-:W-:Y:S02]  /*4df0*/  FFMA.FTZ R149, -R149, R149, 1 ;  /* 0x3f80000095957423 */ /* 0x000fe40000010195 */
[--C-:B------:R-:W-:Y:S01]  /*4e00*/  FFMA.FTZ R2, R2, c[0x0][0x29c], -R157.reuse ;  /* 0x0000a70002027a23 */ /* 0x100fe2000001089d */
[----:B------:R-:W-:Y:S01]  /*4e10*/  FSEL R142, R146, -INF , P6 ;  /* 0xff800000928e7808 */ /* 0x000fe20003000000 */
[----:B------:R-:W-:Y:S01]  /*4e20*/  FFMA.FTZ R157, R152, c[0x0][0x29c], -R157 ;  /* 0x0000a700989d7a23 */ /* 0x000fe2000001089d */
[----:B------:R-:W-:Y:S01]  /*4e30*/  ISETP.GT.AND P6, PT, R3, 0x21, PT ;  /* 0x000000210300780c */ /* 0x000fe20003fc4270 */
[----:B------:R-:W-:Y:S01]  /*4e40*/  FFMA.FTZ R146, -R146, R146, 1 ;  /* 0x3f80000092927423 */ /* 0x000fe20000010192 */
[----:B------:R-:W-:Y:S01]  /*4e50*/  FSEL R152, R150, -INF , P1 ;  /* 0xff80000096987808 */ /* 0x000fe20000800000 */
[----:B------:R-:W1:Y:S01]  /*4e60*/  MUFU.EX2 R2, R2 ;  /* 0x0000000200027308 */ /* 0x000e620000000800 */
[--C-:B------:R-:W-:Y:S01]  /*4e70*/  FFMA.FTZ R142, R142, c[0x0][0x29c], -R139.reuse ;  /* 0x0000a7008e8e7a23 */ /* 0x100fe2000001088b */
[----:B------:R-:W-:Y:S01]  /*4e80*/  FSEL R154, R151, -INF , P6 ;  /* 0xff800000979a7808 */ /* 0x000fe20003000000 */
[----:B------:R-:W-:Y:S01]  /*4e90*/  FMUL.FTZ R12, R12, R148 ;  /* 0x000000940c0c7220 */ /* 0x000fe20000410000 */
[----:B------:R-:W-:Y:S01]  /*4ea0*/  ISETP.GT.AND P1, PT, R3, 0x41, PT ;  /* 0x000000410300780c */ /* 0x000fe20003f24270 */
[--C-:B------:R-:W-:Y:S02]  /*4eb0*/  FFMA.FTZ R152, R152, c[0x0][0x29c], -R139.reuse ;  /* 0x0000a70098987a23 */ /* 0x100fe4000001088b */
[--C-:B------:R-:W-:Y:S01]  /*4ec0*/  FFMA.FTZ R154, R154, c[0x0][0x29c], -R139.reuse ;  /* 0x0000a7009a9a7a23 */ /* 0x100fe2000001088b */
[----:B------:R-:W-:Y:S01]  /*4ed0*/  FSEL R3, R210, -INF , P1 ;  /* 0xff800000d2037808 */ /* 0x000fe20000800000 */
[----:B------:R-:W-:Y:S01]  /*4ee0*/  FFMA.FTZ R150, -R150, R150, 1 ;  /* 0x3f80000096967423 */ /* 0x000fe20000010196 */
[----:B------:R-:W2:Y:S01]  /*4ef0*/  MUFU.EX2 R142, R142 ;  /* 0x0000008e008e7308 */ /* 0x000ea20000000800 */
[----:B------:R-:W-:Y:S01]  /*4f00*/  FFMA.FTZ R151, -R151, R151, 1 ;  /* 0x3f80000097977423 */ /* 0x000fe20000010197 */
[----:B------:R-:W-:Y:S01]  /*4f10*/  PLOP3.LUT P1, PT, PT, PT, UP0, 0x80, 0x0 ;  /* 0x000000000000781c */ /* 0x000fe20003f2f008 */
[----:B------:R-:W-:Y:S02]  /*4f20*/  FFMA.FTZ R139, R3, c[0x0][0x29c], -R139 ;  /* 0x0000a700038b7a23 */ /* 0x000fe4000001088b */
[----:B------:R-:W-:Y:S05]  /*4f30*/  FFMA.FTZ R210, -R210, R210, 1 ;  /* 0x3f800000d2d27423 */ /* 0x000fea00000101d2 */
[----:B------:R-:W-:Y:S01]  /*4f40*/  MUFU.EX2 R152, R152 ;  /* 0x0000009800987308 */ /* 0x000fe20000000800 */
[C---:B-1----:R-:W-:Y:S01]  /*4f50*/  F2FP.BF16.PACK_AB R135, R2.reuse, R135 ;  /* 0x000000870287723e */ /* 0x042fe200000010ff */
[----:B------:R-:W-:Y:S02]  /*4f60*/  FMUL.FTZ R13, R2, R13 ;  /* 0x0000000d020d7220 */ /* 0x000fe40000410000 */
[----:B------:R-:W1:Y:S02]  /*4f70*/  LDS R2, [R245.X4+0x12320] ;  /* 0x01232000f5027984 */ /* 0x000e640000004800 */
[----:B------:R-:W-:Y:S04]  /*4f80*/  FMUL.FTZ R13, R13, R149 ;  /* 0x000000950d0d7220 */ /* 0x000fe80000410000 */
[----:B------:R-:W3:Y:S01]  /*4f90*/  MUFU.EX2 R154, R154 ;  /* 0x0000009a009a7308 */ /* 0x000ee20000000800 */
[----:B------:R-:W-:Y:S01]  /*4fa0*/  STS [R246+0x12480], R133 ;  /* 0x01248085f6007388 */ /* 0x000fe20000000800 */
[----:B--2---:R-:W-:Y:S03]  /*4fb0*/  F2FP.BF16.PACK_AB R3, R136, R142 ;  /* 0x0000008e8803723e */ /* 0x004fe600000010ff */
[----:B------:R-:W-:Y:S01]  /*4fc0*/  STS [R247], R78 ;  /* 0x0000004ef7007388 */ /* 0x000fe20000000800 */
[----:B------:R-:W-:Y:S03]  /*4fd0*/  F2FP.BF16.PACK_AB R12, R13, R12 ;  /* 0x0000000c0d0c723e */ /* 0x000fe600000010ff */
[----:B------:R-:W-:Y:S01]  /*4fe0*/  STS [R246+0x12c80], R82 ;  /* 0x012c8052f6007388 */ /* 0x000fe20000000800 */
[----:B------:R-:W2:Y:S03]  /*4ff0*/  MUFU.EX2 R157, R157 ;  /* 0x0000009d009d7308 */ /* 0x000ea60000000800 */
[----:B------:R4:W-:Y:S04]  /*5000*/  STS [R247+0x800], R3 ;  /* 0x00080003f7007388 */ /* 0x0009e80000000800 */
[----:B------:R-:W-:Y:S03]  /*5010*/  STS [R246+0x13480], R80 ;  /* 0x01348050f6007388 */ /* 0x000fe60000000800 */
[----:B------:R-:W4:Y:S01]  /*5020*/  MUFU.EX2 R139, R139 ;  /* 0x0000008b008b7308 */ /* 0x000f220000000800 */
[----:B------:R-:W-:Y:S01]  /*5030*/  STS [R247+0x1000], R77 ;  /* 0x0010004df7007388 */ /* 0x000fe20000000800 */
[----:B---3--:R-:W-:Y:S03]  /*5040*/  F2FP.BF16.PACK_AB R5, R154, R152 ;  /* 0x000000989a05723e */ /* 0x008fe600000010ff */
[----:B------:R-:W-:Y:S04]  /*5050*/  STS [R246+0x13c80], R135 ;  /* 0x013c8087f6007388 */ /* 0x000fe80000000800 */
[----:B------:R-:W-:Y:S04]  /*5060*/  STS [R247+0x1800], R5 ;  /* 0x00180005f7007388 */ /* 0x000fe80000000800 */
[----:B------:R-:W-:Y:S01]  /*5070*/  STS [R246+0x14480], R83 ;  /* 0x01448053f6007388 */ /* 0x000fe20000000800 */
[C---:B--2---:R-:W-:Y:S01]  /*5080*/  F2FP.BF16.PACK_AB R153, R157.reuse, R153 ;  /* 0x000000999d99723e */ /* 0x044fe200000010ff */
[----:B------:R-:W-:Y:S02]  /*5090*/  FMUL.FTZ R25, R157, R25 ;  /* 0x000000199d197220 */ /* 0x000fe40000410000 */
[----:B------:R-:W-:Y:S01]  /*50a0*/  STS [R247+0x2000], R76 ;  /* 0x0020004cf7007388 */ /* 0x000fe20000000800 */
[--C-:B-1----:R-:W-:Y:S02]  /*50b0*/  FADD.FTZ R10, R10, -R2.reuse ;  /* 0x800000020a0a7221 */ /* 0x102fe40000010000 */
[--C-:B------:R-:W-:Y:S01]  /*50c0*/  FADD.FTZ R11, R11, -R2.reuse ;  /* 0x800000020b0b7221 */ /* 0x100fe20000010000 */
[----:B------:R-:W-:Y:S01]  /*50d0*/  STS [R246+0x14c80], R153 ;  /* 0x014c8099f6007388 */ /* 0x000fe20000000800 */
[----:B------:R-:W-:Y:S01]  /*50e0*/  FMUL.FTZ R10, R142, R10 ;  /* 0x0000000a8e0a7220 */ /* 0x000fe20000410000 */
[----:B----4-:R-:W-:Y:S01]  /*50f0*/  F2FP.BF16.PACK_AB R3, R139, R140 ;  /* 0x0000008c8b03723e */ /* 0x010fe200000010ff */
[----:B------:R-:W-:Y:S02]  /*5100*/  FMUL.FTZ R11, R136, R11 ;  /* 0x0000000b880b7220 */ /* 0x000fe40000410000 */
[----:B------:R-:W-:Y:S02]  /*5110*/  FMUL.FTZ R10, R10, R146 ;  /* 0x000000920a0a7220 */ /* 0x000fe40000410000 */
[----:B------:R-:W-:Y:S01]  /*5120*/  STS [R247+0x2800], R3 ;  /* 0x00280003f7007388 */ /* 0x000fe20000000800 */
[----:B------:R-:W-:Y:S02]  /*5130*/  FMUL.FTZ R11, R11, R147 ;  /* 0x000000930b0b7220 */ /* 0x000fe40000410000 */
[--C-:B------:R-:W-:Y:S01]  /*5140*/  FADD.FTZ R14, R14, -R2.reuse ;  /* 0x800000020e0e7221 */ /* 0x100fe20000010000 */
[----:B------:R-:W-:Y:S01]  /*5150*/  BAR.SYNC.DEFER_BLOCKING 0x0 ;  /* 0x0000000000007b1d */ /* 0x000fe20000010000 */
[--C-:B------:R-:W-:Y:S01]  /*5160*/  FADD.FTZ R15, R15, -R2.reuse ;  /* 0x800000020f0f7221 */ /* 0x100fe20000010000 */
[----:B------:R-:W-:Y:S01]  /*5170*/  F2FP.BF16.PACK_AB R10, R11, R10 ;  /* 0x0000000a0b0a723e */ /* 0x000fe200000010ff */
[----:B------:R-:W-:Y:S02]  /*5180*/  FMUL.FTZ R14, R152, R14 ;  /* 0x0000000e980e7220 */ /* 0x000fe40000410000 */
[----:B------:R-:W-:Y:S02]  /*5190*/  FMUL.FTZ R15, R154, R15 ;  /* 0x0000000f9a0f7220 */ /* 0x000fe40000410000 */
[----:B------:R-:W-:Y:S02]  /*51a0*/  FMUL.FTZ R14, R14, R150 ;  /* 0x000000960e0e7220 */ /* 0x000fe40000410000 */
[----:B------:R-:W-:Y:S02]  /*51b0*/  FMUL.FTZ R15, R15, R151 ;  /* 0x000000970f0f7220 */ /* 0x000fe40000410000 */
[--C-:B------:R-:W-:Y:S02]  /*51c0*/  FADD.FTZ R26, R26, -R2.reuse ;  /* 0x800000021a1a7221 */ /* 0x100fe40000010000 */
[----:B------:R-:W-:Y:S01]  /*51d0*/  FADD.FTZ R27, R27, -R2 ;  /* 0x800000021b1b7221 */ /* 0x000fe20000010000 */
[----:B------:R-:W-:Y:S01]  /*51e0*/  F2FP.BF16.PACK_AB R14, R15, R14 ;  /* 0x0000000e0f0e723e */ /* 0x000fe200000010ff */
[----:B------:R-:W-:Y:S01]  /*51f0*/  FMUL.FTZ R25, R25, R208 ;  /* 0x000000d019197220 */ /* 0x000fe20000410000 */
[----:B------:R-:W-:Y:S01]  /*5200*/  SHF.L.U32 R2, R230, 0x1, RZ ;  /* 0x00000001e6027819 */ /* 0x000fe200000006ff */
[----:B------:R-:W-:Y:S02]  /*5210*/  FMUL.FTZ R26, R140, R26 ;  /* 0x0000001a8c1a7220 */ /* 0x000fe40000410000 */
[----:B------:R-:W-:Y:S01]  /*5220*/  FMUL.FTZ R27, R139, R27 ;  /* 0x0000001b8b1b7220 */ /* 0x000fe20000410000 */
[----:B------:R-:W-:Y:S01]  /*5230*/  F2FP.BF16.PACK_AB R24, R25, R24 ;  /* 0x000000181918723e */ /* 0x000fe200000010ff */
[----:B------:R-:W-:Y:S02]  /*5240*/  FMUL.FTZ R26, R26, R209 ;  /* 0x000000d11a1a7220 */ /* 0x000fe40000410000 */
[----:B------:R-:W-:Y:S01]  /*5250*/  FMUL.FTZ R27, R27, R210 ;  /* 0x000000d21b1b7220 */ /* 0x000fe20000410000 */
[----:B------:R-:W-:Y:S04]  /*5260*/  STS [R246+0x15480], R4 ;  /* 0x01548004f6007388 */ /* 0x000fe80000000800 */
[----:B------:R-:W-:Y:S01]  /*5270*/  STS [R247+0x3000], R6 ;  /* 0x00300006f7007388 */ /* 0x000fe20000000800 */
[----:B------:R-:W-:Y:S03]  /*5280*/  F2FP.BF16.PACK_AB R26, R27, R26 ;  /* 0x0000001a1b1a723e */ /* 0x000fe600000010ff */
        /* <DEDUP_REMOVED lines=108> */
[----:B------:R-:W-:Y:S02]  /*5950*/  LEA R10, P5, R7, c[0x0][0x280], 0x2 ;  /* 0x0000a000070a7a11 */ /* 0x000fe400078a10ff */
[----:B------:R-:W-:Y:S02]  /*5960*/  IADD3 R8, -R235, UR12, -R8 ;  /* 0x0000000ceb087c10 */ /* 0x000fe4000fffe908 */
        /* <DEDUP_REMOVED lines=20> */
.L_x_837:
[-C--:B-12-4-:R-:W-:Y:S01]  /*5ab0*/  HMMA.16816.F32.BF16 R4, R80, R16.reuse, RZ ;  /* 0x000000105004723c */ /* 0x096fe200000418ff */
[----:B------:R-:W-:Y:S01]  /*5ac0*/  LDSM.16.M88.4 R140, [R227+0x1800] ;  /* 0x00180000e38c783b */ /* 0x000fe20000000200 */
[----:B------:R-:W-:Y:S02]  /*5ad0*/  USHF.L.U32 UR16, UR16, 0xd, URZ ;  /* 0x0000000d10107899 */ /* 0x000fe4000800063f */
[----:B------:R-:W-:Y:S01]  /*5ae0*/  UISETP.GE.AND UP0, UPT, UR11, UR10, UPT ;  /* 0x0000000a0b00728c */ /* 0x000fe2000bf06270 */
[----:B------:R-:W-:Y:S01]  /*5af0*/  LDSM.16.MT88.4 R144, [R2+0x4080] ;  /* 0x004080000290783b */ /* 0x000fe20000004200 */
[----:B------:R-:W-:Y:S02]  /*5b00*/  UIADD3 UR7, UR4, 0x1, URZ ;  /* 0x0000000104077890 */ /* 0x000fe4000fffe03f */
[C---:B------:R-:W-:Y:S01]  /*5b10*/  HMMA.16816.F32.BF16 R8, R132.reuse, R16, RZ ;  /* 0x000000108408723c */ /* 0x040fe200000418ff */
[----:B------:R-:W-:Y:S01]  /*5b20*/  LDSM.16.M88.4 R148, [R226+0x1000] ;  /* 0x00100000e294783b */ /* 0x000fe20000000200 */
[----:B------:R-:W-:Y:S02]  /*5b30*/  UISETP.GE.AND UP2, UPT, UR4, 0x1, UPT ;  /* 0x000000010400788c */ /* 0x000fe4000bf46270 */
[----:B------:R-:W-:Y:S01]  /*5b40*/  IMAD.U32 R3, RZ, RZ, UR16 ;  /* 0x00000010ff037e24 */ /* 0x000fe2000f8e00ff */
[----:B------:R-:W0:Y:S01]  /*5b50*/  LDGDEPBAR ;  /* 0x00000000000079af */ /* 0x000e220000000000 */
[----:B------:R-:W-:Y:S02]  /*5b60*/  UIADD3 UR6, UR9, 0x1, URZ ;  /* 0x0000000109067890 */ /* 0x000fe4000fffe03f */
[-C--:B------:R-:W-:Y:S01]  /*5b70*/  HMMA.16816.F32.BF16 R12, R132, R18.reuse, RZ ;  /* 0x00000012840c723c */ /* 0x080fe200000418ff */
[----:B------:R-:W-:Y:S04]  /*5b80*/  UISETP.GE.AND UP1, UPT, UR9, 0x1, UPT ;  /* 0x000000010900788c */ /* 0x000fe8000bf26270 */
[----:B------:R-:W-:Y:S03]  /*5b90*/  USEL UR9, UR6, URZ, !UP1 ;  /* 0x0000003f06097287 */ /* 0x000fe6000c800000 */
        /* <DEDUP_REMOVED lines=29> */
[----:B------:R-:W3:Y:S03]  /*5d70*/  LDSM.16.MT88.4 R144, [R2+0x5080] ;  /* 0x005080000290783b */ /* 0x000ee60000004200 */
[-C--:B--2---:R-:W-:Y:S08]  /*5d80*/  HMMA.16816.F32.BF16 R4, R148, R152.reuse, R4 ;  /* 0x000000989404723c */ /* 0x084ff00000041804 */
        /* <DEDUP_REMOVED lines=9> */
[----:B------:R-:W2:Y:S04]  /*5e20*/  LDSM.16.M88.4 R148, [R226+0x2000] ;  /* 0x00200000e294783b */ /* 0x000ea80000000200 */
[----:B------:R4:W5:Y:S03]  /*5e30*/  LDSM.16.MT88.4 R208, [R2+0x5880] ;  /* 0x0058800002d0783b */ /* 0x0009660000004200 */
[-C--:B-1----:R-:W-:Y:S08]  /*5e40*/  HMMA.16816.F32.BF16 R4, R132, R136.reuse, R4 ;  /* 0x000000888404723c */ /* 0x082ff00000041804 */
[C---:B------:R-:W-:Y:S08]  /*5e50*/  HMMA.16816.F32.BF16 R8, R140.reuse, R136, R8 ;  /* 0x000000888c08723c */ /* 0x040ff00000041808 */
[-C--:B------:R-:W-:Y:S04]  /*5e60*/  HMMA.16816.F32.BF16 R12, R140, R138.reuse, R12 ;  /* 0x0000008a8c0c723c */ /* 0x080fe8000004180c */
[----:B----4-:R-:W-:Y:S04]  /*5e70*/  IADD3 R2, P1, R248, UR16, RZ ;  /* 0x00000010f8027c10 */ /* 0x010fe8000ff3e0ff */
[C---:B------:R-:W-:Y:S04]  /*5e80*/  HMMA.16816.F32.BF16 R16, R132.reuse, R138, R16 ;  /* 0x0000008a8410723c */ /* 0x040fe80000041810 */
[----:B------:R-:W-:Y:S04]  /*5e90*/  LEA.HI.X.SX32 R3, R3, R250, 0x1, P1 ;  /* 0x000000fa03037211 */ /* 0x000fe800008f0eff */
[-C--:B---3--:R-:W-:Y:S08]  /*5ea0*/  HMMA.16816.F32.BF16 R20, R132, R144.reuse, R20 ;  /* 0x000000908414723c */ /* 0x088ff00000041814 */
[C---:B------:R-:W-:Y:S08]  /*5eb0*/  HMMA.16816.F32.BF16 R24, R140.reuse, R144, R24 ;  /* 0x000000908c18723c */ /* 0x040ff00000041818 */
[-C--:B------:R-:W-:Y:S01]  /*5ec0*/  HMMA.16816.F32.BF16 R76, R140, R146.reuse, R76 ;  /* 0x000000928c4c723c */ /* 0x080fe2000004184c */
[----:B------:R-:W-:Y:S07]  /*5ed0*/  LDSM.16.MT88.4 R140, [R228+0x18080] ;  /* 0x01808000e48c783b */ /* 0x000fee0000004200 */
[----:B------:R-:W-:Y:S07]  /*5ee0*/  HMMA.16816.F32.BF16 R80, R132, R146, R80 ;  /* 0x000000928450723c */ /* 0x000fee0000041850 */
[C---:B------:R-:W-:Y:S01]  /*5ef0*/  LEA R132, P1, R2.reuse, c[0x0][0x220], 0x2 ;  /* 0x0000880002847a11 */ /* 0x040fe200078210ff */
[-C--:B--2---:R-:W-:Y:S05]  /*5f00*/  HMMA.16816.F32.BF16 R4, R148, R152.reuse, R4 ;  /* 0x000000989404723c */ /* 0x084fea0000041804 */
[----:B------:R-:W-:Y:S01]  /*5f10*/  LEA.HI.X R133, R2, c[0x0][0x224], R3, 0x2, P1 ;  /* 0x0000890002857a11 */ /* 0x000fe200008f1403 */
[----:B------:R-:W-:Y:S01]  /*5f20*/  IMAD.U32 R2, RZ, RZ, UR4 ;  /* 0x00000004ff027e24 */ /* 0x000fe2000f8e00ff */
[----:B------:R-:W-:Y:S01]  /*5f30*/  PLOP3.LUT P1, PT, PT, PT, UP0, 0x80, 0x0 ;  /* 0x000000000000781c */ /* 0x000fe20003f2f008 */
[C---:B------:R-:W-:Y:S01]  /*5f40*/  HMMA.16816.F32.BF16 R8, R156.reuse, R152, R8 ;  /* 0x000000989c08723c */ /* 0x040fe20000041808 */
[----:B------:R-:W-:Y:S03]  /*5f50*/  USEL UR4, UR7, URZ, !UP2 ;  /* 0x0000003f07047287 */ /* 0x000fe6000d000000 */
[----:B------:R-:W-:Y:S04]  /*5f60*/  IMAD R2, R2, 0x2000, R230 ;  /* 0x0000200002027824 */ /* 0x000fe800078e02e6 */
[-C--:B------:R-:W-:Y:S04]  /*5f70*/  HMMA.16816.F32.BF16 R12, R156, R154.reuse, R12 ;  /* 0x0000009a9c0c723c */ /* 0x080fe8000004180c */
[----:B------:R-:W-:Y:S03]  /*5f80*/  IMAD.SHL.U32 R2, R2, 0x2, RZ ;  /* 0x0000000202027824 */ /* 0x000fe600078e00ff */
[----:B------:R-:W-:Y:S01]  /*5f90*/  RED.E.ADD.F32.FTZ.RN.STRONG.GPU [R132.64], R4 ;  /* 0x000000048400798e */ /* 0x000fe2000c10e792 */
[C---:B------:R-:W-:Y:S03]  /*5fa0*/  HMMA.16816.F32.BF16 R16, R148.reuse, R154, R16 ;  /* 0x0000009a9410723c */ /* 0x040fe60000041810 */
[----:B------:R-:W-:Y:S04]  /*5fb0*/  RED.E.ADD.F32.FTZ.RN.STRONG.GPU [R132.64+0x400], R5 ;  /* 0x000400058400798e */ /* 0x000fe8000c10e792 */
[----:B------:R-:W-:Y:S01]  /*5fc0*/  RED.E.ADD.F32.FTZ.RN.STRONG.GPU [R132.64+0x800], R6 ;  /* 0x000800068400798e */ /* 0x000fe2000c10e792 */
[-C--:B-----5:R-:W-:Y:S03]  /*5fd0*/  HMMA.16816.F32.BF16 R20, R148, R208.reuse, R20 ;  /* 0x000000d09414723c */ /* 0x0a0fe60000041814 */
        /* <DEDUP_REMOVED lines=149> */
.L_x_835:
[----:B------:R-:W-:Y:S05]  /*6930*/  @P1 BRA `(.L_x_839) ;  /* 0x000019a000001947 */ /* 0x000fea0003800000 */
[----:B-----5:R-:W-:Y:S01]  /*6940*/  SHF.R.S32.HI R0, RZ, 0x1f, R233 ;  /* 0x0000001fff007819 */ /* 0x020fe200000114e9 */
[----:B------:R-:W-:Y:S01]  /*6950*/  BAR.SYNC.DEFER_BLOCKING 0x1, 0x100 ;  /* 0x0044000000007b1d */ /* 0x000fe20000010000 */
[----:B------:R-:W-:Y:S02]  /*6960*/  F2FP.BF16.PACK_AB R28, R29, R28 ;  /* 0x0000001c1d1c723e */ /* 0x000fe400000010ff */
[----:B------:R-:W-:-:S02]  /*6970*/  LEA.HI R2, R0, R233, RZ, 0x2 ;  /* 0x000000e900027211 */ /* 0x000fc400078f10ff */
[-C--:B------:R-:W-:Y:S01]  /*6980*/  LEA.HI R5, R0, R233.reuse, RZ, 0x5 ;  /* 0x000000e900057211 */ /* 0x080fe200078f28ff */
[----:B------:R-:W-:Y:S01]  /*6990*/  ULDC.64 UR4, c[0x0][0x358] ;  /* 0x0000d60000047ab9 */ /* 0x000fe20000000a00 */
[--C-:B------:R-:W-:Y:S01]  /*69a0*/  SHF.R.S32.HI R4, RZ, 0x2, R2.reuse ;  /* 0x00000002ff047819 */ /* 0x100fe20000011402 */
[----:B------:R-:W-:Y:S01]  /*69b0*/  UISETP.NE.U32.AND UP1, UPT, URZ, UR4, UPT ;  /* 0x000000043f00728c */ /* 0x000fe2000bf25070 */
[----:B------:R-:W-:Y:S01]  /*69c0*/  SHF.R.S32.HI R3, RZ, 0x1f, R2 ;  /* 0x0000001fff037819 */ /* 0x000fe20000011402 */
[----:B------:R-:W-:Y:S01]  /*69d0*/  UMOV UR6, 0x4 ;  /* 0x0000000400067882 */ /* 0x000fe20000000000 */
[----:B------:R-:W-:Y:S01]  /*69e0*/  SHF.R.S32.HI R6, RZ, 0x5, R5 ;  /* 0x00000005ff067819 */ /* 0x000fe20000011405 */
[----:B------:R-:W-:Y:S01]  /*69f0*/  UISETP.NE.AND.EX UP1, UPT, URZ, UR5, UPT, UP1 ;  /* 0x000000053f00728c */ /* 0x000fe2000bf25310 */
[----:B------:R-:W-:Y:S01]  /*6a00*/  LEA.HI R3, R3, R4, RZ, 0x3 ;  /* 0x0000000403037211 */ /* 0x000fe200078f18ff */
[----:B------:R-:W-:Y:S01]  /*6a10*/  ULDC.64 UR8, c[0x0][0x358] ;  /* 0x0000d60000087ab9 */ /* 0x000fe20000000a00 */
[----:B------:R-:W-:Y:S01]  /*6a20*/  LEA.HI R5, R5, R6, RZ, 0x1 ;  /* 0x0000000605057211 */ /* 0x000fe200078f08ff */
[----:B------:R-:W-:Y:S01]  /*6a30*/  UIMAD.WIDE UR8, UR13, UR6, UR8 ;  /* 0x000000060d0872a5 */ /* 0x000fe2000f8e0208 */
[----:B------:R-:W-:Y:S01]  /*6a40*/  LOP3.LUT R3, R3, 0xfffffff8, RZ, 0xc0, !PT ;  /* 0xfffffff803037812 */ /* 0x000fe200078ec0ff */
[----:B------:R-:W-:Y:S01]  /*6a50*/  ULDC.64 UR4, c[0x0][0x360] ;  /* 0x0000d80000047ab9 */ /* 0x000fe20000000a00 */
[----:B------:R-:W-:Y:S01]  /*6a60*/  LOP3.LUT R2, R2, 0x3ffffffc, RZ, 0xc0, !PT ;  /* 0x3ffffffc02027812 */ /* 0x000fe200078ec0ff */
[----:B------:R-:W-:Y:S01]  /*6a70*/  UISETP.NE.U32.AND UP0, UPT, URZ, UR4, UPT ;  /* 0x000000043f00728c */ /* 0x000fe2000bf05070 */
        /* <DEDUP_REMOVED lines=9> */
[----:B------:R-:W-:Y:S01]  /*6b10*/  UISETP.NE.AND.EX UP0, UPT, URZ, UR5, UPT, UP0 ;  /* 0x000000053f00728c */ /* 0x000fe2000bf05300 */
        /* <DEDUP_REMOVED lines=12> */
[----:B------:R-:W-:Y:S01]  /*6be0*/  F2FP.BF16.PACK_AB R44, R45, R44 ;  /* 0x0000002c2d2c723e */ /* 0x000fe200000010ff */
[----:B------:R-:W-:Y:S01]  /*6bf0*/  IMAD.U32 R4, RZ, RZ, UR8 ;  /* 0x00000008ff047e24 */ /* 0x000fe2000f8e00ff */
        /* <DEDUP_REMOVED lines=65> */
[----:B------:R-:W-:Y:S01]  /*7010*/  STS [R2+0xb080], R60 ;  /* 0x00b0803c02007388 */ /* 0x000fe20000000800 */
[----:B------:R-:W-:-:S03]  /*7020*/  PLOP3.LUT P0, PT, PT, PT, UP0, 0x80, 0x0 ;  /* 0x000000000000781c */ /* 0x000fc60003f0f008 */
        /* <DEDUP_REMOVED lines=28> */
[----:B------:R-:W-:-:S05]  /*71f0*/  @UP0 UIMAD.WIDE UR4, UR13, UR6, UR4 ;  /* 0x000000060d0402a5 */ /* 0x000fca000f8e0204 */
[----:B-1----:R-:W3:Y:S01]  /*7200*/  @P1 LDG.E R2, [R4.64] ;  /* 0x0000001204021981 */ /* 0x002ee2000c1e1900 */
[----:B------:R-:W-:Y:S02]  /*7210*/  IMAD.U32 R6, RZ, RZ, UR4 ;  /* 0x00000004ff067e24 */ /* 0x000fe4000f8e00ff */
[----:B------:R-:W-:-:S05]  /*7220*/  IMAD.U32 R7, RZ, RZ, UR5 ;  /* 0x00000005ff077e24 */ /* 0x000fca000f8e00ff */
[----:B--2---:R-:W2:Y:S01]  /*7230*/  @P0 LDG.E R3, [R6.64] ;  /* 0x0000001206030981 */ /* 0x004ea2000c1e1900 */
[----:B------:R-:W-:Y:S02]  /*7240*/  ULDC UR10, c[0x0][0x2f0] ;  /* 0x0000bc00000a7ab9 */ /* 0x000fe40000000800 */
[----:B------:R-:W-:Y:S02]  /*7250*/  UMOV UR8, URZ ;  /* 0x0000003f00087c82 */ /* 0x000fe40008000000 */
[----:B------:R-:W-:Y:S01]  /*7260*/  UMOV UR9, URZ ;  /* 0x0000003f00097c82 */ /* 0x000fe20008000000 */
[----:B---3--:R-:W1:Y:S08]  /*7270*/  @P1 R2UR UR5, R2 ;  /* 0x00000000020513c2 */ /* 0x008e7000000e0000 */
[----:B--2---:R2:W3:Y:S01]  /*7280*/  @P0 R2UR UR10, R3 ;  /* 0x00000000030a03c2 */ /* 0x0044e200000e0000 */
[----:B-1----:R-:W-:-:S02]  /*7290*/  @UP1 USHF.R.S32.HI UR4, URZ, 0x1f, UR5 ;  /* 0x0000001f3f041899 */ /* 0x002fc40008011405 */
[----:B------:R-:W-:-:S05]  /*72a0*/  @UP1 UMOV UR8, UR5 ;  /* 0x0000000500081c82 */ /* 0x000fca0008000000 */
[----:B------:R-:W-:Y:S01]  /*72b0*/  @UP1 UMOV UR9, UR4 ;  /* 0x0000000400091c82 */ /* 0x000fe20008000000 */
[----:B--23--:R-:W-:Y:S05]  /*72c0*/  @P0 BRA `(.L_x_840) ;  /* 0x0000006000000947 */ /* 0x00cfea0003800000 */
[----:B------:R-:W-:Y:S05]  /*72d0*/  @!P1 BRA `(.L_x_840) ;  /* 0x0000005000009947 */ /* 0x000fea0003800000 */
[----:B------:R1:W2:Y:S04]  /*72e0*/  LDG.E R2, [R4.64] ;  /* 0x0000001204027981 */ /* 0x0002a8000c1e1900 */
[----:B-1----:R-:W3:Y:S01]  /*72f0*/  LDG.E R4, [R4.64+0x4] ;  /* 0x0000041204047981 */ /* 0x002ee2000c1e1900 */
[----:B--2---:R-:W1:Y:S08]  /*7300*/  R2UR UR10, R2 ;  /* 0x00000000020a73c2 */ /* 0x004e7000000e0000 */
[----:B---3--:R-:W1:Y:S02]  /*7310*/  R2UR UR4, R4 ;  /* 0x00000000040473c2 */ /* 0x008e6400000e0000 */
[----:B-1----:R-:W-:-:S06]  /*7320*/  UIADD3 UR10, -UR10, UR4, URZ ;  /* 0x000000040a0a7290 */ /* 0x002fcc000fffe13f */
.L_x_840:
[CC--:B------:R-:W-:Y:S01]  /*7330*/  LEA.HI R2, R0.reuse, R233.reuse, RZ, 0x4 ;  /* 0x000000e900027211 */ /* 0x0c0fe200078f20ff */
[----:B------:R-:W-:Y:S01]  /*7340*/  UIMAD UR10, UR15, -0x60, UR10 ;  /* 0xffffffa00f0a78a4 */ /* 0x000fe2000f8e020a */
[----:B------:R-:W-:Y:S01]  /*7350*/  LEA.HI R3, R0, R233, RZ, 0x7 ;  /* 0x000000e900037211 */ /* 0x000fe200078f38ff */
[----:B------:R-:W-:Y:S01]  /*7360*/  USHF.R.S32.HI UR6, URZ, 0x1f, UR14 ;  /* 0x0000001f3f067899 */ /* 0x000fe2000801140e */
[----:B------:R-:W-:Y:S01]  /*7370*/  LOP3.LUT R52, R2, 0xfffffff0, RZ, 0xc0, !PT ;  /* 0xfffffff002347812 */ /* 0x000fe200078ec0ff */
[----:B------:R-:W-:Y:S01]  /*7380*/  UISETP.LT.AND UP0, UPT, UR10, 0x60, UPT ;  /* 0x000000600a00788c */ /* 0x000fe2000bf01270 */
[----:B------:R-:W-:Y:S01]  /*7390*/  SHF.R.S32.HI R2, RZ, 0x4, R2 ;  /* 0x00000004ff027819 */ /* 0x000fe20000011402 */
[----:B------:R-:W-:Y:S01]  /*73a0*/  IMAD.SHL.U32 R3, R3, 0x4, RZ ;  /* 0x0000000403037824 */ /* 0x000fe200078e00ff */
[----:B------:R-:W-:Y:S01]  /*73b0*/  ULDC.64 UR4, c[0x0][0x338] ;  /* 0x0000ce0000047ab9 */ /* 0x000fe20000000a00 */
[----:B------:R-:W-:Y:S01]  /*73c0*/  IMAD.IADD R52, R233, 0x1, -R52 ;  /* 0x00000001e9347824 */ /* 0x000fe200078e0a34 */
[----:B------:R-:W-:Y:S01]  /*73d0*/  UIMAD UR4, UR6, UR4, URZ ;  /* 0x00000004060472a4 */ /* 0x000fe2000f8e023f */
[----:B------:R-:W-:Y:S01]  /*73e0*/  IMAD.SHL.U32 R0, R2, 0x40, RZ ;  /* 0x0000004002007824 */ /* 0x000fe200078e00ff */
[----:B------:R-:W-:Y:S01]  /*73f0*/  LOP3.LUT R3, R3, 0xfffffe00, RZ, 0xc0, !PT ;  /* 0xfffffe0003037812 */ /* 0x000fe200078ec0ff */
[----:B------:R-:W-:Y:S01]  /*7400*/  USEL UR10, UR10, 0x60, UP0 ;  /* 0x000000600a0a7887 */ /* 0x000fe20008000000 */
[----:B------:R-:W-:Y:S01]  /*7410*/  SHF.R.S32.HI R4, RZ, 0x1f, R52 ;  /* 0x0000001fff047819 */ /* 0x000fe20000011434 */
[----:B------:R-:W-:Y:S01]  /*7420*/  UIMAD UR5, UR14, UR5, UR4 ;  /* 0x000000050e0572a4 */ /* 0x000fe2000f8e0204 */
[----:B------:R-:W-:Y:S01]  /*7430*/  LOP3.LUT R0, R0, 0x1c0, RZ, 0xc0, !PT ;  /* 0x000001c000007812 */ /* 0x000fe200078ec0ff */
[----:B------:R-:W-:Y:S01]  /*7440*/  USHF.R.S32.HI UR7, URZ, 0x1f, UR13 ;  /* 0x0000001f3f077899 */ /* 0x000fe2000801140d */
[----:B------:R-:W-:Y:S01]  /*7450*/  LEA.HI R4, R4, R52, RZ, 0x3 ;  /* 0x0000003404047211 */ /* 0x000fe200078f18ff */
[----:B------:R-:W-:Y:S01]  /*7460*/  IMAD.SHL.U32 R52, R52, 0x8, RZ ;  /* 0x0000000834347824 */ /* 0x000fe200078e00ff */
[----:B------:R-:W-:Y:S01]  /*7470*/  IADD3 R56, P0, R2, UR8, RZ ;  /* 0x0000000802387c10 */ /* 0x000fe2000ff1e0ff */
[----:B------:R-:W-:Y:S01]  /*7480*/  USEL UR13, UR13, URZ, !UP1 ;  /* 0x0000003f0d0d7287 */ /* 0x000fe2000c800000 */
[----:B------:R-:W-:Y:S01]  /*7490*/  SHF.R.S32.HI R4, RZ, 0x3, R4 ;  /* 0x00000003ff047819 */ /* 0x000fe20000011404 */
[----:B------:R-:W-:Y:S01]  /*74a0*/  USEL UR7, UR7, URZ, !UP1 ;  /* 0x0000003f07077287 */ /* 0x000fe2000c800000 */
[----:B------:R-:W-:Y:S01]  /*74b0*/  LOP3.LUT R5, R0, 0x38, R52, 0xf8, !PT ;  /* 0x0000003800057812 */ /* 0x000fe200078ef834 */
[----:B------:R-:W-:Y:S01]  /*74c0*/  BSSY B0, `(.L_x_841) ;  /* 0x000002a000007945 */ /* 0x000fe20003800000 */
[----:B------:R-:W-:Y:S01]  /*74d0*/  SHF.R.U32.HI R0, RZ, 0x3, R0 ;  /* 0x00000003ff007819 */ /* 0x000fe20000011600 */
[----:B------:R-:W-:Y:S01]  /*74e0*/  IMAD R3, R4, 0x1800, R3 ;  /* 0x0000180004037824 */ /* 0x000fe200078e0203 */
[----:B------:R-:W-:-:S02]  /*74f0*/  SHF.R.S32.HI R53, RZ, 0x1f, R52 ;  /* 0x0000001fff357819 */ /* 0x000fc40000011434 */
[----:B------:R-:W-:Y:S02]  /*7500*/  LOP3.LUT R0, R5, R0, RZ, 0x3c, !PT ;  /* 0x0000000005007212 */ /* 0x000fe400078e3cff */
[C---:B------:R-:W-:Y:S02]  /*7510*/  ISETP.GE.AND P5, PT, R2.reuse, UR10, PT ;  /* 0x0000000a02007c0c */ /* 0x040fe4000bfa6270 */
[----:B------:R-:W-:Y:S01]  /*7520*/  LEA.HI.X.SX32 R57, R2, UR9, 0x1, P0 ;  /* 0x0000000902397c11 */ /* 0x000fe200080f0eff */
[----:B------:R-:W-:Y:S01]  /*7530*/  IMAD.IADD R0, R3, 0x1, R0 ;  /* 0x0000000103007824 */ /* 0x000fe200078e0200 */
[----:B------:R-:W-:Y:S01]  /*7540*/  ISETP.GE.OR P0, PT, R52, c[0x0][0x324], P5 ;  /* 0x0000c90034007a0c */ /* 0x000fe20002f06670 */
[----:B------:R-:W-:Y:S02]  /*7550*/  IMAD.U32 R3, RZ, RZ, UR15 ;  /* 0x0000000fff037e24 */ /* 0x000fe4000f8e00ff */
[----:B------:R-:W-:Y:S02]  /*7560*/  IMAD.SHL.U32 R4, R0, 0x2, RZ ;  /* 0x0000000200047824 */ /* 0x000fe400078e00ff */
[----:B------:R-:W-:-:S02]  /*7570*/  IMAD.U32 R0, RZ, RZ, UR14 ;  /* 0x0000000eff007e24 */ /* 0x000fc4000f8e00ff */
[----:B------:R-:W-:Y:S01]  /*7580*/  IMAD.WIDE R56, R3, 0x60, R56 ;  /* 0x0000006003387825 */ /* 0x000fe200078e0238 */
[----:B------:R1:W2:Y:S03]  /*7590*/  LDS.128 R48, [R4+0x6880] ;  /* 0x0068800004307984 */ /* 0x0002a60000000c00 */
[----:B------:R-:W-:Y:S01]  /*75a0*/  IMAD.WIDE.U32 R54, R0, c[0x0][0x338], R52 ;  /* 0x0000ce0000367a25 */ /* 0x000fe200078e0034 */
[----:B------:R1:W3:Y:S03]  /*75b0*/  LDS.128 R44, [R4+0x7080] ;  /* 0x00708000042c7984 */ /* 0x0002e60000000c00 */
[----:B------:R-:W-:Y:S01]  /*75c0*/  IMAD.U32 R0, RZ, RZ, UR13 ;  /* 0x0000000dff007e24 */ /* 0x000fe2000f8e00ff */
[----:B------:R1:W4:Y:S01]  /*75d0*/  LDS.128 R40, [R4+0x7880] ;  /* 0x0078800004287984 */ /* 0x0003220000000c00 */
[----:B------:R-:W-:Y:S01]  /*75e0*/  IADD3 R55, R55, UR5, RZ ;  /* 0x0000000537377c10 */ /* 0x000fe2000fffe0ff */
[----:B------:R-:W-:-:S02]  /*75f0*/  ULDC.64 UR4, c[0x0][0x340] ;  /* 0x0000d00000047ab9 */ /* 0x000fc40000000a00 */
[----:B------:R1:W1:Y:S01]  /*7600*/  LDS.128 R36, [R4+0x8080] ;  /* 0x0080800004247984 */ /* 0x0002620000000c00 */
[----:B------:R-:W-:Y:S01]  /*7610*/  UIMAD UR4, UR7, UR4, URZ ;  /* 0x00000004070472a4 */ /* 0x000fe2000f8e023f */
[----:B------:R-:W-:Y:S02]  /*7620*/  IMAD.WIDE.U32 R54, R0, c[0x0][0x340], R54 ;  /* 0x0000d00000367a25 */ /* 0x000fe400078e0036 */
[----:B------:R1:W1:Y:S01]  /*7630*/  LDS.128 R32, [R4+0x8880] ;  /* 0x0088800004207984 */ /* 0x0002620000000c00 */
[----:B------:R-:W-:-:S03]  /*7640*/  UIMAD UR4, UR13, UR5, UR4 ;  /* 0x000000050d0472a4 */ /* 0x000fc6000f8e0204 */
[----:B------:R1:W1:Y:S03]  /*7650*/  LDS.128 R28, [R4+0x80] ;  /* 0x00008000041c7984 */ /* 0x0002660000000c00 */
[----:B------:R-:W-:Y:S01]  /*7660*/  IADD3 R59, R55, UR4, RZ ;  /* 0x00000004373b7c10 */ /* 0x000fe2000fffe0ff */
[----:B------:R1:W1:Y:S04]  /*7670*/  LDS.128 R24, [R4+0x880] ;  /* 0x0008800004187984 */ /* 0x0002680000000c00 */
[----:B------:R1:W1:Y:S04]  /*7680*/  LDS.128 R20, [R4+0x1080] ;  /* 0x0010800004147984 */ /* 0x0002680000000c00 */
[----:B------:R1:W1:Y:S04]  /*7690*/  LDS.128 R16, [R4+0x1880] ;  /* 0x0018800004107984 */ /* 0x0002680000000c00 */
[----:B------:R1:W1:Y:S04]  /*76a0*/  LDS.128 R12, [R4+0x2080] ;  /* 0x00208000040c7984 */ /* 0x0002680000000c00 */
[----:B------:R1:W1:Y:S01]  /*76b0*/  LDS.128 R8, [R4+0x2880] ;  /* 0x0028800004087984 */ /* 0x0002620000000c00 */
[----:B------:R-:W-:Y:S05]  /*76c0*/  @P0 BRA `(.L_x_842) ;  /* 0x0000009000000947 */ /* 0x000fea0003800000 */
[----:B-12---:R-:W1:Y:S01]  /*76d0*/  LDS.128 R4, [R4+0x6080] ;  /* 0x0060800004047984 */ /* 0x006e620000000c00 */
        /* <DEDUP_REMOVED lines=8> */
.L_x_842:
[----:B--2---:R-:W-:Y:S05]  /*7760*/  BSYNC B0 ;  /* 0x0000000000007941 */ /* 0x004fea0003800000 */
.L_x_841:
        /* <DEDUP_REMOVED lines=16> */
.L_x_844:
[----:B------:R-:W-:Y:S05]  /*7870*/  BSYNC B0 ;  /* 0x0000000000007941 */ /* 0x000fea0003800000 */
.L_x_843:
        /* <DEDUP_REMOVED lines=16> */
.L_x_846:
[----:B------:R-:W-:Y:S05]  /*7980*/  BSYNC B0 ;  /* 0x0000000000007941 */ /* 0x000fea0003800000 */
.L_x_845:
        /* <DEDUP_REMOVED lines=16> */
.L_x_848:
[----:B------:R-:W-:Y:S05]  /*7a90*/  BSYNC B0 ;  /* 0x0000000000007941 */ /* 0x000fea0003800000 */
.L_x_847:
        /* <DEDUP_REMOVED lines=16> */
.L_x_850:
[----:B------:R-:W-:Y:S05]  /*7ba0*/  BSYNC B0 ;  /* 0x0000000000007941 */ /* 0x000fea0003800000 */
.L_x_849:
        /* <DEDUP_REMOVED lines=16> */
.L_x_852:
[----:B------:R-:W-:Y:S05]  /*7cb0*/  BSYNC B0 ;  /* 0x0000000000007941 */ /* 0x000fea0003800000 */
.L_x_851:
[----:B------:R-:W-:Y:S01]  /*7cc0*/  ULDC.64 UR4, c[0x0][0x308] ;  /* 0x0000c20000047ab9 */ /* 0x000fe20000000a00 */
[----:B------:R-:W-:Y:S01]  /*7cd0*/  IMAD.U32 R2, RZ, RZ, UR14 ;  /* 0x0000000eff027e24 */ /* 0x000fe2000f8e00ff */
[----:B------:R-:W-:Y:S01]  /*7ce0*/  UIMAD UR4, UR6, UR4, URZ ;  /* 0x00000004060472a4 */ /* 0x000fe2000f8e023f */
[----:B------:R-:W-:Y:S01]  /*7cf0*/  ISETP.GE.OR P5, PT, R52, c[0x0][0x2f4], P5 ;  /* 0x0000bd0034007a0c */ /* 0x000fe20002fa6670 */
[----:B------:R-:W-:Y:S01]  /*7d00*/  BSSY B0, `(.L_x_853) ;  /* 0x0000013000007945 */ /* 0x000fe20003800000 */
[----:B------:R-:W-:Y:S01]  /*7d10*/  IMAD.WIDE.U32 R2, R2, c[0x0][0x308], R52 ;  /* 0x0000c20002027a25 */ /* 0x000fe200078e0034 */
[----:B------:R-:W-:-:S03]  /*7d20*/  UIMAD UR14, UR14, UR5, UR4 ;  /* 0x000000050e0e72a4 */ /* 0x000fc6000f8e0204 */
[----:B------:R-:W-:Y:S01]  /*7d30*/  ULDC.64 UR4, c[0x0][0x310] ;  /* 0x0000c40000047ab9 */ /* 0x000fe20000000a00 */
[----:B-1----:R-:W-:Y:S01]  /*7d40*/  MOV R4, R2 ;  /* 0x0000000200047202 */ /* 0x002fe20000000f00 */
        /* <DEDUP_REMOVED lines=14> */
.L_x_854:
[----:B------:R-:W-:Y:S05]  /*7e30*/  BSYNC B0 ;  /* 0x0000000000007941 */ /* 0x000fea0003800000 */
.L_x_853:
        /* <DEDUP_REMOVED lines=14> */
.L_x_856:
[----:B------:R-:W-:Y:S05]  /*7f20*/  BSYNC B0 ;  /* 0x0000000000007941 */ /* 0x000fea0003800000 */
.L_x_855:
        /* <DEDUP_REMOVED lines=14> */
.L_x_858:
[----:B------:R-:W-:Y:S05]  /*8010*/  BSYNC B0 ;  /* 0x0000000000007941 */ /* 0x000fea0003800000 */
.L_x_857:
        /* <DEDUP_REMOVED lines=14> */
.L_x_860:
[----:B------:R-:W-:Y:S05]  /*8100*/  BSYNC B0 ;  /* 0x0000000000007941 */ /* 0x000fea0003800000 */
.L_x_859:
        /* <DEDUP_REMOVED lines=14> */
.L_x_862:
[----:B------:R-:W-:Y:S05]  /*81f0*/  BSYNC B0 ;  /* 0x0000000000007941 */ /* 0x000fea0003800000 */
.L_x_861:
        /* <DEDUP_REMOVED lines=14> */
.L_x_839:
        /* <DEDUP_REMOVED lines=11> */
[----:B------:R-:W-:-:S03]  /*8390*/  UISETP.NE.AND.EX UP0, UPT, URZ, UR5, UPT, UP0 ;  /* 0x000000053f00728c */ /* 0x000fc6000bf05300 */
[----:B------:R-:W-:-:S03]  /*83a0*/  ULDC.64 UR4, c[0x0][0x360] ;  /* 0x0000d80000047ab9 */ /* 0x000fc60000000a00 */
[----:B-----5:R-:W2:Y:S01]  /*83b0*/  @P1 LDG.E R0, [R4.64] ;  /* 0x0000001204001981 */ /* 0x020ea2000c1e1900 */
[----:B------:R-:W-:-:S04]  /*83c0*/  PLOP3.LUT P0, PT, PT, PT, UP0, 0x80, 0x0 ;  /* 0x000000000000781c */ /* 0x000fc80003f0f008 */
[----:B------:R-:W-:-:S06]  /*83d0*/  @UP0 UIMAD.WIDE UR4, UR13, UR6, UR4 ;  /* 0x000000060d0402a5 */ /* 0x000fcc000f8e0204 */
[----:B------:R-:W-:Y:S01]  /*83e0*/  MOV R2, UR4 ;  /* 0x0000000400027c02 */ /* 0x000fe20008000f00 */
[----:B------:R-:W-:-:S05]  /*83f0*/  IMAD.U32 R3, RZ, RZ, UR5 ;  /* 0x00000005ff037e24 */ /* 0x000fca000f8e00ff */
[----:B------:R-:W3:Y:S01]  /*8400*/  @P0 LDG.E R2, [R2.64] ;  /* 0x0000001202020981 */ /* 0x000ee2000c1e1900 */
[----:B------:R-:W-:Y:S02]  /*8410*/  ULDC UR10, c[0x0][0x2f0] ;  /* 0x0000bc00000a7ab9 */ /* 0x000fe40000000800 */
[----:B------:R-:W-:Y:S02]  /*8420*/  UMOV UR8, URZ ;  /* 0x0000003f00087c82 */ /* 0x000fe40008000000 */
[----:B------:R-:W-:Y:S01]  /*8430*/  UMOV UR9, URZ ;  /* 0x0000003f00097c82 */ /* 0x000fe20008000000 */
[----:B--2---:R-:W1:Y:S08]  /*8440*/  @P1 R2UR UR5, R0 ;  /* 0x00000000000513c2 */ /* 0x004e7000000e0000 */
[----:B---3--:R2:W3:Y:S01]  /*8450*/  @P0 R2UR UR10, R2 ;  /* 0x00000000020a03c2 */ /* 0x0084e200000e0000 */
        /* <DEDUP_REMOVED lines=10> */
.L_x_863:
[----:B------:R-:W-:Y:S01]  /*8500*/  SHF.R.S32.HI R2, RZ, 0x1f, R233 ;  /* 0x0000001fff027819 */ /* 0x000fe200000114e9 */
[----:B------:R-:W-:Y:S01]  /*8510*/  USHF.R.S32.HI UR6, URZ, 0x1f, UR14 ;  /* 0x0000001f3f067899 */ /* 0x000fe2000801140e */
[----:B------:R-:W-:Y:S01]  /*8520*/  IMAD.U32 R8, RZ, RZ, UR15 ;  /* 0x0000000fff087e24 */ /* 0x000fe2000f8e00ff */
[----:B------:R-:W-:Y:S01]  /*8530*/  ULDC.64 UR4, c[0x0][0x308] ;  /* 0x0000c20000047ab9 */ /* 0x000fe20000000a00 */
[----:B------:R-:W-:Y:S01]  /*8540*/  LEA.HI R2, R2, R233, RZ, 0x4 ;  /* 0x000000e902027211 */ /* 0x000fe200078f20ff */
[----:B------:R-:W-:Y:S01]  /*8550*/  UIMAD UR4, UR6, UR4, URZ ;  /* 0x00000004060472a4 */ /* 0x000fe2000f8e023f */
[----:B------:R-:W-:Y:S01]  /*8560*/  BSSY B0, `(.L_x_864) ;  /* 0x0000022000007945 */ /* 0x000fe20003800000 */
[----:B------:R-:W-:Y:S01]  /*8570*/  UIMAD UR10, UR15, -0x60, UR10 ;  /* 0xffffffa00f0a78a4 */ /* 0x000fe2000f8e020a */
[----:B------:R-:W-:Y:S01]  /*8580*/  LOP3.LUT R0, R2, 0x1ffffff0, RZ, 0xc0, !PT ;  /* 0x1ffffff002007812 */ /* 0x000fe200078ec0ff */
[----:B------:R-:W-:Y:S01]  /*8590*/  UIMAD UR5, UR14, UR5, UR4 ;  /* 0x000000050e0572a4 */ /* 0x000fe2000f8e0204 */
[----:B------:R-:W-:Y:S01]  /*85a0*/  SHF.R.S32.HI R2, RZ, 0x4, R2 ;  /* 0x00000004ff027819 */ /* 0x000fe20000011402 */
[----:B------:R-:W-:-:S02]  /*85b0*/  USHF.R.S32.HI UR7, URZ, 0x1f, UR13 ;  /* 0x0000001f3f077899 */ /* 0x000fc4000801140d */
[----:B------:R-:W-:Y:S01]  /*85c0*/  IMAD.IADD R0, R233, 0x1, -R0 ;  /* 0x00000001e9007824 */ /* 0x000fe200078e0a00 */
[C---:B------:R-:W-:Y:S01]  /*85d0*/  IADD3 R4, P0, R2.reuse, UR8, RZ ;  /* 0x0000000802047c10 */ /* 0x040fe2000ff1e0ff */
[----:B------:R-:W-:Y:S01]  /*85e0*/  USEL UR13, UR13, URZ, !UP1 ;  /* 0x0000003f0d0d7287 */ /* 0x000fe2000c800000 */
[----:B------:R-:W-:Y:S01]  /*85f0*/  ISETP.GE.AND P5, PT, R2, UR10, PT ;  /* 0x0000000a02007c0c */ /* 0x000fe2000bfa6270 */
[----:B------:R-:W-:Y:S01]  /*8600*/  IMAD.SHL.U32 R12, R0, 0x8, RZ ;  /* 0x00000008000c7824 */ /* 0x000fe200078e00ff */
[----:B------:R-:W-:Y:S01]  /*8610*/  USEL UR7, UR7, URZ, !UP1 ;  /* 0x0000003f07077287 */ /* 0x000fe2000c800000 */
[----:B------:R-:W-:Y:S01]  /*8620*/  IMAD.U32 R0, RZ, RZ, UR14 ;  /* 0x0000000eff007e24 */ /* 0x000fe2000f8e00ff */
[----:B------:R-:W-:Y:S02]  /*8630*/  LEA.HI.X.SX32 R5, R2, UR9, 0x1, P0 ;  /* 0x0000000902057c11 */ /* 0x000fe400080f0eff */
[----:B------:R-:W-:Y:S02]  /*8640*/  SHF.R.S32.HI R13, RZ, 0x1f, R12 ;  /* 0x0000001fff0d7819 */ /* 0x000fe4000001140c */
[----:B------:R-:W-:Y:S01]  /*8650*/  ISETP.GE.OR P0, PT, R12, c[0x0][0x2f4], P5 ;  /* 0x0000bd000c007a0c */ /* 0x000fe20002f06670 */
[----:B------:R-:W-:-:S04]  /*8660*/  IMAD.WIDE R8, R8, 0x60, R4 ;  /* 0x0000006008087825 */ /* 0x000fc800078e0204 */
[----:B------:R-:W-:-:S04]  /*8670*/  IMAD.WIDE.U32 R6, R0, c[0x0][0x308], R12 ;  /* 0x0000c20000067a25 */ /* 0x000fc800078e000c */
[----:B------:R-:W-:Y:S01]  /*8680*/  IMAD.U32 R0, RZ, RZ, UR13 ;  /* 0x0000000dff007e24 */ /* 0x000fe2000f8e00ff */
        /* <DEDUP_REMOVED lines=15> */
.L_x_865:
[----:B------:R-:W-:Y:S05]  /*8780*/  BSYNC B0 ;  /* 0x0000000000007941 */ /* 0x000fea0003800000 */
.L_x_864:
        /* <DEDUP_REMOVED lines=16> */
.L_x_867:
[----:B------:R-:W-:Y:S05]  /*8890*/  BSYNC B0 ;  /* 0x0000000000007941 */ /* 0x000fea0003800000 */
.L_x_866:
        /* <DEDUP_REMOVED lines=16> */
.L_x_869:
[----:B------:R-:W-:Y:S05]  /*89a0*/  BSYNC B0 ;  /* 0x0000000000007941 */ /* 0x000fea0003800000 */
.L_x_868:
        /* <DEDUP_REMOVED lines=16> */
.L_x_871:
[----:B------:R-:W-:Y:S05]  /*8ab0*/  BSYNC B0 ;  /* 0x0000000000007941 */ /* 0x000fea0003800000 */
.L_x_870:
        /* <DEDUP_REMOVED lines=16> */
.L_x_873:
[----:B------:R-:W-:Y:S05]  /*8bc0*/  BSYNC B0 ;  /* 0x0000000000007941 */ /* 0x000fea0003800000 */
.L_x_872:
        /* <DEDUP_REMOVED lines=16> */
.L_x_875:
[----:B------:R-:W-:Y:S05]  /*8cd0*/  BSYNC B0 ;  /* 0x0000000000007941 */ /* 0x000fea0003800000 */
.L_x_874:
        /* <DEDUP_REMOVED lines=23> */
.L_x_877:
[----:B------:R-:W-:Y:S05]  /*8e50*/  BSYNC B0 ;  /* 0x0000000000007941 */ /* 0x000fea0003800000 */
.L_x_876:
        /* <DEDUP_REMOVED lines=14> */
.L_x_879:
[----:B------:R-:W-:Y:S05]  /*8f40*/  BSYNC B0 ;  /* 0x0000000000007941 */ /* 0x000fea0003800000 */
.L_x_878:
        /* <DEDUP_REMOVED lines=14> */
.L_x_881:
[----:B------:R-:W-:Y:S05]  /*9030*/  BSYNC B0 ;  /* 0x0000000000007941 */ /* 0x000fea0003800000 */
.L_x_880:
        /* <DEDUP_REMOVED lines=14> */
.L_x_883:
[----:B------:R-:W-:Y:S05]  /*9120*/  BSYNC B0 ;  /* 0x0000000000007941 */ /* 0x000fea0003800000 */
.L_x_882:
        /* <DEDUP_REMOVED lines=14> */
.L_x_885:
[----:B------:R-:W-:Y:S05]  /*9210*/  BSYNC B0 ;  /* 0x0000000000007941 */ /* 0x000fea0003800000 */
.L_x_884:
        /* <DEDUP_REMOVED lines=14> */
.L_x_886:
        /* <DEDUP_REMOVED lines=16> */
.L_x_2310:


//--------------------- .text._ZN7cutlass13device_kernelIN5flash19enable_sm80_to_sm89INS1_16FlashAttnBwdSm80INS1_25CollectiveMainloopBwdSm80ILi2ELi1EN4cute5tupleIJNS5_1CILi64EEENS7_ILi96EEENS7_ILi128EEEEEENS_10bfloat16_tEfNS_4arch4Sm80ELb1ELb0ELb1ELb1ELb1ELb0ELb0ELb0ELi2ELi2ELi2ELi2ELb1EEENS1_21CollectiveEpilogueBwdISB_SC_SE_Li256ELb1ELb0ELi4EEENS1_25SingleTileBwdLPTSchedulerILb1ELi96ELb1EEEEEEEEEvNT_6ParamsE --------------------------
	.section	.text._ZN7cutlass13device_kernelIN5flash19enable_sm80_to_sm89INS1_16FlashAttnBwdSm80INS1_25CollectiveMainloopBwdSm80ILi2ELi1EN4cute5tupleIJNS5_1CILi64EEENS7_ILi96EEENS7_ILi128EEEEEENS_10bfloat16_tEfNS_4arch4Sm80ELb1ELb0ELb1ELb1ELb1ELb0ELb0ELb0ELi2ELi2ELi2ELi2ELb1EEENS1_21CollectiveEpilogueBwdISB_SC_SE_Li256ELb1ELb0ELi4EEENS1_25SingleTileBwdLPTSchedulerILb1ELi96ELb1EEEEEEEEEvNT_6ParamsE,"ax",@progbits
	.sectioninfo	@"SHI_REGISTERS=255"
	.align	128
.text._ZN7cutlass13device_kernelIN5flash19enable_sm80_to_sm89INS1_16FlashAttnBwdSm80INS1_25CollectiveMainloopBwdSm80ILi2ELi1EN4cute5tupleIJNS5_1CILi64EEENS7_ILi96EEENS7_ILi128EEEEEENS_10bfloat16_tEfNS_4arch4Sm80ELb1ELb0ELb1ELb1ELb1ELb0ELb0ELb0ELi2ELi2ELi2ELi2ELb1EEENS1_21CollectiveEpilogueBwdISB_SC_SE_Li256ELb1ELb0ELi4EEENS1_25SingleTileBwdLPTSchedulerILb1ELi96ELb1EEEEEEEEEvNT_6ParamsE:
        .type           _ZN7cutlass13device_kernelIN5flash19enable_sm80_to_sm89INS1_16FlashAttnBwdSm80INS1_25CollectiveMainloopBwdSm80ILi2ELi1EN4cute5tupleIJNS5_1CILi64EEENS7_ILi96EEENS7_ILi128EEEEEENS_10bfloat16_tEfNS_4arch4Sm80ELb1ELb0ELb1ELb1ELb1ELb0ELb0ELb0ELi2ELi2ELi2ELi2ELb1EEENS1_21CollectiveEpilogueBwdISB_SC_SE_Li256ELb1ELb0ELi4EEENS1_25SingleTileBwdLPTSchedulerILb1ELi96ELb1EEEEEEEEEvNT_6ParamsE,@function
        .size           _ZN7cutlass13device_kernelIN5flash19enable_sm80_to_sm89INS1_16FlashAttnBwdSm80INS1_25CollectiveMainloopBwdSm80ILi2ELi1EN4cute5tupleIJNS5_1CILi64EEENS7_ILi96EEENS7_ILi128EEEEEENS_10bfloat16_tEfNS_4arch4Sm80ELb1ELb0ELb1ELb1ELb1ELb0ELb0ELb0ELi2ELi2ELi2ELi2ELb1EEENS1_21CollectiveEpilogueBwdISB_SC_SE_Li256ELb1ELb0ELi4EEENS1_25SingleTileBwdLPTSchedulerILb1ELi96ELb1EEEEEEEEEvNT_6ParamsE,(.L_x_2311 - _ZN7cutlass13device_kernelIN5flash19enable_sm80_to_sm89INS1_16FlashAttnBwdSm80INS1_25CollectiveMainloopBwdSm80ILi2ELi1EN4cute5tupleIJNS5_1CILi64EEENS7_ILi96EEENS7_ILi128EEEEEENS_10bfloat16_tEfNS_4arch4Sm80ELb1ELb0ELb1ELb1ELb1ELb0ELb0ELb0ELi2ELi2ELi2ELi2ELb1EEENS1_21CollectiveEpilogueBwdISB_SC_SE_Li256ELb1ELb0ELi4EEENS1_25SingleTileBwdLPTSchedulerILb1ELi96ELb1EEEEEEEEEvNT_6ParamsE)
        .other          _ZN7cutlass13device_kernelIN5flash19enable_sm80_to_sm89INS1_16FlashAttnBwdSm80INS1_25CollectiveMainloopBwdSm80ILi2ELi1EN4cute5tupleIJNS5_1CILi64EEENS7_ILi96EEENS7_ILi128EEEEEENS_10bfloat16_tEfNS_4arch4Sm80ELb1ELb0ELb1ELb1ELb1ELb0ELb0ELb0ELi2ELi2ELi2ELi2ELb1EEENS1_21CollectiveEpilogueBwdISB_SC_SE_Li256ELb1ELb0ELi4EEENS1_25SingleTileBwdLPTSchedulerILb1ELi96ELb1EEEEEEEEEvNT_6ParamsE,@"STO_CUDA_ENTRY STV_DEFAULT"
_ZN7cutlass13device_kernelIN5flash19enable_sm80_to_sm89INS1_16FlashAttnBwdSm80INS1_25CollectiveMainloopBwdSm80ILi2ELi1EN4cute5tupleIJNS5_1CILi64EEENS7_ILi96EEENS7_ILi128EEEEEENS_10bfloat16_tEfNS_4arch4Sm80ELb1ELb0ELb1ELb1ELb1ELb0ELb0ELb0ELi2ELi2ELi2ELi2ELb1EEENS1_21CollectiveEpilogueBwdISB_SC_SE_Li256ELb1ELb0ELi4EEENS1_25SingleTileBwdLPTSchedulerILb1ELi96ELb1EEEEEEEEEvNT_6ParamsE:
        /* <DEDUP_REMOVED lines=30> */
.L_x_888:
[----:B------:R-:W-:Y:S02]  /*01e0*/  ULDC UR7, c[0x0][0x3ac] ;  /* 0x0000eb0000077ab9 */ /* 0x000fe40000000800 */
[----:B------:R-:W-:Y:S02]  /*01f0*/  UISETP.NE.AND UP0, UPT, UR7, 0x1, UPT ;  /* 0x000000010700788c */ /* 0x000fe4000bf05270 */
[----:B------:R-:W-:Y:S02]  /*0200*/  ULDC.64 UR4, c[0x0][0x3b0] ;  /* 0x0000ec0000047ab9 */ /* 0x000fe40000000a00 */
[----:B------:R-:W-:Y:S02]  /*0210*/  UIMAD.WIDE.U32 UR10, UR6, UR4, URZ ;  /* 0x00000004060a72a5 */ /* 0x000fe4000f8e003f */
[----:B------:R-:W-:-:S05]  /*0220*/  UMOV UR9, UR6 ;  /* 0x0000000600097c82 */ /* 0x000fca0008000000 */
[----:B------:R-:W-:-:S04]  /*0230*/  @UP0 USHF.R.U32.HI UR9, URZ, UR5, UR11 ;  /* 0x000000053f090299 */ /* 0x000fc8000801160b */
[----:B------:R-:W-:-:S04]  /*0240*/  UIMAD UR7, UR9, UR7, URZ ;  /* 0x00000007090772a4 */ /* 0x000fc8000f8e023f */
.L_x_889:
        /* <DEDUP_REMOVED lines=12> */
[----:B------:R-:W-:-:S06]  /*0310*/  UIMAD UR4, UR4, UR6, UR5 ;  /* 0x00000006040472a4 */ /* 0x000fcc000f8e0205 */
[----:B------:R-:W-:Y:S01]  /*0320*/  IMAD.U32 R236, RZ, RZ, UR4 ;  /* 0x00000004ffec7e24 */ /* 0x000fe2000f8e00ff */
        /* <DEDUP_REMOVED lines=9> */
.L_x_890:
        /* <DEDUP_REMOVED lines=14> */
.L_x_892:
[----:B------:R-:W-:Y:S02]  /*04a0*/  ULDC UR4, c[0x0][0x3d4] ;  /* 0x0000f50000047ab9 */ /* 0x000fe40000000800 */
.L_x_891:
[----:B------:R-:W-:Y:S02]  /*04b0*/  UIADD3 UR4, UR4, 0x5f, URZ ;  /* 0x0000005f04047890 */ /* 0x000fe4000fffe03f */
[----:B------:R-:W-:-:S02]  /*04c0*/  ULOP3.LUT UR14, URZ, UR9, URZ, 0x33, !UPT ;  /* 0x000000093f0e7292 */ /* 0x000fc4000f8e333f */
[----:B------:R-:W-:-:S04]  /*04d0*/  UIMAD.WIDE UR4, UR4, 0x2aaaaaab, URZ ;  /* 0x2aaaaaab040478a5 */ /* 0x000fc8000f8e023f */
[----:B------:R-:W-:-:S04]  /*04e0*/  USHF.R.U32.HI UR4, URZ, 0x1f, UR5 ;  /* 0x0000001f3f047899 */ /* 0x000fc80008011605 */
[----:B------:R-:W-:-:S04]  /*04f0*/  ULEA.HI.SX32 UR4, UR5, UR4, 0x1c ;  /* 0x0000000405047291 */ /* 0x000fc8000f8fe23f */
[----:B------:R-:W-:Y:S02]  /*0500*/  UISETP.GT.AND UP0, UPT, UR4, UR9, UPT ;  /* 0x000000090400728c */ /* 0x000fe4000bf04270 */
[----:B------:R-:W-:Y:S02]  /*0510*/  UIADD3 UR14, UR4, UR14, URZ ;  /* 0x0000000e040e7290 */ /* 0x000fe4000fffe03f */
[----:B------:R-:W-:Y:S01]  /*0520*/  USEL UR13, UR13, 0xffffffff, UP0 ;  /* 0xffffffff0d0d7887 */ /* 0x000fe20008000000 */
[----:B------:R-:W-:Y:S05]  /*0530*/  BRA `(.L_x_893) ;  /* 0x000004a000007947 */ /* 0x000fea0003800000 */
.L_x_887:
[----:B------:R-:W-:Y:S02]  /*0540*/  ULDC.64 UR6, c[0x0][0x3b8] ;  /* 0x0000ee0000067ab9 */ /* 0x000fe40000000a00 */
[----:B------:R-:W-:Y:S02]  /*0550*/  UISETP.NE.AND UP0, UPT, UR6, 0x1, UPT ;  /* 0x000000010600788c */ /* 0x000fe4000bf05270 */
[----:B------:R-:W-:Y:S02]  /*0560*/  UIMAD.WIDE.U32 UR10, UR4, UR7, URZ ;  /* 0x00000007040a72a5 */ /* 0x000fe4000f8e003f */
[----:B------:R-:W-:-:S02]  /*0570*/  ULDC UR5, c[0x0][0x3c0] ;  /* 0x0000f00000057ab9 */ /* 0x000fc40000000800 */
        /* <DEDUP_REMOVED lines=17> */
.L_x_894:
[----:B------:R-:W-:Y:S02]  /*0690*/  ULDC UR7, c[0x0][0x3ac] ;  /* 0x0000eb0000077ab9 */ /* 0x000fe40000000800 */
[----:B------:R-:W-:Y:S02]  /*06a0*/  UISETP.NE.AND UP0, UPT, UR7, 0x1, UPT ;  /* 0x000000010700788c */ /* 0x000fe4000bf05270 */
[----:B------:R-:W-:Y:S02]  /*06b0*/  ULDC.64 UR4, c[0x0][0x3b0] ;  /* 0x0000ec0000047ab9 */ /* 0x000fe40000000a00 */
[----:B------:R-:W-:Y:S02]  /*06c0*/  UIMAD.WIDE.U32 UR10, UR6, UR4, URZ ;  /* 0x00000004060a72a5 */ /* 0x000fe4000f8e003f */
[----:B------:R-:W-:-:S05]  /*06d0*/  UMOV UR9, UR6 ;  /* 0x0000000600097c82 */ /* 0x000fca0008000000 */
[----:B------:R-:W-:-:S04]  /*06e0*/  @UP0 USHF.R.U32.HI UR9, URZ, UR5, UR11 ;  /* 0x000000053f090299 */ /* 0x000fc8000801160b */
[----:B------:R-:W-:-:S04]  /*06f0*/  UIMAD UR7, UR9, UR7, URZ ;  /* 0x00000007090772a4 */ /* 0x000fc8000f8e023f */
.L_x_895:
        /* <DEDUP_REMOVED lines=23> */
.L_x_896:
        /* <DEDUP_REMOVED lines=14> */
.L_x_898:
[----:B------:R-:W-:Y:S02]  /*0950*/  ULDC UR4, c[0x0][0x3d4] ;  /* 0x0000f50000047ab9 */ /* 0x000fe40000000800 */
.L_x_897:
[----:B------:R-:W-:Y:S02]  /*0960*/  UIADD3 UR4, UR4, 0x5f, URZ ;  /* 0x0000005f04047890 */ /* 0x000fe4000fffe03f */
[----:B------:R-:W-:-:S02]  /*0970*/  ULOP3.LUT UR14, URZ, UR9, URZ, 0x33, !UPT ;  /* 0x000000093f0e7292 */ /* 0x000fc4000f8e333f */
[----:B------:R-:W-:-:S04]  /*0980*/  UIMAD.WIDE UR4, UR4, 0x2aaaaaab, URZ ;  /* 0x2aaaaaab040478a5 */ /* 0x000fc8000f8e023f */
[----:B------:R-:W-:-:S04]  /*0990*/  USHF.R.U32.HI UR4, URZ, 0x1f, UR5 ;  /* 0x0000001f3f047899 */ /* 0x000fc80008011605 */
[----:B------:R-:W-:-:S04]  /*09a0*/  ULEA.HI.SX32 UR4, UR5, UR4, 0x1c ;  /* 0x0000000405047291 */ /* 0x000fc8000f8fe23f */
[----:B------:R-:W-:Y:S02]  /*09b0*/  UISETP.GT.AND UP0, UPT, UR4, UR9, UPT ;  /* 0x000000090400728c */ /* 0x000fe4000bf04270 */
[----:B------:R-:W-:Y:S02]  /*09c0*/  UIADD3 UR14, UR4, UR14, URZ ;  /* 0x0000000e040e7290 */ /* 0x000fe4000fffe03f */
[----:B------:R-:W-:-:S06]  /*09d0*/  USEL UR13, UR13, 0xffffffff, UP0 ;  /* 0xffffffff0d0d7887 */ /* 0x000fcc0008000000 */
.L_x_893:
        /* <DEDUP_REMOVED lines=49> */
.L_x_899:
        /* <DEDUP_REMOVED lines=10> */
.L_x_900:
[----:B------:R-:W-:Y:S05]  /*0d90*/  @!P1 BRA `(.L_x_901) ;  /* 0x0000005000009947 */ /* 0x000fea0003800000 */
[----:B------:R1:W2:Y:S04]  /*0da0*/  LDG.E R3, [R6.64] ;  /* 0x0000001206037981 */ /* 0x0002a8000c1e1900 */
[----:B-1----:R-:W3:Y:S01]  /*0db0*/  LDG.E R6, [R6.64+0x4] ;  /* 0x0000041206067981 */ /* 0x002ee2000c1e1900 */
[----:B--2---:R-:W1:Y:S08]  /*0dc0*/  R2UR UR17, R3 ;  /* 0x00000000031173c2 */ /* 0x004e7000000e0000 */
[----:B---3--:R-:W1:Y:S02]  /*0dd0*/  R2UR UR4, R6 ;  /* 0x00000000060473c2 */ /* 0x008e6400000e0000 */
[----:B-1----:R-:W-:-:S06]  /*0de0*/  UIADD3 UR17, -UR17, UR4, URZ ;  /* 0x0000000411117290 */ /* 0x002fcc000fffe13f */
.L_x_901:
        /* <DEDUP_REMOVED lines=68> */
[----:B------:R-:W-:Y:S01]  /*1230*/  IMAD.U32 R16, RZ, RZ, UR14 ;  /* 0x0000000eff107e24 */ /* 0x000fe2000f8e00ff */
[----:B------:R-:W-:Y:S01]  /*1240*/  SHF.R.S32.HI R6, RZ, 0x1f, R233 ;  /* 0x0000001fff067819 */ /* 0x000fe200000114e9 */
[----:B------:R-:W-:Y:S01]  /*1250*/  IMAD.U32 R7, RZ, RZ, UR14 ;  /* 0x0000000eff077e24 */ /* 0x000fe2000f8e00ff */
[----:B------:R-:W-:Y:S01]  /*1260*/  ISETP.NE.AND P2, PT, R3, 0x1, PT ;  /* 0x000000010300780c */ /* 0x000fe20003f45270 */
[----:B------:R-:W-:Y:S01]  /*1270*/  IMAD.U32 R5, RZ, RZ, UR4 ;  /* 0x00000004ff057e24 */ /* 0x000fe2000f8e00ff */
[----:B------:R-:W-:Y:S01]  /*1280*/  IADD3 R22, P0, R233, UR4, RZ ;  /* 0x00000004e9167c10 */ /* 0x000fe2000ff1e0ff */
[----:B------:R-:W-:Y:S01]  /*1290*/  USHF.R.S32.HI UR15, URZ, 0x1f, UR13 ;  /* 0x0000001f3f0f7899 */ /* 0x000fe2000801140d */
[----:B------:R-:W-:Y:S01]  /*12a0*/  LEA.HI R3, R4, R233, RZ, 0x3 ;  /* 0x000000e904037211 */ /* 0x000fe200078f18ff */
[----:B------:R-:W-:Y:S01]  /*12b0*/  USEL UR9, UR13, URZ, !UP1 ;  /* 0x0000003f0d097287 */ /* 0x000fe2000c800000 */
[----:B------:R-:W-:Y:S01]  /*12c0*/  LEA.HI.X.SX32 R23, R5, R6, 0x1, P0 ;  /* 0x0000000605177211 */ /* 0x000fe200000f0eff */
[----:B------:R-:W-:Y:S01]  /*12d0*/  IMAD.MOV.U32 R5, RZ, RZ, R236 ;  /* 0x000000ffff057224 */ /* 0x000fe200078e00ec */
[----:B------:R-:W-:Y:S01]  /*12e0*/  SHF.R.S32.HI R235, RZ, 0x3, R3 ;  /* 0x00000003ffeb7819 */ /* 0x000fe20000011403 */
[----:B------:R-:W-:Y:S01]  /*12f0*/  USEL UR8, UR15, URZ, !UP1 ;  /* 0x0000003f0f087287 */ /* 0x000fe2000c800000 */
[----:B------:R-:W-:Y:S01]  /*1300*/  IMAD.MOV.U32 R217, RZ, RZ, 0x40 ;  /* 0x00000040ffd97424 */ /* 0x000fe200078e00ff */
[----:B------:R-:W-:Y:S01]  /*1310*/  ULDC.64 UR4, c[0x0][0x1e8] ;  /* 0x00007a0000047ab9 */ /* 0x000fe20000000a00 */
[----:B------:R-:W-:Y:S01]  /*1320*/  SHF.R.S32.HI R9, RZ, 0x1f, R235 ;  /* 0x0000001fff097819 */ /* 0x000fe200000114eb */
[----:B------:R-:W-:Y:S01]  /*1330*/  @P2 IMAD.HI.U32 R11, R236, c[0x0][0x24c], RZ ;  /* 0x00009300ec0b2a27 */ /* 0x000fe200078e00ff */
[C---:B-----5:R-:W-:Y:S01]  /*1340*/  IADD3 R6, P1, R235.reuse, R0, RZ ;  /* 0x00000000eb067210 */ /* 0x060fe20007f3e0ff */
[----:B------:R-:W-:Y:S01]  /*1350*/  UIMAD UR4, UR8, UR4, URZ ;  /* 0x00000004080472a4 */ /* 0x000fe2000f8e023f */
[C---:B------:R-:W-:Y:S01]  /*1360*/  IADD3 R8, P0, R235.reuse, R2, RZ ;  /* 0x00000002eb087210 */ /* 0x040fe20007f1e0ff */
[----:B------:R-:W-:Y:S01]  /*1370*/  IMAD.SHL.U32 R234, R235, 0x40, RZ ;  /* 0x00000040ebea7824 */ /* 0x000fe200078e00ff */
[----:B------:R-:W-:Y:S01]  /*1380*/  @P2 SHF.R.U32.HI R5, RZ, c[0x0][0x250], R11 ;  /* 0x00009400ff052a19 */ /* 0x000fe2000001160b */
[----:B------:R-:W-:Y:S01]  /*1390*/  UMOV UR20, 0x6 ;  /* 0x0000000600147882 */ /* 0x000fe20000000000 */
[----:B------:R-:W-:Y:S01]  /*13a0*/  LOP3.LUT R11, R3, 0xfffffff8, RZ, 0xc0, !PT ;  /* 0xfffffff8030b7812 */ /* 0x000fe200078ec0ff */
[----:B------:R-:W-:Y:S01]  /*13b0*/  ULDC.64 UR6, c[0x0][0x1d8] ;  /* 0x0000760000067ab9 */ /* 0x000fe20000000a00 */
[-C--:B------:R-:W-:Y:S01]  /*13c0*/  LEA.HI.X.SX32 R0, R0, R9.reuse, 0x1, P1 ;  /* 0x0000000900007211 */ /* 0x080fe200008f0eff */
[----:B------:R-:W-:Y:S01]  /*13d0*/  USHF.L.U64.HI UR22, UR6, UR20, UR7 ;  /* 0x0000001406167299 */ /* 0x000fe20008010207 */
[----:B------:R-:W-:Y:S01]  /*13e0*/  LEA.HI.X.SX32 R9, R2, R9, 0x1, P0 ;  /* 0x0000000902097211 */ /* 0x000fe200000f0eff */
[----:B------:R-:W-:Y:S01]  /*13f0*/  IMAD.IADD R11, R233, 0x1, -R11 ;  /* 0x00000001e90b7824 */ /* 0x000fe200078e0a0b */
[----:B------:R-:W-:Y:S01]  /*1400*/  LEA.HI R2, R4, R233, RZ, 0x6 ;  /* 0x000000e904027211 */ /* 0x000fe200078f30ff */
[----:B------:R-:W-:Y:S01]  /*1410*/  IMAD R20, R0, c[0x0][0x178], RZ ;  /* 0x00005e0000147a24 */ /* 0x000fe200078e02ff */
[----:B------:R-:W-:Y:S01]  /*1420*/  IADD3 R10, -R235, UR17, RZ ;  /* 0x00000011eb0a7c10 */ /* 0x000fe2000fffe1ff */
[----:B------:R-:W-:Y:S01]  /*1430*/  IMAD.SHL.U32 R229, R11, 0x40, RZ ;  /* 0x000000400be57824 */ /* 0x000fe200078e00ff */
[----:B------:R-:W-:Y:S01]  /*1440*/  SHF.R.S32.HI R2, RZ, 0x6, R2 ;  /* 0x00000006ff027819 */ /* 0x000fe20000011402 */
[----:B------:R-:W-:Y:S01]  /*1450*/  IMAD.WIDE R16, R16, 0x60, R8 ;  /* 0x0000006010107825 */ /* 0x000fe200078e0208 */
[----:B------:R-:W-:Y:S01]  /*1460*/  LOP3.LUT R234, R234, 0x1c0, RZ, 0xc0, !PT ;  /* 0x000001c0eaea7812 */ /* 0x000fe200078ec0ff */
[----:B------:R-:W-:Y:S01]  /*1470*/  USHF.L.U32 UR23, UR6, 0x6, URZ ;  /* 0x0000000606177899 */ /* 0x000fe2000800063f */
[----:B------:R-:W-:Y:S01]  /*1480*/  LOP3.LUT R229, R229, 0x1c0, RZ, 0xc0, !PT ;  /* 0x000001c0e5e57812 */ /* 0x000fe200078ec0ff */
[----:B------:R-:W-:Y:S01]  /*1490*/  IMAD.SHL.U32 R8, R11, 0x8, RZ ;  /* 0x000000080b087824 */ /* 0x000fe200078e00ff */
[----:B------:R-:W-:Y:S01]  /*14a0*/  SHF.R.S32.HI R14, RZ, 0x1f, R5 ;  /* 0x0000001fff0e7819 */ /* 0x000fe20000011405 */
[----:B------:R-:W-:Y:S01]  /*14b0*/  IMAD R7, R7, -0x60, R10 ;  /* 0xffffffa007077824 */ /* 0x000fe200078e020a */
[----:B------:R-:W-:Y:S01]  /*14c0*/  LOP3.LUT R9, R229, 0x8, R3, 0xf8, !PT ;  /* 0x00000008e5097812 */ /* 0x000fe200078ef803 */
[----:B------:R-:W-:Y:S01]  /*14d0*/  IMAD.SHL.U32 R10, R2, 0x200, RZ ;  /* 0x00000200020a7824 */ /* 0x000fe200078e00ff */
[----:B------:R-:W-:Y:S01]  /*14e0*/  LOP3.LUT R12, R234, 0x38, R8, 0xf8, !PT ;  /* 0x00000038ea0c7812 */ /* 0x000fe200078ef808 */
[----:B------:R-:W-:Y:S01]  /*14f0*/  IMAD R18, R0, c[0x0][0x208], RZ ;  /* 0x0000820000127a24 */ /* 0x000fe200078e02ff */
[----:B------:R-:W-:Y:S01]  /*1500*/  SHF.R.U32.HI R229, RZ, 0x3, R229 ;  /* 0x00000003ffe57819 */ /* 0x000fe200000116e5 */
[----:B------:R-:W-:Y:S01]  /*1510*/  IMAD.U32 R0, RZ, RZ, UR9 ;  /* 0x00000009ff007e24 */ /* 0x000fe2000f8e00ff */
[----:B------:R-:W-:Y:S01]  /*1520*/  SHF.R.U32.HI R234, RZ, 0x3, R234 ;  /* 0x00000003ffea7819 */ /* 0x000fe200000116ea */
[----:B------:R-:W-:Y:S01]  /*1530*/  UIMAD UR6, UR9, UR5, UR4 ;  /* 0x00000005090672a4 */ /* 0x000fe2000f8e0204 */
[----:B------:R-:W-:Y:S01]  /*1540*/  LOP3.LUT R229, R10, R9, R229, 0xf6, !PT ;  /* 0x000000090ae57212 */ /* 0x000fe200078ef6e5 */
[----:B------:R-:W-:Y:S01]  /*1550*/  IMAD R20, R6, c[0x0][0x17c], R20 ;  /* 0x00005f0006147a24 */ /* 0x000fe200078e0214 */
[----:B------:R-:W-:Y:S01]  /*1560*/  LOP3.LUT R234, R10, R12, R234, 0xf6, !PT ;  /* 0x0000000c0aea7212 */ /* 0x000fe200078ef6ea */
[C---:B------:R-:W-:Y:S01]  /*1570*/  IMAD R12, R14.reuse, c[0x0][0x1e0], RZ ;  /* 0x000078000e0c7a24 */ /* 0x040fe200078e02ff */
[----:B------:R-:W-:Y:S01]  /*1580*/  SHF.R.S32.HI R9, RZ, 0x1f, R8 ;  /* 0x0000001fff097819 */ /* 0x000fe20000011408 */
[----:B------:R-:W-:Y:S01]  /*1590*/  IMAD R14, R14, c[0x0][0x1b0], RZ ;  /* 0x00006c000e0e7a24 */ /* 0x000fe200078e02ff */
[----:B------:R-:W-:Y:S01]  /*15a0*/  ULDC.64 UR4, c[0x0][0x1b8] ;  /* 0x00006e0000047ab9 */ /* 0x000fe20000000a00 */
[C---:B------:R-:W-:Y:S01]  /*15b0*/  IMAD R12, R5.reuse, c[0x0][0x1e4], R12 ;  /* 0x00007900050c7a24 */ /* 0x040fe200078e020c */
[----:B------:R-:W-:Y:S01]  /*15c0*/  UIMAD UR4, UR8, UR4, URZ ;  /* 0x00000004080472a4 */ /* 0x000fe2000f8e023f */
[----:B------:R-:W-:Y:S01]  /*15d0*/  IMAD.WIDE.U32 R28, R5, c[0x0][0x1e0], R8 ;  /* 0x00007800051c7a25 */ /* 0x000fe200078e0008 */
[----:B------:R-:W-:Y:S01]  /*15e0*/  USEL UR16, UR13, URZ, !UP2 ;  /* 0x0000003f0d107287 */ /* 0x000fe2000d000000 */
[----:B------:R-:W-:Y:S01]  /*15f0*/  ISETP.GE.AND P6, PT, R8, c[0x0][0x1cc], PT ;  /* 0x0000730008007a0c */ /* 0x000fe20003fc6270 */
[----:B------:R-:W-:Y:S01]  /*1600*/  UIMAD UR9, UR9, UR5, UR4 ;  /* 0x00000005090972a4 */ /* 0x000fe2000f8e0204 */
[----:B------:R-:W-:Y:S01]  /*1610*/  IMAD.IADD R13, R29, 0x1, R12 ;  /* 0x000000011d0d7824 */ /* 0x000fe200078e020c */
[----:B------:R-:W-:Y:S01]  /*1620*/  USEL UR15, UR15, URZ, !UP2 ;  /* 0x0000003f0f0f7287 */ /* 0x000fe2000d000000 */
[C---:B------:R-:W-:Y:S01]  /*1630*/  IMAD R14, R5.reuse, c[0x0][0x1b4], R14 ;  /* 0x00006d00050e7a24 */ /* 0x040fe200078e020e */
[----:B------:R-:W-:Y:S01]  /*1640*/  ULDC.64 UR4, c[0x0][0x218] ;  /* 0x0000860000047ab9 */ /* 0x000fe20000000a00 */
[----:B------:R-:W-:Y:S01]  /*1650*/  IMAD.WIDE.U32 R30, R5, c[0x0][0x1b0], R8 ;  /* 0x00006c00051e7a25 */ /* 0x000fe200078e0008 */
[----:B------:R-:W-:Y:S01]  /*1660*/  UIMAD UR4, UR15, UR4, URZ ;  /* 0x000000040f0472a4 */ /* 0x000fe2000f8e023f */
[----:B------:R-:W-:Y:S01]  /*1670*/  ISETP.LT.OR P2, PT, R7, 0x1, P6 ;  /* 0x000000010700780c */ /* 0x000fe20003741670 */
[----:B------:R-:W-:Y:S01]  /*1680*/  USHF.R.S32.HI UR24, URZ, 0x1f, UR11 ;  /* 0x0000001f3f187899 */ /* 0x000fe2000801140b */
[----:B------:R-:W-:Y:S01]  /*1690*/  IMAD.MOV.U32 R12, RZ, RZ, R28 ;  /* 0x000000ffff0c7224 */ /* 0x000fe200078e001c */
[----:B------:R-:W-:Y:S01]  /*16a0*/  UIMAD UR25, UR16, UR5, UR4 ;  /* 0x00000005101972a4 */ /* 0x000fe2000f8e0204 */
[----:B------:R-:W-:Y:S01]  /*16b0*/  IMAD.IADD R15, R31, 0x1, R14 ;  /* 0x000000011f0f7824 */ /* 0x000fe200078e020e */
[C---:B------:R-:W-:Y:S01]  /*16c0*/  ISETP.LT.OR P4, PT, R7.reuse, 0x21, P6 ;  /* 0x000000210700780c */ /* 0x040fe20003781670 */
[----:B------:R-:W-:Y:S01]  /*16d0*/  IMAD.WIDE.U32 R12, R0, c[0x0][0x1e8], R12 ;  /* 0x00007a00000c7a25 */ /* 0x000fe200078e000c */
[----:B------:R-:W-:Y:S01]  /*16e0*/  ULDC.64 UR4, c[0x0][0x178] ;  /* 0x00005e0000047ab9 */ /* 0x000fe20000000a00 */
[----:B------:R-:W-:Y:S01]  /*16f0*/  ISETP.LT.OR P6, PT, R7, 0x41, P6 ;  /* 0x000000410700780c */ /* 0x000fe200037c1670 */
[----:B------:R-:W-:Y:S01]  /*1700*/  CS2R R130, SRZ ;  /* 0x0000000000827805 */ /* 0x000fe2000001ff00 */
[----:B------:R-:W-:Y:S01]  /*1710*/  IMAD.MOV.U32 R14, RZ, RZ, R30 ;  /* 0x000000ffff0e7224 */ /* 0x000fe200078e001e */
[----:B------:R-:W-:Y:S01]  /*1720*/  IADD3 R13, R13, UR6, RZ ;  /* 0x000000060d0d7c10 */ /* 0x000fe2000fffe0ff */
[----:B------:R-:W-:Y:S01]  /*1730*/  IMAD.WIDE.U32 R24, R6, c[0x0][0x178], R8 ;  /* 0x00005e0006187a25 */ /* 0x000fe200078e0008 */
[----:B------:R-:W-:Y:S01]  /*1740*/  ULDC.64 UR6, c[0x0][0x188] ;  /* 0x0000620000067ab9 */ /* 0x000fe20000000a00 */
[----:B------:R-:W-:Y:S01]  /*1750*/  CS2R R128, SRZ ;  /* 0x0000000000807805 */ /* 0x000fe2000001ff00 */
[----:B------:R-:W-:Y:S01]  /*1760*/  UIMAD UR6, UR15, UR6, URZ ;  /* 0x000000060f0672a4 */ /* 0x000fe2000f8e023f */
[----:B------:R-:W-:Y:S01]  /*1770*/  IMAD.WIDE.U32 R14, R0, c[0x0][0x1b8], R14 ;  /* 0x00006e00000e7a25 */ /* 0x000fe200078e000e */
[----:B------:R-:W-:Y:S01]  /*1780*/  CS2R R126, SRZ ;  /* 0x00000000007e7805 */ /* 0x000fe2000001ff00 */
[----:B------:R-:W-:Y:S01]  /*1790*/  CS2R R124, SRZ ;  /* 0x00000000007c7805 */ /* 0x000fe2000001ff00 */
[----:B------:R-:W-:Y:S01]  /*17a0*/  UIMAD UR6, UR16, UR7, UR6 ;  /* 0x00000007100672a4 */ /* 0x000fe2000f8e0206 */
[----:B------:R-:W-:Y:S01]  /*17b0*/  IMAD R0, R17, c[0x0][0x1d8], RZ ;  /* 0x0000760011007a24 */ /* 0x000fe200078e02ff */
[----:B------:R-:W-:Y:S01]  /*17c0*/  IADD3 R15, R15, UR9, RZ ;  /* 0x000000090f0f7c10 */ /* 0x000fe2000fffe0ff */
[C---:B------:R-:W-:Y:S01]  /*17d0*/  IMAD R18, R6.reuse, c[0x0][0x20c], R18 ;  /* 0x0000830006127a24 */ /* 0x040fe200078e0212 */
[----:B------:R-:W-:Y:S01]  /*17e0*/  ULDC.64 UR8, c[0x0][0x208] ;  /* 0x0000820000087ab9 */ /* 0x000fe20000000a00 */
[----:B------:R-:W-:Y:S01]  /*17f0*/  IMAD.WIDE.U32 R26, R6, c[0x0][0x208], R8 ;  /* 0x00008200061a7a25 */ /* 0x000fe200078e0008 */
[----:B------:R-:W-:Y:S01]  /*1800*/  SHF.R.S32.HI R6, RZ, 0x1f, R236 ;  /* 0x0000001fff067819 */ /* 0x000fe200000114ec */
[----:B------:R-:W-:Y:S01]  /*1810*/  USHF.L.U32 UR27, UR8, 0x6, URZ ;  /* 0x00000006081b7899 */ /* 0x000fe2000800063f */
[----:B------:R-:W-:Y:S01]  /*1820*/  CS2R R122, SRZ ;  /* 0x00000000007a7805 */ /* 0x000fe2000001ff00 */
[C---:B------:R-:W-:Y:S01]  /*1830*/  IMAD R0, R16.reuse, c[0x0][0x1dc], R0 ;  /* 0x0000770010007a24 */ /* 0x040fe200078e0200 */
[----:B------:R-:W-:Y:S01]  /*1840*/  USHF.L.U64.HI UR26, UR8, UR20, UR9 ;  /* 0x00000014081a7299 */ /* 0x000fe20008010209 */
[----:B------:R-:W-:Y:S01]  /*1850*/  IMAD.WIDE.U32 R12, R16, c[0x0][0x1d8], R12 ;  /* 0x00007600100c7a25 */ /* 0x000fe200078e000c */
[----:B------:R-:W-:Y:S01]  /*1860*/  CS2R R120, SRZ ;  /* 0x0000000000787805 */ /* 0x000fe2000001ff00 */
[----:B------:R-:W-:Y:S01]  /*1870*/  CS2R R118, SRZ ;  /* 0x0000000000767805 */ /* 0x000fe2000001ff00 */
[----:B------:R-:W-:Y:S01]  /*1880*/  UIMAD UR26, UR26, UR11, URZ ;  /* 0x0000000b1a1a72a4 */ /* 0x000fe2000f8e023f */
[----:B------:R-:W-:Y:S01]  /*1890*/  IMAD.IADD R19, R27, 0x1, R18 ;  /* 0x000000011b137824 */ /* 0x000fe200078e0212 */
[----:B------:R-:W-:Y:S01]  /*18a0*/  CS2R R116, SRZ ;  /* 0x0000000000747805 */ /* 0x000fe2000001ff00 */
[----:B------:R-:W-:Y:S01]  /*18b0*/  IMAD.MOV.U32 R18, RZ, RZ, R26 ;  /* 0x000000ffff127224 */ /* 0x000fe200078e001a */
[----:B------:R-:W-:Y:S01]  /*18c0*/  UIMAD UR26, UR24, UR27, UR26 ;  /* 0x0000001b181a72a4 */ /* 0x000fe2000f8e021a */
[----:B------:R-:W-:Y:S01]  /*18d0*/  IMAD R238, R6, c[0x0][0x210], RZ ;  /* 0x0000840006ee7a24 */ /* 0x000fe200078e02ff */
[----:B------:R-:W-:Y:S01]  /*18e0*/  UIMAD UR24, UR24, UR4, URZ ;  /* 0x00000004181872a4 */ /* 0x000fe2000f8e023f */
[----:B------:R-:W-:Y:S01]  /*18f0*/  IMAD.IADD R0, R13, 0x1, R0 ;  /* 0x000000010d007824 */ /* 0x000fe200078e0200 */
[----:B------:R-:W-:Y:S01]  /*1900*/  IADD3 R13, R8, 0x40, RZ ;  /* 0x00000040080d7810 */ /* 0x000fe20007ffe0ff */
[----:B------:R-:W-:Y:S01]  /*1910*/  IMAD.IADD R21, R25, 0x1, R20 ;  /* 0x0000000119157824 */ /* 0x000fe200078e0214 */
[----:B------:R-:W-:Y:S01]  /*1920*/  UIMAD UR24, UR11, UR5, UR24 ;  /* 0x000000050b1872a4 */ /* 0x000fe2000f8e0218 */
[----:B------:R-:W-:Y:S01]  /*1930*/  IMAD.MOV.U32 R20, RZ, RZ, R24 ;  /* 0x000000ffff147224 */ /* 0x000fe200078e0018 */
[----:B------:R-:W-:Y:S01]  /*1940*/  ISETP.GE.AND P5, PT, R13, c[0x0][0x1cc], PT ;  /* 0x000073000d007a0c */ /* 0x000fe20003fa6270 */
[----:B------:R-:W-:Y:S01]  /*1950*/  IMAD R240, R6, c[0x0][0x180], RZ ;  /* 0x0000600006f07a24 */ /* 0x000fe200078e02ff */
[----:B------:R-:W-:Y:S01]  /*1960*/  CS2R R114, SRZ ;  /* 0x0000000000727805 */ /* 0x000fe2000001ff00 */
[C---:B------:R-:W-:Y:S01]  /*1970*/  IMAD R238, R236.reuse, c[0x0][0x214], R238 ;  /* 0x00008500ecee7a24 */ /* 0x040fe200078e02ee */
[C---:B------:R-:W-:Y:S01]  /*1980*/  ISETP.LT.OR P1, PT, R7.reuse, 0x1, P5 ;  /* 0x000000010700780c */ /* 0x040fe20002f21670 */
[C---:B------:R-:W-:Y:S01]  /*1990*/  IMAD.WIDE.U32 R18, R236.reuse, c[0x0][0x210], R18 ;  /* 0x00008400ec127a25 */ /* 0x040fe200078e0012 */
[C---:B------:R-:W-:Y:S01]  /*19a0*/  ISETP.LT.OR P3, PT, R7.reuse, 0x21, P5 ;  /* 0x000000210700780c */ /* 0x040fe20002f61670 */
[----:B------:R-:W-:Y:S01]  /*19b0*/  CS2R R112, SRZ ;  /* 0x0000000000707805 */ /* 0x000fe2000001ff00 */
        /* <DEDUP_REMOVED lines=13> */
[----:B------:R-:W-:Y:S01]  /*1a90*/  IMAD.IADD R241, R21, 0x1, R240 ;  /* 0x0000000115f17824 */ /* 0x000fe200078e02f0 */
[----:B------:R-:W-:Y:S01]  /*1aa0*/  CS2R R96, SRZ ;  /* 0x0000000000607805 */ /* 0x000fe2000001ff00 */
[----:B------:R-:W-:Y:S01]  /*1ab0*/  IMAD.MOV.U32 R240, RZ, RZ, R20 ;  /* 0x000000fffff07224 */ /* 0x000fe200078e0014 */
[----:B------:R-:W-:Y:S01]  /*1ac0*/  LEA R20, P0, R12, c[0x0][0x1c0], 0x1 ;  /* 0x000070000c147a11 */ /* 0x000fe200078008ff */
[----:B------:R-:W-:Y:S01]  /*1ad0*/  IMAD.WIDE.U32 R238, R250, c[0x0][0x218], R238 ;  /* 0x00008600faee7a25 */ /* 0x000fe200078e00ee */
[----:B------:R-:W-:Y:S01]  /*1ae0*/  CS2R R94, SRZ ;  /* 0x00000000005e7805 */ /* 0x000fe2000001ff00 */
[----:B------:R-:W-:Y:S01]  /*1af0*/  CS2R R92, SRZ ;  /* 0x00000000005c7805 */ /* 0x000fe2000001ff00 */
[----:B------:R-:W-:Y:S01]  /*1b00*/  LEA.HI.X R21, R12, c[0x0][0x1c4], R0, 0x1, P0 ;  /* 0x000071000c157a11 */ /* 0x000fe200000f0c00 */
[----:B------:R-:W-:Y:S01]  /*1b10*/  IMAD.SHL.U32 R234, R234, 0x2, RZ ;  /* 0x00000002eaea7824 */ /* 0x000fe200078e00ff */
[----:B------:R-:W-:Y:S01]  /*1b20*/  IADD3 R245, R239, UR25, RZ ;  /* 0x00000019eff57c10 */ /* 0x000fe2000fffe0ff */
[----:B------:R-:W-:Y:S01]  /*1b30*/  IMAD.U32 R0, RZ, RZ, UR27 ;  /* 0x0000001bff007e24 */ /* 0x000fe2000f8e00ff */
[----:B------:R-:W-:Y:S01]  /*1b40*/  CS2R R90, SRZ ;  /* 0x00000000005a7805 */ /* 0x000fe2000001ff00 */
[----:B------:R-:W-:Y:S01]  /*1b50*/  IMAD.MOV.U32 R244, RZ, RZ, R238 ;  /* 0x000000fffff47224 */ /* 0x000fe200078e00ee */
[----:B------:R-:W-:Y:S01]  /*1b60*/  @!PT LDS RZ, [RZ] ;  /* 0x00000000fffff984 */ /* 0x000fe20000000800 */
[----:B------:R-:W-:Y:S01]  /*1b70*/  @!PT LDS RZ, [RZ] ;  /* 0x00000000fffff984 */ /* 0x000fe20000000800 */
[----:B------:R-:W-:Y:S01]  /*1b80*/  @!PT LDS RZ, [RZ] ;  /* 0x00000000fffff984 */ /* 0x000fe20000000800 */
[----:B------:R1:W-:Y:S01]  /*1b90*/  LDGSTS.E.BYPASS.LTC128B.128 [R234+0x6080], [R20.64], !P2 ;  /* 0x0608000014ea7fae */ /* 0x0003e2000d101d52 */
[----:B------:R-:W-:Y:S01]  /*1ba0*/  IMAD R5, R17, c[0x0][0x1a8], RZ ;  /* 0x00006a0011057a24 */ /* 0x000fe200078e02ff */
[----:B------:R-:W-:Y:S01]  /*1bb0*/  CS2R R88, SRZ ;  /* 0x0000000000587805 */ /* 0x000fe2000001ff00 */
[----:B------:R-:W-:Y:S01]  /*1bc0*/  IMAD.WIDE.U32 R24, R0, UR11, R244 ;  /* 0x0000000b00187c25 */ /* 0x000fe2000f8e00f4 */
[----:B------:R1:W-:Y:S01]  /*1bd0*/  LDGSTS.E.BYPASS.LTC128B.128 [R234+0x9080], [R20.64+0x80], !P1 ;  /* 0x0908008014ea7fae */ /* 0x0003e2000c901d52 */
[----:B------:R-:W-:Y:S01]  /*1be0*/  IADD3 R18, P1, R20, UR23, RZ ;  /* 0x0000001714127c10 */ /* 0x000fe2000ff3e0ff */
[----:B------:R-:W-:Y:S01]  /*1bf0*/  CS2R R86, SRZ ;  /* 0x0000000000567805 */ /* 0x000fe2000001ff00 */
[----:B------:R-:W-:Y:S01]  /*1c00*/  IMAD.U32 R0, RZ, RZ, UR23 ;  /* 0x00000017ff007e24 */ /* 0x000fe2000f8e00ff */
[----:B------:R-:W-:Y:S01]  /*1c10*/  CS2R R84, SRZ ;  /* 0x0000000000547805 */ /* 0x000fe2000001ff00 */
[C---:B------:R-:W-:Y:S01]  /*1c20*/  IMAD R5, R16.reuse, c[0x0][0x1ac], R5 ;  /* 0x00006b0010057a24 */ /* 0x040fe200078e0205 */
[----:B------:R-:W-:Y:S01]  /*1c30*/  IADD3.X R19, R21, UR22, RZ, P1, !PT ;  /* 0x0000001615137c10 */ /* 0x000fe20008ffe4ff */
[----:B------:R-:W-:Y:S01]  /*1c40*/  IMAD.WIDE.U32 R14, R16, c[0x0][0x1a8], R14 ;  /* 0x00006a00100e7a25 */ /* 0x000fe200078e000e */
[----:B------:R-:W-:Y:S01]  /*1c50*/  CS2R R74, SRZ ;  /* 0x00000000004a7805 */ /* 0x000fe2000001ff00 */
[----:B------:R-:W-:Y:S01]  /*1c60*/  CS2R R72, SRZ ;  /* 0x0000000000487805 */ /* 0x000fe2000001ff00 */
[----:B------:R-:W-:Y:S01]  /*1c70*/  CS2R R70, SRZ ;  /* 0x0000000000467805 */ /* 0x000fe2000001ff00 */
[----:B------:R-:W-:Y:S01]  /*1c80*/  IMAD.IADD R5, R15, 0x1, R5 ;  /* 0x000000010f057824 */ /* 0x000fe200078e0205 */
[----:B------:R-:W-:Y:S01]  /*1c90*/  LEA R16, P0, R14, c[0x0][0x190], 0x1 ;  /* 0x000064000e107a11 */ /* 0x000fe200078008ff */
[----:B------:R-:W-:Y:S01]  /*1ca0*/  IMAD.WIDE.U32 R240, R250, c[0x0][0x188], R240 ;  /* 0x00006200faf07a25 */ /* 0x000fe200078e00f0 */
[----:B------:R2:W-:Y:S01]  /*1cb0*/  LDGSTS.E.BYPASS.LTC128B.128 [R234+0x7080], [R18.64], !P4 ;  /* 0x0708000012ea7fae */ /* 0x0005e2000e101d52 */
[----:B------:R-:W-:Y:S01]  /*1cc0*/  CS2R R68, SRZ ;  /* 0x0000000000447805 */ /* 0x000fe2000001ff00 */
[----:B------:R-:W-:Y:S01]  /*1cd0*/  LEA.HI.X R17, R14, c[0x0][0x194], R5, 0x1, P0 ;  /* 0x000065000e117a11 */ /* 0x000fe200000f0c05 */
[----:B------:R-:W-:Y:S01]  /*1ce0*/  IMAD.MOV.U32 R206, RZ, RZ, 0x20 ;  /* 0x00000020ffce7424 */ /* 0x000fe200078e00ff */
[----:B------:R-:W-:Y:S01]  /*1cf0*/  IADD3 R5, R25, UR26, RZ ;  /* 0x0000001a19057c10 */ /* 0x000fe2000fffe0ff */
[----:B------:R-:W-:Y:S01]  /*1d00*/  UIMAD.WIDE.U32 UR26, UR11, UR4, URZ ;  /* 0x000000040b1a72a5 */ /* 0x000fe2000f8e003f */
[C---:B------:R-:W-:Y:S01]  /*1d10*/  LEA R14, P0, R24.reuse, c[0x0][0x1f0], 0x1 ;  /* 0x00007c00180e7a11 */ /* 0x040fe200078008ff */
[----:B------:R-:W-:Y:S01]  /*1d20*/  IMAD.SHL.U32 R229, R229, 0x2, RZ ;  /* 0x00000002e5e57824 */ /* 0x000fe200078e00ff */
[----:B------:R-:W-:Y:S01]  /*1d30*/  IADD3 R232, R241, UR6, RZ ;  /* 0x00000006f1e87c10 */ /* 0x000fe2000fffe0ff */
[----:B------:R-:W-:Y:S01]  /*1d40*/  ULDC.64 UR6, c[0x0][0x1a8] ;  /* 0x00006a0000067ab9 */ /* 0x000fe20000000a00 */
[----:B------:R-:W-:Y:S01]  /*1d50*/  LEA.HI.X R15, R24, c[0x0][0x1f4], R5, 0x1, P0 ;  /* 0x00007d00180f7a11 */ /* 0x000fe200000f0c05 */
[----:B------:R-:W-:Y:S01]  /*1d60*/  UIADD3 UR24, UR27, UR24, URZ ;  /* 0x000000181b187290 */ /* 0x000fe2000fffe03f */
[----:B------:R-:W-:Y:S01]  /*1d70*/  IMAD R26, R6, c[0x0][0x270], RZ ;  /* 0x00009c00061a7a24 */ /* 0x000fe200078e02ff */
[----:B-1----:R-:W-:Y:S01]  /*1d80*/  IADD3 R20, P2, P1, R0, 0x80, R20 ;  /* 0x0000008000147810 */ /* 0x002fe2000795e014 */
[----:B------:R-:W-:Y:S01]  /*1d90*/  USHF.L.U64.HI UR7, UR6, UR20, UR7 ;  /* 0x0000001406077299 */ /* 0x000fe20008010207 */
[----:B------:R-:W-:Y:S01]  /*1da0*/  IMAD.WIDE.U32 R22, R236, c[0x0][0x238], R22 ;  /* 0x00008e00ec167a25 */ /* 0x000fe200078e0016 */
[----:B------:R-:W-:Y:S01]  /*1db0*/  USHF.L.U32 UR20, UR8, 0x5, URZ ;  /* 0x0000000508147899 */ /* 0x000fe2000800063f */
[----:B------:R-:W-:Y:S01]  /*1dc0*/  IADD3.X R21, RZ, UR22, R21, P2, P1 ;  /* 0x00000016ff157c10 */ /* 0x000fe200097e2415 */
[----:B------:R-:W-:Y:S01]  /*1dd0*/  CS2R R66, SRZ ;  /* 0x0000000000427805 */ /* 0x000fe2000001ff00 */
[----:B------:R-:W-:Y:S01]  /*1de0*/  ISETP.GE.AND P2, PT, R8, c[0x0][0x19c], PT ;  /* 0x0000670008007a0c */ /* 0x000fe20003f46270 */
[----:B------:R-:W-:Y:S01]  /*1df0*/  IMAD.U32 R0, RZ, RZ, UR24 ;  /* 0x00000018ff007e24 */ /* 0x000fe2000f8e00ff */
[----:B------:R-:W-:Y:S01]  /*1e00*/  ISETP.GE.AND P1, PT, R13, c[0x0][0x19c], PT ;  /* 0x000067000d007a0c */ /* 0x000fe20003f26270 */
[----:B------:R1:W-:Y:S01]  /*1e10*/  LDGSTS.E.BYPASS.LTC128B.128 [R234+0xa080], [R20.64], !P3 ;  /* 0x0a08000014ea7fae */ /* 0x0003e2000d901d52 */
[C---:B------:R-:W-:Y:S01]  /*1e20*/  ISETP.LT.OR P0, PT, R7.reuse, 0x1, P2 ;  /* 0x000000010700780c */ /* 0x040fe20001701670 */
[----:B------:R-:W-:Y:S01]  /*1e30*/  IMAD R26, R236, c[0x0][0x274], R26 ;  /* 0x00009d00ec1a7a24 */ /* 0x000fe200078e021a */
[----:B------:R-:W-:Y:S01]  /*1e40*/  ISETP.LT.OR P4, PT, R7, 0x1, P1 ;  /* 0x000000010700780c */ /* 0x000fe20000f81670 */
[----:B------:R-:W-:Y:S01]  /*1e50*/  IMAD.MOV.U32 R224, RZ, RZ, 0x20 ;  /* 0x00000020ffe07424 */ /* 0x000fe200078e00ff */
[----:B--2---:R-:W-:Y:S01]  /*1e60*/  IADD3 R18, P3, R18, UR23, RZ ;  /* 0x0000001712127c10 */ /* 0x004fe2000ff7e0ff */
[----:B------:R-:W-:Y:S01]  /*1e70*/  IMAD.MOV.U32 R226, RZ, RZ, 0x10 ;  /* 0x00000010ffe27424 */ /* 0x000fe200078e00ff */
[----:B------:R-:W-:Y:S01]  /*1e80*/  CS2R R64, SRZ ;  /* 0x0000000000407805 */ /* 0x000fe2000001ff00 */
[----:B------:R-:W-:Y:S01]  /*1e90*/  IMAD.MOV.U32 R225, RZ, RZ, 0x10 ;  /* 0x00000010ffe17424 */ /* 0x000fe200078e00ff */
[----:B------:R-:W-:Y:S01]  /*1ea0*/  IADD3.X R19, R19, UR22, RZ, P3, !PT ;  /* 0x0000001613137c10 */ /* 0x000fe20009ffe4ff */
[----:B------:R-:W-:Y:S01]  /*1eb0*/  USHF.L.U32 UR22, UR6, 0x6, URZ ;  /* 0x0000000606167899 */ /* 0x000fe2000800063f */
[----:B------:R-:W-:Y:S01]  /*1ec0*/  CS2R R62, SRZ ;  /* 0x00000000003e7805 */ /* 0x000fe2000001ff00 */
[----:B------:R-:W-:Y:S01]  /*1ed0*/  USHF.R.S32.HI UR6, URZ, 0x1f, UR21 ;  /* 0x0000001f3f067899 */ /* 0x000fe20008011415 */
[----:B------:R-:W-:Y:S01]  /*1ee0*/  CS2R R60, SRZ ;  /* 0x00000000003c7805 */ /* 0x000fe2000001ff00 */
[----:B------:R2:W-:Y:S01]  /*1ef0*/  LDGSTS.E.BYPASS.LTC128B.128 [R234+0x8080], [R18.64], !P6 ;  /* 0x0808000012ea7fae */ /* 0x0005e2000f101d52 */
[C---:B------:R-:W-:Y:S01]  /*1f00*/  ISETP.LT.OR P6, PT, R7.reuse, 0x21, P2 ;  /* 0x000000210700780c */ /* 0x040fe200017c1670 */
[----:B------:R-:W-:Y:S01]  /*1f10*/  IMAD.U32 R9, RZ, RZ, UR22 ;  /* 0x00000016ff097e24 */ /* 0x000fe2000f8e00ff */
        /* <DEDUP_REMOVED lines=10> */
[----:B-1----:R-:W-:Y:S01]  /*1fc0*/  IMAD.U32 R20, RZ, RZ, UR26 ;  /* 0x0000001aff147e24 */ /* 0x002fe2000f8e00ff */
[----:B------:R-:W-:Y:S01]  /*1fd0*/  CS2R R46, SRZ ;  /* 0x00000000002e7805 */ /* 0x000fe2000001ff00 */
[----:B------:R-:W-:Y:S01]  /*1fe0*/  IMAD.U32 R21, RZ, RZ, UR27 ;  /* 0x0000001bff157e24 */ /* 0x000fe2000f8e00ff */
[----:B------:R3:W-:Y:S01]  /*1ff0*/  LDGSTS.E.BYPASS.LTC128B.128 [R234+0x3080], [R16.64+0x80], !P4 ;  /* 0x0308008010ea7fae */ /* 0x0007e2000e101d52 */
[----:B------:R-:W-:Y:S01]  /*2000*/  ISETP.GE.AND P4, PT, R8, c[0x0][0x16c], PT ;  /* 0x00005b0008007a0c */ /* 0x000fe20003f86270 */
[----:B------:R-:W-:Y:S01]  /*2010*/  CS2R R44, SRZ ;  /* 0x00000000002c7805 */ /* 0x000fe2000001ff00 */
[C---:B------:R-:W-:Y:S01]  /*2020*/  LEA R5, P3, R20.reuse, R240, 0x6 ;  /* 0x000000f014057211 */ /* 0x040fe200078630ff */
[----:B------:R-:W-:Y:S01]  /*2030*/  CS2R R42, SRZ ;  /* 0x00000000002a7805 */ /* 0x000fe2000001ff00 */
[----:B------:R-:W-:Y:S01]  /*2040*/  CS2R R40, SRZ ;  /* 0x0000000000287805 */ /* 0x000fe2000001ff00 */
[----:B------:R-:W-:Y:S01]  /*2050*/  CS2R R38, SRZ ;  /* 0x0000000000267805 */ /* 0x000fe2000001ff00 */
[----:B------:R-:W-:Y:S01]  /*2060*/  LEA.HI.X R0, R20, R232, R0, 0x6, P3 ;  /* 0x000000e814007211 */ /* 0x000fe200018f3400 */
[----:B------:R-:W-:Y:S01]  /*2070*/  CS2R R36, SRZ ;  /* 0x0000000000247805 */ /* 0x000fe2000001ff00 */
[----:B------:R-:W-:Y:S01]  /*2080*/  IADD3 R20, P5, P0, R9, 0x80, R16 ;  /* 0x0000008009147810 */ /* 0x000fe200078be010 */
[----:B------:R-:W-:Y:S01]  /*2090*/  CS2R R34, SRZ ;  /* 0x0000000000227805 */ /* 0x000fe2000001ff00 */
[----:B------:R-:W-:Y:S01]  /*20a0*/  SEL R9, RZ, 0x1, P4 ;  /* 0x00000001ff097807 */ /* 0x000fe20002000000 */
[----:B------:R-:W-:Y:S01]  /*20b0*/  CS2R R30, SRZ ;  /* 0x00000000001e7805 */ /* 0x000fe2000001ff00 */
[----:B------:R-:W-:Y:S01]  /*20c0*/  IADD3.X R21, RZ, UR7, R17, P5, P0 ;  /* 0x00000007ff157c10 */ /* 0x000fe2000afe0411 */
[----:B------:R-:W-:Y:S01]  /*20d0*/  UIMAD UR17, UR14, -0x60, UR17 ;  /* 0xffffffa00e1178a4 */ /* 0x000fe2000f8e0211 */
[----:B--2---:R-:W-:-:S02]  /*20e0*/  IADD3 R18, P3, R16, UR22, RZ ;  /* 0x0000001610127c10 */ /* 0x004fc4000ff7e0ff */
[----:B------:R-:W-:Y:S02]  /*20f0*/  ISETP.LT.OR P0, PT, R7, 0x21, P1 ;  /* 0x000000210700780c */ /* 0x000fe40000f01670 */
[----:B------:R-:W-:Y:S02]  /*2100*/  IADD3.X R19, R17, UR7, RZ, P3, !PT ;  /* 0x0000000711137c10 */ /* 0x000fe40009ffe4ff */
[----:B------:R-:W-:Y:S02]  /*2110*/  ISETP.LT.OR P1, PT, R7, 0x41, P1 ;  /* 0x000000410700780c */ /* 0x000fe40000f21670 */
[----:B------:R-:W-:Y:S01]  /*2120*/  ISETP.GE.AND P3, PT, R13, c[0x0][0x16c], PT ;  /* 0x00005b000d007a0c */ /* 0x000fe20003f66270 */
[----:B------:R1:W-:Y:S01]  /*2130*/  LDGSTS.E.BYPASS.LTC128B.128 [R234+0x1080], [R18.64], !P6 ;  /* 0x0108000012ea7fae */ /* 0x0003e2000f101d52 */
[----:B---3--:R-:W-:Y:S02]  /*2140*/  LEA R16, P5, R5, c[0x0][0x160], 0x1 ;  /* 0x0000580005107a11 */ /* 0x008fe400078a08ff */
[----:B------:R-:W-:-:S03]  /*2150*/  SEL R10, RZ, 0x2, P3 ;  /* 0x00000002ff0a7807 */ /* 0x000fc60001800000 */
[----:B------:R2:W-:Y:S01]  /*2160*/  LDGSTS.E.BYPASS.LTC128B.128 [R234+0x4080], [R20.64], !P0 ;  /* 0x0408000014ea7fae */ /* 0x0005e2000c101d52 */
[----:B------:R-:W-:Y:S01]  /*2170*/  LEA.HI.X R17, R5, c[0x0][0x164], R0, 0x1, P5 ;  /* 0x0000590005117a11 */ /* 0x000fe200028f0c00 */
[----:B------:R-:W-:Y:S02]  /*2180*/  IMAD.U32 R5, RZ, RZ, UR4 ;  /* 0x00000004ff057e24 */ /* 0x000fe4000f8e00ff */
[----:B------:R-:W-:Y:S01]  /*2190*/  IMAD.U32 R0, RZ, RZ, UR5 ;  /* 0x00000005ff007e24 */ /* 0x000fe2000f8e00ff */
[----:B------:R-:W-:Y:S01]  /*21a0*/  USHF.L.U64.HI UR5, UR4, 0x5, UR5 ;  /* 0x0000000504057899 */ /* 0x000fe20008010205 */
[----:B------:R-:W-:-:S05]  /*21b0*/  IMAD.IADD R7, R10, 0x1, R9 ;  /* 0x000000010a077824 */ /* 0x000fca00078e0209 */
[----:B------:R-:W-:Y:S02]  /*21c0*/  LOP3.LUT P6, RZ, R7, 0x2, RZ, 0xc0, !PT ;  /* 0x0000000207ff7812 */ /* 0x000fe400078cc0ff */
[----:B-1----:R-:W-:Y:S01]  /*21d0*/  IADD3 R18, P5, R18, UR22, RZ ;  /* 0x0000001612127c10 */ /* 0x002fe2000ffbe0ff */
[----:B------:R-:W-:-:S03]  /*21e0*/  USHF.L.U32 UR22, UR11, 0x6, URZ ;  /* 0x000000060b167899 */ /* 0x000fc6000800063f */
[----:B------:R-:W-:Y:S02]  /*21f0*/  IADD3.X R19, R19, UR7, RZ, P5, !PT ;  /* 0x0000000713137c10 */ /* 0x000fe4000affe4ff */
[----:B--2---:R-:W-:Y:S02]  /*2200*/  LEA R20, P0, R5, R16, 0x6 ;  /* 0x0000001005147211 */ /* 0x004fe400078030ff */
[----:B------:R-:W-:Y:S01]  /*2210*/  LOP3.LUT P5, RZ, R7, 0x1, RZ, 0xc0, !PT ;  /* 0x0000000107ff7812 */ /* 0x000fe200078ac0ff */
[----:B------:R1:W-:Y:S01]  /*2220*/  LDGSTS.E.BYPASS.LTC128B.128 [R234+0x2080], [R18.64], !P2 ;  /* 0x0208000012ea7fae */ /* 0x0003e2000d101d52 */
[----:B------:R-:W-:Y:S01]  /*2230*/  LEA.HI.X R21, R5, R17, R0, 0x6, P0 ;  /* 0x0000001105157211 */ /* 0x000fe200000f3400 */
[----:B------:R-:W-:Y:S01]  /*2240*/  IMAD.SHL.U32 R0, R233, 0x4, RZ ;  /* 0x00000004e9007824 */ /* 0x000fe200078e00ff */
[----:B------:R-:W-:Y:S01]  /*2250*/  LEA.HI R5, R4, R233, RZ, 0x5 ;  /* 0x000000e904057211 */ /* 0x000fe200078f28ff */
[----:B------:R1:W-:Y:S01]  /*2260*/  LDGSTS.E.BYPASS.LTC128B.128 [R234+0x5080], [R18.64+0x80], !P1 ;  /* 0x0508008012ea7fae */ /* 0x0003e2000c901d52 */
[----:B------:R-:W-:Y:S01]  /*2270*/  LOP3.LUT P1, RZ, R11, 0x2, RZ, 0xc0, !PT ;  /* 0x000000020bff7812 */ /* 0x000fe2000782c0ff */
[----:B------:R-:W-:Y:S01]  /*2280*/  IMAD.U32 R7, RZ, RZ, UR22 ;  /* 0x00000016ff077e24 */ /* 0x000fe2000f8e00ff */
[----:B------:R-:W-:Y:S01]  /*2290*/  IADD3 R24, P0, R0, UR21, RZ ;  /* 0x0000001500187c10 */ /* 0x000fe2000ff1e0ff */
[----:B------:R-:W0:Y:S01]  /*22a0*/  LDGDEPBAR ;  /* 0x00000000000079af */ /* 0x000e220000000000 */
[----:B------:R-:W-:-:S02]  /*22b0*/  SEL R206, R206, 0xffffffe0, !P1 ;  /* 0xffffffe0cece7807 */ /* 0x000fc40004800000 */
[----:B------:R-:W-:Y:S01]  /*22c0*/  LEA.HI.X.SX32 R25, R0, UR6, 0x1, P0 ;  /* 0x0000000600197c11 */ /* 0x000fe200080f0eff */
[----:B------:R-:W-:Y:S01]  /*22d0*/  UMOV UR6, 0x5 ;  /* 0x0000000500067882 */ /* 0x000fe20000000000 */
[----:B------:R-:W-:Y:S01]  /*22e0*/  LOP3.LUT P0, RZ, R11, 0x4, RZ, 0xc0, !PT ;  /* 0x000000040bff7812 */ /* 0x000fe2000780c0ff */
[----:B------:R-:W-:Y:S01]  /*22f0*/  IMAD.IADD R219, R229, 0x1, R206 ;  /* 0x00000001e5db7824 */ /* 0x000fe200078e02ce */
[----:B------:R-:W-:Y:S01]  /*2300*/  IADD3 R9, -R235, UR12, -R7 ;  /* 0x0000000ceb097c10 */ /* 0x000fe2000fffe907 */
[----:B------:R-:W-:Y:S01]  /*2310*/  USHF.L.U64.HI UR8, UR8, UR6, UR9 ;  /* 0x0000000608087299 */ /* 0x000fe20008010209 */
[----:B------:R-:W-:Y:S01]  /*2320*/  SEL R217, R217, 0xffffffc0, !P0 ;  /* 0xffffffc0d9d97807 */ /* 0x000fe20004000000 */
[----:B------:R-:W-:Y:S01]  /*2330*/  IMAD.WIDE.U32 R28, R236, c[0x0][0x270], R24 ;  /* 0x00009c00ec1c7a25 */ /* 0x000fe200078e0018 */
[----:B------:R-:W-:Y:S01]  /*2340*/  SHF.R.S32.HI R10, RZ, 0x5, R5 ;  /* 0x00000005ff0a7819 */ /* 0x000fe20000011405 */
[----:B------:R-:W-:Y:S01]  /*2350*/  ULDC.64 UR6, c[0x0][0x278] ;  /* 0x00009e0000067ab9 */ /* 0x000fe20000000a00 */
[----:B------:R-:W-:Y:S01]  /*2360*/  ISETP.LT.OR P0, PT, R9, 0x1, !P5 ;  /* 0x000000010900780c */ /* 0x000fe20006f01670 */
[----:B------:R-:W-:Y:S01]  /*2370*/  IMAD.IADD R218, R229, 0x1, R217 ;  /* 0x00000001e5da7824 */ /* 0x000fe200078e02d9 */
[----:B------:R-:W-:Y:S01]  /*2380*/  LEA.HI R0, R5, R10, RZ, 0x1 ;  /* 0x0000000a05007211 */ /* 0x000fe200078f08ff */
[----:B------:R-:W-:Y:S01]  /*2390*/  IMAD.IADD R27, R29, 0x1, R26 ;  /* 0x000000011d1b7824 */ /* 0x000fe200078e021a */
[C---:B------:R-:W-:Y:S01]  /*23a0*/  ISETP.LT.OR P2, PT, R9.reuse, 0x1, !P6 ;  /* 0x000000010900780c */ /* 0x040fe20007741670 */
[----:B------:R-:W-:Y:S01]  /*23b0*/  IMAD.IADD R206, R206, 0x1, R218 ;  /* 0x00000001cece7824 */ /* 0x000fe200078e02da */
[----:B------:R-:W-:Y:S01]  /*23c0*/  LOP3.LUT R0, R0, 0xfffffffe, RZ, 0xc0, !PT ;  /* 0xfffffffe00007812 */ /* 0x000fe200078ec0ff */
[----:B------:R-:W-:Y:S01]  /*23d0*/  UIMAD UR6, UR15, UR6, URZ ;  /* 0x000000060f0672a4 */ /* 0x000fe2000f8e023f */
[----:B------:R-:W-:Y:S01]  /*23e0*/  ISETP.GE.AND P1, PT, R8, c[0x0][0x1fc], PT ;  /* 0x00007f0008007a0c */ /* 0x000fe20003f26270 */
[----:B------:R-:W-:Y:S01]  /*23f0*/  IMAD.MOV.U32 R26, RZ, RZ, R28 ;  /* 0x000000ffff1a7224 */ /* 0x000fe200078e001c */
[----:B------:R-:W-:Y:S01]  /*2400*/  ISETP.LT.OR P5, PT, R9, 0x21, !P5 ;  /* 0x000000210900780c */ /* 0x000fe20006fa1670 */
[----:B------:R-:W-:-:S04]  /*2410*/  DEPBAR.LE SB0, 0x1 ;  /* 0x000080400000791a */ /* 0x000fc80000000000 */
[----:B------:R-:W-:Y:S01]  /*2420*/  BAR.SYNC.DEFER_BLOCKING 0x0 ;  /* 0x0000000000007b1d */ /* 0x000fe20000010000 */
[----:B------:R-:W-:Y:S01]  /*2430*/  IMAD.IADD R10, R10, 0x1, -R0 ;  /* 0x000000010a0a7824 */ /* 0x000fe200078e0a00 */
[CC--:B------:R-:W-:Y:S01]  /*2440*/  LEA.HI R0, R4.reuse, R233.reuse, RZ, 0x2 ;  /* 0x000000e904007211 */ /* 0x0c0fe200078f10ff */
[----:B------:R-:W-:Y:S01]  /*2450*/  UIMAD UR7, UR16, UR7, UR6 ;  /* 0x00000007100772a4 */ /* 0x000fe2000f8e0206 */
[----:B------:R-:W-:Y:S01]  /*2460*/  LEA.HI R4, R4, R233, RZ, 0x4 ;  /* 0x000000e904047211 */ /* 0x000fe200078f20ff */
[----:B------:R-:W-:Y:S01]  /*2470*/  IMAD.WIDE.U32 R32, R250, c[0x0][0x278], R26 ;  /* 0x00009e00fa207a25 */ /* 0x000fe200078e001a */
[--C-:B-1----:R-:W-:Y:S01]  /*2480*/  SHF.R.S32.HI R18, RZ, 0x2, R0.reuse ;  /* 0x00000002ff127819 */ /* 0x102fe20000011400 */
[----:B------:R-:W-:Y:S01]  /*2490*/  USHF.R.S32.HI UR9, URZ, 0x1f, UR22 ;  /* 0x0000001f3f097899 */ /* 0x000fe20008011416 */
[----:B------:R-:W-:Y:S01]  /*24a0*/  SHF.R.S32.HI R12, RZ, 0x1f, R0 ;  /* 0x0000001fff0c7819 */ /* 0x000fe20000011400 */
[----:B------:R-:W-:Y:S01]  /*24b0*/  IMAD.WIDE.U32 R24, R236, c[0x0][0x288], R24 ;  /* 0x0000a200ec187a25 */ /* 0x000fe200078e0018 */
[----:B------:R-:W-:Y:S01]  /*24c0*/  ISETP.LT.OR P6, PT, R9, 0x21, !P6 ;  /* 0x000000210900780c */ /* 0x000fe200077c1670 */
[----:B------:R1:W-:Y:S01]  /*24d0*/  STL.64 [R1+0x8], R32 ;  /* 0x0000082001007387 */ /* 0x0003e20000100a00 */
[----:B------:R-:W-:Y:S01]  /*24e0*/  LEA.HI R12, R12, R18, RZ, 0x3 ;  /* 0x000000120c0c7211 */ /* 0x000fe200078f18ff */
[----:B------:R-:W-:Y:S01]  /*24f0*/  IMAD.SHL.U32 R11, R11, 0x20, RZ ;  /* 0x000000200b0b7824 */ /* 0x000fe200078e00ff */
[----:B------:R-:W-:Y:S01]  /*2500*/  IADD3 R242, R33, UR7, RZ ;  /* 0x0000000721f27c10 */ /* 0x000fe2000fffe0ff */
[----:B------:R-:W-:Y:S01]  /*2510*/  ULDC.64 UR6, c[0x0][0x290] ;  /* 0x0000a40000067ab9 */ /* 0x000fe20000000a00 */
[----:B------:R-:W-:Y:S01]  /*2520*/  LOP3.LUT R12, R12, 0xfffffff8, RZ, 0xc0, !PT ;  /* 0xfffffff80c0c7812 */ /* 0x000fe200078ec0ff */
[----:B------:R-:W-:Y:S01]  /*2530*/  UIMAD UR6, UR15, UR6, URZ ;  /* 0x000000060f0672a4 */ /* 0x000fe2000f8e023f */
[----:B------:R-:W-:Y:S01]  /*2540*/  IADD3 R7, -R7, UR12, -R235 ;  /* 0x0000000c07077c10 */ /* 0x000fe2000fffe9eb */
[----:B------:R-:W-:Y:S01]  /*2550*/  CS2R R28, SRZ ;  /* 0x00000000001c7805 */ /* 0x000fe2000001ff00 */
[----:B------:R-:W-:Y:S01]  /*2560*/  LOP3.LUT R0, R0, 0x3ffffffc, RZ, 0xc0, !PT ;  /* 0x3ffffffc00007812 */ /* 0x000fe200078ec0ff */
[----:B------:R-:W-:Y:S01]  /*2570*/  IMAD.IADD R12, R18, 0x1, -R12 ;  /* 0x00000001120c7824 */ /* 0x000fe200078e0a0c */
[----:B------:R-:W-:Y:S01]  /*2580*/  UIMAD UR6, UR16, UR7, UR6 ;  /* 0x00000007100672a4 */ /* 0x000fe2000f8e0206 */
[----:B------:R-:W-:Y:S01]  /*2590*/  IMAD.IADD R217, R217, 0x1, R219 ;  /* 0x00000001d9d97824 */ /* 0x000fe200078e02db */
[----:B------:R2:W3:Y:S01]  /*25a0*/  LDSM.16.M88.2 R178, [R206+0x6080] ;  /* 0x00608000ceb2783b */ /* 0x0004e20000000100 */
[----:B------:R-:W-:-:S02]  /*25b0*/  IMAD.SHL.U32 R247, R12, 0x20, RZ ;  /* 0x000000200cf77824 */ /* 0x000fc400078e00ff */
[----:B------:R-:W-:Y:S01]  /*25c0*/  IMAD.IADD R0, R233, 0x1, -R0 ;  /* 0x00000001e9007824 */ /* 0x000fe200078e0a00 */
[----:B------:R2:W4:Y:S04]  /*25d0*/  LDSM.16.M88.2 R180, [R206+0x7080] ;  /* 0x00708000ceb4783b */ /* 0x0005280000000100 */
        /* <DEDUP_REMOVED lines=29> */
[----:B------:R1:W-:Y:S03]  /*27b0*/  LDGSTS.E.BYPASS.LTC128B.128 [R234+0x8080], [R16.64+0x80], !P2 ;  /* 0x0808008010ea7fae */ /* 0x0003e6000d101d52 */
[----:B------:R-:W-:Y:S01]  /*27c0*/  LEA R8, P2, R8, R14, 0x1 ;  /* 0x0000000e08087211 */ /* 0x000fe200078408ff */
[----:B------:R2:W-:Y:S04]  /*27d0*/  LDGSTS.E.BYPASS.LTC128B.128 [R234+0x7080], [R20.64], !P5 ;  /* 0x0708000014ea7fae */ /* 0x0005e8000e901d52 */
[----:B------:R2:W-:Y:S01]  /*27e0*/  LDGSTS.E.BYPASS.LTC128B.128 [R234+0x9080], [R20.64+0x80], !P6 ;  /* 0x0908008014ea7fae */ /* 0x0005e2000f101d52 */
[----:B------:R-:W-:Y:S01]  /*27f0*/  ISETP.GE.AND P6, PT, R13, c[0x0][0x1fc], PT ;  /* 0x00007f000d007a0c */ /* 0x000fe20003fc6270 */
[----:B-1----:R-:W-:-:S02]  /*2800*/  IMAD.U32 R17, RZ, RZ, UR20 ;  /* 0x00000014ff117e24 */ /* 0x002fc4000f8e00ff */
[----:B------:R-:W-:-:S05]  /*2810*/  IMAD.U32 R16, RZ, RZ, UR8 ;  /* 0x00000008ff107e24 */ /* 0x000fca000f8e00ff */
[----:B------:R-:W-:Y:S01]  /*2820*/  LEA.HI.X R9, R17, R15, R16, 0x1, P2 ;  /* 0x0000000f11097211 */ /* 0x000fe200010f0c10 */
[C---:B------:R-:W-:Y:S01]  /*2830*/  IMAD R17, R6.reuse, c[0x0][0x288], RZ ;  /* 0x0000a20006117a24 */ /* 0x040fe200078e02ff */
[----:B------:R-:W-:Y:S01]  /*2840*/  ISETP.GT.AND P2, PT, R233, 0xf, PT ;  /* 0x0000000fe900780c */ /* 0x000fe20003f44270 */
[----:B------:R-:W-:Y:S01]  /*2850*/  IMAD R16, R6, c[0x0][0x238], RZ ;  /* 0x00008e0006107a24 */ /* 0x000fe200078e02ff */
[----:B------:R-:W-:Y:S01]  /*2860*/  SHF.R.S32.HI R6, RZ, 0x4, R4 ;  /* 0x00000004ff067819 */ /* 0x000fe20000011404 */
[C---:B------:R-:W-:Y:S02]  /*2870*/  IMAD R17, R236.reuse, c[0x0][0x28c], R17 ;  /* 0x0000a300ec117a24 */ /* 0x040fe400078e0211 */
[----:B------:R-:W-:Y:S01]  /*2880*/  IMAD R16, R236, c[0x0][0x23c], R16 ;  /* 0x00008f00ec107a24 */ /* 0x000fe200078e0210 */
[C---:B------:R-:W-:Y:S01]  /*2890*/  LEA.HI R18, R4.reuse, R6, RZ, 0x1 ;  /* 0x0000000604127211 */ /* 0x040fe200078f08ff */
[----:B------:R-:W-:Y:S01]  /*28a0*/  IMAD.IADD R25, R25, 0x1, R17 ;  /* 0x0000000119197824 */ /* 0x000fe200078e0211 */
[----:B------:R-:W-:Y:S01]  /*28b0*/  LOP3.LUT R4, R4, 0xfffffff0, RZ, 0xc0, !PT ;  /* 0xfffffff004047812 */ /* 0x000fe200078ec0ff */
[----:B------:R-:W-:Y:S01]  /*28c0*/  IMAD.IADD R23, R23, 0x1, R16 ;  /* 0x0000000117177824 */ /* 0x000fe200078e0210 */
[----:B------:R-:W-:Y:S01]  /*28d0*/  LOP3.LUT R19, R18, 0xfffffffe, RZ, 0xc0, !PT ;  /* 0xfffffffe12137812 */ /* 0x000fe200078ec0ff */
[----:B------:R-:W-:-:S02]  /*28e0*/  IMAD.WIDE.U32 R26, R250, c[0x0][0x290], R24 ;  /* 0x0000a400fa1a7a25 */ /* 0x000fc400078e0018 */
[----:B------:R-:W-:Y:S02]  /*28f0*/  @!P2 IADD3 R18, P5, R32, UR22, RZ ;  /* 0x000000162012ac10 */ /* 0x000fe4000ffbe0ff */
[----:B------:R-:W-:Y:S01]  /*2900*/  IMAD.IADD R6, R6, 0x1, -R19 ;  /* 0x0000000106067824 */ /* 0x000fe200078e0a13 */
[----:B------:R-:W-:Y:S01]  /*2910*/  SHF.R.S32.HI R19, RZ, 0x1f, R2 ;  /* 0x0000001fff137819 */ /* 0x000fe20000011402 */
[----:B------:R-:W-:Y:S01]  /*2920*/  IMAD.IADD R4, R233, 0x1, -R4 ;  /* 0x00000001e9047824 */ /* 0x000fe200078e0a04 */
[----:B------:R-:W-:Y:S01]  /*2930*/  @!P2 IADD3.X R17, R242, UR9, RZ, P5, !PT ;  /* 0x00000009f211ac10 */ /* 0x000fe2000affe4ff */
[C---:B------:R-:W-:Y:S01]  /*2940*/  IMAD.SHL.U32 R230, R6.reuse, 0x20, RZ ;  /* 0x0000002006e67824 */ /* 0x040fe200078e00ff */
[----:B------:R-:W-:Y:S01]  /*2950*/  LEA.HI R19, R19, R2, RZ, 0x2 ;  /* 0x0000000213137211 */ /* 0x000fe200078f10ff */
[----:B------:R-:W-:Y:S01]  /*2960*/  IMAD.SHL.U32 R231, R6, 0x8, RZ ;  /* 0x0000000806e77824 */ /* 0x000fe200078e00ff */
[----:B------:R-:W-:Y:S01]  /*2970*/  @!P2 LEA R16, P5, R18, c[0x0][0x258], 0x2 ;  /* 0x000096001210aa11 */ /* 0x000fe200078a10ff */
[----:B------:R-:W-:Y:S01]  /*2980*/  IMAD.SHL.U32 R227, R4, 0x20, RZ ;  /* 0x0000002004e37824 */ /* 0x000fe200078e00ff */
[----:B------:R-:W-:Y:S01]  /*2990*/  LOP3.LUT R252, R19, 0x1ffffffc, RZ, 0xc0, !PT ;  /* 0x1ffffffc13fc7812 */ /* 0x000fe200078ec0ff */
[----:B------:R-:W-:Y:S01]  /*29a0*/  IMAD.SHL.U32 R6, R6, 0x100, RZ ;  /* 0x0000010006067824 */ /* 0x000fe200078e00ff */
[----:B------:R-:W-:Y:S01]  /*29b0*/  @!P2 LEA.HI.X R17, R18, c[0x0][0x25c], R17, 0x2, P5 ;  /* 0x000097001211aa11 */ /* 0x000fe200028f1411 */
[C---:B------:R-:W-:Y:S01]  /*29c0*/  IMAD.SHL.U32 R18, R2.reuse, 0x8, RZ ;  /* 0x0000000802127824 */ /* 0x040fe200078e00ff */
[----:B------:R-:W-:Y:S01]  /*29d0*/  ISETP.GE.AND P5, PT, R13, c[0x0][0x1fc], PT ;  /* 0x00007f000d007a0c */ /* 0x000fe20003fa6270 */
[----:B------:R-:W-:Y:S01]  /*29e0*/  IMAD.IADD R252, R2, 0x1, -R252 ;  /* 0x0000000102fc7824 */ /* 0x000fe200078e0afc */
[----:B------:R-:W-:Y:S01]  /*29f0*/  SEL R2, RZ, 0x1, P1 ;  /* 0x00000001ff027807 */ /* 0x000fe20000800000 */
[----:B------:R2:W-:Y:S01]  /*2a00*/  STL.64 [R1], R26 ;  /* 0x0000001a01007387 */ /* 0x0005e20000100a00 */
[----:B------:R-:W-:Y:S01]  /*2a10*/  ISETP.LT.OR P1, PT, R7, 0x1, P0 ;  /* 0x000000010700780c */ /* 0x000fe20000721670 */
[----:B------:R-:W-:Y:S01]  /*2a20*/  IMAD.WIDE.U32 R250, R250, c[0x0][0x240], R22 ;  /* 0x00009000fafa7a25 */ /* 0x000fe200078e0016 */
[----:B------:R-:W-:Y:S01]  /*2a30*/  LOP3.LUT R13, R5, 0xffffffe0, RZ, 0xc0, !PT ;  /* 0xffffffe0050d7812 */ /* 0x000fe200078ec0ff */
[----:B------:R-:W-:Y:S01]  /*2a40*/  CS2R R32, SRZ ;  /* 0x0000000000207805 */ /* 0x000fe2000001ff00 */
[----:B------:R-:W-:Y:S01]  /*2a50*/  SEL R243, RZ, 0xffffffff, P5 ;  /* 0xfffffffffff37807 */ /* 0x000fe20002800000 */
[----:B------:R-:W-:Y:S01]  /*2a60*/  @!P2 IMAD.SHL.U32 R5, R233, 0x10, RZ ;  /* 0x00000010e905a824 */ /* 0x000fe200078e00ff */
[----:B------:R-:W-:Y:S01]  /*2a70*/  ISETP.LT.OR P5, PT, R7, 0x1, P6 ;  /* 0x000000010700780c */ /* 0x000fe200037a1670 */
[----:B------:R-:W-:Y:S01]  /*2a80*/  IMAD.IADD R13, R233, 0x1, -R13 ;  /* 0x00000001e90d7824 */ /* 0x000fe200078e0a0d */
[----:B------:R-:W-:Y:S01]  /*2a90*/  ISETP.LT.OR P0, PT, R7, 0x21, P0 ;  /* 0x000000210700780c */ /* 0x000fe20000701670 */
[----:B------:R-:W-:Y:S01]  /*2aa0*/  IMAD.SHL.U32 R243, R243, 0x2, RZ ;  /* 0x00000002f3f37824 */ /* 0x000fe200078e00ff */
[----:B------:R-:W-:Y:S01]  /*2ab0*/  ISETP.LT.OR P6, PT, R7, 0x21, P6 ;  /* 0x000000210700780c */ /* 0x000fe200037c1670 */
[----:B------:R1:W-:Y:S01]  /*2ac0*/  @!P2 LDGSTS.E.BYPASS.LTC128B.128 [R5+0x12080], [R16.64] ;  /* 0x120800001005afae */ /* 0x0003e2000b901d52 */
[----:B------:R-:W-:-:S02]  /*2ad0*/  LOP3.LUT R7, R18, 0x18, RZ, 0xc0, !PT ;  /* 0x0000001812077812 */ /* 0x000fc400078ec0ff */
[----:B------:R-:W-:Y:S01]  /*2ae0*/  LOP3.LUT R243, R243, 0x2, R2, 0xe2, !PT ;  /* 0x00000002f3f37812 */ /* 0x000fe200078ee202 */
[----:B------:R-:W0:Y:S01]  /*2af0*/  LDGDEPBAR ;  /* 0x00000000000079af */ /* 0x000e220000000000 */
[----:B------:R-:W-:Y:S02]  /*2b00*/  LOP3.LUT R247, R7, 0xe0, R247, 0xf8, !PT ;  /* 0x000000e007f77812 */ /* 0x000fe400078ef8f7 */
[----:B------:R-:W-:Y:S01]  /*2b10*/  SHF.R.S32.HI R246, RZ, 0x1f, R13 ;  /* 0x0000001ffff67819 */ /* 0x000fe2000001140d */
[----:B------:R2:W-:Y:S01]  /*2b20*/  LDGSTS.E.BYPASS.LTC128B.128 [R234+0xe080], [R14.64], !P1 ;  /* 0x0e0800000eea7fae */ /* 0x0005e2000c901d52 */
[C---:B------:R-:W-:Y:S01]  /*2b30*/  LOP3.LUT P1, RZ, R12.reuse, 0x1, RZ, 0xc0, !PT ;  /* 0x000000010cff7812 */ /* 0x040fe2000782c0ff */
[----:B------:R-:W-:Y:S01]  /*2b40*/  IMAD.SHL.U32 R12, R12, 0x4, RZ ;  /* 0x000000040c0c7824 */ /* 0x000fe200078e00ff */
[----:B------:R-:W-:Y:S01]  /*2b50*/  SHF.R.S32.HI R2, RZ, 0x1f, R4 ;  /* 0x0000001fff027819 */ /* 0x000fe20000011404 */
[----:B------:R2:W-:Y:S01]  /*2b60*/  LDGSTS.E.BYPASS.LTC128B.128 [R234+0x10080], [R14.64+0x80], !P5 ;  /* 0x100800800eea7fae */ /* 0x0005e2000e901d52 */
[----:B------:R-:W-:-:S02]  /*2b70*/  LEA.HI R246, R246, R13, RZ, 0x2 ;  /* 0x0000000df6f67211 */ /* 0x000fc400078f10ff */
[----:B------:R-:W-:Y:S01]  /*2b80*/  LOP3.LUT R247, R247, 0x18, R12, 0x78, !PT ;  /* 0x00000018f7f77812 */ /* 0x000fe200078e780c */
[----:B------:R-:W-:Y:S01]  /*2b90*/  IMAD.SHL.U32 R12, R10, 0x200, RZ ;  /* 0x000002000a0c7824 */ /* 0x000fe200078e00ff */
[----:B------:R-:W-:Y:S01]  /*2ba0*/  LEA.HI R2, R2, R4, RZ, 0x3 ;  /* 0x0000000402027211 */ /* 0x000fe200078f18ff */
[----:B------:R2:W-:Y:S01]  /*2bb0*/  LDGSTS.E.BYPASS.LTC128B.128 [R234+0xf080], [R8.64], !P0 ;  /* 0x0f08000008ea7fae */ /* 0x0005e2000c101d52 */
[----:B------:R-:W-:Y:S01]  /*2bc0*/  LOP3.LUT R230, R7, 0x20, R230, 0xf8, !PT ;  /* 0x0000002007e67812 */ /* 0x000fe200078ef8e6 */
[----:B------:R-:W-:Y:S01]  /*2bd0*/  IMAD R0, R0, 0x2, R12 ;  /* 0x0000000200007824 */ /* 0x000fe200078e020c */
[----:B------:R-:W-:Y:S01]  /*2be0*/  LOP3.LUT R7, R246, 0x7ffffffc, RZ, 0xc0, !PT ;  /* 0x7ffffffcf6077812 */ /* 0x000fe200078ec0ff */
[----:B------:R2:W-:Y:S01]  /*2bf0*/  LDGSTS.E.BYPASS.LTC128B.128 [R234+0x11080], [R8.64+0x80], !P6 ;  /* 0x1108008008ea7fae */ /* 0x0005e2000f101d52 */
[----:B------:R-:W-:Y:S01]  /*2c00*/  LOP3.LUT R231, R231, 0x8, RZ, 0xc0, !PT ;  /* 0x00000008e7e77812 */ /* 0x000fe200078ec0ff */
[----:B------:R-:W-:Y:S01]  /*2c10*/  IMAD.IADD R247, R0, 0x1, R247 ;  /* 0x0000000100f77824 */ /* 0x000fe200078e02f7 */
[----:B------:R-:W-:Y:S01]  /*2c20*/  LOP3.LUT R0, R2, 0xfffffff8, RZ, 0xc0, !PT ;  /* 0xfffffff802007812 */ /* 0x000fe200078ec0ff */
[----:B------:R-:W-:Y:S01]  /*2c30*/  IMAD.IADD R7, R13, 0x1, -R7 ;  /* 0x000000010d077824 */ /* 0x000fe200078e0a07 */
[----:B------:R-:W-:Y:S01]  /*2c40*/  LOP3.LUT P5, RZ, R4, 0x4, RZ, 0xc0, !PT ;  /* 0x0000000404ff7812 */ /* 0x000fe200078ac0ff */
[----:B-1----:R-:W-:Y:S01]  /*2c50*/  IMAD.SHL.U32 R5, R10, 0x10, RZ ;  /* 0x000000100a057824 */ /* 0x002fe200078e00ff */
[----:B------:R-:W-:Y:S01]  /*2c60*/  IADD3 R237, R27, UR6, RZ ;  /* 0x000000061bed7c10 */ /* 0x000fe2000fffe0ff */
[C---:B------:R-:W-:Y:S01]  /*2c70*/  IMAD.IADD R0, R4.reuse, 0x1, -R0 ;  /* 0x0000000104007824 */ /* 0x040fe200078e0a00 */
[----:B------:R-:W-:Y:S01]  /*2c80*/  LOP3.LUT R227, R231, 0x1e0, R227, 0xf8, !PT ;  /* 0x000001e0e7e37812 */ /* 0x000fe200078ef8e3 */
[----:B------:R-:W-:Y:S01]  /*2c90*/  IMAD.SHL.U32 R4, R4, 0x4, RZ ;  /* 0x0000000404047824 */ /* 0x000fe200078e00ff */
[----:B------:R-:W-:Y:S01]  /*2ca0*/  LEA.HI.SX32 R246, R246, R5, 0x1e ;  /* 0x00000005f6f67211 */ /* 0x000fe200078ff2ff */
[----:B------:R-:W-:Y:S01]  /*2cb0*/  IMAD R252, R252, 0x4, R7 ;  /* 0x00000004fcfc7824 */ /* 0x000fe200078e0207 */
[----:B------:R-:W-:Y:S01]  /*2cc0*/  LOP3.LUT R5, R5, 0x10, RZ, 0xc0, !PT ;  /* 0x0000001005057812 */ /* 0x000fe200078ec0ff */
[----:B------:R-:W-:Y:S01]  /*2cd0*/  IMAD.SHL.U32 R2, R2, 0x40, RZ ;  /* 0x0000004002027824 */ /* 0x000fe200078e00ff */
[----:B------:R-:W-:Y:S01]  /*2ce0*/  LOP3.LUT R227, R227, 0x38, R4, 0x78, !PT ;  /* 0x00000038e3e37812 */ /* 0x000fe200078e7804 */
[----:B------:R-:W-:Y:S01]  /*2cf0*/  IMAD.SHL.U32 R4, R0, 0x40, RZ ;  /* 0x0000004000047824 */ /* 0x000fe200078e00ff */
[----:B------:R-:W-:Y:S01]  /*2d00*/  LOP3.LUT R5, R5, 0xe0, R11, 0xf8, !PT ;  /* 0x000000e005057812 */ /* 0x000fe200078ef80b */
[----:B------:R-:W-:Y:S01]  /*2d10*/  IMAD.SHL.U32 R247, R247, 0x2, RZ ;  /* 0x00000002f7f77824 */ /* 0x000fe200078e00ff */
[----:B------:R-:W-:Y:S01]  /*2d20*/  IADD3 R11, P0, R26, UR22, RZ ;  /* 0x000000161a0b7c10 */ /* 0x000fe2000ff1e0ff */
[----:B------:R-:W-:Y:S01]  /*2d30*/  ULDC.64 UR6, c[0x0][0x240] ;  /* 0x0000900000067ab9 */ /* 0x000fe20000000a00 */
[----:B------:R-:W-:Y:S01]  /*2d40*/  LOP3.LUT R5, R5, 0x100, R6, 0xf8, !PT ;  /* 0x0000010005057812 */ /* 0x000fe200078ef806 */
[----:B------:R-:W-:Y:S01]  /*2d50*/  UIMAD UR6, UR15, UR6, URZ ;  /* 0x000000060f0672a4 */ /* 0x000fe2000f8e023f */
[----:B------:R-:W-:Y:S01]  /*2d60*/  IADD3.X R7, R237, UR9, RZ, P0, !PT ;  /* 0x00000009ed077c10 */ /* 0x000fe200087fe4ff */
[----:B------:R-:W-:Y:S01]  /*2d70*/  IMAD.SHL.U32 R252, R252, 0x2, RZ ;  /* 0x00000002fcfc7824 */ /* 0x000fe200078e00ff */
[C---:B------:R-:W-:Y:S01]  /*2d80*/  LEA R6, P0, R11.reuse, c[0x0][0x280], 0x2 ;  /* 0x0000a0000b067a11 */ /* 0x040fe200078010ff */
[----:B------:R-:W-:Y:S01]  /*2d90*/  UIMAD UR6, UR16, UR7, UR6 ;  /* 0x00000007100672a4 */ /* 0x000fe2000f8e0206 */
[----:B------:R-:W-:Y:S01]  /*2da0*/  LOP3.LUT R4, R4, 0x1c0, RZ, 0xc0, !PT ;  /* 0x000001c004047812 */ /* 0x000fe200078ec0ff */
[----:B------:R-:W-:Y:S01]  /*2db0*/  USHF.L.U32 UR9, UR4, 0x5, URZ ;  /* 0x0000000504097899 */ /* 0x000fe2000800063f */
[----:B------:R-:W-:Y:S01]  /*2dc0*/  LEA.HI.X R7, R11, c[0x0][0x284], R7, 0x2, P0 ;  /* 0x0000a1000b077a11 */ /* 0x000fe200000f1407 */
[----:B------:R-:W-:Y:S01]  /*2dd0*/  UMOV UR15, 0x1 ;  /* 0x00000001000f7882 */ /* 0x000fe20000000000 */
[----:B------:R-:W-:Y:S01]  /*2de0*/  ISETP.GE.AND P0, PT, R233, 0x10, PT ;  /* 0x00000010e900780c */ /* 0x000fe20003f06270 */
[----:B------:R-:W-:Y:S01]  /*2df0*/  UMOV UR4, URZ ;  /* 0x0000003f00047c82 */ /* 0x000fe20008000000 */
[----:B------:R-:W-:-:S02]  /*2e00*/  SHF.R.U32.HI R11, RZ, 0x3, R4 ;  /* 0x00000003ff0b7819 */ /* 0x000fc40000011604 */
[----:B------:R-:W-:Y:S02]  /*2e10*/  LOP3.LUT R2, R2, 0xfffffe00, RZ, 0xc0, !PT ;  /* 0xfffffe0002027812 */ /* 0x000fe400078ec0ff */
[----:B------:R-:W-:Y:S02]  /*2e20*/  LOP3.LUT R230, R11, R230, R4, 0x1e, !PT ;  /* 0x000000e60be67212 */ /* 0x000fe400078e1e04 */
[----:B------:R-:W-:Y:S01]  /*2e30*/  LOP3.LUT R228, R5, 0x8, R3, 0xf8, !PT ;  /* 0x0000000805e47812 */ /* 0x000fe200078ef803 */
[----:B------:R-:W-:Y:S01]  /*2e40*/  IMAD R3, R10, 0x400, R2 ;  /* 0x000004000a037824 */ /* 0x000fe200078e0202 */
[----:B------:R-:W-:Y:S02]  /*2e50*/  LOP3.LUT R230, R230, R2, RZ, 0xfc, !PT ;  /* 0x00000002e6e67212 */ /* 0x000fe400078efcff */
[----:B------:R-:W-:Y:S01]  /*2e60*/  LOP3.LUT R231, R11, R4, R231, 0x1e, !PT ;  /* 0x000000040be77212 */ /* 0x000fe200078e1ee7 */
[----:B------:R-:W-:Y:S01]  /*2e70*/  @!P0 IMAD.SHL.U32 R2, R233, 0x10, RZ ;  /* 0x00000010e9028824 */ /* 0x000fe200078e00ff */
[----:B------:R-:W-:-:S02]  /*2e80*/  IADD3 R248, R247, 0x126c0, RZ ;  /* 0x000126c0f7f87810 */ /* 0x000fc40007ffe0ff */
[----:B------:R-:W-:Y:S01]  /*2e90*/  LOP3.LUT R5, R5, 0x1c0, RZ, 0xc0, !PT ;  /* 0x000001c005057812 */ /* 0x000fe200078ec0ff */
[----:B------:R-:W-:Y:S01]  /*2ea0*/  IMAD.IADD R231, R3, 0x1, R231 ;  /* 0x0000000103e77824 */ /* 0x000fe200078e02e7 */
[----:B------:R2:W-:Y:S01]  /*2eb0*/  @!P0 LDGSTS.E.BYPASS.LTC128B.128 [R2+0x12280], [R6.64] ;  /* 0x1228000006028fae */ /* 0x0005e2000b901d52 */
[----:B------:R-:W-:Y:S02]  /*2ec0*/  IADD3 R3, R247, 0x12480, RZ ;  /* 0x00012480f7037810 */ /* 0x000fe40007ffe0ff */
[C---:B------:R-:W-:Y:S01]  /*2ed0*/  LOP3.LUT P0, RZ, R0.reuse, 0x4, RZ, 0xc0, !PT ;  /* 0x0000000400ff7812 */ /* 0x040fe2000780c0ff */
[----:B------:R-:W0:Y:S01]  /*2ee0*/  LDGDEPBAR ;  /* 0x00000000000079af */ /* 0x000e220000000000 */
[----:B------:R-:W-:Y:S02]  /*2ef0*/  @P1 IADD3 R248, R3, 0x1c0, RZ ;  /* 0x000001c003f81810 */ /* 0x000fe40007ffe0ff */
[----:B------:R-:W-:Y:S01]  /*2f00*/  LOP3.LUT P1, RZ, R0, 0x2, RZ, 0xc0, !PT ;  /* 0x0000000200ff7812 */ /* 0x000fe2000782c0ff */
[----:B------:R-:W0:Y:S01]  /*2f10*/  LDGDEPBAR ;  /* 0x00000000000079af */ /* 0x000e220000000000 */
[----:B------:R-:W-:Y:S01]  /*2f20*/  LOP3.LUT R227, R227, R12, RZ, 0xfc, !PT ;  /* 0x0000000ce3e37212 */ /* 0x000fe200078efcff */
[----:B------:R-:W-:Y:S01]  /*2f30*/  IMAD.SHL.U32 R0, R231, 0x2, RZ ;  /* 0x00000002e7007824 */ /* 0x000fe200078e00ff */
[----:B------:R-:W-:-:S02]  /*2f40*/  SEL R216, R224, 0xffffffe0, !P1 ;  /* 0xffffffe0e0d87807 */ /* 0x000fc40004800000 */
[----:B------:R-:W-:Y:S02]  /*2f50*/  SHF.R.U32.HI R5, RZ, 0x3, R5 ;  /* 0x00000003ff057819 */ /* 0x000fe40000011605 */
[----:B------:R-:W-:Y:S01]  /*2f60*/  SEL R224, R224, 0xffffffe0, !P0 ;  /* 0xffffffe0e0e07807 */ /* 0x000fe20004000000 */
[----:B------:R-:W-:Y:S01]  /*2f70*/  IMAD.IADD R216, R0, 0x1, R216 ;  /* 0x0000000100d87824 */ /* 0x000fe200078e02d8 */
[----:B------:R-:W-:Y:S02]  /*2f80*/  LOP3.LUT R228, R5, R228, RZ, 0x3c, !PT ;  /* 0x000000e405e47212 */ /* 0x000fe400078e3cff */
[----:B------:R-:W-:Y:S01]  /*2f90*/  SEL R226, R226, 0xfffffff0, !P5 ;  /* 0xfffffff0e2e27807 */ /* 0x000fe20006800000 */
[----:B------:R-:W-:Y:S01]  /*2fa0*/  IMAD.IADD R221, R231, 0x1, R224 ;  /* 0x00000001e7dd7824 */ /* 0x000fe200078e02e0 */
[----:B------:R-:W-:Y:S01]  /*2fb0*/  LEA R227, R227, 0x15480, 0x1 ;  /* 0x00015480e3e37811 */ /* 0x000fe200078e08ff */
[----:B------:R-:W-:Y:S01]  /*2fc0*/  IMAD.SHL.U32 R228, R228, 0x2, RZ ;  /* 0x00000002e4e47824 */ /* 0x000fe200078e00ff */
[----:B------:R-:W-:-:S02]  /*2fd0*/  SEL R225, R225, 0xfffffff0, !P1 ;  /* 0xfffffff0e1e17807 */ /* 0x000fc40004800000 */
[----:B------:R-:W-:Y:S01]  /*2fe0*/  IADD3 R249, R251, UR6, RZ ;  /* 0x00000006fbf97c10 */ /* 0x000fe2000fffe0ff */
[----:B------:R-:W-:Y:S02]  /*2ff0*/  IMAD R226, R226, 0x2, R227 ;  /* 0x00000002e2e27824 */ /* 0x000fe400078e02e3 */
[----:B------:R-:W-:Y:S02]  /*3000*/  IMAD.IADD R223, R225, 0x1, R224 ;  /* 0x00000001e1df7824 */ /* 0x000fe400078e02e0 */
[----:B------:R-:W-:Y:S02]  /*3010*/  IMAD.IADD R222, R231, 0x1, R225 ;  /* 0x00000001e7de7824 */ /* 0x000fe400078e02e1 */
[----:B--234-:R-:W-:Y:S02]  /*3020*/  IMAD.IADD R220, R225, 0x1, R221 ;  /* 0x00000001e1dc7824 */ /* 0x01cfe400078e02dd */
.L_x_905:
        /* <DEDUP_REMOVED lines=227> */
.L_x_903:
        /* <DEDUP_REMOVED lines=9> */
[----:B------:R-:W-:Y:S07]  /*3ef0*/  IADD3 R2, R0, R3, RZ ;  /* 0x0000000300027210 */ /* 0x000fee0007ffe0ff */
        /* <DEDUP_REMOVED lines=10> */
[----:B------:R-:W-:Y:S07]  /*3fa0*/  HMMA.16816.F32.BF16 R24, R132, R170, R24 ;  /* 0x000000aa8418723c */ /* 0x000fee0000041818 */
[----:B------:R-:W-:Y:S01]  /*3fb0*/  IADD3 R132, R3, R216, RZ ;  /* 0x000000d803847210 */ /* 0x000fe20007ffe0ff */
[-C--:B-1----:R-:W-:Y:S05]  /*3fc0*/  HMMA.16816.F32.BF16 R4, R76, R172.reuse, R4 ;  /* 0x000000ac4c04723c */ /* 0x082fea0000041804 */
[C---:B------:R-:W-:Y:S03]  /*3fd0*/  IADD3 R3, -R252.reuse, UR6, R246 ;  /* 0x00000006fc037c10 */ /* 0x040fe6000fffe1f6 */
        /* <DEDUP_REMOVED lines=31> */
[----:B--2---:R-:W-:Y:S04]  /*41d0*/  IADD3 R2, -R252, UR17, RZ ;  /* 0x00000011fc027c10 */ /* 0x004fe8000fffe1ff */
[-C--:B-1----:R-:W-:Y:S08]  /*41e0*/  HMMA.16816.F32.BF16 R4, R76, R196.reuse, R4 ;  /* 0x000000c44c04723c */ /* 0x082ff00000041804 */
[C---:B---3--:R-:W-:Y:S08]  /*41f0*/  HMMA.16816.F32.BF16 R8, R80.reuse, R196, R8 ;  /* 0x000000c45008723c */ /* 0x048ff00000041808 */
[-C--:B------:R-:W-:Y:S08]  /*4200*/  HMMA.16816.F32.BF16 R12, R80, R198.reuse, R12 ;  /* 0x000000c6500c723c */ /* 0x080ff0000004180c */
[C---:B------:R-:W-:Y:S08]  /*4210*/  HMMA.16816.F32.BF16 R16, R76.reuse, R198, R16 ;  /* 0x000000c64c10723c */ /* 0x040ff00000041810 */
[-C--:B------:R-:W-:Y:S01]  /*4220*/  HMMA.16816.F32.BF16 R20, R76, R200.reuse, R20 ;  /* 0x000000c84c14723c */ /* 0x080fe20000041814 */
[----:B------:R-:W1:Y:S07]  /*4230*/  LDSM.16.M88.4 R76, [R132+0x10080] ;  /* 0x01008000844c783b */ /* 0x000e6e0000000200 */
[----:B------:R-:W-:Y:S01]  /*4240*/  HMMA.16816.F32.BF16 R24, R80, R200, R24 ;  /* 0x000000c85018723c */ /* 0x000fe20000041818 */
[----:B------:R-:W2:Y:S06]  /*4250*/  LDSM.16.M88.4 R132, [R132+0x11080] ;  /* 0x011080008484783b */ /* 0x000eac0000000200 */
[----:B------:R-:W-:Y:S02]  /*4260*/  IMNMX R80, R2, R3, PT ;  /* 0x0000000302507217 */ /* 0x000fe40003800200 */
[----:B------:R-:W-:Y:S02]  /*4270*/  IADD3 R82, R3, 0x8, RZ ;  /* 0x0000000803527810 */ /* 0x000fe40007ffe0ff */
[----:B------:R-:W-:Y:S02]  /*4280*/  ISETP.GT.AND P1, PT, R80, RZ, PT ;  /* 0x000000ff5000720c */ /* 0x000fe40003f24270 */
[----:B------:R-:W-:Y:S02]  /*4290*/  IMNMX R82, R2, R82, PT ;  /* 0x0000005202527217 */ /* 0x000fe40003800200 */
[C---:B------:R-:W-:Y:S01]  /*42a0*/  FSEL R81, R140.reuse, -INF , P1 ;  /* 0xff8000008c517808 */ /* 0x040fe20000800000 */
[----:B------:R-:W-:Y:S01]  /*42b0*/  FFMA.FTZ R140, -R140, R140, 1 ;  /* 0x3f8000008c8c7423 */ /* 0x000fe2000001018c */
[----:B------:R-:W-:Y:S02]  /*42c0*/  ISETP.GT.AND P1, PT, R80, 0x1, PT ;  /* 0x000000015000780c */ /* 0x000fe40003f24270 */
[----:B------:R-:W-:Y:S01]  /*42d0*/  ISETP.GT.AND P5, PT, R82, 0x40, PT ;  /* 0x000000405200780c */ /* 0x000fe20003fa4270 */
[--C-:B------:R-:W-:Y:S06]  /*42e0*/  FFMA.FTZ R81, R81, c[0x0][0x29c], -R159.reuse ;  /* 0x0000a70051517a23 */ /* 0x100fec000001089f */
[----:B------:R-:W3:Y:S01]  /*42f0*/  MUFU.EX2 R81, R81 ;  /* 0x0000005100517308 */ /* 0x000ee20000000800 */
[-C--:B-1----:R-:W-:Y:S08]  /*4300*/  HMMA.16816.F32.BF16 R4, R76, R202.reuse, R4 ;  /* 0x000000ca4c04723c */ /* 0x082ff00000041804 */
[C---:B--2---:R-:W-:Y:S08]  /*4310*/  HMMA.16816.F32.BF16 R8, R132.reuse, R202, R8 ;  /* 0x000000ca8408723c */ /* 0x044ff00000041808 */
[-C--:B------:R-:W-:Y:S08]  /*4320*/  HMMA.16816.F32.BF16 R12, R132, R204.reuse, R12 ;  /* 0x000000cc840c723c */ /* 0x080ff0000004180c */
[C---:B------:R-:W-:Y:S08]  /*4330*/  HMMA.16816.F32.BF16 R16, R76.reuse, R204, R16 ;  /* 0x000000cc4c10723c */ /* 0x040ff00000041810 */
[-C--:B------:R-:W-:Y:S01]  /*4340*/  HMMA.16816.F32.BF16 R20, R76, R206.reuse, R20 ;  /* 0x000000ce4c14723c */ /* 0x080fe20000041814 */
[----:B------:R-:W1:Y:S06]  /*4350*/  LDS R76, [R246.X4+0x12280] ;  /* 0x01228000f64c7984 */ /* 0x000e6c0000004800 */
[----:B------:R-:W-:Y:S01]  /*4360*/  FSEL R79, R141, -INF , P1 ;  /* 0xff8000008d4f7808 */ /* 0x000fe20000800000 */
[----:B------:R-:W-:Y:S04]  /*4370*/  HMMA.16816.F32.BF16 R24, R132, R206, R24 ;  /* 0x000000ce8418723c */ /* 0x000fe80000041818 */
[----:B------:R-:W-:Y:S01]  /*4380*/  ISETP.GT.AND P1, PT, R80, 0x20, PT ;  /* 0x000000205000780c */ /* 0x000fe20003f24270 */
[--C-:B------:R-:W-:Y:S02]  /*4390*/  FFMA.FTZ R79, R79, c[0x0][0x29c], -R159.reuse ;  /* 0x0000a7004f4f7a23 */ /* 0x100fe4000001089f */
[----:B------:R-:W-:Y:S01]  /*43a0*/  FFMA.FTZ R141, -R141, R141, 1 ;  /* 0x3f8000008d8d7423 */ /* 0x000fe2000001018d */
[C---:B------:R-:W-:Y:S01]  /*43b0*/  FSEL R78, R152.reuse, -INF , P1 ;  /* 0xff800000984e7808 */ /* 0x040fe20000800000 */
[----:B------:R-:W-:Y:S01]  /*43c0*/  FFMA.FTZ R152, -R152, R152, 1 ;  /* 0x3f80000098987423 */ /* 0x000fe20000010198 */
[----:B------:R-:W-:Y:S01]  /*43d0*/  ISETP.GT.AND P1, PT, R80, 0x21, PT ;  /* 0x000000215000780c */ /* 0x000fe20003f24270 */
[----:B------:R-:W2:Y:S02]  /*43e0*/  MUFU.EX2 R79, R79 ;  /* 0x0000004f004f7308 */ /* 0x000ea40000000800 */
[--C-:B------:R-:W-:Y:S01]  /*43f0*/  FFMA.FTZ R78, R78, c[0x0][0x29c], -R159.reuse ;  /* 0x0000a7004e4e7a23 */ /* 0x100fe2000001089f */
[C---:B------:R-:W-:Y:S01]  /*4400*/  FSEL R77, R153.reuse, -INF , P1 ;  /* 0xff800000994d7808 */ /* 0x040fe20000800000 */
[----:B------:R-:W-:Y:S01]  /*4410*/  FFMA.FTZ R153, -R153, R153, 1 ;  /* 0x3f80000099997423 */ /* 0x000fe20000010199 */
[----:B------:R-:W-:Y:S03]  /*4420*/  ISETP.GT.AND P1, PT, R80, 0x40, PT ;  /* 0x000000405000780c */ /* 0x000fe60003f24270 */
[--C-:B------:R-:W-:Y:S01]  /*4430*/  FFMA.FTZ R77, R77, c[0x0][0x29c], -R159.reuse ;  /* 0x0000a7004d4d7a23 */ /* 0x100fe2000001089f */
[----:B------:R-:W-:Y:S01]  /*4440*/  FSEL R83, R156, -INF , P1 ;  /* 0xff8000009c537808 */ /* 0x000fe20000800000 */
[----:B------:R-:W4:Y:S01]  /*4450*/  MUFU.EX2 R78, R78 ;  /* 0x0000004e004e7308 */ /* 0x000f220000000800 */
[----:B------:R-:W-:Y:S01]  /*4460*/  ISETP.GT.AND P1, PT, R80, 0x41, PT ;  /* 0x000000415000780c */ /* 0x000fe20003f24270 */
[----:B------:R-:W-:Y:S02]  /*4470*/  FFMA.FTZ R156, -R156, R156, 1 ;  /* 0x3f8000009c9c7423 */ /* 0x000fe4000001019c */
[--C-:B------:R-:W-:Y:S06]  /*4480*/  FFMA.FTZ R83, R83, c[0x0][0x29c], -R159.reuse ;  /* 0x0000a70053537a23 */ /* 0x100fec000001089f */
[----:B------:R5:W5:Y:S01]  /*4490*/  MUFU.EX2 R80, R83 ;  /* 0x0000005300507308 */ /* 0x000b620000000800 */
[--C-:B-1----:R-:W-:Y:S02]  /*44a0*/  FADD.FTZ R4, R4, -R76.reuse ;  /* 0x8000004c04047221 */ /* 0x102fe40000010000 */
[--C-:B------:R-:W-:Y:S02]  /*44b0*/  FADD.FTZ R16, R16, -R76.reuse ;  /* 0x8000004c10107221 */ /* 0x100fe40000010000 */
[----:B---3--:R-:W-:Y:S02]  /*44c0*/  FMUL.FTZ R133, R81, R4 ;  /* 0x0000000451857220 */ /* 0x008fe40000410000 */
[--C-:B------:R-:W-:Y:S02]  /*44d0*/  FADD.FTZ R17, R17, -R76.reuse ;  /* 0x8000004c11117221 */ /* 0x100fe40000010000 */
[----:B------:R-:W-:Y:S01]  /*44e0*/  FMUL.FTZ R140, R133, R140 ;  /* 0x0000008c858c7220 */ /* 0x000fe20000410000 */
[----:B------:R-:W1:Y:S01]  /*44f0*/  MUFU.EX2 R77, R77 ;  /* 0x0000004d004d7308 */ /* 0x000e620000000800 */
[--C-:B------:R-:W-:Y:S02]  /*4500*/  FADD.FTZ R133, R5, -R76.reuse ;  /* 0x8000004c05857221 */ /* 0x100fe40000010000 */
[--C-:B------:R-:W-:Y:S02]  /*4510*/  FADD.FTZ R20, R20, -R76.reuse ;  /* 0x8000004c14147221 */ /* 0x100fe40000010000 */
[C---:B--2---:R-:W-:Y:S01]  /*4520*/  FMUL.FTZ R133, R79.reuse, R133 ;  /* 0x000000854f857220 */ /* 0x044fe20000410000 */
[----:B------:R-:W-:Y:S01]  /*4530*/  F2FP.BF16.PACK_AB R79, R79, R81 ;  /* 0x000000514f4f723e */ /* 0x000fe200000010ff */
[----:B------:R-:W-:Y:S01]  /*4540*/  FADD.FTZ R21, R21, -R76 ;  /* 0x8000004c15157221 */ /* 0x000fe20000010000 */
[----:B------:R-:W-:Y:S01]  /*4550*/  IADD3 R76, R3, 0x28, RZ ;  /* 0x00000028034c7810 */ /* 0x000fe20007ffe0ff */
[----:B------:R-:W-:Y:S02]  /*4560*/  FMUL.FTZ R141, R133, R141 ;  /* 0x0000008d858d7220 */ /* 0x000fe40000410000 */
[----:B----4-:R-:W-:Y:S01]  /*4570*/  FMUL.FTZ R16, R78, R16 ;  /* 0x000000104e107220 */ /* 0x010fe20000410000 */
[C---:B-----5:R-:W-:Y:S01]  /*4580*/  FSEL R83, R136.reuse, -INF , P1 ;  /* 0xff80000088537808 */ /* 0x060fe20000800000 */
[----:B------:R-:W-:Y:S01]  /*4590*/  FFMA.FTZ R136, -R136, R136, 1 ;  /* 0x3f80000088887423 */ /* 0x000fe20000010188 */
[----:B------:R-:W-:Y:S01]  /*45a0*/  ISETP.GT.AND P1, PT, R82, RZ, PT ;  /* 0x000000ff5200720c */ /* 0x000fe20003f24270 */
[----:B------:R-:W-:Y:S01]  /*45b0*/  FMUL.FTZ R16, R16, R152 ;  /* 0x0000009810107220 */ /* 0x000fe20000410000 */
[----:B------:R-:W-:Y:S01]  /*45c0*/  F2FP.BF16.PACK_AB R140, R141, R140 ;  /* 0x0000008c8d8c723e */ /* 0x000fe200000010ff */
[----:B------:R-:W-:Y:S01]  /*45d0*/  FFMA.FTZ R159, R83, c[0x0][0x29c], -R159 ;  /* 0x0000a700539f7a23 */ /* 0x000fe2000001089f */
[C---:B------:R-:W-:Y:S01]  /*45e0*/  FSEL R132, R142.reuse, -INF , P1 ;  /* 0xff8000008e847808 */ /* 0x040fe20000800000 */
[----:B------:R-:W-:Y:S01]  /*45f0*/  FFMA.FTZ R142, -R142, R142, 1 ;  /* 0x3f8000008e8e7423 */ /* 0x000fe2000001018e */
[----:B------:R-:W-:Y:S01]  /*4600*/  ISETP.GT.AND P1, PT, R82, 0x1, PT ;  /* 0x000000015200780c */ /* 0x000fe20003f24270 */
[----:B------:R-:W-:Y:S02]  /*4610*/  FMUL.FTZ R20, R80, R20 ;  /* 0x0000001450147220 */ /* 0x000fe40000410000 */
[--C-:B------:R-:W-:Y:S01]  /*4620*/  FFMA.FTZ R132, R132, c[0x0][0x29c], -R158.reuse ;  /* 0x0000a70084847a23 */ /* 0x100fe2000001089e */
[C---:B------:R-:W-:Y:S01]  /*4630*/  FSEL R83, R143.reuse, -INF , P1 ;  /* 0xff8000008f537808 */ /* 0x040fe20000800000 */
[----:B------:R-:W2:Y:S01]  /*4640*/  MUFU.EX2 R159, R159 ;  /* 0x0000009f009f7308 */ /* 0x000ea20000000800 */
[----:B------:R-:W-:Y:S01]  /*4650*/  ISETP.GT.AND P1, PT, R82, 0x20, PT ;  /* 0x000000205200780c */ /* 0x000fe20003f24270 */
[----:B------:R-:W-:Y:S02]  /*4660*/  FFMA.FTZ R143, -R143, R143, 1 ;  /* 0x3f8000008f8f7423 */ /* 0x000fe4000001018f */
[--C-:B------:R-:W-:Y:S01]  /*4670*/  FFMA.FTZ R83, R83, c[0x0][0x29c], -R158.reuse ;  /* 0x0000a70053537a23 */ /* 0x100fe2000001089e */
[C---:B------:R-:W-:Y:S01]  /*4680*/  FSEL R4, R154.reuse, -INF , P1 ;  /* 0xff8000009a047808 */ /* 0x040fe20000800000 */
[----:B------:R-:W-:Y:S01]  /*4690*/  FFMA.FTZ R154, -R154, R154, 1 ;  /* 0x3f8000009a9a7423 */ /* 0x000fe2000001019a */
[----:B------:R-:W-:Y:S01]  /*46a0*/  ISETP.GT.AND P1, PT, R82, 0x21, PT ;  /* 0x000000215200780c */ /* 0x000fe20003f24270 */
[C---:B-1----:R-:W-:Y:S01]  /*46b0*/  FMUL.FTZ R17, R77.reuse, R17 ;  /* 0x000000114d117220 */ /* 0x042fe20000410000 */
[----:B------:R-:W-:Y:S01]  /*46c0*/  F2FP.BF16.PACK_AB R77, R77, R78 ;  /* 0x0000004e4d4d723e */ /* 0x000fe200000010ff */
[--C-:B------:R-:W-:Y:S01]  /*46d0*/  FFMA.FTZ R4, R4, c[0x0][0x29c], -R158.reuse ;  /* 0x0000a70004047a23 */ /* 0x100fe2000001089e */
[----:B------:R-:W1:Y:S01]  /*46e0*/  MUFU.EX2 R132, R132 ;  /* 0x0000008400847308 */ /* 0x000e620000000800 */
[----:B------:R-:W-:Y:S02]  /*46f0*/  FMUL.FTZ R17, R17, R153 ;  /* 0x0000009911117220 */ /* 0x000fe40000410000 */
[----:B------:R-:W-:Y:S03]  /*4700*/  FMUL.FTZ R20, R20, R156 ;  /* 0x0000009c14147220 */ /* 0x000fe60000410000 */
[----:B------:R-:W-:Y:S04]  /*4710*/  F2FP.BF16.PACK_AB R16, R17, R16 ;  /* 0x000000101110723e */ /* 0x000fe800000010ff */
[----:B------:R3:W-:Y:S01]  /*4720*/  MUFU.EX2 R5, R4 ;  /* 0x0000000400057308 */ /* 0x0007e20000000800 */
[C---:B--2---:R-:W-:Y:S01]  /*4730*/  FMUL.FTZ R21, R159.reuse, R21 ;  /* 0x000000159f157220 */ /* 0x044fe20000410000 */
[----:B------:R-:W-:Y:S03]  /*4740*/  F2FP.BF16.PACK_AB R80, R159, R80 ;  /* 0x000000509f50723e */ /* 0x000fe600000010ff */
[----:B------:R-:W-:Y:S05]  /*4750*/  FMUL.FTZ R136, R21, R136 ;  /* 0x0000008815887220 */ /* 0x000fea0000410000 */
[----:B------:R-:W2:Y:S01]  /*4760*/  MUFU.EX2 R83, R83 ;  /* 0x0000005300537308 */ /* 0x000ea20000000800 */
[----:B------:R-:W-:Y:S02]  /*4770*/  F2FP.BF16.PACK_AB R20, R136, R20 ;  /* 0x000000148814723e */ /* 0x000fe400000010ff */
[C---:B---3--:R-:W-:Y:S01]  /*4780*/  FSEL R4, R155.reuse, -INF , P1 ;  /* 0xff8000009b047808 */ /* 0x048fe20000800000 */
[----:B------:R-:W-:Y:S01]  /*4790*/  FFMA.FTZ R155, -R155, R155, 1 ;  /* 0x3f8000009b9b7423 */ /* 0x000fe2000001019b */
[----:B------:R-:W-:Y:S02]  /*47a0*/  ISETP.GT.AND P1, PT, R82, 0x41, PT ;  /* 0x000000415200780c */ /* 0x000fe40003f24270 */
[C---:B------:R-:W-:Y:S01]  /*47b0*/  FSEL R82, R137.reuse, -INF , P5 ;  /* 0xff80000089527808 */ /* 0x040fe20002800000 */
[--C-:B------:R-:W-:Y:S01]  /*47c0*/  FFMA.FTZ R133, R4, c[0x0][0x29c], -R158.reuse ;  /* 0x0000a70004857a23 */ /* 0x100fe2000001089e */
[----:B------:R-:W-:Y:S01]  /*47d0*/  FSEL R4, R138, -INF , P1 ;  /* 0xff8000008a047808 */ /* 0x000fe20000800000 */
[----:B------:R-:W-:Y:S02]  /*47e0*/  FFMA.FTZ R137, -R137, R137, 1 ;  /* 0x3f80000089897423 */ /* 0x000fe40000010189 */
[--C-:B------:R-:W-:Y:S02]  /*47f0*/  FFMA.FTZ R82, R82, c[0x0][0x29c], -R158.reuse ;  /* 0x0000a70052527a23 */ /* 0x100fe4000001089e */
[----:B------:R-:W-:Y:S01]  /*4800*/  FFMA.FTZ R158, R4, c[0x0][0x29c], -R158 ;  /* 0x0000a700049e7a23 */ /* 0x000fe2000001089e */
[----:B------:R-:W-:Y:S01]  /*4810*/  IADD3 R4, R3, 0x20, RZ ;  /* 0x0000002003047810 */ /* 0x000fe20007ffe0ff */
[----:B------:R-:W3:Y:S01]  /*4820*/  MUFU.EX2 R133, R133 ;  /* 0x0000008500857308 */ /* 0x000ee20000000800 */
[----:B------:R-:W4:Y:S01]  /*4830*/  LDS R3, [R246.X4+0x122a0] ;  /* 0x0122a000f6037984 */ /* 0x000f220000004800 */
[----:B------:R-:W-:Y:S01]  /*4840*/  FFMA.FTZ R138, -R138, R138, 1 ;  /* 0x3f8000008a8a7423 */ /* 0x000fe2000001018a */
[C---:B------:R-:W-:Y:S02]  /*4850*/  IMNMX R4, R2.reuse, R4, PT ;  /* 0x0000000402047217 */ /* 0x040fe40003800200 */
[----:B------:R-:W-:Y:S02]  /*4860*/  IMNMX R2, R2, R76, PT ;  /* 0x0000004c02027217 */ /* 0x000fe40003800200 */
[C---:B------:R-:W-:Y:S02]  /*4870*/  ISETP.GT.AND P1, PT, R4.reuse, RZ, PT ;  /* 0x000000ff0400720c */ /* 0x040fe40003f24270 */
[----:B------:R-:W-:Y:S01]  /*4880*/  ISETP.GT.AND P5, PT, R4, 0x40, PT ;  /* 0x000000400400780c */ /* 0x000fe20003fa4270 */
[----:B------:R-:W-:Y:S01]  /*4890*/  MUFU.EX2 R158, R158 ;  /* 0x0000009e009e7308 */ /* 0x000fe20000000800 */
[C---:B------:R-:W-:Y:S01]  /*48a0*/  FSEL R76, R144.reuse, -INF , P1 ;  /* 0xff800000904c7808 */ /* 0x040fe20000800000 */
[----:B------:R-:W-:Y:S01]  /*48b0*/  FFMA.FTZ R144, -R144, R144, 1 ;  /* 0x3f80000090907423 */ /* 0x000fe20000010190 */
[----:B------:R-:W-:Y:S02]  /*48c0*/  ISETP.GT.AND P1, PT, R4, 0x1, PT ;  /* 0x000000010400780c */ /* 0x000fe40003f24270 */
[----:B------:R-:W-:Y:S01]  /*48d0*/  FSEL R21, R208, -INF , P5 ;  /* 0xff800000d0157808 */ /* 0x000fe20002800000 */
[--C-:B------:R-:W-:Y:S01]  /*48e0*/  FFMA.FTZ R76, R76, c[0x0][0x29c], -R157.reuse ;  /* 0x0000a7004c4c7a23 */ /* 0x100fe2000001089d */
[----:B------:R-:W-:Y:S01]  /*48f0*/  ISETP.GT.AND P5, PT, R2, 0x1, PT ;  /* 0x000000010200780c */ /* 0x000fe20003fa4270 */
[----:B------:R-:W-:Y:S01]  /*4900*/  FFMA.FTZ R208, -R208, R208, 1 ;  /* 0x3f800000d0d07423 */ /* 0x000fe200000101d0 */
[----:B------:R-:W-:Y:S01]  /*4910*/  ISETP.GT.AND P6, PT, R2, 0x21, PT ;  /* 0x000000210200780c */ /* 0x000fe20003fc4270 */
[----:B------:R5:W-:Y:S01]  /*4920*/  MUFU.EX2 R134, R76 ;  /* 0x0000004c00867308 */ /* 0x000be20000000800 */
[----:B------:R-:W-:Y:S02]  /*4930*/  FFMA.FTZ R21, R21, c[0x0][0x29c], -R157 ;  /* 0x0000a70015157a23 */ /* 0x000fe4000001089d */
[C---:B------:R-:W-:Y:S01]  /*4940*/  FSEL R153, R151.reuse, -INF , P6 ;  /* 0xff80000097997808 */ /* 0x040fe20003000000 */
[----:B------:R-:W-:Y:S04]  /*4950*/  FFMA.FTZ R151, -R151, R151, 1 ;  /* 0x3f80000097977423 */ /* 0x000fe80000010197 */
[----:B------:R-:W-:Y:S02]  /*4960*/  FFMA.FTZ R153, R153, c[0x0][0x29c], -R139 ;  /* 0x0000a70099997a23 */ /* 0x000fe4000001088b */
[----:B------:R-:W1:Y:S10]  /*4970*/  MUFU.EX2 R82, R82 ;  /* 0x0000005200527308 */ /* 0x000e740000000800 */
[----:B------:R-:W-:Y:S01]  /*4980*/  MUFU.EX2 R153, R153 ;  /* 0x0000009900997308 */ /* 0x000fe20000000800 */
[--C-:B----4-:R-:W-:Y:S02]  /*4990*/  FADD.FTZ R6, R6, -R3.reuse ;  /* 0x8000000306067221 */ /* 0x110fe40000010000 */
[--C-:B------:R-:W-:Y:S01]  /*49a0*/  FADD.FTZ R7, R7, -R3.reuse ;  /* 0x8000000307077221 */ /* 0x100fe20000010000 */
[----:B-----5:R-:W-:Y:S01]  /*49b0*/  FSEL R76, R145, -INF , P1 ;  /* 0xff800000914c7808 */ /* 0x020fe20000800000 */
[--C-:B------:R-:W-:Y:S01]  /*49c0*/  FADD.FTZ R18, R18, -R3.reuse ;  /* 0x8000000312127221 */ /* 0x100fe20000010000 */
[----:B------:R-:W-:Y:S01]  /*49d0*/  ISETP.GT.AND P1, PT, R4, 0x20, PT ;  /* 0x000000200400780c */ /* 0x000fe20003f24270 */
[----:B------:R-:W-:Y:S02]  /*49e0*/  FADD.FTZ R19, R19, -R3 ;  /* 0x8000000313137221 */ /* 0x000fe40000010000 */
[----:B------:R-:W-:Y:S01]  /*49f0*/  FFMA.FTZ R76, R76, c[0x0][0x29c], -R157 ;  /* 0x0000a7004c4c7a23 */ /* 0x000fe2000001089d */
[----:B------:R-:W-:Y:S01]  /*4a00*/  MUFU.EX2 R21, R21 ;  /* 0x0000001500157308 */ /* 0x000fe20000000800 */
[--C-:B------:R-:W-:Y:S02]  /*4a10*/  FADD.FTZ R22, R22, -R3.reuse ;  /* 0x8000000316167221 */ /* 0x100fe40000010000 */
[----:B------:R-:W-:Y:S02]  /*4a20*/  FADD.FTZ R23, R23, -R3 ;  /* 0x8000000317177221 */ /* 0x000fe40000010000 */
[----:B------:R-:W4:Y:S01]  /*4a30*/  LDS R3, [R246.X4+0x12300] ;  /* 0x01230000f6037984 */ /* 0x000f220000004800 */
[----:B-1----:R-:W-:Y:S02]  /*4a40*/  FMUL.FTZ R6, R132, R6 ;  /* 0x0000000684067220 */ /* 0x002fe40000410000 */
[C---:B--2---:R-:W-:Y:S01]  /*4a50*/  FMUL.FTZ R7, R83.reuse, R7 ;  /* 0x0000000753077220 */ /* 0x044fe20000410000 */
[----:B------:R-:W-:Y:S01]  /*4a60*/  F2FP.BF16.PACK_AB R83, R83, R132 ;  /* 0x000000845353723e */ /* 0x000fe200000010ff */
[----:B------:R1:W2:Y:S01]  /*4a70*/  MUFU.EX2 R135, R76 ;  /* 0x0000004c00877308 */ /* 0x0002a20000000800 */
[----:B------:R-:W-:Y:S01]  /*4a80*/  FMUL.FTZ R6, R6, R142 ;  /* 0x0000008e06067220 */ /* 0x000fe20000410000 */
[----:B------:R-:W-:Y:S01]  /*4a90*/  FSEL R142, R147, -INF , P5 ;  /* 0xff800000938e7808 */ /* 0x000fe20002800000 */
[----:B------:R-:W-:Y:S01]  /*4aa0*/  FMUL.FTZ R7, R7, R143 ;  /* 0x0000008f07077220 */ /* 0x000fe20000410000 */
[----:B------:R-:W-:Y:S01]  /*4ab0*/  ISETP.GT.AND P5, PT, R2, 0x40, PT ;  /* 0x000000400200780c */ /* 0x000fe20003fa4270 */
[----:B------:R-:W-:Y:S01]  /*4ac0*/  FMUL.FTZ R18, R5, R18 ;  /* 0x0000001205127220 */ /* 0x000fe20000410000 */
[----:B---3--:R-:W-:Y:S01]  /*4ad0*/  F2FP.BF16.PACK_AB R5, R133, R5 ;  /* 0x000000058505723e */ /* 0x008fe200000010ff */
[----:B------:R-:W-:Y:S01]  /*4ae0*/  FFMA.FTZ R145, -R145, R145, 1 ;  /* 0x3f80000091917423 */ /* 0x000fe20000010191 */
[----:B------:R-:W-:Y:S01]  /*4af0*/  F2FP.BF16.PACK_AB R6, R7, R6 ;  /* 0x000000060706723e */ /* 0x000fe200000010ff */
[----:B------:R-:W-:Y:S01]  /*4b00*/  FMUL.FTZ R18, R18, R154 ;  /* 0x0000009a12127220 */ /* 0x000fe20000410000 */
[----:B------:R-:W3:Y:S01]  /*4b10*/  LDS R7, [R246.X4+0x12320] ;  /* 0x01232000f6077984 */ /* 0x000ee20000004800 */
[----:B------:R-:W-:Y:S02]  /*4b20*/  FFMA.FTZ R154, R142, c[0x0][0x29c], -R139 ;  /* 0x0000a7008e9a7a23 */ /* 0x000fe4000001088b */
[----:B------:R-:W-:Y:S01]  /*4b30*/  FMUL.FTZ R22, R82, R22 ;  /* 0x0000001652167220 */ /* 0x000fe20000410000 */
[----:B------:R-:W-:Y:S01]  /*4b40*/  STS [R247+0x12480], R79 ;  /* 0x0124804ff7007388 */ /* 0x000fe20000000800 */
[C---:B------:R-:W-:Y:S01]  /*4b50*/  F2FP.BF16.PACK_AB R82, R158.reuse, R82 ;  /* 0x000000529e52723e */ /* 0x040fe200000010ff */
[----:B------:R-:W-:Y:S01]  /*4b60*/  FFMA.FTZ R147, -R147, R147, 1 ;  /* 0x3f80000093937423 */ /* 0x000fe20000010193 */
[----:B------:R-:W-:Y:S01]  /*4b70*/  MUFU.EX2 R154, R154 ;  /* 0x0000009a009a7308 */ /* 0x000fe20000000800 */
[----:B------:R-:W-:Y:S01]  /*4b80*/  STS [R248], R83 ;  /* 0x00000053f8007388 */ /* 0x000fe20000000800 */
[----:B------:R-:W-:Y:S02]  /*4b90*/  FMUL.FTZ R19, R133, R19 ;  /* 0x0000001385137220 */ /* 0x000fe40000410000 */
[----:B------:R-:W-:Y:S02]  /*4ba0*/  FMUL.FTZ R23, R158, R23 ;  /* 0x000000179e177220 */ /* 0x000fe40000410000 */
[----:B------:R-:W-:Y:S01]  /*4bb0*/  FMUL.FTZ R19, R19, R155 ;  /* 0x0000009b13137220 */ /* 0x000fe20000410000 */
[C---:B-1----:R-:W-:Y:S01]  /*4bc0*/  FSEL R76, R148.reuse, -INF , P1 ;  /* 0xff800000944c7808 */ /* 0x042fe20000800000 */
[----:B------:R-:W-:Y:S01]  /*4bd0*/  FFMA.FTZ R148, -R148, R148, 1 ;  /* 0x3f80000094947423 */ /* 0x000fe20000010194 */
[----:B------:R-:W-:Y:S01]  /*4be0*/  ISETP.GT.AND P1, PT, R4, 0x21, PT ;  /* 0x000000210400780c */ /* 0x000fe20003f24270 */
[----:B------:R-:W-:Y:S01]  /*4bf0*/  FMUL.FTZ R22, R22, R137 ;  /* 0x0000008916167220 */ /* 0x000fe20000410000 */
[----:B------:R-:W-:Y:S01]  /*4c00*/  F2FP.BF16.PACK_AB R18, R19, R18 ;  /* 0x000000121312723e */ /* 0x000fe200000010ff */
[--C-:B------:R-:W-:Y:S01]  /*4c10*/  FFMA.FTZ R76, R76, c[0x0][0x29c], -R157.reuse ;  /* 0x0000a7004c4c7a23 */ /* 0x100fe2000001089d */
[C---:B------:R-:W-:Y:S01]  /*4c20*/  FSEL R152, R149.reuse, -INF , P1 ;  /* 0xff80000095987808 */ /* 0x040fe20000800000 */
[----:B------:R-:W-:Y:S01]  /*4c30*/  FFMA.FTZ R149, -R149, R149, 1 ;  /* 0x3f80000095957423 */ /* 0x000fe20000010195 */
[----:B------:R-:W-:Y:S01]  /*4c40*/  ISETP.GT.AND P1, PT, R4, 0x41, PT ;  /* 0x000000410400780c */ /* 0x000fe20003f24270 */
[----:B------:R-:W-:Y:S02]  /*4c50*/  FMUL.FTZ R23, R23, R138 ;  /* 0x0000008a17177220 */ /* 0x000fe40000410000 */
[----:B------:R-:W-:Y:S01]  /*4c60*/  FFMA.FTZ R152, R152, c[0x0][0x29c], -R157 ;  /* 0x0000a70098987a23 */ /* 0x000fe2000001089d */
[----:B------:R-:W-:Y:S01]  /*4c70*/  FSEL R4, R209, -INF , P1 ;  /* 0xff800000d1047808 */ /* 0x000fe20000800000 */
[----:B------:R-:W1:Y:S01]  /*4c80*/  MUFU.EX2 R76, R76 ;  /* 0x0000004c004c7308 */ /* 0x000e620000000800 */
[----:B------:R-:W-:Y:S01]  /*4c90*/  ISETP.GT.AND P1, PT, R2, RZ, PT ;  /* 0x000000ff0200720c */ /* 0x000fe20003f24270 */
[----:B----4-:R-:W-:Y:S01]  /*4ca0*/  FADD.FTZ R8, R8, -R3 ;  /* 0x8000000308087221 */ /* 0x010fe20000010000 */
[----:B------:R-:W-:Y:S01]  /*4cb0*/  F2FP.BF16.PACK_AB R22, R23, R22 ;  /* 0x000000161716723e */ /* 0x000fe200000010ff */
[----:B------:R-:W-:Y:S01]  /*4cc0*/  FFMA.FTZ R157, R4, c[0x0][0x29c], -R157 ;  /* 0x0000a700049d7a23 */ /* 0x000fe2000001089d */
[----:B------:R-:W-:Y:S01]  /*4cd0*/  FSEL R143, R146, -INF , P1 ;  /* 0xff800000928f7808 */ /* 0x000fe20000800000 */
[----:B------:R-:W-:Y:S01]  /*4ce0*/  FMUL.FTZ R8, R134, R8 ;  /* 0x0000000886087220 */ /* 0x000fe20000410000 */
[----:B------:R-:W-:Y:S01]  /*4cf0*/  ISETP.GT.AND P1, PT, R2, 0x20, PT ;  /* 0x000000200200780c */ /* 0x000fe20003f24270 */
[----:B------:R-:W-:Y:S01]  /*4d00*/  FADD.FTZ R9, R9, -R3 ;  /* 0x8000000309097221 */ /* 0x000fe20000010000 */
[----:B--2---:R-:W-:Y:S01]  /*4d10*/  F2FP.BF16.PACK_AB R134, R135, R134 ;  /* 0x000000868786723e */ /* 0x004fe200000010ff */
[----:B------:R-:W-:Y:S01]  /*4d20*/  FFMA.FTZ R143, R143, c[0x0][0x29c], -R139 ;  /* 0x0000a7008f8f7a23 */ /* 0x000fe2000001088b */
[----:B------:R-:W-:Y:S01]  /*4d30*/  FSEL R4, R150, -INF , P1 ;  /* 0xff80000096047808 */ /* 0x000fe20000800000 */
[----:B------:R-:W2:Y:S01]  /*4d40*/  MUFU.EX2 R152, R152 ;  /* 0x0000009800987308 */ /* 0x000ea20000000800 */
[----:B------:R-:W-:Y:S01]  /*4d50*/  ISETP.GT.AND P1, PT, R2, 0x41, PT ;  /* 0x000000410200780c */ /* 0x000fe20003f24270 */
[----:B------:R-:W-:Y:S01]  /*4d60*/  FADD.FTZ R12, R12, -R3 ;  /* 0x800000030c0c7221 */ /* 0x000fe20000010000 */
[----:B------:R-:W-:Y:S01]  /*4d70*/  FSEL R2, R210, -INF , P5 ;  /* 0xff800000d2027808 */ /* 0x000fe20002800000 */
[----:B------:R-:W-:Y:S01]  /*4d80*/  FFMA.FTZ R4, R4, c[0x0][0x29c], -R139 ;  /* 0x0000a70004047a23 */ /* 0x000fe2000001088b */
[----:B------:R-:W-:Y:S01]  /*4d90*/  FSEL R142, R211, -INF , P1 ;  /* 0xff800000d38e7808 */ /* 0x000fe20000800000 */
[--C-:B------:R-:W-:Y:S01]  /*4da0*/  FADD.FTZ R13, R13, -R3.reuse ;  /* 0x800000030d0d7221 */ /* 0x100fe20000010000 */
[----:B------:R-:W-:Y:S01]  /*4db0*/  STS [R247+0x12c80], R134 ;  /* 0x012c8086f7007388 */ /* 0x000fe20000000800 */
[--C-:B------:R-:W-:Y:S01]  /*4dc0*/  FADD.FTZ R24, R24, -R3.reuse ;  /* 0x8000000318187221 */ /* 0x100fe20000010000 */
[----:B------:R-:W-:Y:S01]  /*4dd0*/  PLOP3.LUT P1, PT, PT, PT, UP0, 0x80, 0x0 ;  /* 0x000000000000781c */ /* 0x000fe20003f2f008 */
[----:B------:R-:W4:Y:S01]  /*4de0*/  MUFU.EX2 R143, R143 ;  /* 0x0000008f008f7308 */ /* 0x000f220000000800 */
[----:B------:R-:W-:Y:S02]  /*4df0*/  FADD.FTZ R25, R25, -R3 ;  /* 0x8000000319197221 */ /* 0x000fe40000010000 */
[--C-:B------:R-:W-:Y:S02]  /*4e00*/  FFMA.FTZ R2, R2, c[0x0][0x29c], -R139.reuse ;  /* 0x0000a70002027a23 */ /* 0x100fe4000001088b */
[----:B------:R-:W-:Y:S02]  /*4e10*/  FFMA.FTZ R139, R142, c[0x0][0x29c], -R139 ;  /* 0x0000a7008e8b7a23 */ /* 0x000fe4000001088b */
[----:B------:R-:W-:Y:S02]  /*4e20*/  FMUL.FTZ R9, R135, R9 ;  /* 0x0000000987097220 */ /* 0x000fe40000410000 */
[----:B------:R-:W-:Y:S01]  /*4e30*/  FMUL.FTZ R8, R8, R144 ;  /* 0x0000009008087220 */ /* 0x000fe20000410000 */
[----:B------:R-:W5:Y:S01]  /*4e40*/  MUFU.EX2 R4, R4 ;  /* 0x0000000400047308 */ /* 0x000f620000000800 */
[----:B------:R-:W-:Y:S02]  /*4e50*/  FMUL.FTZ R9, R9, R145 ;  /* 0x0000009109097220 */ /* 0x000fe40000410000 */
[----:B-1----:R-:W-:Y:S01]  /*4e60*/  FMUL.FTZ R12, R76, R12 ;  /* 0x0000000c4c0c7220 */ /* 0x002fe20000410000 */
[----:B--2---:R-:W-:Y:S01]  /*4e70*/  F2FP.BF16.PACK_AB R76, R152, R76 ;  /* 0x0000004c984c723e */ /* 0x004fe200000010ff */
[----:B------:R-:W-:Y:S01]  /*4e80*/  FMUL.FTZ R24, R21, R24 ;  /* 0x0000001815187220 */ /* 0x000fe20000410000 */
[----:B------:R-:W-:Y:S01]  /*4e90*/  F2FP.BF16.PACK_AB R8, R9, R8 ;  /* 0x000000080908723e */ /* 0x000fe200000010ff */
[--C-:B---3--:R-:W-:Y:S02]  /*4ea0*/  FADD.FTZ R10, R10, -R7.reuse ;  /* 0x800000070a0a7221 */ /* 0x108fe40000010000 */
[--C-:B------:R-:W-:Y:S01]  /*4eb0*/  FADD.FTZ R11, R11, -R7.reuse ;  /* 0x800000070b0b7221 */ /* 0x100fe20000010000 */
[----:B------:R-:W1:Y:S01]  /*4ec0*/  MUFU.EX2 R157, R157 ;  /* 0x0000009d009d7308 */ /* 0x000e620000000800 */
[----:B------:R-:W-:Y:S02]  /*4ed0*/  FFMA.FTZ R146, -R146, R146, 1 ;  /* 0x3f80000092927423 */ /* 0x000fe40000010192 */
[C---:B------:R-:W-:Y:S01]  /*4ee0*/  FMUL.FTZ R11, R154.reuse, R11 ;  /* 0x0000000b9a0b7220 */ /* 0x040fe20000410000 */
[----:B----4-:R-:W-:Y:S01]  /*4ef0*/  F2FP.BF16.PACK_AB R3, R154, R143 ;  /* 0x0000008f9a03723e */ /* 0x010fe200000010ff */
[----:B------:R-:W-:Y:S02]  /*4f00*/  FMUL.FTZ R10, R143, R10 ;  /* 0x0000000a8f0a7220 */ /* 0x000fe40000410000 */
[----:B------:R-:W-:Y:S02]  /*4f10*/  FMUL.FTZ R11, R11, R147 ;  /* 0x000000930b0b7220 */ /* 0x000fe40000410000 */
[----:B------:R2:W-:Y:S01]  /*4f20*/  STS [R248+0x800], R3 ;  /* 0x00080003f8007388 */ /* 0x0005e20000000800 */
[----:B------:R-:W-:Y:S01]  /*4f30*/  MUFU.EX2 R139, R139 ;  /* 0x0000008b008b7308 */ /* 0x000fe20000000800 */
[----:B------:R-:W-:Y:S02]  /*4f40*/  FMUL.FTZ R10, R10, R146 ;  /* 0x000000920a0a7220 */ /* 0x000fe40000410000 */
[----:B------:R-:W-:Y:S01]  /*4f50*/  STS [R247+0x13480], R77 ;  /* 0x0134804df7007388 */ /* 0x000fe20000000800 */
[----:B-----5:R-:W-:Y:S01]  /*4f60*/  F2FP.BF16.PACK_AB R9, R153, R4 ;  /* 0x000000049909723e */ /* 0x020fe200000010ff */
[----:B------:R-:W-:Y:S01]  /*4f70*/  FMUL.FTZ R13, R152, R13 ;  /* 0x0000000d980d7220 */ /* 0x000fe20000410000 */
[----:B------:R-:W-:Y:S01]  /*4f80*/  F2FP.BF16.PACK_AB R10, R11, R10 ;  /* 0x0000000a0b0a723e */ /* 0x000fe200000010ff */
[----:B------:R-:W-:Y:S01]  /*4f90*/  STS [R248+0x1000], R5 ;  /* 0x00100005f8007388 */ /* 0x000fe20000000800 */
[--C-:B------:R-:W-:Y:S02]  /*4fa0*/  FADD.FTZ R14, R14, -R7.reuse ;  /* 0x800000070e0e7221 */ /* 0x100fe40000010000 */
[----:B------:R-:W2:Y:S01]  /*4fb0*/  MUFU.EX2 R2, R2 ;  /* 0x0000000200027308 */ /* 0x000ea20000000800 */
[----:B------:R-:W-:Y:S01]  /*4fc0*/  STS [R247+0x13c80], R76 ;  /* 0x013c804cf7007388 */ /* 0x000fe20000000800 */
[--C-:B------:R-:W-:Y:S01]  /*4fd0*/  FADD.FTZ R15, R15, -R7.reuse ;  /* 0x800000070f0f7221 */ /* 0x100fe20000010000 */
[----:B-1----:R-:W-:Y:S02]  /*4fe0*/  F2FP.BF16.PACK_AB R21, R157, R21 ;  /* 0x000000159d15723e */ /* 0x002fe400000010ff */
[----:B------:R-:W-:Y:S01]  /*4ff0*/  STS [R248+0x1800], R9 ;  /* 0x00180009f8007388 */ /* 0x000fe20000000800 */
[----:B------:R-:W-:Y:S02]  /*5000*/  FMUL.FTZ R12, R12, R148 ;  /* 0x000000940c0c7220 */ /* 0x000fe40000410000 */
[----:B------:R-:W-:Y:S01]  /*5010*/  FMUL.FTZ R13, R13, R149 ;  /* 0x000000950d0d7220 */ /* 0x000fe20000410000 */
[----:B------:R-:W-:Y:S01]  /*5020*/  STS [R247+0x14480], R80 ;  /* 0x01448050f7007388 */ /* 0x000fe20000000800 */
[----:B------:R-:W-:Y:S02]  /*5030*/  FMUL.FTZ R14, R4, R14 ;  /* 0x0000000e040e7220 */ /* 0x000fe40000410000 */
[----:B------:R-:W-:Y:S01]  /*5040*/  FMUL.FTZ R15, R153, R15 ;  /* 0x0000000f990f7220 */ /* 0x000fe20000410000 */
[----:B------:R-:W-:Y:S01]  /*5050*/  STS [R248+0x2000], R82 ;  /* 0x00200052f8007388 */ /* 0x000fe20000000800 */
[----:B------:R-:W-:Y:S01]  /*5060*/  FFMA.FTZ R150, -R150, R150, 1 ;  /* 0x3f80000096967423 */ /* 0x000fe20000010196 */
[----:B------:R-:W-:Y:S01]  /*5070*/  F2FP.BF16.PACK_AB R12, R13, R12 ;  /* 0x0000000c0d0c723e */ /* 0x000fe200000010ff */
[----:B------:R-:W-:Y:S01]  /*5080*/  FMUL.FTZ R15, R15, R151 ;  /* 0x000000970f0f7220 */ /* 0x000fe20000410000 */
[----:B------:R-:W-:Y:S01]  /*5090*/  STS [R247+0x14c80], R21 ;  /* 0x014c8015f7007388 */ /* 0x000fe20000000800 */
[----:B------:R-:W-:Y:S02]  /*50a0*/  FMUL.FTZ R14, R14, R150 ;  /* 0x000000960e0e7220 */ /* 0x000fe40000410000 */
[----:B------:R-:W-:Y:S02]  /*50b0*/  FMUL.FTZ R25, R157, R25 ;  /* 0x000000199d197220 */ /* 0x000fe40000410000 */
[----:B------:R-:W-:Y:S01]  /*50c0*/  FFMA.FTZ R209, -R209, R209, 1 ;  /* 0x3f800000d1d17423 */ /* 0x000fe200000101d1 */
[----:B------:R-:W-:Y:S01]  /*50d0*/  F2FP.BF16.PACK_AB R14, R15, R14 ;  /* 0x0000000e0f0e723e */ /* 0x000fe200000010ff */
[--C-:B------:R-:W-:Y:S01]  /*50e0*/  FADD.FTZ R26, R26, -R7.reuse ;  /* 0x800000071a1a7221 */ /* 0x100fe20000010000 */
[----:B--2---:R-:W-:Y:S01]  /*50f0*/  F2FP.BF16.PACK_AB R3, R139, R2 ;  /* 0x000000028b03723e */ /* 0x004fe200000010ff */
[----:B------:R-:W-:Y:S02]  /*5100*/  FADD.FTZ R27, R27, -R7 ;  /* 0x800000071b1b7221 */ /* 0x000fe40000010000 */
        /* <DEDUP_REMOVED lines=8> */
[----:B------:R-:W-:Y:S01]  /*5190*/  FMUL.FTZ R26, R2, R26 ;  /* 0x0000001a021a7220 */ /* 0x000fe20000410000 */
[----:B------:R-:W-:Y:S01]  /*51a0*/  SHF.L.U32 R2, R230, 0x1, RZ ;  /* 0x00000001e6027819 */ /* 0x000fe200000006ff */
        /* <DEDUP_REMOVED lines=119> */
[C---:B------:R-:W-:Y:S02]  /*5920*/  ISETP.LT.OR P1, PT, R8.reuse, 0x21, !P1 ;  /* 0x000000210800780c */ /* 0x040fe40004f21670 */
        /* <DEDUP_REMOVED lines=15> */
.L_x_904:
[-C--:B-12-4-:R-:W-:Y:S01]  /*5a20*/  HMMA.16816.F32.BF16 R4, R80, R16.reuse, RZ ;  /* 0x000000105004723c */ /* 0x096fe200000418ff */
[----:B------:R-:W-:Y:S01]  /*5a30*/  LDSM.16.M88.4 R140, [R227+0x1000] ;  /* 0x00100000e38c783b */ /* 0x000fe20000000200 */
[----:B------:R-:W-:Y:S02]  /*5a40*/  USHF.L.U32 UR16, UR16, 0xd, URZ ;  /* 0x0000000d10107899 */ /* 0x000fe4000800063f */
[----:B------:R-:W-:Y:S01]  /*5a50*/  UISETP.GE.AND UP0, UPT, UR11, UR10, UPT ;  /* 0x0000000a0b00728c */ /* 0x000fe2000bf06270 */
[----:B------:R-:W1:Y:S01]  /*5a60*/  LDSM.16.MT88.4 R144, [R2+0x1080] ;  /* 0x001080000290783b */ /* 0x000e620000004200 */
[----:B------:R-:W-:Y:S02]  /*5a70*/  UIADD3 UR7, UR4, 0x1, URZ ;  /* 0x0000000104077890 */ /* 0x000fe4000fffe03f */
[C---:B------:R-:W-:Y:S01]  /*5a80*/  HMMA.16816.F32.BF16 R8, R132.reuse, R16, RZ ;  /* 0x000000108408723c */ /* 0x040fe200000418ff */
[----:B------:R-:W2:Y:S01]  /*5a90*/  LDSM.16.M88.4 R148, [R227+0x1800] ;  /* 0x00180000e394783b */ /* 0x000ea20000000200 */
        /* <DEDUP_REMOVED lines=11> */
[----:B------:R-:W3:Y:S07]  /*5b50*/  LDSM.16.MT88.4 R132, [R2+0x4080] ;  /* 0x004080000284783b */ /* 0x000eee0000004200 */
[----:B------:R-:W-:Y:S01]  /*5b60*/  HMMA.16816.F32.BF16 R80, R80, R138, RZ ;  /* 0x0000008a5050723c */ /* 0x000fe200000418ff */
[----:B------:R-:W-:Y:S07]  /*5b70*/  LDSM.16.M88.4 R136, [R226+0x1000] ;  /* 0x00100000e288783b */ /* 0x000fee0000000200 */
        /* <DEDUP_REMOVED lines=12> */
[C---:B--2---:R-:W-:Y:S08]  /*5c40*/  HMMA.16816.F32.BF16 R8, R148.reuse, R144, R8 ;  /* 0x000000909408723c */ /* 0x044ff00000041808 */
[-C--:B------:R-:W-:Y:S08]  /*5c50*/  HMMA.16816.F32.BF16 R12, R148, R146.reuse, R12 ;  /* 0x00000092940c723c */ /* 0x080ff0000004180c */
[C---:B------:R-:W-:Y:S01]  /*5c60*/  HMMA.16816.F32.BF16 R16, R140.reuse, R146, R16 ;  /* 0x000000928c10723c */ /* 0x040fe20000041810 */
[----:B------:R-:W-:Y:S07]  /*5c70*/  LDSM.16.M88.4 R144, [R227+0x2800] ;  /* 0x00280000e390783b */ /* 0x000fee0000000200 */
[-C--:B---3--:R-:W-:Y:S08]  /*5c80*/  HMMA.16816.F32.BF16 R20, R140, R132.reuse, R20 ;  /* 0x000000848c14723c */ /* 0x088ff00000041814 */
[C---:B------:R-:W-:Y:S08]  /*5c90*/  HMMA.16816.F32.BF16 R24, R148.reuse, R132, R24 ;  /* 0x000000849418723c */ /* 0x040ff00000041818 */
[-C--:B------:R-:W-:Y:S01]  /*5ca0*/  HMMA.16816.F32.BF16 R76, R148, R134.reuse, R76 ;  /* 0x00000086944c723c */ /* 0x080fe2000004184c */
[----:B------:R-:W-:Y:S07]  /*5cb0*/  LDSM.16.MT88.4 R148, [R2+0x5080] ;  /* 0x005080000294783b */ /* 0x000fee0000004200 */
[----:B------:R-:W-:Y:S01]  /*5cc0*/  HMMA.16816.F32.BF16 R80, R140, R134, R80 ;  /* 0x000000868c50723c */ /* 0x000fe20000041850 */
[----:B------:R-:W-:Y:S04]  /*5cd0*/  LDSM.16.M88.4 R132, [R227+0x2000] ;  /* 0x00200000e384783b */ /* 0x000fe80000000200 */
[----:B------:R-:W1:Y:S03]  /*5ce0*/  LDSM.16.MT88.4 R140, [R2+0x2080] ;  /* 0x00208000028c783b */ /* 0x000e660000004200 */
        /* <DEDUP_REMOVED lines=11> */
[----:B------:R3:W4:Y:S03]  /*5da0*/  LDSM.16.MT88.4 R208, [R2+0x5880] ;  /* 0x0058800002d0783b */ /* 0x0007260000004200 */
[-C--:B-1----:R-:W-:Y:S08]  /*5db0*/  HMMA.16816.F32.BF16 R4, R132, R140.reuse, R4 ;  /* 0x0000008c8404723c */ /* 0x082ff00000041804 */
[C---:B------:R-:W-:Y:S08]  /*5dc0*/  HMMA.16816.F32.BF16 R8, R144.reuse, R140, R8 ;  /* 0x0000008c9008723c */ /* 0x040ff00000041808 */
[-C--:B------:R-:W-:Y:S04]  /*5dd0*/  HMMA.16816.F32.BF16 R12, R144, R142.reuse, R12 ;  /* 0x0000008e900c723c */ /* 0x080fe8000004180c */
[----:B---3--:R-:W-:Y:S04]  /*5de0*/  IADD3 R2, P1, R250, UR16, RZ ;  /* 0x00000010fa027c10 */ /* 0x008fe8000ff3e0ff */
[C---:B------:R-:W-:Y:S01]  /*5df0*/  HMMA.16816.F32.BF16 R16, R132.reuse, R142, R16 ;  /* 0x0000008e8410723c */ /* 0x040fe20000041810 */
[----:B------:R-:W-:Y:S03]  /*5e00*/  LDSM.16.MT88.4 R140, [R228+0x18080] ;  /* 0x01808000e48c783b */ /* 0x000fe60000004200 */
[----:B------:R-:W-:Y:S04]  /*5e10*/  LEA.HI.X.SX32 R3, R3, R249, 0x1, P1 ;  /* 0x000000f903037211 */ /* 0x000fe800008f0eff */
[-C--:B------:R-:W-:Y:S08]  /*5e20*/  HMMA.16816.F32.BF16 R20, R132, R148.reuse, R20 ;  /* 0x000000948414723c */ /* 0x080ff00000041814 */
[C---:B------:R-:W-:Y:S08]  /*5e30*/  HMMA.16816.F32.BF16 R24, R144.reuse, R148, R24 ;  /* 0x000000949018723c */ /* 0x040ff00000041818 */
[-C--:B------:R-:W-:Y:S08]  /*5e40*/  HMMA.16816.F32.BF16 R76, R144, R150.reuse, R76 ;  /* 0x00000096904c723c */ /* 0x080ff0000004184c */
        /* <DEDUP_REMOVED lines=15> */
[-C--:B----4-:R-:W-:Y:S03]  /*5f40*/  HMMA.16816.F32.BF16 R20, R136, R208.reuse, R20 ;  /* 0x000000d08814723c */ /* 0x090fe60000041814 */
        /* <DEDUP_REMOVED lines=149> */
.L_x_902:
        /* <DEDUP_REMOVED lines=160> */
.L_x_907:
        /* <DEDUP_REMOVED lines=8> */
[----:B------:R-:W-:Y:S01]  /*7320*/  USEL UR13, UR13, URZ, !UP1 ;  /* 0x0000003f0d0d7287 */ /* 0x000fe2000c800000 */
[----:B------:R-:W-:Y:S01]  /*7330*/  IMAD.IADD R54, R233, 0x1, -R54 ;  /* 0x00000001e9367824 */ /* 0x000fe200078e0a36 */
[----:B------:R-:W-:Y:S01]  /*7340*/  USEL UR7, UR7, 0x60, UP0 ;  /* 0x0000006007077887 */ /* 0x000fe20008000000 */
[----:B------:R-:W-:Y:S01]  /*7350*/  IMAD.SHL.U32 R0, R2, 0x40, RZ ;  /* 0x0000004002007824 */ /* 0x000fe200078e00ff */
[----:B------:R-:W-:Y:S01]  /*7360*/  LOP3.LUT R3, R3, 0xfffffe00, RZ, 0xc0, !PT ;  /* 0xfffffe0003037812 */ /* 0x000fe200078ec0ff */
[----:B------:R-:W-:Y:S01]  /*7370*/  USEL UR6, UR6, URZ, !UP1 ;  /* 0x0000003f06067287 */ /* 0x000fe2000c800000 */
[----:B------:R-:W-:Y:S01]  /*7380*/  SHF.R.S32.HI R4, RZ, 0x1f, R54 ;  /* 0x0000001fff047819 */ /* 0x000fe20000011436 */
[----:B------:R-:W-:Y:S01]  /*7390*/  ULDC.64 UR4, c[0x0][0x340] ;  /* 0x0000d00000047ab9 */ /* 0x000fe20000000a00 */
[----:B------:R-:W-:Y:S01]  /*73a0*/  LOP3.LUT R0, R0, 0x1c0, RZ, 0xc0, !PT ;  /* 0x000001c000007812 */ /* 0x000fe200078ec0ff */
[----:B------:R-:W-:Y:S01]  /*73b0*/  UIMAD UR4, UR6, UR4, URZ ;  /* 0x00000004060472a4 */ /* 0x000fe2000f8e023f */
[----:B------:R-:W-:Y:S01]  /*73c0*/  LEA.HI R4, R4, R54, RZ, 0x3 ;  /* 0x0000003604047211 */ /* 0x000fe200078f18ff */
[----:B------:R-:W-:Y:S01]  /*73d0*/  IMAD.SHL.U32 R54, R54, 0x8, RZ ;  /* 0x0000000836367824 */ /* 0x000fe200078e00ff */
[----:B------:R-:W-:Y:S01]  /*73e0*/  IADD3 R58, P0, R2, UR8, RZ ;  /* 0x00000008023a7c10 */ /* 0x000fe2000ff1e0ff */
[----:B------:R-:W-:Y:S01]  /*73f0*/  UIMAD UR4, UR13, UR5, UR4 ;  /* 0x000000050d0472a4 */ /* 0x000fe2000f8e0204 */
[----:B------:R-:W-:Y:S01]  /*7400*/  SHF.R.S32.HI R4, RZ, 0x3, R4 ;  /* 0x00000003ff047819 */ /* 0x000fe20000011404 */
[----:B------:R-:W-:Y:S01]  /*7410*/  BSSY B0, `(.L_x_908) ;  /* 0x000002a000007945 */ /* 0x000fe20003800000 */
[----:B------:R-:W-:-:S02]  /*7420*/  LOP3.LUT R5, R0, 0x38, R54, 0xf8, !PT ;  /* 0x0000003800057812 */ /* 0x000fc400078ef836 */
[----:B------:R-:W-:Y:S01]  /*7430*/  SHF.R.U32.HI R0, RZ, 0x3, R0 ;  /* 0x00000003ff007819 */ /* 0x000fe20000011600 */
[----:B------:R-:W-:Y:S01]  /*7440*/  IMAD R3, R4, 0x1800, R3 ;  /* 0x0000180004037824 */ /* 0x000fe200078e0203 */
[--C-:B------:R-:W-:Y:S01]  /*7450*/  SHF.R.S32.HI R55, RZ, 0x1f, R54.reuse ;  /* 0x0000001fff377819 */ /* 0x100fe20000011436 */
[----:B------:R-:W-:Y:S01]  /*7460*/  IMAD.U32 R4, RZ, RZ, UR14 ;  /* 0x0000000eff047e24 */ /* 0x000fe2000f8e00ff */
[----:B------:R-:W-:Y:S02]  /*7470*/  LOP3.LUT R0, R5, R0, RZ, 0x3c, !PT ;  /* 0x0000000005007212 */ /* 0x000fe400078e3cff */
[----:B------:R-:W-:Y:S01]  /*7480*/  ISETP.GE.AND P5, PT, R2, UR7, PT ;  /* 0x0000000702007c0c */ /* 0x000fe2000bfa6270 */
[----:B------:R-:W-:Y:S01]  /*7490*/  IMAD.WIDE.U32 R56, R236, c[0x0][0x338], R54 ;  /* 0x0000ce00ec387a25 */ /* 0x000fe200078e0036 */
[----:B------:R-:W-:Y:S02]  /*74a0*/  LEA.HI.X.SX32 R59, R2, UR9, 0x1, P0 ;  /* 0x00000009023b7c11 */ /* 0x000fe400080f0eff */
[----:B------:R-:W-:Y:S01]  /*74b0*/  ISETP.GE.OR P0, PT, R54, c[0x0][0x324], P5 ;  /* 0x0000c90036007a0c */ /* 0x000fe20002f06670 */
[----:B------:R-:W-:Y:S01]  /*74c0*/  IMAD.IADD R0, R3, 0x1, R0 ;  /* 0x0000000103007824 */ /* 0x000fe200078e0200 */
[----:B------:R-:W-:Y:S01]  /*74d0*/  SHF.R.S32.HI R3, RZ, 0x1f, R236 ;  /* 0x0000001fff037819 */ /* 0x000fe200000114ec */
[----:B------:R-:W-:-:S04]  /*74e0*/  IMAD.WIDE R58, R4, 0x60, R58 ;  /* 0x00000060043a7825 */ /* 0x000fc800078e023a */
[----:B------:R-:W-:Y:S02]  /*74f0*/  IMAD.SHL.U32 R5, R0, 0x2, RZ ;  /* 0x0000000200057824 */ /* 0x000fe400078e00ff */
[----:B------:R-:W-:-:S03]  /*7500*/  IMAD R0, R3, c[0x0][0x338], RZ ;  /* 0x0000ce0003007a24 */ /* 0x000fc600078e02ff */
[----:B------:R1:W2:Y:S01]  /*7510*/  LDS.128 R48, [R5+0x6880] ;  /* 0x0068800005307984 */ /* 0x0002a20000000c00 */
[----:B------:R-:W-:-:S03]  /*7520*/  IMAD R0, R236, c[0x0][0x33c], R0 ;  /* 0x0000cf00ec007a24 */ /* 0x000fc600078e0200 */
[----:B------:R1:W3:Y:S01]  /*7530*/  LDS.128 R44, [R5+0x7080] ;  /* 0x00708000052c7984 */ /* 0x0002e20000000c00 */
[----:B------:R-:W-:Y:S02]  /*7540*/  IMAD.IADD R57, R57, 0x1, R0 ;  /* 0x0000000139397824 */ /* 0x000fe400078e0200 */
[----:B------:R-:W-:Y:S01]  /*7550*/  IMAD.U32 R0, RZ, RZ, UR13 ;  /* 0x0000000dff007e24 */ /* 0x000fe2000f8e00ff */
[----:B------:R1:W4:Y:S03]  /*7560*/  LDS.128 R40, [R5+0x7880] ;  /* 0x0078800005287984 */ /* 0x0003260000000c00 */
[----:B------:R-:W-:Y:S01]  /*7570*/  IMAD.WIDE.U32 R56, R0, c[0x0][0x340], R56 ;  /* 0x0000d00000387a25 */ /* 0x000fe200078e0038 */
[----:B------:R1:W1:Y:S04]  /*7580*/  LDS.128 R36, [R5+0x8080] ;  /* 0x0080800005247984 */ /* 0x0002680000000c00 */
[----:B------:R1:W1:Y:S01]  /*7590*/  LDS.128 R32, [R5+0x8880] ;  /* 0x0088800005207984 */ /* 0x0002620000000c00 */
[----:B------:R-:W-:-:S03]  /*75a0*/  IADD3 R61, R57, UR4, RZ ;  /* 0x00000004393d7c10 */ /* 0x000fc6000fffe0ff */
[----:B------:R1:W1:Y:S04]  /*75b0*/  LDS.128 R28, [R5+0x80] ;  /* 0x00008000051c7984 */ /* 0x0002680000000c00 */
        /* <DEDUP_REMOVED lines=15> */
.L_x_909:
[----:B--2---:R-:W-:Y:S05]  /*76b0*/  BSYNC B0 ;  /* 0x0000000000007941 */ /* 0x004fea0003800000 */
.L_x_908:
        /* <DEDUP_REMOVED lines=16> */
.L_x_911:
[----:B------:R-:W-:Y:S05]  /*77c0*/  BSYNC B0 ;  /* 0x0000000000007941 */ /* 0x000fea0003800000 */
.L_x_910:
[----:B------:R-:W-:Y:S01]  /*77d0*/  IADD3 R4, R2, 0x20, RZ ;  /* 0x0000002002047810 */ /* 0x000fe20007ffe0ff */
        /* <DEDUP_REMOVED lines=14> */
[----:B---3--:R1:W-:Y:S02]  /*78c0*/  STG.E.128 [R48.64], R44 ;  /* 0x0000002c30007986 */ /* 0x0083e4000c101d12 */
.L_x_913:
[----:B------:R-:W-:Y:S05]  /*78d0*/  BSYNC B0 ;  /* 0x0000000000007941 */ /* 0x000fea0003800000 */
.L_x_912:
        /* <DEDUP_REMOVED lines=11> */
[----:B-1-3--:R-:W-:-:S03]  /*7990*/  LEA R44, P0, R6, c[0x0][0x318], 0x1 ;  /* 0x0000c600062c7a11 */ /* 0x00afc600078008ff */
[----:B------:R-:W-:-:S05]  /*79a0*/  IMAD R4, R5, c[0x0][0x334], R4 ;  /* 0x0000cd0005047a24 */ /* 0x000fca00078e0204 */
[----:B------:R-:W-:-:S04]  /*79b0*/  IADD3 R4, R7, R4, RZ ;  /* 0x0000000407047210 */ /* 0x000fc80007ffe0ff */
[----:B------:R-:W-:-:S05]  /*79c0*/  LEA.HI.X R45, R6, c[0x0][0x31c], R4, 0x1, P0 ;  /* 0x0000c700062d7a11 */ /* 0x000fca00000f0c04 */
[----:B----4-:R1:W-:Y:S02]  /*79d0*/  STG.E.128 [R44.64], R40 ;  /* 0x000000282c007986 */ /* 0x0103e4000c101d12 */
.L_x_915:
[----:B------:R-:W-:Y:S05]  /*79e0*/  BSYNC B0 ;  /* 0x0000000000007941 */ /* 0x000fea0003800000 */
.L_x_914:
        /* <DEDUP_REMOVED lines=16> */
.L_x_917:
[----:B------:R-:W-:Y:S05]  /*7af0*/  BSYNC B0 ;  /* 0x0000000000007941 */ /* 0x000fea0003800000 */
.L_x_916:
        /* <DEDUP_REMOVED lines=16> */
.L_x_919:
[----:B------:R-:W-:Y:S05]  /*7c00*/  BSYNC B0 ;  /* 0x0000000000007941 */ /* 0x000fea0003800000 */
.L_x_918:
        /* <DEDUP_REMOVED lines=20> */
.L_x_921:
[----:B------:R-:W-:Y:S05]  /*7d50*/  BSYNC B0 ;  /* 0x0000000000007941 */ /* 0x000fea0003800000 */
.L_x_920:
        /* <DEDUP_REMOVED lines=14> */
.L_x_923:
[----:B------:R-:W-:Y:S05]  /*7e40*/  BSYNC B0 ;  /* 0x0000000000007941 */ /* 0x000fea0003800000 */
.L_x_922:
        /* <DEDUP_REMOVED lines=14> */
.L_x_925:
[----:B------:R-:W-:Y:S05]  /*7f30*/  BSYNC B0 ;  /* 0x0000000000007941 */ /* 0x000fea0003800000 */
.L_x_924:
        /* <DEDUP_REMOVED lines=14> */
.L_x_927:
[----:B------:R-:W-:Y:S05]  /*8020*/  BSYNC B0 ;  /* 0x0000000000007941 */ /* 0x000fea0003800000 */
.L_x_926:
        /* <DEDUP_REMOVED lines=14> */
.L_x_929:
[----:B------:R-:W-:Y:S05]  /*8110*/  BSYNC B0 ;  /* 0x0000000000007941 */ /* 0x000fea0003800000 */
.L_x_928:
        /* <DEDUP_REMOVED lines=14> */
.L_x_906:
        /* <DEDUP_REMOVED lines=34> */
.L_x_930:
[----:B------:R-:W-:Y:S01]  /*8420*/  SHF.R.S32.HI R3, RZ, 0x1f, R233 ;  /* 0x0000001fff037819 */ /* 0x000fe200000114e9 */
[----:B------:R-:W-:Y:S01]  /*8430*/  UIMAD UR7, UR14, -0x60, UR7 ;  /* 0xffffffa00e0778a4 */ /* 0x000fe2000f8e0207 */
[----:B------:R-:W-:Y:S01]  /*8440*/  SHF.R.S32.HI R2, RZ, 0x1f, R236 ;  /* 0x0000001fff027819 */ /* 0x000fe200000114ec */
[----:B------:R-:W-:Y:S01]  /*8450*/  USHF.R.S32.HI UR6, URZ, 0x1f, UR13 ;  /* 0x0000001f3f067899 */ /* 0x000fe2000801140d */
[----:B------:R-:W-:Y:S01]  /*8460*/  LEA.HI R3, R3, R233, RZ, 0x4 ;  /* 0x000000e903037211 */ /* 0x000fe200078f20ff */
[----:B------:R-:W-:Y:S01]  /*8470*/  USEL UR13, UR13, URZ, !UP1 ;  /* 0x0000003f0d0d7287 */ /* 0x000fe2000c800000 */
[----:B------:R-:W-:Y:S01]  /*8480*/  IMAD.U32 R8, RZ, RZ, UR14 ;  /* 0x0000000eff087e24 */ /* 0x000fe2000f8e00ff */
[----:B------:R-:W-:Y:S01]  /*8490*/  USEL UR6, UR6, URZ, !UP1 ;  /* 0x0000003f06067287 */ /* 0x000fe2000c800000 */
[----:B------:R-:W-:Y:S01]  /*84a0*/  LOP3.LUT R12, R3, 0x1ffffff0, RZ, 0xc0, !PT ;  /* 0x1ffffff0030c7812 */ /* 0x000fe200078ec0ff */
[----:B------:R-:W-:Y:S01]  /*84b0*/  IMAD R6, R2, c[0x0][0x308], RZ ;  /* 0x0000c20002067a24 */ /* 0x000fe200078e02ff */
[----:B------:R-:W-:Y:S01]  /*84c0*/  SHF.R.S32.HI R3, RZ, 0x4, R3 ;  /* 0x00000004ff037819 */ /* 0x000fe20000011403 */
[----:B------:R-:W-:Y:S01]  /*84d0*/  ULDC.64 UR4, c[0x0][0x310] ;  /* 0x0000c40000047ab9 */ /* 0x000fe20000000a00 */
[----:B------:R-:W-:Y:S01]  /*84e0*/  IMAD.U32 R0, RZ, RZ, UR13 ;  /* 0x0000000dff007e24 */ /* 0x000fe2000f8e00ff */
[----:B------:R-:W-:Y:S01]  /*84f0*/  UIMAD UR4, UR6, UR4, URZ ;  /* 0x00000004060472a4 */ /* 0x000fe2000f8e023f */
[----:B------:R-:W-:Y:S01]  /*8500*/  IMAD.IADD R12, R233, 0x1, -R12 ;  /* 0x00000001e90c7824 */ /* 0x000fe200078e0a0c */
[----:B------:R-:W-:Y:S01]  /*8510*/  ISETP.GE.AND P5, PT, R3, UR7, PT ;  /* 0x0000000703007c0c */ /* 0x000fe2000bfa6270 */
[----:B------:R-:W-:Y:S01]  /*8520*/  IMAD R6, R236, c[0x0][0x30c], R6 ;  /* 0x0000c300ec067a24 */ /* 0x000fe200078e0206 */
[----:B------:R-:W-:Y:S01]  /*8530*/  UIMAD UR4, UR13, UR5, UR4 ;  /* 0x000000050d0472a4 */ /* 0x000fe2000f8e0204 */
[----:B------:R-:W-:Y:S01]  /*8540*/  IMAD.SHL.U32 R12, R12, 0x8, RZ ;  /* 0x000000080c0c7824 */ /* 0x000fe200078e00ff */
[----:B------:R-:W-:Y:S04]  /*8550*/  BSSY B0, `(.L_x_931) ;  /* 0x0000014000007945 */ /* 0x000fe80003800000 */
[----:B------:R-:W-:-:S05]  /*8560*/  SHF.R.S32.HI R13, RZ, 0x1f, R12 ;  /* 0x0000001fff0d7819 */ /* 0x000fca000001140c */
[----:B------:R-:W-:-:S04]  /*8570*/  IMAD.WIDE.U32 R4, R236, c[0x0][0x308], R12 ;  /* 0x0000c200ec047a25 */ /* 0x000fc800078e000c */
[----:B------:R-:W-:Y:S02]  /*8580*/  IMAD.IADD R7, R5, 0x1, R6 ;  /* 0x0000000105077824 */ /* 0x000fe400078e0206 */
[----:B------:R-:W-:Y:S01]  /*8590*/  IMAD.MOV.U32 R6, RZ, RZ, R4 ;  /* 0x000000ffff067224 */ /* 0x000fe200078e0004 */
[----:B------:R-:W-:-:S03]  /*85a0*/  IADD3 R4, P0, R3, UR8, RZ ;  /* 0x0000000803047c10 */ /* 0x000fc6000ff1e0ff */
[----:B------:R-:W-:Y:S01]  /*85b0*/  IMAD.WIDE.U32 R6, R0, c[0x0][0x310], R6 ;  /* 0x0000c40000067a25 */ /* 0x000fe200078e0006 */
[----:B------:R-:W-:Y:S02]  /*85c0*/  LEA.HI.X.SX32 R5, R3, UR9, 0x1, P0 ;  /* 0x0000000903057c11 */ /* 0x000fe400080f0eff */
[----:B------:R-:W-:Y:S02]  /*85d0*/  ISETP.GE.OR P0, PT, R12, c[0x0][0x2f4], P5 ;  /* 0x0000bd000c007a0c */ /* 0x000fe40002f06670 */
[----:B------:R-:W-:Y:S01]  /*85e0*/  IADD3 R11, R7, UR4, RZ ;  /* 0x00000004070b7c10 */ /* 0x000fe2000fffe0ff */
[----:B------:R-:W-:-:S10]  /*85f0*/  IMAD.WIDE R8, R8, 0x60, R4 ;  /* 0x0000006008087825 */ /* 0x000fd400078e0204 */
        /* <DEDUP_REMOVED lines=9> */
.L_x_932:
[----:B------:R-:W-:Y:S05]  /*8690*/  BSYNC B0 ;  /* 0x0000000000007941 */ /* 0x000fea0003800000 */
.L_x_931:
        /* <DEDUP_REMOVED lines=16> */
.L_x_934:
[----:B------:R-:W-:Y:S05]  /*87a0*/  BSYNC B0 ;  /* 0x0000000000007941 */ /* 0x000fea0003800000 */
.L_x_933:
        /* <DEDUP_REMOVED lines=16> */
.L_x_936:
[----:B------:R-:W-:Y:S05]  /*88b0*/  BSYNC B0 ;  /* 0x0000000000007941 */ /* 0x000fea0003800000 */
.L_x_935:
        /* <DEDUP_REMOVED lines=16> */
.L_x_938:
[----:B------:R-:W-:Y:S05]  /*89c0*/  BSYNC B0 ;  /* 0x0000000000007941 */ /* 0x000fea0003800000 */
.L_x_937:
        /* <DEDUP_REMOVED lines=16> */
.L_x_940:
[----:B------:R-:W-:Y:S05]  /*8ad0*/  BSYNC B0 ;  /* 0x0000000000007941 */ /* 0x000fea0003800000 */
.L_x_939:
[----:B------:R-:W-:Y:S01]  /*8ae0*/  IADD3 R3, R3, 0x50, RZ ;  /* 0x0000005003037810 */ /* 0x000fe20007ffe0ff */
[----:B------:R-:W-:Y:S03]  /*8af0*/  BSSY B0, `(.L_x_941) ;  /* 0x000000e000007945 */ /* 0x000fe60003800000 */
[----:B------:R-:W-:-:S04]  /*8b00*/  ISETP.GE.AND P0, PT, R3, UR7, PT ;  /* 0x0000000703007c0c */ /* 0x000fc8000bf06270 */
        /* <DEDUP_REMOVED lines=12> */
.L_x_942:
[----:B------:R-:W-:Y:S05]  /*8bd0*/  BSYNC B0 ;  /* 0x0000000000007941 */ /* 0x000fea0003800000 */
.L_x_941:
        /* <DEDUP_REMOVED lines=20> */
.L_x_944:
[----:B------:R-:W-:Y:S05]  /*8d20*/  BSYNC B0 ;  /* 0x0000000000007941 */ /* 0x000fea0003800000 */
.L_x_943:
        /* <DEDUP_REMOVED lines=14> */
.L_x_946:
[----:B------:R-:W-:Y:S05]  /*8e10*/  BSYNC B0 ;  /* 0x0000000000007941 */ /* 0x000fea0003800000 */
.L_x_945:
        /* <DEDUP_REMOVED lines=14> */
.L_x_948:
[----:B------:R-:W-:Y:S05]  /*8f00*/  BSYNC B0 ;  /* 0x0000000000007941 */ /* 0x000fea0003800000 */
.L_x_947:
        /* <DEDUP_REMOVED lines=14> */
.L_x_950:
[----:B------:R-:W-:Y:S05]  /*8ff0*/  BSYNC B0 ;  /* 0x0000000000007941 */ /* 0x000fea0003800000 */
.L_x_949:
        /* <DEDUP_REMOVED lines=14> */
.L_x_952:
[----:B------:R-:W-:Y:S05]  /*90e0*/  BSYNC B0 ;  /* 0x0000000000007941 */ /* 0x000fea0003800000 */
.L_x_951:
        /* <DEDUP_REMOVED lines=14> */
.L_x_953:
        /* <DEDUP_REMOVED lines=11> */
.L_x_2311:


//--------------------- .text._ZN7cutlass13device_kernelIN5flash19enable_sm80_to_sm89INS1_16FlashAttnBwdSm80INS1_25CollectiveMainloopBwdSm80ILi2ELi1EN4cute5tupleIJNS5_1CILi64EEENS7_ILi96EEENS7_ILi128EEEEEENS_10bfloat16_tEfNS_4arch4Sm80ELb1ELb0ELb1ELb1ELb0ELb0ELb0ELb0ELi2ELi2ELi2ELi2ELb1EEENS1_24CollectiveEpilogueBwdGQAISB_fSE_Li256ELb1ELb0EEENS1_25SingleTileBwdLPTSchedulerILb1ELi96ELb0EEEEEEEEEvNT_6ParamsE --------------------------
	.section	.text._ZN7cutlass13device_kernelIN5flash19enable_sm80_to_sm89INS1_16FlashAttnBwdSm80INS1_25CollectiveMainloopBwdSm80ILi2ELi1EN4cute5tupleIJNS5_1CILi64EEENS7_ILi96EEENS7_ILi128EEEEEENS_10bfloat16_tEfNS_4arch4Sm80ELb1ELb0ELb1ELb1ELb0ELb0ELb0ELb0ELi2ELi2ELi2ELi2ELb1EEENS1_24CollectiveEpilogueBwdGQAISB_fSE_Li256ELb1ELb0EEENS1_25SingleTileBwdLPTSchedulerILb1ELi96ELb0EEEEEEEEEvNT_6ParamsE,"ax",@progbits
	.sectioninfo	@"SHI_REGISTERS=255"
	.align	128
.text._ZN7cutlass13device_kernelIN5flash19enable_sm80_to_sm89INS1_16FlashAttnBwdSm80INS1_25CollectiveMainloopBwdSm80ILi2ELi1EN4cute5tupleIJNS5_1CILi64EEENS7_ILi96EEENS7_ILi128EEEEEENS_10bfloat16_tEfNS_4arch4Sm80ELb1ELb0ELb1ELb1ELb0ELb0ELb0ELb0ELi2ELi2ELi2ELi2ELb1EEENS1_24CollectiveEpilogueBwdGQAISB_fSE_Li256ELb1ELb0EEENS1_25SingleTileBwdLPTSchedulerILb1ELi96ELb0EEEEEEEEEvNT_6ParamsE:
        .type           _ZN7cutlass13device_kernelIN5flash19enable_sm80_to_sm89INS1_16FlashAttnBwdSm80INS1_25CollectiveMainloopBwdSm80ILi2ELi1EN4cute5tupleIJNS5_1CILi64EEENS7_ILi96EEENS7_ILi128EEEEEENS_10bfloat16_tEfNS_4arch4Sm80ELb1ELb0ELb1ELb1ELb0ELb0ELb0ELb0ELi2ELi2ELi2ELi2ELb1EEENS1_24CollectiveEpilogueBwdGQAISB_fSE_Li256ELb1ELb0EEENS1_25SingleTileBwdLPTSchedulerILb1ELi96ELb0EEEEEEEEEvNT_6ParamsE,@function
        .size           _ZN7cutlass13device_kernelIN5flash19enable_sm80_to_sm89INS1_16FlashAttnBwdSm80INS1_25CollectiveMainloopBwdSm80ILi2ELi1EN4cute5tupleIJNS5_1CILi64EEENS7_ILi96EEENS7_ILi128EEEEEENS_10bfloat16_tEfNS_4arch4Sm80ELb1ELb0ELb1ELb1ELb0ELb0ELb0ELb0ELi2ELi2ELi2ELi2ELb1EEENS1_24CollectiveEpilogueBwdGQAISB_fSE_Li256ELb1ELb0EEENS1_25SingleTileBwdLPTSchedulerILb1ELi96ELb0EEEEEEEEEvNT_6ParamsE,(.L_x_2312 - _ZN7cutlass13device_kernelIN5flash19enable_sm80_to_sm89INS1_16FlashAttnBwdSm80INS1_25CollectiveMainloopBwdSm80ILi2ELi1EN4cute5tupleIJNS5_1CILi64EEENS7_ILi96EEENS7_ILi128EEEEEENS_10bfloat16_tEfNS_4arch4Sm80ELb1ELb0ELb1ELb1ELb0ELb0ELb0ELb0ELi2ELi2ELi2ELi2ELb1EEENS1_24CollectiveEpilogueBwdGQAISB_fSE_Li256ELb1ELb0EEENS1_25SingleTileBwdLPTSchedulerILb1ELi96ELb0EEEEEEEEEvNT_6ParamsE)
        .other          _ZN7cutlass13device_kernelIN5flash19enable_sm80_to_sm89INS1_16FlashAttnBwdSm80INS1_25CollectiveMainloopBwdSm80ILi2ELi1EN4cute5tupleIJNS5_1CILi64EEENS7_ILi96EEENS7_ILi128EEEEEENS_10bfloat16_tEfNS_4arch4Sm80ELb1ELb0ELb1ELb1ELb0ELb0ELb0ELb0ELi2ELi2ELi2ELi2ELb1EEENS1_24CollectiveEpilogueBwdGQAISB_fSE_Li256ELb1ELb0EEENS1_25SingleTileBwdLPTSchedulerILb1ELi96ELb0EEEEEEEEEvNT_6ParamsE,@"STO_CUDA_ENTRY STV_DEFAULT"
_ZN7cutlass13device_kernelIN5flash19enable_sm80_to_sm89INS1_16FlashAttnBwdSm80INS1_25CollectiveMainloopBwdSm80ILi2ELi1EN4cute5tupleIJNS5_1CILi64EEENS7_ILi96EEENS7_ILi128EEEEEENS_10bfloat16_tEfNS_4arch4Sm80ELb1ELb0ELb1ELb1ELb0ELb0ELb0ELb0ELi2ELi2ELi2ELi2ELb1EEENS1_24CollectiveEpilogueBwdGQAISB_fSE_Li256ELb1ELb0EEENS1_25SingleTileBwdLPTSchedulerILb1ELi96ELb0EEEEEEEEEvNT_6ParamsE:
        /* <DEDUP_REMOVED lines=31> */
.L_x_955:
        /* <DEDUP_REMOVED lines=8> */
.L_x_956:
        /* <DEDUP_REMOVED lines=8> */
[----:B------:R-:W-:Y:S02]  /*02f0*/  UMOV UR7, UR5 ;  /* 0x0000000500077c82 */ /* 0x000fe40008000000 */
        /* <DEDUP_REMOVED lines=12> */
.L_x_957:
        /* <DEDUP_REMOVED lines=14> */
.L_x_959:
[----:B------:R-:W-:Y:S02]  /*04a0*/  ULDC UR4, c[0x0][0x3dc] ;  /* 0x0000f70000047ab9 */ /* 0x000fe40000000800 */
.L_x_958:
[----:B------:R-:W-:-:S04]  /*04b0*/  UIADD3 UR4, UR4, 0x5f, URZ ;  /* 0x0000005f04047890 */ /* 0x000fc8000fffe03f */
[----:B------:R-:W-:-:S04]  /*04c0*/  UIMAD.WIDE UR4, UR4, 0x2aaaaaab, URZ ;  /* 0x2aaaaaab040478a5 */ /* 0x000fc8000f8e023f */
[----:B------:R-:W-:-:S04]  /*04d0*/  USHF.R.U32.HI UR4, URZ, 0x1f, UR5 ;  /* 0x0000001f3f047899 */ /* 0x000fc80008011605 */
[----:B------:R-:W-:-:S04]  /*04e0*/  ULEA.HI.SX32 UR4, UR5, UR4, 0x1c ;  /* 0x0000000405047291 */ /* 0x000fc8000f8fe23f */
[----:B------:R-:W-:-:S04]  /*04f0*/  UISETP.GE.AND UP0, UPT, UR14, UR4, UPT ;  /* 0x000000040e00728c */ /* 0x000fc8000bf06270 */
[----:B------:R-:W-:-:S06]  /*0500*/  USEL UR7, UR7, 0xffffffff, !UP0 ;  /* 0xffffffff07077887 */ /* 0x000fcc000c000000 */
[----:B------:R-:W-:Y:S01]  /*0510*/  MOV R236, UR7 ;  /* 0x0000000700ec7c02 */ /* 0x000fe20008000f00 */
[----:B------:R-:W-:Y:S05]  /*0520*/  BRA `(.L_x_960) ;  /* 0x0000049000007947 */ /* 0x000fea0003800000 */
.L_x_954:
        /* <DEDUP_REMOVED lines=22> */
.L_x_961:
        /* <DEDUP_REMOVED lines=8> */
.L_x_962:
        /* <DEDUP_REMOVED lines=21> */
.L_x_963:
        /* <DEDUP_REMOVED lines=14> */
.L_x_965:
[----:B------:R-:W-:Y:S02]  /*0940*/  ULDC UR4, c[0x0][0x3dc] ;  /* 0x0000f70000047ab9 */ /* 0x000fe40000000800 */
.L_x_964:
[----:B------:R-:W-:-:S04]  /*0950*/  UIADD3 UR4, UR4, 0x5f, URZ ;  /* 0x0000005f04047890 */ /* 0x000fc8000fffe03f */
[----:B------:R-:W-:-:S04]  /*0960*/  UIMAD.WIDE UR4, UR4, 0x2aaaaaab, URZ ;  /* 0x2aaaaaab040478a5 */ /* 0x000fc8000f8e023f */
[----:B------:R-:W-:-:S04]  /*0970*/  USHF.R.U32.HI UR4, URZ, 0x1f, UR5 ;  /* 0x0000001f3f047899 */ /* 0x000fc80008011605 */
[----:B------:R-:W-:-:S04]  /*0980*/  ULEA.HI.SX32 UR4, UR5, UR4, 0x1c ;  /* 0x0000000405047291 */ /* 0x000fc8000f8fe23f */
[----:B------:R-:W-:-:S04]  /*0990*/  UISETP.GE.AND UP0, UPT, UR14, UR4, UPT ;  /* 0x000000040e00728c */ /* 0x000fc8000bf06270 */
[----:B------:R-:W-:-:S06]  /*09a0*/  USEL UR7, UR7, 0xffffffff, !UP0 ;  /* 0xffffffff07077887 */ /* 0x000fcc000c000000 */
[----:B------:R-:W-:-:S04]  /*09b0*/  MOV R236, UR7 ;  /* 0x0000000700ec7c02 */ /* 0x000fc80008000f00 */
.L_x_960:
[----:B------:R-:W-:-:S13]  /*09c0*/  ISETP.GE.AND P0, PT, R236, RZ, PT ;  /* 0x000000ffec00720c */ /* 0x000fda0003f06270 */
[----:B------:R-:W-:Y:S05]  /*09d0*/  @!P0 EXIT ;  /* 0x000000000000894d */ /* 0x000fea0003800000 */
[----:B------:R-:W-:Y:S01]  /*09e0*/  ISETP.NE.U32.AND P3, PT, RZ, c[0x0][0x2c8], PT ;  /* 0x0000b200ff007a0c */ /* 0x000fe20003f65070 */
[----:B------:R-:W-:Y:S01]  /*09f0*/  IMAD.MOV.U32 R6, RZ, RZ, 0x4 ;  /* 0x00000004ff067424 */ /* 0x000fe200078e00ff */
[----:B------:R-:W-:Y:S02]  /*0a00*/  ISETP.NE.U32.AND P0, PT, RZ, c[0x0][0x2d8], PT ;  /* 0x0000b600ff007a0c */ /* 0x000fe40003f05070 */
[----:B------:R-:W-:Y:S01]  /*0a10*/  ISETP.NE.AND.EX P3, PT, RZ, c[0x0][0x2cc], PT, P3 ;  /* 0x0000b300ff007a0c */ /* 0x000fe20003f65330 */
[----:B------:R-:W-:Y:S01]  /*0a20*/  IMAD.WIDE R12, R236, R6, c[0x0][0x2c8] ;  /* 0x0000b200ec0c7625 */ /* 0x000fe200078e0206 */
[----:B------:R-:W-:Y:S02]  /*0a30*/  ISETP.NE.AND.EX P0, PT, RZ, c[0x0][0x2dc], PT, P0 ;  /* 0x0000b700ff007a0c */ /* 0x000fe40003f05300 */
[----:B------:R-:W-:-:S04]  /*0a40*/  ISETP.NE.U32.AND P2, PT, RZ, c[0x0][0x2d0], PT ;  /* 0x0000b400ff007a0c */ /* 0x000fc80003f45070 */
[----:B------:R-:W-:-:S05]  /*0a50*/  ISETP.NE.AND.EX P2, PT, RZ, c[0x0][0x2d4], PT, P2 ;  /* 0x0000b500ff007a0c */ /* 0x000fca0003f45320 */
[----:B------:R-:W2:Y:S02]  /*0a60*/  @P3 LDG.E R0, [R12.64] ;  /* 0x000000100c003981 */ /* 0x000ea4000c1e1900 */
[CC--:B------:R-:W-:Y:S02]  /*0a70*/  @P0 IMAD.WIDE R2, R236.reuse, R6.reuse, c[0x0][0x2d8] ;  /* 0x0000b600ec020625 */ /* 0x0c0fe400078e0206 */
[----:B------:R-:W3:Y:S02]  /*0a80*/  @P3 LDG.E R9, [R12.64] ;  /* 0x000000100c093981 */ /* 0x000ee4000c1e1900 */
[C---:B------:R-:W-:Y:S02]  /*0a90*/  IMAD.WIDE R10, R236.reuse, R6, c[0x0][0x2d0] ;  /* 0x0000b400ec0a7625 */ /* 0x040fe400078e0206 */
[----:B------:R-:W4:Y:S04]  /*0aa0*/  @P0 LDG.E R2, [R2.64] ;  /* 0x0000001002020981 */ /* 0x000f28000c1e1900 */
[----:B------:R-:W5:Y:S01]  /*0ab0*/  @P2 LDG.E R8, [R10.64] ;  /* 0x000000100a082981 */ /* 0x000f62000c1e1900 */
[----:B------:R-:W-:Y:S01]  /*0ac0*/  ULDC UR12, c[0x0][0x168] ;  /* 0x00005a00000c7ab9 */ /* 0x000fe20000000800 */
[----:B------:R-:W-:Y:S01]  /*0ad0*/  CS2R R4, SRZ ;  /* 0x0000000000047805 */ /* 0x000fe2000001ff00 */
[----:B------:R-:W-:Y:S01]  /*0ae0*/  ULDC UR18, c[0x0][0x198] ;  /* 0x0000660000127ab9 */ /* 0x000fe20000000800 */
[----:B--2---:R-:W-:-:S05]  /*0af0*/  @P3 IMAD R0, R236, 0x40, R0 ;  /* 0x00000040ec003824 */ /* 0x004fca00078e0200 */
[----:B------:R-:W-:Y:S01]  /*0b00*/  @P3 SHF.R.S32.HI R7, RZ, 0x1f, R0 ;  /* 0x0000001fff073819 */ /* 0x000fe20000011400 */
[----:B----4-:R1:W2:Y:S03]  /*0b10*/  @P0 R2UR UR12, R2 ;  /* 0x00000000020c03c2 */ /* 0x0102a600000e0000 */
[----:B------:R-:W-:Y:S01]  /*0b20*/  @P3 LEA.HI R7, R7, R0, RZ, 0x6 ;  /* 0x0000000007073211 */ /* 0x000fe200078f30ff */
[----:B------:R-:W-:Y:S01]  /*0b30*/  IMAD.MOV.U32 R0, RZ, RZ, RZ ;  /* 0x000000ffff007224 */ /* 0x000fe200078e00ff */
[--C-:B-----5:R-:W-:Y:S01]  /*0b40*/  @P2 SHF.R.S32.HI R5, RZ, 0x1f, R8.reuse ;  /* 0x0000001fff052819 */ /* 0x120fe20000011408 */
[----:B------:R-:W-:Y:S01]  /*0b50*/  @P2 IMAD.MOV.U32 R4, RZ, RZ, R8 ;  /* 0x000000ffff042224 */ /* 0x000fe200078e0008 */
[----:B------:R-:W-:Y:S01]  /*0b60*/  @P3 LOP3.LUT R0, R7, 0xffffffc0, RZ, 0xc0, !PT ;  /* 0xffffffc007003812 */ /* 0x000fe200078ec0ff */
[----:B-1----:R-:W-:Y:S02]  /*0b70*/  CS2R R2, SRZ ;  /* 0x0000000000027805 */ /* 0x002fe4000001ff00 */
[--C-:B---3--:R-:W-:Y:S01]  /*0b80*/  @P3 SHF.R.S32.HI R3, RZ, 0x1f, R9.reuse ;  /* 0x0000001fff033819 */ /* 0x108fe20000011409 */
[----:B------:R-:W-:Y:S01]  /*0b90*/  @P3 IMAD.MOV.U32 R2, RZ, RZ, R9 ;  /* 0x000000ffff023224 */ /* 0x000fe200078e0009 */
[----:B--2---:R-:W-:Y:S05]  /*0ba0*/  @P0 BRA `(.L_x_966) ;  /* 0x0000006000000947 */ /* 0x004fea0003800000 */
[----:B------:R-:W-:Y:S05]  /*0bb0*/  @!P3 BRA `(.L_x_966) ;  /* 0x000000500000b947 */ /* 0x000fea0003800000 */
[----:B------:R-:W2:Y:S04]  /*0bc0*/  LDG.E R8, [R12.64] ;  /* 0x000000100c087981 */ /* 0x000ea8000c1e1900 */
[----:B------:R-:W3:Y:S01]  /*0bd0*/  LDG.E R7, [R12.64+0x4] ;  /* 0x000004100c077981 */ /* 0x000ee2000c1e1900 */
[----:B--2---:R-:W1:Y:S08]  /*0be0*/  R2UR UR12, R8 ;  /* 0x00000000080c73c2 */ /* 0x004e7000000e0000 */
[----:B---3--:R-:W1:Y:S02]  /*0bf0*/  R2UR UR4, R7 ;  /* 0x00000000070473c2 */ /* 0x008e6400000e0000 */
[----:B-1----:R-:W-:-:S06]  /*0c00*/  UIADD3 UR12, -UR12, UR4, URZ ;  /* 0x000000040c0c7290 */ /* 0x002fcc000fffe13f */
.L_x_966:
[----:B------:R-:W-:-:S04]  /*0c10*/  ISETP.NE.U32.AND P0, PT, RZ, c[0x0][0x2e0], PT ;  /* 0x0000b800ff007a0c */ /* 0x000fc80003f05070 */
[----:B------:R-:W-:-:S13]  /*0c20*/  ISETP.NE.AND.EX P0, PT, RZ, c[0x0][0x2e4], PT, P0 ;  /* 0x0000b900ff007a0c */ /* 0x000fda0003f05300 */
[----:B------:R-:W-:Y:S05]  /*0c30*/  @!P0 BRA `(.L_x_967) ;  /* 0x0000004000008947 */ /* 0x000fea0003800000 */
[----:B------:R-:W-:-:S06]  /*0c40*/  IMAD.WIDE R6, R236, R6, c[0x0][0x2e0] ;  /* 0x0000b800ec067625 */ /* 0x000fcc00078e0206 */
[----:B------:R-:W2:Y:S02]  /*0c50*/  LDG.E R6, [R6.64] ;  /* 0x0000001006067981 */ /* 0x000ea4000c1e1900 */
[----:B--2---:R1:W2:Y:S02]  /*0c60*/  R2UR UR18, R6 ;  /* 0x00000000061273c2 */ /* 0x0042a400000e0000 */
[----:B-12---:R-:W-:Y:S05]  /*0c70*/  BRA `(.L_x_968) ;  /* 0x0000006000007947 */ /* 0x006fea0003800000 */
.L_x_967:
[----:B------:R-:W-:Y:S05]  /*0c80*/  @!P2 BRA `(.L_x_968) ;  /* 0x000000500000a947 */ /* 0x000fea0003800000 */
[----:B------:R1:W2:Y:S04]  /*0c90*/  LDG.E R6, [R10.64] ;  /* 0x000000100a067981 */ /* 0x0002a8000c1e1900 */
[----:B-1----:R-:W3:Y:S01]  /*0ca0*/  LDG.E R10, [R10.64+0x4] ;  /* 0x000004100a0a7981 */ /* 0x002ee2000c1e1900 */
[----:B--2---:R-:W1:Y:S08]  /*0cb0*/  R2UR UR18, R6 ;  /* 0x00000000061273c2 */ /* 0x004e7000000e0000 */
[----:B---3--:R-:W1:Y:S02]  /*0cc0*/  R2UR UR4, R10 ;  /* 0x000000000a0473c2 */ /* 0x008e6400000e0000 */
[----:B-1----:R-:W-:-:S06]  /*0cd0*/  UIADD3 UR18, -UR18, UR4, URZ ;  /* 0x0000000412127290 */ /* 0x002fcc000fffe13f */
.L_x_968:
        /* <DEDUP_REMOVED lines=66> */
[----:B------:R-:W-:Y:S01]  /*1100*/  IMAD.SHL.U32 R8, R0, 0x80, RZ ;  /* 0x0000008000087824 */ /* 0x000fe200078e00ff */
[----:B------:R-:W-:Y:S01]  /*1110*/  UISETP.NE.AND UP0, UPT, UR4, 0x1, UPT ;  /* 0x000000010400788c */ /* 0x000fe2000bf05270 */
[--C-:B------:R-:W-:Y:S01]  /*1120*/  SHF.R.S32.HI R9, RZ, 0x1f, R233.reuse ;  /* 0x0000001fff097819 */ /* 0x100fe200000114e9 */
[----:B------:R-:W-:Y:S01]  /*1130*/  UIMAD.WIDE.U32 UR8, UR13, UR5, URZ ;  /* 0x000000050d0872a5 */ /* 0x000fe2000f8e003f */
[----:B------:R-:W-:Y:S01]  /*1140*/  IMAD.SHL.U32 R11, R233, 0x4, RZ ;  /* 0x00000004e90b7824 */ /* 0x000fe200078e00ff */
[----:B------:R-:W-:Y:S01]  /*1150*/  SHF.R.S32.HI R10, RZ, 0x1f, R233 ;  /* 0x0000001fff0a7819 */ /* 0x000fe200000114e9 */
[----:B------:R-:W-:Y:S01]  /*1160*/  ULDC UR6, c[0x0][0x250] ;  /* 0x0000940000067ab9 */ /* 0x000fe20000000800 */
[CC--:B------:R-:W-:Y:S01]  /*1170*/  IADD3 R24, P0, R8.reuse, R233.reuse, RZ ;  /* 0x000000e908187210 */ /* 0x0c0fe20007f1e0ff */
[----:B------:R-:W-:Y:S01]  /*1180*/  UMOV UR7, UR13 ;  /* 0x0000000d00077c82 */ /* 0x000fe20008000000 */
[----:B------:R-:W-:Y:S01]  /*1190*/  LEA.HI R6, R9, R233, RZ, 0x3 ;  /* 0x000000e909067211 */ /* 0x000fe200078f18ff */
[----:B------:R-:W-:Y:S01]  /*11a0*/  ULDC.64 UR4, c[0x0][0x1e0] ;  /* 0x0000780000047ab9 */ /* 0x000fe20000000a00 */
[----:B------:R-:W-:Y:S01]  /*11b0*/  SHF.R.S32.HI R7, RZ, 0x1f, R0 ;  /* 0x0000001fff077819 */ /* 0x000fe20000011400 */
[----:B------:R-:W-:Y:S01]  /*11c0*/  @UP0 USHF.R.U32.HI UR7, URZ, UR6, UR9 ;  /* 0x000000063f070299 */ /* 0x000fe20008011609 */
[C---:B------:R-:W-:Y:S01]  /*11d0*/  IADD3 R12, P1, R11.reuse, R0, RZ ;  /* 0x000000000b0c7210 */ /* 0x040fe20007f3e0ff */
[----:B------:R-:W-:Y:S01]  /*11e0*/  IMAD.U32 R18, RZ, RZ, UR13 ;  /* 0x0000000dff127e24 */ /* 0x000fe2000f8e00ff */
[----:B------:R-:W-:Y:S01]  /*11f0*/  LEA.HI.X.SX32 R25, R8, R10, 0x1, P0 ;  /* 0x0000000a08197211 */ /* 0x000fe200000f0eff */
[----:B------:R-:W-:Y:S01]  /*1200*/  USHF.R.S32.HI UR6, URZ, 0x1f, UR7 ;  /* 0x0000001f3f067899 */ /* 0x000fe20008011407 */
[----:B------:R-:W-:Y:S01]  /*1210*/  SHF.R.S32.HI R235, RZ, 0x3, R6 ;  /* 0x00000003ffeb7819 */ /* 0x000fe20000011406 */
[----:B------:R-:W-:Y:S01]  /*1220*/  IMAD.U32 R22, RZ, RZ, UR13 ;  /* 0x0000000dff167e24 */ /* 0x000fe2000f8e00ff */
[----:B------:R-:W-:Y:S01]  /*1230*/  LOP3.LUT R8, R6, 0xfffffff8, RZ, 0xc0, !PT ;  /* 0xfffffff806087812 */ /* 0x000fe200078ec0ff */
[----:B------:R-:W-:Y:S01]  /*1240*/  UIMAD UR4, UR6, UR4, URZ ;  /* 0x00000004060472a4 */ /* 0x000fe2000f8e023f */
[----:B------:R-:W-:Y:S01]  /*1250*/  LEA.HI.X.SX32 R13, R11, R7, 0x1, P1 ;  /* 0x000000070b0d7211 */ /* 0x000fe200008f0eff */
[----:B------:R-:W-:Y:S01]  /*1260*/  IMAD.SHL.U32 R234, R235, 0x40, RZ ;  /* 0x00000040ebea7824 */ /* 0x000fe200078e00ff */
[----:B------:R-:W-:Y:S01]  /*1270*/  SHF.R.S32.HI R7, RZ, 0x1f, R235 ;  /* 0x0000001fff077819 */ /* 0x000fe200000114eb */
[----:B------:R-:W-:Y:S01]  /*1280*/  IMAD.IADD R8, R233, 0x1, -R8 ;  /* 0x00000001e9087824 */ /* 0x000fe200078e0a08 */
[C---:B------:R-:W-:Y:S01]  /*1290*/  IADD3 R0, P1, R235.reuse, R2, RZ ;  /* 0x00000002eb007210 */ /* 0x040fe20007f3e0ff */
[--C-:B------:R-:W-:Y:S01]  /*12a0*/  IMAD.WIDE.U32 R18, R18, c[0x0][0x270], R12.reuse ;  /* 0x00009c0012127a25 */ /* 0x100fe200078e000c */
[C---:B------:R-:W-:Y:S01]  /*12b0*/  IADD3 R10, P0, R235.reuse, R4, RZ ;  /* 0x00000004eb0a7210 */ /* 0x040fe20007f1e0ff */
[----:B------:R-:W-:Y:S01]  /*12c0*/  UIMAD UR8, UR7, UR5, UR4 ;  /* 0x00000005070872a4 */ /* 0x000fe2000f8e0204 */
[----:B------:R-:W-:Y:S01]  /*12d0*/  IADD3 R4, -R235, UR18, RZ ;  /* 0x00000012eb047c10 */ /* 0x000fe2000fffe1ff */
[----:B------:R-:W-:Y:S01]  /*12e0*/  IMAD.WIDE.U32 R22, R22, c[0x0][0x288], R12 ;  /* 0x0000a20016167a25 */ /* 0x000fe200078e000c */
[----:B------:R-:W-:Y:S01]  /*12f0*/  ULDC.64 UR4, c[0x0][0x1b0] ;  /* 0x00006c0000047ab9 */ /* 0x000fe20000000a00 */
[----:B------:R-:W-:Y:S01]  /*1300*/  LOP3.LUT R234, R234, 0x1c0, RZ, 0xc0, !PT ;  /* 0x000001c0eaea7812 */ /* 0x000fe200078ec0ff */
[----:B------:R-:W-:Y:S01]  /*1310*/  UIMAD UR4, UR6, UR4, URZ ;  /* 0x00000004060472a4 */ /* 0x000fe2000f8e023f */
[----:B------:R-:W-:Y:S01]  /*1320*/  IMAD.X R2, R7, 0x1, R3, P1 ;  /* 0x0000000107027824 */ /* 0x000fe200008e0603 */
[----:B------:R-:W-:Y:S01]  /*1330*/  SHF.R.S32.HI R249, RZ, 0x1f, R236 ;  /* 0x0000001ffff97819 */ /* 0x000fe200000114ec */
[----:B------:R-:W-:Y:S01]  /*1340*/  IMAD.SHL.U32 R12, R8, 0x8, RZ ;  /* 0x00000008080c7824 */ /* 0x000fe200078e00ff */
[----:B------:R-:W-:Y:S01]  /*1350*/  UIMAD UR4, UR7, UR5, UR4 ;  /* 0x00000005070472a4 */ /* 0x000fe2000f8e0204 */
[----:B------:R-:W-:Y:S01]  /*1360*/  IMAD.U32 R3, RZ, RZ, UR14 ;  /* 0x0000000eff037e24 */ /* 0x000fe2000f8e00ff */
[----:B------:R-:W-:Y:S01]  /*1370*/  USHF.R.S32.HI UR15, URZ, 0x1f, UR13 ;  /* 0x0000001f3f0f7899 */ /* 0x000fe2000801140d */
[C---:B------:R-:W-:Y:S01]  /*1380*/  IMAD R240, R2.reuse, c[0x0][0x178], RZ ;  /* 0x00005e0002f07a24 */ /* 0x040fe200078e02ff */
[----:B------:R-:W-:Y:S01]  /*1390*/  SHF.R.S32.HI R13, RZ, 0x1f, R12 ;  /* 0x0000001fff0d7819 */ /* 0x000fe2000001140c */
[----:B------:R-:W-:Y:S01]  /*13a0*/  IMAD R3, R3, -0x60, R4 ;  /* 0xffffffa003037824 */ /* 0x000fe200078e0204 */
[----:B------:R-:W-:Y:S01]  /*13b0*/  LEA.HI R4, R9, R233, RZ, 0x6 ;  /* 0x000000e909047211 */ /* 0x000fe200078f30ff */
[----:B------:R-:W-:Y:S01]  /*13c0*/  IMAD R238, R2, c[0x0][0x208], RZ ;  /* 0x0000820002ee7a24 */ /* 0x000fe200078e02ff */
[----:B------:R-:W-:Y:S01]  /*13d0*/  SEL R250, R236, RZ, !P3 ;  /* 0x000000ffecfa7207 */ /* 0x000fe20005800000 */
[----:B------:R-:W-:Y:S01]  /*13e0*/  IMAD.U32 R2, RZ, RZ, UR7 ;  /* 0x00000007ff027e24 */ /* 0x000fe2000f8e00ff */
[----:B------:R-:W-:Y:S01]  /*13f0*/  SHF.R.S32.HI R4, RZ, 0x6, R4 ;  /* 0x00000006ff047819 */ /* 0x000fe20000011404 */
[----:B------:R-:W-:Y:S01]  /*1400*/  IMAD.X R11, R7, 0x1, R5, P0 ;  /* 0x00000001070b7824 */ /* 0x000fe200000e0605 */
[----:B------:R-:W-:Y:S01]  /*1410*/  LOP3.LUT R5, R234, 0x38, R12, 0xf8, !PT ;  /* 0x00000038ea057812 */ /* 0x000fe200078ef80c */
[----:B------:R-:W-:Y:S01]  /*1420*/  IMAD.U32 R14, RZ, RZ, UR14 ;  /* 0x0000000eff0e7e24 */ /* 0x000fe2000f8e00ff */
[----:B------:R-:W-:Y:S01]  /*1430*/  SHF.R.U32.HI R234, RZ, 0x3, R234 ;  /* 0x00000003ffea7819 */ /* 0x000fe200000116ea */
[C---:B------:R-:W-:Y:S01]  /*1440*/  IMAD R240, R0.reuse, c[0x0][0x17c], R240 ;  /* 0x00005f0000f07a24 */ /* 0x040fe200078e02f0 */
[C---:B------:R-:W-:Y:S01]  /*1450*/  SEL R7, R249.reuse, RZ, !P2 ;  /* 0x000000fff9077207 */ /* 0x040fe20005000000 */
[--C-:B------:R-:W-:Y:S01]  /*1460*/  IMAD.WIDE.U32 R16, R0, c[0x0][0x178], R12.reuse ;  /* 0x00005e0000107a25 */ /* 0x100fe200078e000c */
[----:B------:R-:W-:Y:S01]  /*1470*/  SEL R249, R249, RZ, !P3 ;  /* 0x000000fff9f97207 */ /* 0x000fe20005800000 */
[----:B------:R-:W-:Y:S01]  /*1480*/  UMOV UR19, 0x6 ;  /* 0x0000000600137882 */ /* 0x000fe20000000000 */
[----:B------:R-:W-:Y:S01]  /*1490*/  ISETP.GE.AND P6, PT, R12, c[0x0][0x1cc], PT ;  /* 0x000073000c007a0c */ /* 0x000fe20003fc6270 */
[----:B------:R-:W-:Y:S01]  /*14a0*/  IMAD.WIDE.U32 R26, R2, c[0x0][0x1b0], R12 ;  /* 0x00006c00021a7a25 */ /* 0x000fe200078e000c */
[----:B------:R-:W-:Y:S01]  /*14b0*/  USHF.R.S32.HI UR21, URZ, 0x1f, UR11 ;  /* 0x0000001f3f157899 */ /* 0x000fe2000801140b */
[----:B------:R-:W-:Y:S01]  /*14c0*/  SHF.R.S32.HI R252, RZ, 0x1f, R4 ;  /* 0x0000001ffffc7819 */ /* 0x000fe20000011404 */
[----:B------:R-:W-:Y:S01]  /*14d0*/  CS2R R130, SRZ ;  /* 0x0000000000827805 */ /* 0x000fe2000001ff00 */
[----:B------:R-:W-:Y:S01]  /*14e0*/  IMAD.WIDE R14, R14, 0x60, R10 ;  /* 0x000000600e0e7825 */ /* 0x000fe200078e020a */
[----:B------:R-:W-:Y:S01]  /*14f0*/  ISETP.LT.OR P4, PT, R3, 0x21, P6 ;  /* 0x000000210300780c */ /* 0x000fe20003781670 */
[----:B------:R-:W-:Y:S01]  /*1500*/  CS2R R128, SRZ ;  /* 0x0000000000807805 */ /* 0x000fe2000001ff00 */
[----:B------:R-:W-:Y:S01]  /*1510*/  LEA.HI R252, R252, R4, RZ, 0x2 ;  /* 0x00000004fcfc7211 */ /* 0x000fe200078f10ff */
[----:B------:R-:W-:Y:S01]  /*1520*/  IMAD.IADD R241, R17, 0x1, R240 ;  /* 0x0000000111f17824 */ /* 0x000fe200078e02f0 */
[----:B------:R-:W-:Y:S01]  /*1530*/  IADD3 R17, R27, UR4, RZ ;  /* 0x000000041b117c10 */ /* 0x000fe2000fffe0ff */
[----:B------:R-:W-:Y:S01]  /*1540*/  IMAD.SHL.U32 R11, R4, 0x200, RZ ;  /* 0x00000200040b7824 */ /* 0x000fe200078e00ff */
[----:B------:R-:W-:Y:S01]  /*1550*/  ULDC.64 UR4, c[0x0][0x180] ;  /* 0x0000600000047ab9 */ /* 0x000fe20000000a00 */
[C---:B------:R-:W-:Y:S01]  /*1560*/  IMAD R238, R0.reuse, c[0x0][0x20c], R238 ;  /* 0x0000830000ee7a24 */ /* 0x040fe200078e02ee */
[----:B------:R-:W-:Y:S01]  /*1570*/  UIMAD UR4, UR15, UR4, URZ ;  /* 0x000000040f0472a4 */ /* 0x000fe2000f8e023f */
[----:B------:R-:W-:Y:S01]  /*1580*/  IMAD.WIDE.U32 R28, R0, c[0x0][0x208], R12 ;  /* 0x00008200001c7a25 */ /* 0x000fe200078e000c */
[----:B------:R-:W-:Y:S01]  /*1590*/  LOP3.LUT R234, R11, R5, R234, 0xf6, !PT ;  /* 0x000000050bea7212 */ /* 0x000fe200078ef6ea */
[----:B------:R-:W-:Y:S01]  /*15a0*/  CS2R R126, SRZ ;  /* 0x00000000007e7805 */ /* 0x000fe2000001ff00 */
[----:B------:R-:W-:Y:S01]  /*15b0*/  SEL R5, R236, RZ, !P2 ;  /* 0x000000ffec057207 */ /* 0x000fe20005000000 */
[----:B------:R-:W-:Y:S01]  /*15c0*/  IMAD.WIDE.U32 R20, R2, c[0x0][0x1e0], R12 ;  /* 0x0000780002147a25 */ /* 0x000fe200078e000c */
[----:B------:R-:W-:Y:S01]  /*15d0*/  UIMAD UR6, UR13, UR5, UR4 ;  /* 0x000000050d0672a4 */ /* 0x000fe2000f8e0204 */
[----:B------:R-:W-:Y:S01]  /*15e0*/  ISETP.LT.OR P2, PT, R3, 0x1, P6 ;  /* 0x000000010300780c */ /* 0x000fe20003741670 */
[----:B------:R-:W-:Y:S01]  /*15f0*/  CS2R R124, SRZ ;  /* 0x00000000007c7805 */ /* 0x000fe2000001ff00 */
[----:B------:R-:W-:Y:S01]  /*1600*/  IMAD.MOV.U32 R240, RZ, RZ, R16 ;  /* 0x000000fffff07224 */ /* 0x000fe200078e0010 */
[----:B------:R-:W-:Y:S01]  /*1610*/  IADD3 R21, R21, UR8, RZ ;  /* 0x0000000815157c10 */ /* 0x000fe2000fffe0ff */
[----:B------:R-:W-:Y:S01]  /*1620*/  IMAD.U32 R2, RZ, RZ, UR13 ;  /* 0x0000000dff027e24 */ /* 0x000fe2000f8e00ff */
[----:B------:R-:W-:Y:S01]  /*1630*/  ULDC.64 UR4, c[0x0][0x210] ;  /* 0x0000840000047ab9 */ /* 0x000fe20000000a00 */
[----:B------:R-:W-:Y:S01]  /*1640*/  IMAD.IADD R239, R29, 0x1, R238 ;  /* 0x000000011def7824 */ /* 0x000fe200078e02ee */
[----:B------:R-:W-:Y:S01]  /*1650*/  UIMAD UR4, UR15, UR4, URZ ;  /* 0x000000040f0472a4 */ /* 0x000fe2000f8e023f */
[----:B------:R-:W-:Y:S01]  /*1660*/  IMAD.MOV.U32 R238, RZ, RZ, R28 ;  /* 0x000000ffffee7224 */ /* 0x000fe200078e001c */
[----:B------:R-:W-:Y:S01]  /*1670*/  ULDC.64 UR8, c[0x0][0x208] ;  /* 0x0000820000087ab9 */ /* 0x000fe20000000a00 */
[----:B------:R-:W-:Y:S01]  /*1680*/  IMAD.U32 R0, RZ, RZ, UR13 ;  /* 0x0000000dff007e24 */ /* 0x000fe2000f8e00ff */
[----:B------:R-:W-:Y:S01]  /*1690*/  UIMAD UR4, UR13, UR5, UR4 ;  /* 0x000000050d0472a4 */ /* 0x000fe2000f8e0204 */
[----:B------:R-:W-:Y:S01]  /*16a0*/  IMAD.WIDE.U32 R240, R2, c[0x0][0x180], R240 ;  /* 0x0000600002f07a25 */ /* 0x000fe200078e00f0 */
[----:B------:R-:W-:Y:S01]  /*16b0*/  ISETP.LT.OR P6, PT, R3, 0x41, P6 ;  /* 0x000000410300780c */ /* 0x000fe200037c1670 */
[----:B------:R-:W-:Y:S01]  /*16c0*/  CS2R R122, SRZ ;  /* 0x00000000007a7805 */ /* 0x000fe2000001ff00 */
[----:B------:R-:W-:Y:S01]  /*16d0*/  LOP3.LUT R252, R252, 0x1ffffffc, RZ, 0xc0, !PT ;  /* 0x1ffffffcfcfc7812 */ /* 0x000fe200078ec0ff */
[----:B------:R-:W-:Y:S01]  /*16e0*/  IMAD R2, R7, c[0x0][0x1e8], RZ ;  /* 0x00007a0007027a24 */ /* 0x000fe200078e02ff */
[----:B------:R-:W-:Y:S01]  /*16f0*/  IADD3 R241, R241, UR6, RZ ;  /* 0x00000006f1f17c10 */ /* 0x000fe2000fffe0ff */
[----:B------:R-:W-:Y:S01]  /*1700*/  IMAD.WIDE.U32 R238, R0, c[0x0][0x210], R238 ;  /* 0x0000840000ee7a25 */ /* 0x000fe200078e00ee */
[----:B------:R-:W-:Y:S01]  /*1710*/  ULDC.64 UR6, c[0x0][0x1a8] ;  /* 0x00006a0000067ab9 */ /* 0x000fe20000000a00 */
[----:B------:R-:W-:Y:S01]  /*1720*/  CS2R R120, SRZ ;  /* 0x0000000000787805 */ /* 0x000fe2000001ff00 */
[----:B------:R-:W-:Y:S01]  /*1730*/  USHF.L.U32 UR23, UR6, 0x6, URZ ;  /* 0x0000000606177899 */ /* 0x000fe2000800063f */
[----:B------:R-:W-:Y:S01]  /*1740*/  IMAD.MOV.U32 R16, RZ, RZ, R26 ;  /* 0x000000ffff107224 */ /* 0x000fe200078e001a */
[----:B------:R-:W-:Y:S01]  /*1750*/  IADD3 R239, R239, UR4, RZ ;  /* 0x00000004efef7c10 */ /* 0x000fe2000fffe0ff */
[----:B------:R-:W-:Y:S01]  /*1760*/  IMAD R0, R7, c[0x0][0x1b8], RZ ;  /* 0x00006e0007007a24 */ /* 0x000fe200078e02ff */
[----:B------:R-:W-:Y:S01]  /*1770*/  ULDC.64 UR4, c[0x0][0x1d8] ;  /* 0x0000760000047ab9 */ /* 0x000fe20000000a00 */
[C---:B------:R-:W-:Y:S01]  /*1780*/  IMAD R2, R5.reuse, c[0x0][0x1ec], R2 ;  /* 0x00007b0005027a24 */ /* 0x040fe200078e0202 */
[----:B------:R-:W-:Y:S01]  /*1790*/  IADD3 R7, R12, 0x40, RZ ;  /* 0x000000400c077810 */ /* 0x000fe20007ffe0ff */
[C---:B------:R-:W-:Y:S01]  /*17a0*/  IMAD.WIDE.U32 R20, R5.reuse, c[0x0][0x1e8], R20 ;  /* 0x00007a0005147a25 */ /* 0x040fe200078e0014 */
[----:B------:R-:W-:Y:S01]  /*17b0*/  USHF.L.U64.HI UR20, UR4, UR19, UR5 ;  /* 0x0000001304147299 */ /* 0x000fe20008010205 */
[----:B------:R-:W-:Y:S01]  /*17c0*/  CS2R R118, SRZ ;  /* 0x0000000000767805 */ /* 0x000fe2000001ff00 */
[----:B------:R-:W-:Y:S01]  /*17d0*/  USHF.L.U32 UR22, UR4, 0x6, URZ ;  /* 0x0000000604167899 */ /* 0x000fe2000800063f */
[C---:B------:R-:W-:Y:S01]  /*17e0*/  IMAD R0, R5.reuse, c[0x0][0x1bc], R0 ;  /* 0x00006f0005007a24 */ /* 0x040fe200078e0200 */
[----:B------:R-:W-:Y:S01]  /*17f0*/  USHF.L.U32 UR5, UR8, 0x6, URZ ;  /* 0x0000000608057899 */ /* 0x000fe2000800063f */
[----:B------:R-:W-:Y:S01]  /*1800*/  IMAD.WIDE.U32 R16, R5, c[0x0][0x1b8], R16 ;  /* 0x00006e0005107a25 */ /* 0x000fe200078e0010 */
[----:B------:R-:W-:Y:S01]  /*1810*/  ISETP.GE.AND P5, PT, R7, c[0x0][0x1cc], PT ;  /* 0x0000730007007a0c */ /* 0x000fe20003fa6270 */
[----:B------:R-:W-:Y:S01]  /*1820*/  USHF.L.U64.HI UR4, UR8, UR19, UR9 ;  /* 0x0000001308047299 */ /* 0x000fe20008010209 */
[----:B------:R-:W-:Y:S01]  /*1830*/  CS2R R116, SRZ ;  /* 0x0000000000747805 */ /* 0x000fe2000001ff00 */
[----:B------:R-:W-:Y:S01]  /*1840*/  IMAD.IADD R21, R21, 0x1, R2 ;  /* 0x0000000115157824 */ /* 0x000fe200078e0202 */
[----:B------:R-:W-:Y:S01]  /*1850*/  ISETP.LT.OR P1, PT, R3, 0x1, P5 ;  /* 0x000000010300780c */ /* 0x000fe20002f21670 */
[----:B------:R-:W-:Y:S01]  /*1860*/  IMAD R2, R15, c[0x0][0x1d8], RZ ;  /* 0x000076000f027a24 */ /* 0x000fe200078e02ff */
[----:B------:R-:W-:Y:S01]  /*1870*/  UIMAD UR4, UR4, UR11, URZ ;  /* 0x0000000b040472a4 */ /* 0x000fe2000f8e023f */
[----:B------:R-:W-:Y:S01]  /*1880*/  IMAD.IADD R27, R17, 0x1, R0 ;  /* 0x00000001111b7824 */ /* 0x000fe200078e0200 */
[C---:B------:R-:W-:Y:S01]  /*1890*/  ISETP.LT.OR P3, PT, R3.reuse, 0x21, P5 ;  /* 0x000000210300780c */ /* 0x040fe20002f61670 */
[C---:B------:R-:W-:Y:S01]  /*18a0*/  IMAD R0, R14.reuse, c[0x0][0x1dc], R2 ;  /* 0x000077000e007a24 */ /* 0x040fe200078e0202 */
[----:B------:R-:W-:Y:S01]  /*18b0*/  UIMAD UR4, UR21, UR5, UR4 ;  /* 0x00000005150472a4 */ /* 0x000fe2000f8e0204 */
[----:B------:R-:W-:Y:S01]  /*18c0*/  IMAD.WIDE.U32 R20, R14, c[0x0][0x1d8], R20 ;  /* 0x000076000e147a25 */ /* 0x000fe200078e0014 */
[----:B------:R-:W-:Y:S01]  /*18d0*/  ISETP.LT.OR P5, PT, R3, 0x41, P5 ;  /* 0x000000410300780c */ /* 0x000fe20002fa1670 */
[----:B------:R-:W-:Y:S01]  /*18e0*/  USHF.L.U64.HI UR7, UR6, UR19, UR7 ;  /* 0x0000001306077299 */ /* 0x000fe20008010207 */
[----:B------:R-:W-:Y:S01]  /*18f0*/  CS2R R114, SRZ ;  /* 0x0000000000727805 */ /* 0x000fe2000001ff00 */
[----:B------:R-:W-:Y:S01]  /*1900*/  IMAD R2, R15, c[0x0][0x1a8], RZ ;  /* 0x00006a000f027a24 */ /* 0x000fe200078e02ff */
[----:B------:R-:W-:Y:S01]  /*1910*/  USHF.L.U32 UR19, UR11, 0x6, URZ ;  /* 0x000000060b137899 */ /* 0x000fe2000800063f */
[----:B------:R-:W-:Y:S01]  /*1920*/  IMAD.MOV.U32 R26, RZ, RZ, R16 ;  /* 0x000000ffff1a7224 */ /* 0x000fe200078e0010 */
[----:B------:R-:W-:Y:S01]  /*1930*/  LEA R16, P0, R20, c[0x0][0x1c0], 0x1 ;  /* 0x0000700014107a11 */ /* 0x000fe200078008ff */
[----:B------:R-:W-:Y:S01]  /*1940*/  IMAD R244, R249, c[0x0][0x218], RZ ;  /* 0x00008600f9f47a24 */ /* 0x000fe200078e02ff */
[----:B------:R-:W-:Y:S01]  /*1950*/  CS2R R112, SRZ ;  /* 0x0000000000707805 */ /* 0x000fe2000001ff00 */
[----:B------:R-:W-:Y:S01]  /*1960*/  IMAD.IADD R0, R21, 0x1, R0 ;  /* 0x0000000115007824 */ /* 0x000fe200078e0200 */
[----:B------:R-:W-:Y:S01]  /*1970*/  CS2R R110, SRZ ;  /* 0x00000000006e7805 */ /* 0x000fe2000001ff00 */
[C---:B------:R-:W-:Y:S01]  /*1980*/  IMAD R2, R14.reuse, c[0x0][0x1ac], R2 ;  /* 0x00006b000e027a24 */ /* 0x040fe200078e0202 */
[----:B------:R-:W-:Y:S01]  /*1990*/  CS2R R108, SRZ ;  /* 0x00000000006c7805 */ /* 0x000fe2000001ff00 */
[----:B------:R-:W-:Y:S01]  /*19a0*/  IMAD.WIDE.U32 R14, R14, c[0x0][0x1a8], R26 ;  /* 0x00006a000e0e7a25 */ /* 0x000fe200078e001a */
[----:B------:R-:W-:Y:S01]  /*19b0*/  LEA.HI.X R17, R20, c[0x0][0x1c4], R0, 0x1, P0 ;  /* 0x0000710014117a11 */ /* 0x000fe200000f0c00 */
[----:B------:R-:W-:Y:S01]  /*19c0*/  CS2R R106, SRZ ;  /* 0x00000000006a7805 */ /* 0x000fe2000001ff00 */
[----:B------:R-:W-:Y:S01]  /*19d0*/  CS2R R104, SRZ ;  /* 0x0000000000687805 */ /* 0x000fe2000001ff00 */
[----:B------:R-:W-:Y:S01]  /*19e0*/  IMAD R244, R250, c[0x0][0x21c], R244 ;  /* 0x00008700faf47a24 */ /* 0x000fe200078e02f4 */
[----:B------:R-:W-:Y:S01]  /*19f0*/  LEA R20, P0, R14, c[0x0][0x190], 0x1 ;  /* 0x000064000e147a11 */ /* 0x000fe200078008ff */
        /* <DEDUP_REMOVED lines=8> */
[----:B------:R-:W-:Y:S01]  /*1a80*/  IMAD.U32 R0, RZ, RZ, UR5 ;  /* 0x00000005ff007e24 */ /* 0x000fe2000f8e00ff */
[----:B------:R-:W-:Y:S01]  /*1a90*/  LEA.HI.X R21, R14, c[0x0][0x194], R2, 0x1, P0 ;  /* 0x000065000e157a11 */ /* 0x000fe200000f0c02 */
[----:B------:R-:W-:Y:S01]  /*1aa0*/  IMAD.MOV.U32 R244, RZ, RZ, R238 ;  /* 0x000000fffff47224 */ /* 0x000fe200078e00ee */
[----:B------:R-:W-:Y:S01]  /*1ab0*/  IADD3 R28, P0, R16, UR22, RZ ;  /* 0x00000016101c7c10 */ /* 0x000fe2000ff1e0ff */
[----:B------:R-:W-:Y:S01]  /*1ac0*/  IMAD.SHL.U32 R234, R234, 0x2, RZ ;  /* 0x00000002eaea7824 */ /* 0x000fe200078e00ff */
[----:B------:R-:W-:Y:S01]  /*1ad0*/  CS2R R92, SRZ ;  /* 0x00000000005c7805 */ /* 0x000fe2000001ff00 */
[----:B------:R-:W-:Y:S01]  /*1ae0*/  IMAD.WIDE.U32 R26, R0, UR11, R244 ;  /* 0x0000000b001a7c25 */ /* 0x000fe2000f8e00f4 */
[----:B------:R-:W-:Y:S01]  /*1af0*/  IADD3.X R29, R17, UR20, RZ, P0, !PT ;  /* 0x00000014111d7c10 */ /* 0x000fe200087fe4ff */
[----:B------:R-:W-:Y:S01]  /*1b00*/  CS2R R90, SRZ ;  /* 0x00000000005a7805 */ /* 0x000fe2000001ff00 */
[----:B------:R-:W-:Y:S01]  /*1b10*/  @!PT LDS RZ, [RZ] ;  /* 0x00000000fffff984 */ /* 0x000fe20000000800 */
[----:B------:R-:W-:Y:S01]  /*1b20*/  @!PT LDS RZ, [RZ] ;  /* 0x00000000fffff984 */ /* 0x000fe20000000800 */
[----:B------:R-:W-:Y:S01]  /*1b30*/  @!PT LDS RZ, [RZ] ;  /* 0x00000000fffff984 */ /* 0x000fe20000000800 */
[----:B------:R1:W-:Y:S01]  /*1b40*/  LDGSTS.E.BYPASS.LTC128B.128 [R234+0x6080], [R16.64], !P2 ;  /* 0x0608000010ea7fae */ /* 0x0003e2000d101d50 */
[----:B------:R-:W-:Y:S01]  /*1b50*/  IMAD.U32 R0, RZ, RZ, UR22 ;  /* 0x00000016ff007e24 */ /* 0x000fe2000f8e00ff */
[----:B------:R-:W-:Y:S01]  /*1b60*/  IADD3 R2, R27, UR4, RZ ;  /* 0x000000041b027c10 */ /* 0x000fe2000fffe0ff */
[----:B------:R-:W-:Y:S01]  /*1b70*/  ULDC.64 UR4, c[0x0][0x178] ;  /* 0x00005e0000047ab9 */ /* 0x000fe20000000a00 */
[C---:B------:R-:W-:Y:S01]  /*1b80*/  LEA R14, P0, R26.reuse, c[0x0][0x1f0], 0x1 ;  /* 0x00007c001a0e7a11 */ /* 0x040fe200078008ff */
[----:B------:R1:W-:Y:S01]  /*1b90*/  LDGSTS.E.BYPASS.LTC128B.128 [R234+0x9080], [R16.64+0x80], !P1 ;  /* 0x0908008010ea7fae */ /* 0x0003e2000c901d50 */
[----:B------:R-:W-:Y:S01]  /*1ba0*/  UIMAD UR21, UR21, UR4, URZ ;  /* 0x00000004151572a4 */ /* 0x000fe2000f8e023f */
[----:B------:R-:W-:Y:S01]  /*1bb0*/  IMAD R232, R249, c[0x0][0x188], RZ ;  /* 0x00006200f9e87a24 */ /* 0x000fe200078e02ff */
[----:B------:R-:W-:Y:S01]  /*1bc0*/  LEA.HI.X R15, R26, c[0x0][0x1f4], R2, 0x1, P0 ;  /* 0x00007d001a0f7a11 */ /* 0x000fe200000f0c02 */
[----:B------:R2:W-:Y:S01]  /*1bd0*/  LDGSTS.E.BYPASS.LTC128B.128 [R234+0x7080], [R28.64], !P4 ;  /* 0x070800001cea7fae */ /* 0x0005e2000e101d50 */
[----:B------:R-:W-:Y:S01]  /*1be0*/  IADD3 R26, P0, R28, UR22, RZ ;  /* 0x000000161c1a7c10 */ /* 0x000fe2000ff1e0ff */
[----:B------:R-:W-:Y:S01]  /*1bf0*/  UIMAD.WIDE.U32 UR24, UR11, UR4, URZ ;  /* 0x000000040b1872a5 */ /* 0x000fe2000f8e003f */
[----:B------:R-:W-:Y:S01]  /*1c00*/  IMAD.U32 R2, RZ, RZ, UR23 ;  /* 0x00000017ff027e24 */ /* 0x000fe2000f8e00ff */
[----:B------:R-:W-:Y:S01]  /*1c10*/  UIMAD UR21, UR11, UR5, UR21 ;  /* 0x000000050b1572a4 */ /* 0x000fe2000f8e0215 */
[----:B------:R-:W-:Y:S01]  /*1c20*/  IADD3.X R27, R29, UR20, RZ, P0, !PT ;  /* 0x000000141d1b7c10 */ /* 0x000fe200087fe4ff */
[C---:B------:R-:W-:Y:S01]  /*1c30*/  IMAD R232, R250.reuse, c[0x0][0x18c], R232 ;  /* 0x00006300fae87a24 */ /* 0x040fe200078e02e8 */
[----:B------:R-:W-:Y:S01]  /*1c40*/  CS2R R88, SRZ ;  /* 0x0000000000587805 */ /* 0x000fe2000001ff00 */
[----:B------:R-:W-:Y:S01]  /*1c50*/  UIADD3 UR21, UR25, UR21, URZ ;  /* 0x0000001519157290 */ /* 0x000fe2000fffe03f */
[----:B------:R-:W-:Y:S01]  /*1c60*/  IMAD.WIDE.U32 R240, R250, c[0x0][0x188], R240 ;  /* 0x00006200faf07a25 */ /* 0x000fe200078e00f0 */
[----:B------:R-:W-:Y:S01]  /*1c70*/  CS2R R86, SRZ ;  /* 0x0000000000567805 */ /* 0x000fe2000001ff00 */
[----:B------:R-:W-:Y:S01]  /*1c80*/  CS2R R84, SRZ ;  /* 0x0000000000547805 */ /* 0x000fe2000001ff00 */
[----:B------:R-:W-:Y:S01]  /*1c90*/  CS2R R74, SRZ ;  /* 0x00000000004a7805 */ /* 0x000fe2000001ff00 */
[----:B------:R-:W-:Y:S01]  /*1ca0*/  IMAD.IADD R232, R241, 0x1, R232 ;  /* 0x00000001f1e87824 */ /* 0x000fe200078e02e8 */
[----:B------:R-:W-:Y:S01]  /*1cb0*/  CS2R R72, SRZ ;  /* 0x0000000000487805 */ /* 0x000fe2000001ff00 */
[----:B------:R-:W-:Y:S01]  /*1cc0*/  IMAD.SHL.U32 R229, R8, 0x40, RZ ;  /* 0x0000004008e57824 */ /* 0x000fe200078e00ff */
[----:B------:R-:W-:Y:S01]  /*1cd0*/  CS2R R70, SRZ ;  /* 0x0000000000467805 */ /* 0x000fe2000001ff00 */
[----:B------:R-:W-:Y:S01]  /*1ce0*/  IMAD.MOV.U32 R206, RZ, RZ, 0x20 ;  /* 0x00000020ffce7424 */ /* 0x000fe200078e00ff */
[----:B------:R-:W-:Y:S01]  /*1cf0*/  CS2R R68, SRZ ;  /* 0x0000000000447805 */ /* 0x000fe2000001ff00 */
[----:B------:R-:W-:Y:S01]  /*1d00*/  IMAD.MOV.U32 R217, RZ, RZ, 0x40 ;  /* 0x00000040ffd97424 */ /* 0x000fe200078e00ff */
[----:B------:R-:W-:Y:S01]  /*1d10*/  LOP3.LUT R229, R229, 0x1c0, RZ, 0xc0, !PT ;  /* 0x000001c0e5e57812 */ /* 0x000fe200078ec0ff */
[----:B------:R-:W-:Y:S01]  /*1d20*/  IMAD.U32 R13, RZ, RZ, UR19 ;  /* 0x00000013ff0d7e24 */ /* 0x000fe2000f8e00ff */
[----:B------:R-:W-:Y:S01]  /*1d30*/  CS2R R66, SRZ ;  /* 0x0000000000427805 */ /* 0x000fe2000001ff00 */
[----:B-1----:R-:W-:Y:S01]  /*1d40*/  IADD3 R16, P2, P1, R0, 0x80, R16 ;  /* 0x0000008000107810 */ /* 0x002fe2000795e010 */
[----:B------:R-:W-:Y:S01]  /*1d50*/  IMAD.U32 R0, RZ, RZ, UR21 ;  /* 0x00000015ff007e24 */ /* 0x000fe2000f8e00ff */
[----:B------:R-:W-:Y:S01]  /*1d60*/  LOP3.LUT R10, R229, 0x8, R6, 0xf8, !PT ;  /* 0x00000008e50a7812 */ /* 0x000fe200078ef806 */
[----:B------:R-:W-:Y:S01]  /*1d70*/  IMAD R242, R249, c[0x0][0x278], RZ ;  /* 0x00009e00f9f27a24 */ /* 0x000fe200078e02ff */
[----:B------:R-:W-:Y:S01]  /*1d80*/  IADD3.X R17, RZ, UR20, R17, P2, P1 ;  /* 0x00000014ff117c10 */ /* 0x000fe200097e2411 */
[----:B--2---:R-:W-:Y:S01]  /*1d90*/  IMAD.U32 R28, RZ, RZ, UR24 ;  /* 0x00000018ff1c7e24 */ /* 0x004fe2000f8e00ff */
[----:B------:R-:W-:Y:S01]  /*1da0*/  ISETP.GE.AND P2, PT, R7, c[0x0][0x19c], PT ;  /* 0x0000670007007a0c */ /* 0x000fe20003f46270 */
[----:B------:R-:W-:Y:S01]  /*1db0*/  UMOV UR20, 0x5 ;  /* 0x0000000500147882 */ /* 0x000fe20000000000 */
[----:B------:R-:W-:Y:S01]  /*1dc0*/  IADD3 R30, P1, P0, R2, 0x80, R20 ;  /* 0x00000080021e7810 */ /* 0x000fe2000783e014 */
[----:B------:R1:W-:Y:S01]  /*1dd0*/  LDGSTS.E.BYPASS.LTC128B.128 [R234+0xa080], [R16.64], !P3 ;  /* 0x0a08000010ea7fae */ /* 0x0003e2000d901d50 */
[C---:B------:R-:W-:Y:S01]  /*1de0*/  ISETP.LT.OR P4, PT, R3.reuse, 0x1, P2 ;  /* 0x000000010300780c */ /* 0x040fe20001781670 */
[----:B------:R-:W-:Y:S01]  /*1df0*/  USHF.L.U64.HI UR9, UR8, UR20, UR9 ;  /* 0x0000001408097299 */ /* 0x000fe20008010209 */
[----:B------:R-:W-:Y:S01]  /*1e00*/  IADD3.X R31, RZ, UR7, R21, P1, P0 ;  /* 0x00000007ff1f7c10 */ /* 0x000fe20008fe0415 */
[----:B------:R2:W-:Y:S01]  /*1e10*/  LDGSTS.E.BYPASS.LTC128B.128 [R234+0x8080], [R26.64], !P6 ;  /* 0x080800001aea7fae */ /* 0x0005e2000f101d50 */
[----:B------:R-:W-:Y:S01]  /*1e20*/  ISETP.GE.AND P6, PT, R12, c[0x0][0x19c], PT ;  /* 0x000067000c007a0c */ /* 0x000fe20003fc6270 */
[----:B------:R-:W-:Y:S01]  /*1e30*/  USHF.L.U32 UR8, UR8, 0x5, URZ ;  /* 0x0000000508087899 */ /* 0x000fe2000800063f */
[C---:B------:R-:W-:Y:S01]  /*1e40*/  ISETP.LT.OR P1, PT, R3.reuse, 0x21, P2 ;  /* 0x000000210300780c */ /* 0x040fe20001721670 */
[----:B------:R2:W-:Y:S01]  /*1e50*/  LDGSTS.E.BYPASS.LTC128B.128 [R234+0xb080], [R26.64+0x80], !P5 ;  /* 0x0b0800801aea7fae */ /* 0x0005e2000e901d50 */
[C---:B------:R-:W-:Y:S01]  /*1e60*/  ISETP.LT.OR P5, PT, R3.reuse, 0x1, P6 ;  /* 0x000000010300780c */ /* 0x040fe200037a1670 */
[----:B------:R-:W-:Y:S01]  /*1e70*/  IMAD R242, R250, c[0x0][0x27c], R242 ;  /* 0x00009f00faf27a24 */ /* 0x000fe200078e02f2 */
[C---:B------:R-:W-:Y:S01]  /*1e80*/  LEA R2, P0, R28.reuse, R240, 0x6 ;  /* 0x000000f01c027211 */ /* 0x040fe200078030ff */
[----:B------:R-:W0:Y:S01]  /*1e90*/  LDGDEPBAR ;  /* 0x00000000000079af */ /* 0x000e220000000000 */
[----:B------:R-:W-:Y:S01]  /*1ea0*/  ISETP.LT.OR P2, PT, R3, 0x41, P2 ;  /* 0x000000410300780c */ /* 0x000fe20001741670 */
[C---:B------:R-:W-:Y:S01]  /*1eb0*/  IMAD R237, R249.reuse, c[0x0][0x290], RZ ;  /* 0x0000a400f9ed7a24 */ /* 0x040fe200078e02ff */
[----:B------:R-:W-:Y:S01]  /*1ec0*/  LEA.HI.X R0, R28, R232, R0, 0x6, P0 ;  /* 0x000000e81c007211 */ /* 0x000fe200000f3400 */
[----:B------:R-:W-:Y:S01]  /*1ed0*/  IMAD R249, R249, c[0x0][0x240], RZ ;  /* 0x00009000f9f97a24 */ /* 0x000fe200078e02ff */
[----:B------:R-:W-:Y:S01]  /*1ee0*/  SHF.R.U32.HI R229, RZ, 0x3, R229 ;  /* 0x00000003ffe57819 */ /* 0x000fe200000116e5 */
[----:B------:R-:W-:Y:S01]  /*1ef0*/  IMAD.U32 R29, RZ, RZ, UR25 ;  /* 0x00000019ff1d7e24 */ /* 0x000fe2000f8e00ff */
[----:B------:R-:W-:Y:S01]  /*1f00*/  CS2R R64, SRZ ;  /* 0x0000000000407805 */ /* 0x000fe2000001ff00 */
[C---:B------:R-:W-:Y:S01]  /*1f10*/  IMAD R237, R250.reuse, c[0x0][0x294], R237 ;  /* 0x0000a500faed7a24 */ /* 0x040fe200078e02ed */
[----:B------:R-:W-:Y:S01]  /*1f20*/  LOP3.LUT R229, R11, R10, R229, 0xf6, !PT ;  /* 0x0000000a0be57212 */ /* 0x000fe200078ef6e5 */
[----:B------:R3:W-:Y:S01]  /*1f30*/  LDGSTS.E.BYPASS.LTC128B.128 [R234+0x80], [R20.64], !P5 ;  /* 0x0008000014ea7fae */ /* 0x0007e2000e901d50 */
[----:B------:R-:W-:Y:S01]  /*1f40*/  IADD3 R10, -R235, UR12, -R13 ;  /* 0x0000000ceb0a7c10 */ /* 0x000fe2000fffe90d */
[----:B------:R-:W-:Y:S01]  /*1f50*/  IMAD R249, R250, c[0x0][0x244], R249 ;  /* 0x00009100faf97a24 */ /* 0x000fe200078e02f9 */
[----:B------:R-:W-:Y:S01]  /*1f60*/  ISETP.GE.AND P5, PT, R12, c[0x0][0x1fc], PT ;  /* 0x00007f000c007a0c */ /* 0x000fe20003fa6270 */
[----:B------:R3:W-:Y:S01]  /*1f70*/  LDGSTS.E.BYPASS.LTC128B.128 [R234+0x3080], [R20.64+0x80], !P4 ;  /* 0x0308008014ea7fae */ /* 0x0007e2000e101d50 */
[----:B-1----:R-:W-:Y:S01]  /*1f80*/  IADD3 R16, P3, R20, UR23, RZ ;  /* 0x0000001714107c10 */ /* 0x002fe2000ff7e0ff */
[----:B------:R-:W-:Y:S01]  /*1f90*/  IMAD.SHL.U32 R229, R229, 0x2, RZ ;  /* 0x00000002e5e57824 */ /* 0x000fe200078e00ff */
[----:B------:R-:W-:Y:S01]  /*1fa0*/  ISETP.GE.AND P4, PT, R12, c[0x0][0x16c], PT ;  /* 0x00005b000c007a0c */ /* 0x000fe20003f86270 */
[----:B------:R-:W-:Y:S01]  /*1fb0*/  IMAD.IADD R252, R4, 0x1, -R252 ;  /* 0x0000000104fc7824 */ /* 0x000fe200078e0afc */
[----:B------:R-:W-:Y:S01]  /*1fc0*/  IADD3.X R17, R21, UR7, RZ, P3, !PT ;  /* 0x0000000715117c10 */ /* 0x000fe20009ffe4ff */
[----:B------:R-:W-:Y:S01]  /*1fd0*/  IMAD.MOV.U32 R224, RZ, RZ, 0x20 ;  /* 0x00000020ffe07424 */ /* 0x000fe200078e00ff */
[C---:B------:R-:W-:Y:S01]  /*1fe0*/  ISETP.LT.OR P3, PT, R3.reuse, 0x21, P6 ;  /* 0x000000210300780c */ /* 0x040fe20003761670 */
[----:B------:R-:W-:Y:S01]  /*1ff0*/  IMAD.MOV.U32 R226, RZ, RZ, 0x10 ;  /* 0x00000010ffe27424 */ /* 0x000fe200078e00ff */
[----:B------:R-:W-:Y:S01]  /*2000*/  ISETP.LT.OR P6, PT, R3, 0x41, P6 ;  /* 0x000000410300780c */ /* 0x000fe200037c1670 */
[----:B--2---:R-:W-:Y:S01]  /*2010*/  IMAD.U32 R26, RZ, RZ, UR13 ;  /* 0x0000000dff1a7e24 */ /* 0x004fe2000f8e00ff */
[----:B------:R-:W-:Y:S01]  /*2020*/  SEL R3, RZ, 0x1, P4 ;  /* 0x00000001ff037807 */ /* 0x000fe20002000000 */
[----:B------:R-:W-:Y:S01]  /*2030*/  IMAD.MOV.U32 R225, RZ, RZ, 0x10 ;  /* 0x00000010ffe17424 */ /* 0x000fe200078e00ff */
[----:B------:R-:W-:Y:S01]  /*2040*/  IADD3 R13, -R13, UR12, -R235 ;  /* 0x0000000c0d0d7c10 */ /* 0x000fe2000fffe9eb */
[----:B------:R-:W-:Y:S01]  /*2050*/  IMAD.WIDE.U32 R26, R26, c[0x0][0x238], R24 ;  /* 0x00008e001a1a7a25 */ /* 0x000fe200078e0018 */
        /* <DEDUP_REMOVED lines=8> */
[----:B------:R-:W-:Y:S01]  /*20e0*/  CS2R R50, SRZ ;  /* 0x0000000000327805 */ /* 0x000fe2000001ff00 */
[----:B------:R2:W-:Y:S01]  /*20f0*/  LDGSTS.E.BYPASS.LTC128B.128 [R234+0x4080], [R30.64], !P1 ;  /* 0x040800001eea7fae */ /* 0x0005e2000c901d50 */
[----:B------:R-:W-:Y:S01]  /*2100*/  SEL R5, RZ, 0x2, P3 ;  /* 0x00000002ff057807 */ /* 0x000fe20001800000 */
[----:B------:R-:W-:Y:S01]  /*2110*/  CS2R R48, SRZ ;  /* 0x0000000000307805 */ /* 0x000fe2000001ff00 */
[----:B---3--:R-:W-:Y:S01]  /*2120*/  IADD3 R20, P0, R16, UR23, RZ ;  /* 0x0000001710147c10 */ /* 0x008fe2000ff1e0ff */
[----:B------:R-:W-:Y:S01]  /*2130*/  CS2R R46, SRZ ;  /* 0x00000000002e7805 */ /* 0x000fe2000001ff00 */
[----:B------:R-:W-:Y:S01]  /*2140*/  CS2R R44, SRZ ;  /* 0x00000000002c7805 */ /* 0x000fe2000001ff00 */
[----:B------:R-:W-:Y:S01]  /*2150*/  IMAD.IADD R3, R5, 0x1, R3 ;  /* 0x0000000105037824 */ /* 0x000fe200078e0203 */
[----:B------:R-:W-:Y:S01]  /*2160*/  IADD3.X R21, R17, UR7, RZ, P0, !PT ;  /* 0x0000000711157c10 */ /* 0x000fe200087fe4ff */
[----:B------:R-:W-:Y:S01]  /*2170*/  ULDC.64 UR6, c[0x0][0x270] ;  /* 0x00009c0000067ab9 */ /* 0x000fe20000000a00 */
[----:B------:R-:W-:Y:S01]  /*2180*/  LEA.HI R5, R9, R233, RZ, 0x5 ;  /* 0x000000e909057211 */ /* 0x000fe200078f28ff */
[----:B------:R-:W-:Y:S01]  /*2190*/  UIMAD UR6, UR15, UR6, URZ ;  /* 0x000000060f0672a4 */ /* 0x000fe2000f8e023f */
[----:B------:R-:W-:Y:S01]  /*21a0*/  ISETP.GE.AND P0, PT, R12, c[0x0][0x1fc], PT ;  /* 0x00007f000c007a0c */ /* 0x000fe20003f06270 */
[----:B------:R3:W-:Y:S01]  /*21b0*/  LDGSTS.E.BYPASS.LTC128B.128 [R234+0x2080], [R20.64], !P6 ;  /* 0x0208000014ea7fae */ /* 0x0007e2000f101d50 */
[----:B------:R-:W-:Y:S01]  /*21c0*/  LOP3.LUT P6, RZ, R3, 0x2, RZ, 0xc0, !PT ;  /* 0x0000000203ff7812 */ /* 0x000fe200078cc0ff */
[----:B------:R-:W-:Y:S01]  /*21d0*/  UIMAD UR21, UR13, UR7, UR6 ;  /* 0x000000070d1572a4 */ /* 0x000fe2000f8e0206 */
[----:B------:R-:W-:Y:S01]  /*21e0*/  CS2R R42, SRZ ;  /* 0x00000000002a7805 */ /* 0x000fe2000001ff00 */
[----:B------:R3:W-:Y:S01]  /*21f0*/  LDGSTS.E.BYPASS.LTC128B.128 [R234+0x5080], [R20.64+0x80], !P2 ;  /* 0x0508008014ea7fae */ /* 0x0007e2000d101d50 */
[----:B------:R-:W-:Y:S01]  /*2200*/  ULDC.64 UR6, c[0x0][0x288] ;  /* 0x0000a20000067ab9 */ /* 0x000fe20000000a00 */
[----:B------:R-:W-:Y:S01]  /*2210*/  CS2R R40, SRZ ;  /* 0x0000000000287805 */ /* 0x000fe2000001ff00 */
[----:B------:R-:W-:Y:S01]  /*2220*/  UIMAD UR6, UR15, UR6, URZ ;  /* 0x000000060f0672a4 */ /* 0x000fe2000f8e023f */
[----:B------:R-:W0:Y:S01]  /*2230*/  LDGDEPBAR ;  /* 0x00000000000079af */ /* 0x000e220000000000 */
[----:B------:R-:W-:Y:S01]  /*2240*/  IADD3 R19, R19, UR21, RZ ;  /* 0x0000001513137c10 */ /* 0x000fe2000fffe0ff */
[----:B------:R-:W-:Y:S01]  /*2250*/  CS2R R38, SRZ ;  /* 0x0000000000267805 */ /* 0x000fe2000001ff00 */
[----:B-1----:R-:W-:Y:S01]  /*2260*/  LEA R16, P1, R2, c[0x0][0x160], 0x1 ;  /* 0x0000580002107a11 */ /* 0x002fe200078208ff */
[----:B------:R-:W-:Y:S01]  /*2270*/  UIMAD UR20, UR13, UR7, UR6 ;  /* 0x000000070d1472a4 */ /* 0x000fe2000f8e0206 */
[----:B------:R-:W-:Y:S01]  /*2280*/  CS2R R36, SRZ ;  /* 0x0000000000247805 */ /* 0x000fe2000001ff00 */
[----:B------:R-:W-:Y:S01]  /*2290*/  IMAD.WIDE.U32 R32, R250, c[0x0][0x278], R18 ;  /* 0x00009e00fa207a25 */ /* 0x000fe200078e0012 */
[----:B------:R-:W-:Y:S01]  /*22a0*/  LEA.HI.X R17, R2, c[0x0][0x164], R0, 0x1, P1 ;  /* 0x0000590002117a11 */ /* 0x000fe200008f0c00 */
[----:B------:R-:W-:Y:S01]  /*22b0*/  ULDC.64 UR6, c[0x0][0x238] ;  /* 0x00008e0000067ab9 */ /* 0x000fe20000000a00 */
[----:B------:R-:W-:Y:S01]  /*22c0*/  LOP3.LUT P1, RZ, R3, 0x1, RZ, 0xc0, !PT ;  /* 0x0000000103ff7812 */ /* 0x000fe2000782c0ff */
[----:B------:R-:W-:Y:S01]  /*22d0*/  IMAD.U32 R2, RZ, RZ, UR4 ;  /* 0x00000004ff027e24 */ /* 0x000fe2000f8e00ff */
[----:B------:R-:W-:Y:S01]  /*22e0*/  SHF.R.S32.HI R3, RZ, 0x5, R5 ;  /* 0x00000005ff037819 */ /* 0x000fe20000011405 */
[----:B------:R-:W-:Y:S01]  /*22f0*/  IMAD.U32 R0, RZ, RZ, UR5 ;  /* 0x00000005ff007e24 */ /* 0x000fe2000f8e00ff */
[----:B------:R-:W-:Y:S01]  /*2300*/  UIMAD UR6, UR15, UR6, URZ ;  /* 0x000000060f0672a4 */ /* 0x000fe2000f8e023f */
[----:B------:R-:W-:Y:S01]  /*2310*/  IADD3 R23, R23, UR20, RZ ;  /* 0x0000001417177c10 */ /* 0x000fe2000fffe0ff */
[----:B------:R-:W-:Y:S01]  /*2320*/  IMAD.IADD R242, R33, 0x1, R242 ;  /* 0x0000000121f27824 */ /* 0x000fe200078e02f2 */
[C---:B------:R-:W-:Y:S01]  /*2330*/  LEA R24, P2, R2.reuse, R16, 0x6 ;  /* 0x0000001002187211 */ /* 0x040fe200078430ff */
[----:B------:R-:W-:Y:S01]  /*2340*/  UIMAD UR7, UR13, UR7, UR6 ;  /* 0x000000070d0772a4 */ /* 0x000fe2000f8e0206 */
[----:B------:R-:W-:Y:S01]  /*2350*/  LEA.HI R11, R5, R3, RZ, 0x1 ;  /* 0x00000003050b7211 */ /* 0x000fe200078f08ff */
[----:B------:R-:W-:Y:S01]  /*2360*/  USHF.R.S32.HI UR6, URZ, 0x1f, UR19 ;  /* 0x0000001f3f067899 */ /* 0x000fe20008011413 */
[----:B------:R-:W-:Y:S01]  /*2370*/  LEA.HI.X R25, R2, R17, R0, 0x6, P2 ;  /* 0x0000001102197211 */ /* 0x000fe200010f3400 */
[----:B------:R-:W-:Y:S01]  /*2380*/  IMAD.WIDE.U32 R28, R250, c[0x0][0x290], R22 ;  /* 0x0000a400fa1c7a25 */ /* 0x000fe200078e0016 */
[----:B------:R-:W-:Y:S01]  /*2390*/  LOP3.LUT P2, RZ, R8, 0x2, RZ, 0xc0, !PT ;  /* 0x0000000208ff7812 */ /* 0x000fe2000784c0ff */
[----:B------:R1:W-:Y:S01]  /*23a0*/  STL.64 [R1+0x8], R32 ;  /* 0x0000082001007387 */ /* 0x0003e20000100a00 */
[----:B------:R-:W-:-:S04]  /*23b0*/  DEPBAR.LE SB0, 0x1 ;  /* 0x000080400000791a */ /* 0x000fc80000000000 */
[----:B------:R-:W-:Y:S01]  /*23c0*/  BAR.SYNC.DEFER_BLOCKING 0x0 ;  /* 0x0000000000007b1d */ /* 0x000fe20000010000 */
[----:B------:R-:W-:Y:S01]  /*23d0*/  SEL R206, R206, 0xffffffe0, !P2 ;  /* 0xffffffe0cece7807 */ /* 0x000fe20005000000 */
[----:B------:R-:W-:Y:S01]  /*23e0*/  IMAD.IADD R237, R29, 0x1, R237 ;  /* 0x000000011ded7824 */ /* 0x000fe200078e02ed */
[C---:B------:R-:W-:Y:S01]  /*23f0*/  LOP3.LUT P2, RZ, R8.reuse, 0x4, RZ, 0xc0, !PT ;  /* 0x0000000408ff7812 */ /* 0x040fe2000784c0ff */
[----:B------:R-:W-:Y:S01]  /*2400*/  IMAD.SHL.U32 R8, R8, 0x20, RZ ;  /* 0x0000002008087824 */ /* 0x000fe200078e00ff */
[-C--:B------:R-:W-:Y:S01]  /*2410*/  LEA.HI R0, R9, R233.reuse, RZ, 0x2 ;  /* 0x000000e909007211 */ /* 0x080fe200078f10ff */
[----:B------:R-:W-:Y:S01]  /*2420*/  IMAD.IADD R219, R229, 0x1, R206 ;  /* 0x00000001e5db7824 */ /* 0x000fe200078e02ce */
[----:B------:R-:W-:Y:S01]  /*2430*/  SEL R217, R217, 0xffffffc0, !P2 ;  /* 0xffffffc0d9d97807 */ /* 0x000fe20005000000 */
[----:B------:R4:W-:Y:S01]  /*2440*/  STL.64 [R1], R28 ;  /* 0x0000001c01007387 */ /* 0x0009e20000100a00 */
[C---:B------:R-:W-:Y:S01]  /*2450*/  ISETP.LT.OR P2, PT, R10.reuse, 0x1, !P1 ;  /* 0x000000010a00780c */ /* 0x040fe20004f41670 */
[----:B------:R-:W-:Y:S01]  /*2460*/  CS2R R34, SRZ ;  /* 0x0000000000227805 */ /* 0x000fe2000001ff00 */
[--C-:B------:R-:W-:Y:S01]  /*2470*/  SHF.R.S32.HI R2, RZ, 0x2, R0.reuse ;  /* 0x00000002ff027819 */ /* 0x100fe20000011400 */
[----:B------:R-:W-:Y:S01]  /*2480*/  IMAD.IADD R218, R229, 0x1, R217 ;  /* 0x00000001e5da7824 */ /* 0x000fe200078e02d9 */
[----:B------:R-:W-:Y:S01]  /*2490*/  SHF.R.S32.HI R12, RZ, 0x1f, R0 ;  /* 0x0000001fff0c7819 */ /* 0x000fe20000011400 */
[----:B--2---:R-:W-:Y:S01]  /*24a0*/  CS2R R30, SRZ ;  /* 0x00000000001e7805 */ /* 0x004fe2000001ff00 */
[----:B------:R-:W-:Y:S01]  /*24b0*/  ISETP.LT.OR P1, PT, R10, 0x21, !P1 ;  /* 0x000000210a00780c */ /* 0x000fe20004f21670 */
[----:B------:R-:W-:Y:S01]  /*24c0*/  IMAD.IADD R206, R206, 0x1, R218 ;  /* 0x00000001cece7824 */ /* 0x000fe200078e02da */
[----:B------:R-:W-:Y:S01]  /*24d0*/  LEA.HI R12, R12, R2, RZ, 0x3 ;  /* 0x000000020c0c7211 */ /* 0x000fe200078f18ff */
[----:B------:R-:W-:Y:S01]  /*24e0*/  IMAD.IADD R217, R217, 0x1, R219 ;  /* 0x00000001d9d97824 */ /* 0x000fe200078e02db */
[----:B------:R-:W-:Y:S01]  /*24f0*/  LOP3.LUT R11, R11, 0xfffffffe, RZ, 0xc0, !PT ;  /* 0xfffffffe0b0b7812 */ /* 0x000fe200078ec0ff */
[----:B------:R-:W-:Y:S01]  /*2500*/  USHF.L.U64.HI UR5, UR4, 0x5, UR5 ;  /* 0x0000000504057899 */ /* 0x000fe20008010205 */
[----:B------:R-:W-:Y:S01]  /*2510*/  LOP3.LUT R12, R12, 0xfffffff8, RZ, 0xc0, !PT ;  /* 0xfffffff80c0c7812 */ /* 0x000fe200078ec0ff */
[----:B------:R-:W-:Y:S01]  /*2520*/  USHF.L.U32 UR15, UR4, 0x5, URZ ;  /* 0x00000005040f7899 */ /* 0x000fe2000800063f */
[----:B------:R-:W-:Y:S01]  /*2530*/  LEA.HI R9, R9, R233, RZ, 0x4 ;  /* 0x000000e909097211 */ /* 0x000fe200078f20ff */
[----:B------:R2:W1:Y:S01]  /*2540*/  LDSM.16.M88.2 R178, [R206+0x6080] ;  /* 0x00608000ceb2783b */ /* 0x0004620000000100 */
[----:B------:R-:W-:Y:S01]  /*2550*/  IMAD.IADD R3, R3, 0x1, -R11 ;  /* 0x0000000103037824 */ /* 0x000fe200078e0a0b */
[----:B------:R-:W-:Y:S01]  /*2560*/  LOP3.LUT R5, R5, 0xffffffe0, RZ, 0xc0, !PT ;  /* 0xffffffe005057812 */ /* 0x000fe200078ec0ff */
[----:B------:R-:W-:Y:S01]  /*2570*/  IMAD.IADD R2, R2, 0x1, -R12 ;  /* 0x0000000102027824 */ /* 0x000fe200078e0a0c */
[----:B------:R2:W1:Y:S01]  /*2580*/  LDSM.16.M88.2 R180, [R206+0x7080] ;  /* 0x00708000ceb4783b */ /* 0x0004620000000100 */
[----:B------:R-:W-:Y:S01]  /*2590*/  IMAD.U32 R12, RZ, RZ, UR8 ;  /* 0x00000008ff0c7e24 */ /* 0x000fe2000f8e00ff */
[----:B------:R-:W-:Y:S01]  /*25a0*/  LOP3.LUT R0, R0, 0x3ffffffc, RZ, 0xc0, !PT ;  /* 0x3ffffffc00007812 */ /* 0x000fe200078ec0ff */
[----:B------:R-:W-:Y:S01]  /*25b0*/  IMAD.U32 R11, RZ, RZ, UR9 ;  /* 0x00000009ff0b7e24 */ /* 0x000fe2000f8e00ff */
[----:B------:R2:W1:Y:S01]  /*25c0*/  LDSM.16.M88.2 R182, [R206+0x8080] ;  /* 0x00808000ceb6783b */ /* 0x0004620000000100 */
[C---:B------:R-:W-:Y:S01]  /*25d0*/  IMAD.IADD R5, R233.reuse, 0x1, -R5 ;  /* 0x00000001e9057824 */ /* 0x040fe200078e0a05 */
[----:B------:R-:W-:Y:S01]  /*25e0*/  UIMAD UR18, UR14, -0x60, UR18 ;  /* 0xffffffa00e1278a4 */ /* 0x000fe2000f8e0212 */
[----:B------:R-:W-:Y:S01]  /*25f0*/  IMAD.SHL.U32 R248, R2, 0x20, RZ ;  /* 0x0000002002f87824 */ /* 0x000fe200078e00ff */
[----:B------:R2:W1:Y:S01]  /*2600*/  LDSM.16.M88.2 R202, [R206+0x9080] ;  /* 0x00908000ceca783b */ /* 0x0004620000000100 */
[----:B------:R-:W-:Y:S01]  /*2610*/  IMAD.IADD R0, R233, 0x1, -R0 ;  /* 0x00000001e9007824 */ /* 0x000fe200078e0a00 */
[----:B------:R-:W-:Y:S01]  /*2620*/  SHF.R.S32.HI R247, RZ, 0x1f, R5 ;  /* 0x0000001ffff77819 */ /* 0x000fe20000011405 */
[----:B------:R-:W-:Y:S01]  /*2630*/  UMOV UR4, URZ ;  /* 0x0000003f00047c82 */ /* 0x000fe20008000000 */
[----:B------:R2:W1:Y:S01]  /*2640*/  LDSM.16.M88.2 R204, [R206+0xa080] ;  /* 0x00a08000cecc783b */ /* 0x0004620000000100 */
[----:B------:R-:W-:Y:S01]  /*2650*/  UMOV UR20, 0x1 ;  /* 0x0000000100147882 */ /* 0x000fe20000000000 */
[----:B------:R-:W-:-:S02]  /*2660*/  LEA.HI R247, R247, R5, RZ, 0x2 ;  /* 0x00000005f7f77211 */ /* 0x000fc400078f10ff */
        /* <DEDUP_REMOVED lines=34> */
[----:B---3--:R-:W-:Y:S02]  /*2890*/  @!P2 IADD3 R20, P1, R32, UR19, RZ ;  /* 0x000000132014ac10 */ /* 0x008fe4000ff3e0ff */
[----:B-1----:R-:W-:Y:S02]  /*28a0*/  CS2R R32, SRZ ;  /* 0x0000000000207805 */ /* 0x002fe4000001ff00 */
[----:B------:R-:W-:Y:S02]  /*28b0*/  @!P2 IADD3.X R19, R242, UR6, RZ, P1, !PT ;  /* 0x00000006f213ac10 */ /* 0x000fe40008ffe4ff */
[----:B------:R-:W-:-:S04]  /*28c0*/  @!P2 LEA R18, P1, R20, c[0x0][0x258], 0x2 ;  /* 0x000096001412aa11 */ /* 0x000fc800078210ff */
[----:B------:R-:W-:Y:S02]  /*28d0*/  @!P2 LEA.HI.X R19, R20, c[0x0][0x25c], R19, 0x2, P1 ;  /* 0x000097001413aa11 */ /* 0x000fe400008f1413 */
[----:B------:R-:W-:Y:S01]  /*28e0*/  ISETP.GE.AND P1, PT, R7, c[0x0][0x1fc], PT ;  /* 0x00007f0007007a0c */ /* 0x000fe20003f26270 */
[----:B------:R-:W-:Y:S01]  /*28f0*/  @!P2 IMAD.SHL.U32 R7, R233, 0x10, RZ ;  /* 0x00000010e907a824 */ /* 0x000fe200078e00ff */
[----:B-----5:R-:W-:Y:S02]  /*2900*/  SHF.R.S32.HI R16, RZ, 0x4, R9 ;  /* 0x00000004ff107819 */ /* 0x020fe40000011409 */
[----:B------:R-:W-:Y:S02]  /*2910*/  IADD3 R17, R27, UR7, RZ ;  /* 0x000000071b117c10 */ /* 0x000fe4000fffe0ff */
[C---:B------:R-:W-:Y:S01]  /*2920*/  LEA.HI R12, R9.reuse, R16, RZ, 0x1 ;  /* 0x00000010090c7211 */ /* 0x040fe200078f08ff */
[----:B------:R1:W-:Y:S01]  /*2930*/  @!P2 LDGSTS.E.BYPASS.LTC128B.128 [R7+0x12080], [R18.64] ;  /* 0x120800001207afae */ /* 0x0003e2000b901d50 */
[----:B------:R-:W-:-:S02]  /*2940*/  LOP3.LUT R9, R9, 0xfffffff0, RZ, 0xc0, !PT ;  /* 0xfffffff009097812 */ /* 0x000fc400078ec0ff */
[----:B------:R-:W-:Y:S01]  /*2950*/  LOP3.LUT R12, R12, 0xfffffffe, RZ, 0xc0, !PT ;  /* 0xfffffffe0c0c7812 */ /* 0x000fe200078ec0ff */
[----:B------:R-:W0:Y:S01]  /*2960*/  LDGDEPBAR ;  /* 0x00000000000079af */ /* 0x000e220000000000 */
[----:B------:R-:W-:Y:S01]  /*2970*/  SEL R246, RZ, 0xffffffff, P1 ;  /* 0xfffffffffff67807 */ /* 0x000fe20000800000 */
[----:B------:R-:W-:Y:S01]  /*2980*/  IMAD.IADD R9, R233, 0x1, -R9 ;  /* 0x00000001e9097824 */ /* 0x000fe200078e0a09 */
[----:B------:R-:W-:Y:S01]  /*2990*/  LOP3.LUT P1, RZ, R2, 0x1, RZ, 0xc0, !PT ;  /* 0x0000000102ff7812 */ /* 0x000fe2000782c0ff */
[----:B------:R-:W-:Y:S02]  /*29a0*/  IMAD.IADD R12, R16, 0x1, -R12 ;  /* 0x00000001100c7824 */ /* 0x000fe400078e0a0c */
[----:B------:R-:W-:Y:S02]  /*29b0*/  IMAD.MOV.U32 R16, RZ, RZ, R26 ;  /* 0x000000ffff107224 */ /* 0x000fe400078e001a */
[----:B------:R-:W-:Y:S02]  /*29c0*/  IMAD.SHL.U32 R2, R2, 0x4, RZ ;  /* 0x0000000402027824 */ /* 0x000fe400078e00ff */
[----:B------:R-:W-:-:S04]  /*29d0*/  IMAD.WIDE.U32 R250, R250, c[0x0][0x240], R16 ;  /* 0x00009000fafa7a25 */ /* 0x000fc800078e0010 */
[----:B------:R-:W-:Y:S01]  /*29e0*/  IMAD.SHL.U32 R16, R4, 0x8, RZ ;  /* 0x0000000804107824 */ /* 0x000fe200078e00ff */
[----:B------:R-:W-:Y:S01]  /*29f0*/  SEL R4, RZ, 0x1, P5 ;  /* 0x00000001ff047807 */ /* 0x000fe20002800000 */
[C---:B------:R-:W-:Y:S01]  /*2a00*/  IMAD.SHL.U32 R231, R12.reuse, 0x8, RZ ;  /* 0x000000080ce77824 */ /* 0x040fe200078e00ff */
[C---:B------:R-:W-:Y:S01]  /*2a10*/  ISETP.LT.OR P5, PT, R13.reuse, 0x1, P0 ;  /* 0x000000010d00780c */ /* 0x040fe200007a1670 */
[----:B------:R-:W-:Y:S01]  /*2a20*/  IMAD.SHL.U32 R230, R12, 0x20, RZ ;  /* 0x000000200ce67824 */ /* 0x000fe200078e00ff */
[----:B------:R-:W-:Y:S01]  /*2a30*/  LOP3.LUT R16, R16, 0x18, RZ, 0xc0, !PT ;  /* 0x0000001810107812 */ /* 0x000fe200078ec0ff */
[----:B------:R-:W-:Y:S01]  /*2a40*/  IMAD.SHL.U32 R246, R246, 0x2, RZ ;  /* 0x00000002f6f67824 */ /* 0x000fe200078e00ff */
[----:B------:R-:W-:Y:S01]  /*2a50*/  ISETP.LT.OR P0, PT, R13, 0x21, P0 ;  /* 0x000000210d00780c */ /* 0x000fe20000701670 */
[----:B------:R-:W-:Y:S01]  /*2a60*/  IMAD.SHL.U32 R227, R9, 0x20, RZ ;  /* 0x0000002009e37824 */ /* 0x000fe200078e00ff */
[----:B------:R-:W-:Y:S01]  /*2a70*/  LOP3.LUT R248, R16, 0xe0, R248, 0xf8, !PT ;  /* 0x000000e010f87812 */ /* 0x000fe200078ef8f8 */
[----:B------:R-:W-:Y:S01]  /*2a80*/  IMAD.SHL.U32 R12, R12, 0x100, RZ ;  /* 0x000001000c0c7824 */ /* 0x000fe200078e00ff */
[----:B-1----:R-:W-:Y:S01]  /*2a90*/  LOP3.LUT R7, R247, 0x7ffffffc, RZ, 0xc0, !PT ;  /* 0x7ffffffcf7077812 */ /* 0x002fe200078ec0ff */
[----:B------:R-:W-:Y:S01]  /*2aa0*/  IMAD.IADD R249, R251, 0x1, R249 ;  /* 0x00000001fbf97824 */ /* 0x000fe200078e02f9 */
[----:B------:R-:W-:Y:S01]  /*2ab0*/  LOP3.LUT R248, R248, 0x18, R2, 0x78, !PT ;  /* 0x00000018f8f87812 */ /* 0x000fe200078e7802 */
[----:B------:R-:W-:Y:S01]  /*2ac0*/  IMAD.SHL.U32 R2, R3, 0x200, RZ ;  /* 0x0000020003027824 */ /* 0x000fe200078e00ff */
[----:B------:R-:W-:Y:S01]  /*2ad0*/  LOP3.LUT R231, R231, 0x8, RZ, 0xc0, !PT ;  /* 0x00000008e7e77812 */ /* 0x000fe200078ec0ff */
[----:B------:R2:W-:Y:S01]  /*2ae0*/  LDGSTS.E.BYPASS.LTC128B.128 [R234+0xe080], [R14.64], !P5 ;  /* 0x0e0800000eea7fae */ /* 0x0005e2000e901d50 */
[----:B------:R-:W-:Y:S01]  /*2af0*/  ISETP.LT.OR P5, PT, R13, 0x1, P6 ;  /* 0x000000010d00780c */ /* 0x000fe200037a1670 */
[----:B------:R-:W-:Y:S01]  /*2b00*/  IMAD.IADD R7, R5, 0x1, -R7 ;  /* 0x0000000105077824 */ /* 0x000fe200078e0a07 */
[----:B------:R-:W-:Y:S01]  /*2b10*/  ISETP.LT.OR P6, PT, R13, 0x21, P6 ;  /* 0x000000210d00780c */ /* 0x000fe200037c1670 */
[----:B------:R-:W-:Y:S01]  /*2b20*/  IMAD.SHL.U32 R5, R3, 0x10, RZ ;  /* 0x0000001003057824 */ /* 0x000fe200078e00ff */
[----:B------:R-:W-:Y:S01]  /*2b30*/  SHF.R.S32.HI R13, RZ, 0x1f, R9 ;  /* 0x0000001fff0d7819 */ /* 0x000fe20000011409 */
[----:B------:R-:W-:Y:S01]  /*2b40*/  IMAD R0, R0, 0x2, R2 ;  /* 0x0000000200007824 */ /* 0x000fe200078e0202 */
[----:B------:R-:W-:Y:S01]  /*2b50*/  LOP3.LUT R246, R246, 0x2, R4, 0xe2, !PT ;  /* 0x00000002f6f67812 */ /* 0x000fe200078ee204 */
[----:B------:R-:W-:Y:S01]  /*2b60*/  IMAD R252, R252, 0x4, R7 ;  /* 0x00000004fcfc7824 */ /* 0x000fe200078e0207 */
[----:B------:R-:W-:Y:S01]  /*2b70*/  LEA.HI R13, R13, R9, RZ, 0x3 ;  /* 0x000000090d0d7211 */ /* 0x000fe200078f18ff */
[----:B------:R-:W-:Y:S01]  /*2b80*/  IMAD.IADD R248, R0, 0x1, R248 ;  /* 0x0000000100f87824 */ /* 0x000fe200078e02f8 */
[----:B------:R-:W-:Y:S01]  /*2b90*/  LEA.HI.SX32 R247, R247, R5, 0x1e ;  /* 0x00000005f7f77211 */ /* 0x000fe200078ff2ff */
[----:B------:R-:W-:Y:S01]  /*2ba0*/  IMAD.SHL.U32 R252, R252, 0x2, RZ ;  /* 0x00000002fcfc7824 */ /* 0x000fe200078e00ff */
[----:B------:R-:W-:Y:S01]  /*2bb0*/  LOP3.LUT R5, R5, 0x10, RZ, 0xc0, !PT ;  /* 0x0000001005057812 */ /* 0x000fe200078ec0ff */
[----:B------:R2:W-:Y:S01]  /*2bc0*/  LDGSTS.E.BYPASS.LTC128B.128 [R234+0x10080], [R14.64+0x80], !P5 ;  /* 0x100800800eea7fae */ /* 0x0005e2000e901d50 */
[C---:B------:R-:W-:Y:S01]  /*2bd0*/  LOP3.LUT R0, R13.reuse, 0xfffffff8, RZ, 0xc0, !PT ;  /* 0xfffffff80d007812 */ /* 0x040fe200078ec0ff */
[----:B------:R-:W-:Y:S01]  /*2be0*/  IMAD.SHL.U32 R13, R13, 0x40, RZ ;  /* 0x000000400d0d7824 */ /* 0x000fe200078e00ff */
[----:B------:R-:W-:Y:S01]  /*2bf0*/  LOP3.LUT R5, R5, 0xe0, R8, 0xf8, !PT ;  /* 0x000000e005057812 */ /* 0x000fe200078ef808 */
[----:B------:R2:W-:Y:S01]  /*2c00*/  LDGSTS.E.BYPASS.LTC128B.128 [R234+0xf080], [R10.64], !P0 ;  /* 0x0f0800000aea7fae */ /* 0x0005e2000c101d50 */
[----:B------:R-:W-:Y:S01]  /*2c10*/  IADD3 R7, P0, R28, UR19, RZ ;  /* 0x000000131c077c10 */ /* 0x000fe2000ff1e0ff */
[C---:B------:R-:W-:Y:S01]  /*2c20*/  IMAD.IADD R0, R9.reuse, 0x1, -R0 ;  /* 0x0000000109007824 */ /* 0x040fe200078e0a00 */
[C---:B------:R-:W-:Y:S01]  /*2c30*/  LOP3.LUT P5, RZ, R9.reuse, 0x4, RZ, 0xc0, !PT ;  /* 0x0000000409ff7812 */ /* 0x040fe200078ac0ff */
[----:B------:R-:W-:Y:S01]  /*2c40*/  IMAD.SHL.U32 R9, R9, 0x4, RZ ;  /* 0x0000000409097824 */ /* 0x000fe200078e00ff */
[----:B------:R-:W-:Y:S01]  /*2c50*/  LOP3.LUT R227, R231, 0x1e0, R227, 0xf8, !PT ;  /* 0x000001e0e7e37812 */ /* 0x000fe200078ef8e3 */
[----:B------:R-:W-:Y:S01]  /*2c60*/  IMAD.SHL.U32 R248, R248, 0x2, RZ ;  /* 0x00000002f8f87824 */ /* 0x000fe200078e00ff */
[----:B------:R-:W-:Y:S01]  /*2c70*/  IADD3.X R4, R237, UR6, RZ, P0, !PT ;  /* 0x00000006ed047c10 */ /* 0x000fe200087fe4ff */
[----:B------:R2:W-:Y:S01]  /*2c80*/  LDGSTS.E.BYPASS.LTC128B.128 [R234+0x11080], [R10.64+0x80], !P6 ;  /* 0x110800800aea7fae */ /* 0x0005e2000f101d50 */
[----:B------:R-:W-:Y:S01]  /*2c90*/  LOP3.LUT R5, R5, 0x100, R12, 0xf8, !PT ;  /* 0x0000010005057812 */ /* 0x000fe200078ef80c */
[----:B------:R-:W-:Y:S01]  /*2ca0*/  IMAD.SHL.U32 R12, R0, 0x40, RZ ;  /* 0x00000040000c7824 */ /* 0x000fe200078e00ff */
[----:B------:R-:W-:Y:S01]  /*2cb0*/  LEA R8, P0, R7, c[0x0][0x280], 0x2 ;  /* 0x0000a00007087a11 */ /* 0x000fe200078010ff */
[----:B----4-:R-:W-:Y:S01]  /*2cc0*/  CS2R R28, SRZ ;  /* 0x00000000001c7805 */ /* 0x010fe2000001ff00 */
[----:B------:R-:W-:-:S02]  /*2cd0*/  LOP3.LUT R227, R227, 0x38, R9, 0x78, !PT ;  /* 0x00000038e3e37812 */ /* 0x000fc400078e7809 */
[----:B------:R-:W-:Y:S02]  /*2ce0*/  LEA.HI.X R9, R7, c[0x0][0x284], R4, 0x2, P0 ;  /* 0x0000a10007097a11 */ /* 0x000fe400000f1404 */
[----:B------:R-:W-:Y:S02]  /*2cf0*/  LOP3.LUT R4, R12, 0x1c0, RZ, 0xc0, !PT ;  /* 0x000001c00c047812 */ /* 0x000fe400078ec0ff */
[----:B------:R-:W-:Y:S02]  /*2d00*/  ISETP.GE.AND P0, PT, R233, 0x10, PT ;  /* 0x00000010e900780c */ /* 0x000fe40003f06270 */
[----:B------:R-:W-:Y:S02]  /*2d10*/  LOP3.LUT R230, R16, 0x20, R230, 0xf8, !PT ;  /* 0x0000002010e67812 */ /* 0x000fe400078ef8e6 */
[----:B------:R-:W-:Y:S02]  /*2d20*/  SHF.R.U32.HI R7, RZ, 0x3, R4 ;  /* 0x00000003ff077819 */ /* 0x000fe40000011604 */
[----:B------:R-:W-:-:S02]  /*2d30*/  LOP3.LUT R227, R227, R2, RZ, 0xfc, !PT ;  /* 0x00000002e3e37212 */ /* 0x000fc400078efcff */
[----:B------:R-:W-:Y:S02]  /*2d40*/  LOP3.LUT R2, R13, 0xfffffe00, RZ, 0xc0, !PT ;  /* 0xfffffe000d027812 */ /* 0x000fe400078ec0ff */
[C---:B------:R-:W-:Y:S02]  /*2d50*/  LOP3.LUT R230, R7.reuse, R230, R4, 0x1e, !PT ;  /* 0x000000e607e67212 */ /* 0x040fe400078e1e04 */
[----:B------:R-:W-:Y:S01]  /*2d60*/  LOP3.LUT R231, R7, R4, R231, 0x1e, !PT ;  /* 0x0000000407e77212 */ /* 0x000fe200078e1ee7 */
[----:B------:R-:W-:Y:S01]  /*2d70*/  IMAD R3, R3, 0x400, R2 ;  /* 0x0000040003037824 */ /* 0x000fe200078e0202 */
[----:B------:R-:W-:Y:S01]  /*2d80*/  LOP3.LUT R230, R230, R2, RZ, 0xfc, !PT ;  /* 0x00000002e6e67212 */ /* 0x000fe200078efcff */
[----:B------:R-:W-:Y:S01]  /*2d90*/  @!P0 IMAD.SHL.U32 R2, R233, 0x10, RZ ;  /* 0x00000010e9028824 */ /* 0x000fe200078e00ff */
[C---:B------:R-:W-:Y:S01]  /*2da0*/  IADD3 R4, R248.reuse, 0x12480, RZ ;  /* 0x00012480f8047810 */ /* 0x040fe20007ffe0ff */
[----:B------:R-:W-:Y:S01]  /*2db0*/  IMAD.IADD R231, R3, 0x1, R231 ;  /* 0x0000000103e77824 */ /* 0x000fe200078e02e7 */
[----:B------:R-:W-:-:S02]  /*2dc0*/  IADD3 R243, R248, 0x126c0, RZ ;  /* 0x000126c0f8f37810 */ /* 0x000fc40007ffe0ff */
[----:B------:R2:W-:Y:S01]  /*2dd0*/  @!P0 LDGSTS.E.BYPASS.LTC128B.128 [R2+0x12280], [R8.64] ;  /* 0x1228000008028fae */ /* 0x0005e2000b901d50 */
[----:B------:R-:W-:Y:S02]  /*2de0*/  @P1 IADD3 R243, R4, 0x1c0, RZ ;  /* 0x000001c004f31810 */ /* 0x000fe40007ffe0ff */
[C---:B------:R-:W-:Y:S01]  /*2df0*/  LOP3.LUT R228, R5.reuse, 0x8, R6, 0xf8, !PT ;  /* 0x0000000805e47812 */ /* 0x040fe200078ef806 */
[----:B------:R-:W0:Y:S01]  /*2e00*/  LDGDEPBAR ;  /* 0x00000000000079af */ /* 0x000e220000000000 */
[C---:B------:R-:W-:Y:S02]  /*2e10*/  LOP3.LUT P1, RZ, R0.reuse, 0x2, RZ, 0xc0, !PT ;  /* 0x0000000200ff7812 */ /* 0x040fe4000782c0ff */
[----:B------:R-:W-:Y:S01]  /*2e20*/  LOP3.LUT R5, R5, 0x1c0, RZ, 0xc0, !PT ;  /* 0x000001c005057812 */ /* 0x000fe200078ec0ff */
[----:B------:R-:W0:Y:S01]  /*2e30*/  LDGDEPBAR ;  /* 0x00000000000079af */ /* 0x000e220000000000 */
[----:B------:R-:W-:Y:S01]  /*2e40*/  LOP3.LUT P0, RZ, R0, 0x4, RZ, 0xc0, !PT ;  /* 0x0000000400ff7812 */ /* 0x000fe2000780c0ff */
        /* <DEDUP_REMOVED lines=10> */
[----:B------:R-:W-:-:S03]  /*2ef0*/  SEL R225, R225, 0xfffffff0, !P1 ;  /* 0xfffffff0e1e17807 */ /* 0x000fc60004800000 */
[----:B------:R-:W-:Y:S02]  /*2f00*/  IMAD R226, R226, 0x2, R227 ;  /* 0x00000002e2e27824 */ /* 0x000fe400078e02e3 */
[----:B------:R-:W-:Y:S02]  /*2f10*/  IMAD.IADD R223, R225, 0x1, R224 ;  /* 0x00000001e1df7824 */ /* 0x000fe400078e02e0 */
[----:B------:R-:W-:Y:S02]  /*2f20*/  IMAD.IADD R222, R231, 0x1, R225 ;  /* 0x00000001e7de7824 */ /* 0x000fe400078e02e1 */
[----:B--2---:R-:W-:Y:S02]  /*2f30*/  IMAD.IADD R220, R225, 0x1, R221 ;  /* 0x00000001e1dc7824 */ /* 0x004fe400078e02dd */
.L_x_972:
        /* <DEDUP_REMOVED lines=226> */
.L_x_970:
[-C--:B-1234-:R-:W-:Y:S01]  /*3d60*/  HMMA.16816.F32.BF16 R4, R20, R160.reuse, RZ ;  /* 0x000000a01404723c */ /* 0x09efe200000418ff */
[----:B------:R-:W0:Y:S01]  /*3d70*/  LDGDEPBAR ;  /* 0x00000000000079af */ /* 0x000e220000000000 */
[----:B------:R-:W-:Y:S02]  /*3d80*/  ULEA UR6, UR11, UR18, 0x6 ;  /* 0x000000120b067291 */ /* 0x000fe4000f8e303f */
[----:B------:R-:W-:Y:S02]  /*3d90*/  MOV R3, 0x40 ;  /* 0x0000004000037802 */ /* 0x000fe40000000f00 */
[----:B------:R-:W-:Y:S02]  /*3da0*/  UIADD3 UR6, -UR12, 0x1, UR6 ;  /* 0x000000010c067890 */ /* 0x000fe4000fffe106 */
        /* <DEDUP_REMOVED lines=438> */
.L_x_971:
[-C--:B-12-4-:R-:W-:Y:S01]  /*5910*/  HMMA.16816.F32.BF16 R4, R80, R16.reuse, RZ ;  /* 0x000000105004723c */ /* 0x096fe200000418ff */
[----:B------:R-:W-:Y:S01]  /*5920*/  LDSM.16.M88.4 R140, [R227+0x1000] ;  /* 0x00100000e38c783b */ /* 0x000fe20000000200 */
[----:B------:R-:W-:Y:S02]  /*5930*/  USHF.L.U32 UR11, UR11, 0xd, URZ ;  /* 0x0000000d0b0b7899 */ /* 0x000fe4000800063f */
[----:B------:R-:W-:Y:S02]  /*5940*/  UISETP.GE.AND UP0, UPT, UR19, UR10, UPT ;  /* 0x0000000a1300728c */ /* 0x000fe4000bf06270 */
[----:B------:R-:W1:Y:S01]  /*5950*/  LDSM.16.MT88.4 R144, [R2+0x1080] ;  /* 0x001080000290783b */ /* 0x000e620000004200 */
[----:B------:R-:W-:Y:S01]  /*5960*/  UIADD3 UR7, UR4, 0x1, URZ ;  /* 0x0000000104077890 */ /* 0x000fe2000fffe03f */
[C---:B------:R-:W-:Y:S01]  /*5970*/  HMMA.16816.F32.BF16 R8, R132.reuse, R16, RZ ;  /* 0x000000108408723c */ /* 0x040fe200000418ff */
[----:B------:R-:W-:Y:S01]  /*5980*/  IMAD.U32 R3, RZ, RZ, UR11 ;  /* 0x0000000bff037e24 */ /* 0x000fe2000f8e00ff */
[----:B------:R-:W-:Y:S01]  /*5990*/  UISETP.GE.AND UP2, UPT, UR4, 0x1, UPT ;  /* 0x000000010400788c */ /* 0x000fe2000bf46270 */
[----:B------:R-:W2:Y:S01]  /*59a0*/  LDSM.16.M88.4 R148, [R227+0x1800] ;  /* 0x00180000e394783b */ /* 0x000ea20000000200 */
[----:B------:R-:W-:Y:S02]  /*59b0*/  UIADD3 UR6, UR20, 0x1, URZ ;  /* 0x0000000114067890 */ /* 0x000fe4000fffe03f */
[----:B------:R-:W-:Y:S02]  /*59c0*/  UISETP.GE.AND UP1, UPT, UR20, 0x1, UPT ;  /* 0x000000011400788c */ /* 0x000fe4000bf26270 */
[-C--:B------:R-:W-:Y:S01]  /*59d0*/  HMMA.16816.F32.BF16 R12, R132, R18.reuse, RZ ;  /* 0x00000012840c723c */ /* 0x080fe200000418ff */
[----:B------:R-:W0:Y:S01]  /*59e0*/  LDGDEPBAR ;  /* 0x00000000000079af */ /* 0x000e220000000000 */
[----:B------:R-:W-:Y:S06]  /*59f0*/  USEL UR20, UR6, URZ, !UP1 ;  /* 0x0000003f06147287 */ /* 0x000fec000c800000 */
        /* <DEDUP_REMOVED lines=28> */
[----:B------:R-:W-:Y:S05]  /*5bc0*/  LDSM.16.M88.4 R132, [R227+0x2000] ;  /* 0x00200000e384783b */ /* 0x000fea0000000200 */
[----:B------:R-:W1:Y:S02]  /*5bd0*/  LDSM.16.MT88.4 R140, [R2+0x2080] ;  /* 0x00208000028c783b */ /* 0x000e640000004200 */
        /* <DEDUP_REMOVED lines=10> */
[----:B------:R-:W2:Y:S05]  /*5c80*/  LDSM.16.M88.4 R136, [R226+0x2000] ;  /* 0x00200000e288783b */ /* 0x000eaa0000000200 */
[----:B------:R3:W4:Y:S02]  /*5c90*/  LDSM.16.MT88.4 R208, [R2+0x5880] ;  /* 0x0058800002d0783b */ /* 0x0007240000004200 */
[-C--:B-1----:R-:W-:Y:S08]  /*5ca0*/  HMMA.16816.F32.BF16 R4, R132, R140.reuse, R4 ;  /* 0x0000008c8404723c */ /* 0x082ff00000041804 */
[C---:B------:R-:W-:Y:S08]  /*5cb0*/  HMMA.16816.F32.BF16 R8, R144.reuse, R140, R8 ;  /* 0x0000008c9008723c */ /* 0x040ff00000041808 */
[-C--:B------:R-:W-:Y:S04]  /*5cc0*/  HMMA.16816.F32.BF16 R12, R144, R142.reuse, R12 ;  /* 0x0000008e900c723c */ /* 0x080fe8000004180c */
[----:B---3--:R-:W-:Y:S01]  /*5cd0*/  IADD3 R2, P1, R250, UR11, RZ ;  /* 0x0000000bfa027c10 */ /* 0x008fe2000ff3e0ff */
[----:B------:R-:W-:Y:S03]  /*5ce0*/  UMOV UR11, UR19 ;  /* 0x00000013000b7c82 */ /* 0x000fe60008000000 */
        /* <DEDUP_REMOVED lines=18> */
[C---:B------:R-:W-:Y:S04]  /*5e10*/  HMMA.16816.F32.BF16 R16, R136.reuse, R154, R16 ;  /* 0x0000009a8810723c */ /* 0x040fe80000041810 */
[----:B------:R-:W-:Y:S04]  /*5e20*/  RED.E.ADD.F32.FTZ.RN.STRONG.GPU [R132.64+0x400], R5 ;  /* 0x000400058400798e */ /* 0x000fe8000c10e790 */
[-C--:B----4-:R-:W-:Y:S01]  /*5e30*/  HMMA.16816.F32.BF16 R20, R136, R208.reuse, R20 ;  /* 0x000000d08814723c */ /* 0x090fe20000041814 */
        /* <DEDUP_REMOVED lines=150> */
.L_x_969:
[----:B------:R-:W-:Y:S05]  /*67a0*/  @P1 EXIT ;  /* 0x000000000000194d */ /* 0x000fea0003800000 */
[----:B------:R-:W-:Y:S01]  /*67b0*/  ISETP.NE.U32.AND P2, PT, RZ, c[0x0][0x360], PT ;  /* 0x0000d800ff007a0c */ /* 0x000fe20003f45070 */
[----:B------:R-:W-:-:S03]  /*67c0*/  ULDC.64 UR4, c[0x0][0x338] ;  /* 0x0000ce0000047ab9 */ /* 0x000fc60000000a00 */
[----:B------:R-:W-:-:S13]  /*67d0*/  ISETP.NE.AND.EX P2, PT, RZ, c[0x0][0x364], PT, P2 ;  /* 0x0000d900ff007a0c */ /* 0x000fda0003f45320 */
[----:B------:R-:W-:-:S04]  /*67e0*/  @P2 IMAD.MOV.U32 R0, RZ, RZ, 0x4 ;  /* 0x00000004ff002424 */ /* 0x000fc800078e00ff */
[----:B------:R-:W-:-:S06]  /*67f0*/  @P2 IMAD.WIDE R2, R236, R0, c[0x0][0x360] ;  /* 0x0000d800ec022625 */ /* 0x000fcc00078e0200 */
[----:B------:R-:W2:Y:S01]  /*6800*/  @P2 LDG.E R2, [R2.64] ;  /* 0x0000001002022981 */ /* 0x000ea2000c1e1900 */
[----:B------:R-:W-:Y:S02]  /*6810*/  UISETP.NE.AND UP0, UPT, UR4, 0x1, UPT ;  /* 0x000000010400788c */ /* 0x000fe4000bf05270 */
[----:B------:R-:W-:Y:S02]  /*6820*/  UIMAD.WIDE.U32 UR6, UR13, UR5, URZ ;  /* 0x000000050d0672a5 */ /* 0x000fe4000f8e003f */
[----:B------:R-:W-:Y:S02]  /*6830*/  ULDC UR4, c[0x0][0x340] ;  /* 0x0000d00000047ab9 */ /* 0x000fe40000000800 */
[----:B------:R-:W-:-:S04]  /*6840*/  UIMAD UR14, UR14, 0x3000, URZ ;  /* 0x000030000e0e78a4 */ /* 0x000fc8000f8e023f */
[----:B------:R-:W-:Y:S02]  /*6850*/  USHF.R.S32.HI UR6, URZ, 0x1f, UR14 ;  /* 0x0000001f3f067899 */ /* 0x000fe4000801140e */
[----:B------:R-:W-:Y:S02]  /*6860*/  @UP0 UMOV UR5, UR7 ;  /* 0x0000000700050c82 */ /* 0x000fe40008000000 */
[----:B------:R-:W-:-:S03]  /*6870*/  @UP0 USHF.R.U32.HI UR13, URZ, UR4, UR5 ;  /* 0x000000043f0d0299 */ /* 0x000fc60008011605 */
[----:B------:R-:W-:Y:S02]  /*6880*/  ULDC.64 UR4, c[0x0][0x328] ;  /* 0x0000ca0000047ab9 */ /* 0x000fe40000000a00 */
[----:B------:R-:W-:Y:S01]  /*6890*/  USHF.R.S32.HI UR7, URZ, 0x1f, UR13 ;  /* 0x0000001f3f077899 */ /* 0x000fe2000801140d */
[----:B------:R-:W-:-:S03]  /*68a0*/  IMAD.U32 R6, RZ, RZ, UR13 ;  /* 0x0000000dff067e24 */ /* 0x000fc6000f8e00ff */
[----:B------:R-:W-:-:S04]  /*68b0*/  UIMAD UR4, UR7, UR4, URZ ;  /* 0x00000004070472a4 */ /* 0x000fc8000f8e023f */
[----:B------:R-:W-:-:S03]  /*68c0*/  UIMAD UR8, UR13, UR5, UR4 ;  /* 0x000000050d0872a4 */ /* 0x000fc6000f8e0204 */
[----:B------:R-:W-:Y:S02]  /*68d0*/  ULDC.64 UR4, c[0x0][0x300] ;  /* 0x0000c00000047ab9 */ /* 0x000fe40000000a00 */
[----:B------:R-:W-:-:S04]  /*68e0*/  UIMAD UR4, UR7, UR4, URZ ;  /* 0x00000004070472a4 */ /* 0x000fc8000f8e023f */
[----:B------:R-:W-:Y:S01]  /*68f0*/  UIMAD UR4, UR13, UR5, UR4 ;  /* 0x000000050d0472a4 */ /* 0x000fe2000f8e0204 */
[----:B------:R-:W-:Y:S01]  /*6900*/  BAR.SYNC.DEFER_BLOCKING 0x1, 0x100 ;  /* 0x0044000000007b1d */ /* 0x000fe20000010000 */
[----:B--2---:R-:W-:-:S04]  /*6910*/  @P2 IMAD R2, R236, 0x60, R2 ;  /* 0x00000060ec022824 */ /* 0x004fc800078e0202 */
[----:B------:R-:W-:-:S05]  /*6920*/  @P2 IMAD.HI R2, R2, 0x2aaaaaab, RZ ;  /* 0x2aaaaaab02022827 */ /* 0x000fca00078e02ff */
[----:B------:R-:W-:-:S04]  /*6930*/  @P2 SHF.R.U32.HI R0, RZ, 0x1f, R2 ;  /* 0x0000001fff002819 */ /* 0x000fc80000011602 */
[----:B------:R-:W-:Y:S02]  /*6940*/  @P2 LEA.HI.SX32 R2, R2, R0, 0x1c ;  /* 0x0000000002022211 */ /* 0x000fe400078fe2ff */
[----:B------:R-:W-:-:S03]  /*6950*/  SHF.R.S32.HI R0, RZ, 0x1f, R233 ;  /* 0x0000001fff007819 */ /* 0x000fc600000114e9 */
[----:B------:R-:W-:-:S05]  /*6960*/  @P2 IMAD R2, R2, 0x3000, RZ ;  /* 0x0000300002022824 */ /* 0x000fca00078e02ff */
[----:B------:R-:W-:Y:S02]  /*6970*/  @P2 SHF.R.S32.HI R3, RZ, 0x1f, R2 ;  /* 0x0000001fff032819 */ /* 0x000fe40000011402 */
[----:B------:R-:W-:-:S06]  /*6980*/  @!P2 CS2R R2, SRZ ;  /* 0x000000000002a805 */ /* 0x000fcc000001ff00 */
[----:B------:R-:W-:Y:S01]  /*6990*/  IADD3 R4, P1, P0, R2, UR14, R233 ;  /* 0x0000000e02047c10 */ /* 0x000fe2000f83e0e9 */
[----:B------:R-:W-:-:S03]  /*69a0*/  IMAD.U32 R2, RZ, RZ, UR13 ;  /* 0x0000000dff027e24 */ /* 0x000fc6000f8e00ff */
[----:B------:R-:W-:Y:S02]  /*69b0*/  IADD3.X R5, R3, UR6, R0, P1, P0 ;  /* 0x0000000603057c10 */ /* 0x000fe40008fe0400 */
[----:B------:R-:W-:Y:S02]  /*69c0*/  SHF.R.S32.HI R0, RZ, 0x1f, R236 ;  /* 0x0000001fff007819 */ /* 0x000fe400000114ec */
[----:B------:R-:W-:Y:S01]  /*69d0*/  SEL R236, R236, RZ, !P2 ;  /* 0x000000ffecec7207 */ /* 0x000fe20005000000 */
[----:B------:R-:W-:Y:S01]  /*69e0*/  IMAD.WIDE.U32 R6, R6, c[0x0][0x328], R4 ;  /* 0x0000ca0006067a25 */ /* 0x000fe200078e0004 */
[----:B------:R-:W-:-:S03]  /*69f0*/  SEL R0, R0, RZ, !P2 ;  /* 0x000000ff00007207 */ /* 0x000fc60005000000 */
[----:B------:R-:W-:Y:S01]  /*6a00*/  IMAD.WIDE.U32 R2, R2, c[0x0][0x300], R4 ;  /* 0x0000c00002027a25 */ /* 0x000fe200078e0004 */
[----:B------:R-:W-:-:S03]  /*6a10*/  IADD3 R7, R7, UR8, RZ ;  /* 0x0000000807077c10 */ /* 0x000fc6000fffe0ff */
[----:B------:R-:W-:Y:S01]  /*6a20*/  IMAD R4, R0, c[0x0][0x330], RZ ;  /* 0x0000cc0000047a24 */ /* 0x000fe200078e02ff */
[----:B------:R-:W-:Y:S01]  /*6a30*/  IADD3 R3, R3, UR4, RZ ;  /* 0x0000000403037c10 */ /* 0x000fe2000fffe0ff */
[----:B------:R-:W-:-:S04]  /*6a40*/  IMAD.WIDE.U32 R6, R236, c[0x0][0x330], R6 ;  /* 0x0000cc00ec067a25 */ /* 0x000fc800078e0006 */
[----:B------:R-:W-:Y:S01]  /*6a50*/  IMAD R4, R236, c[0x0][0x334], R4 ;  /* 0x0000cd00ec047a24 */ /* 0x000fe200078e0204 */
[----:B------:R-:W-:Y:S01]  /*6a60*/  LEA R10, P1, R6, c[0x0][0x310], 0x2 ;  /* 0x0000c400060a7a11 */ /* 0x000fe200078210ff */
[----:B------:R-:W-:Y:S02]  /*6a70*/  IMAD R0, R0, c[0x0][0x308], RZ ;  /* 0x0000c20000007a24 */ /* 0x000fe400078e02ff */
[----:B------:R-:W-:Y:S02]  /*6a80*/  IMAD.IADD R4, R7, 0x1, R4 ;  /* 0x0000000107047824 */ /* 0x000fe400078e0204 */
[C---:B------:R-:W-:Y:S02]  /*6a90*/  IMAD R0, R236.reuse, c[0x0][0x30c], R0 ;  /* 0x0000c300ec007a24 */ /* 0x040fe400078e0200 */
[----:B------:R-:W-:Y:S01]  /*6aa0*/  IMAD.WIDE.U32 R2, R236, c[0x0][0x308], R2 ;  /* 0x0000c200ec027a25 */ /* 0x000fe200078e0002 */
[----:B------:R-:W-:-:S03]  /*6ab0*/  LEA.HI.X R11, R6, c[0x0][0x314], R4, 0x2, P1 ;  /* 0x0000c500060b7a11 */ /* 0x000fc600008f1404 */
[----:B------:R-:W-:Y:S01]  /*6ac0*/  IMAD.IADD R0, R3, 0x1, R0 ;  /* 0x0000000103007824 */ /* 0x000fe200078e0200 */
[C---:B------:R-:W-:Y:S01]  /*6ad0*/  LEA R8, P0, R2.reuse, c[0x0][0x2e8], 0x2 ;  /* 0x0000ba0002087a11 */ /* 0x040fe200078010ff */
        /* <DEDUP_REMOVED lines=98> */
.L_x_973:
        /* <DEDUP_REMOVED lines=16> */
.L_x_2312:


//--------------------- .text._ZN7cutlass13device_kernelIN5flash32FlashAttnBwdPostprocessConvertdQIN4cute5tupleIJNS3_1CILi96EEENS5_ILi128EEEEEENS_10bfloat16_tEfNS_4arch4Sm80ELi256ENS3_8TiledMMAINS3_8MMA_AtomIJNS3_30SM80_16x8x16_F32BF16BF16F32_TNEEEENS3_6LayoutINS4_IJNS5_ILi2EEENS5_ILi4EEENS5_ILi1EEEEEENS4_IJSJ_SH_NS5_ILi0EEEEEEEENS4_IJNS5_ILi32EEENS5_ILi64EEENS5_ILi16EEEEEEEELb0EEEEEvNT_6ParamsE --------------------------
	.section	.text._ZN7cutlass13device_kernelIN5flash32FlashAttnBwdPostprocessConvertdQIN4cute5tupleIJNS3_1CILi96EEENS5_ILi128EEEEEENS_10bfloat16_tEfNS_4arch4Sm80ELi256ENS3_8TiledMMAINS3_8MMA_AtomIJNS3_30SM80_16x8x16_F32BF16BF16F32_TNEEEENS3_6LayoutINS4_IJNS5_ILi2EEENS5_ILi4EEENS5_ILi1EEEEEENS4_IJSJ_SH_NS5_ILi0EEEEEEEENS4_IJNS5_ILi32EEENS5_ILi64EEENS5_ILi16EEEEEEEELb0EEEEEvNT_6ParamsE,"ax",@progbits
	.sectioninfo	@"SHI_REGISTERS=69"
	.align	128
.text._ZN7cutlass13device_kernelIN5flash32FlashAttnBwdPostprocessConvertdQIN4cute5tupleIJNS3_1CILi96EEENS5_ILi128EEEEEENS_10bfloat16_tEfNS_4arch4Sm80ELi256ENS3_8TiledMMAINS3_8MMA_AtomIJNS3_30SM80_16x8x16_F32BF16BF16F32_TNEEEENS3_6LayoutINS4_IJNS5_ILi2EEENS5_ILi4EEENS5_ILi1EEEEEENS4_IJSJ_SH_NS5_ILi0EEEEEEEENS4_IJNS5_ILi32EEENS5_ILi64EEENS5_ILi16EEEEEEEELb0EEEEEvNT_6ParamsE:
        .type           _ZN7cutlass13device_kernelIN5flash32FlashAttnBwdPostprocessConvertdQIN4cute5tupleIJNS3_1CILi96EEENS5_ILi128EEEEEENS_10bfloat16_tEfNS_4arch4Sm80ELi256ENS3_8TiledMMAINS3_8MMA_AtomIJNS3_30SM80_16x8x16_F32BF16BF16F32_TNEEEENS3_6LayoutINS4_IJNS5_ILi2EEENS5_ILi4EEENS5_ILi1EEEEEENS4_IJSJ_SH_NS5_ILi0EEEEEEEENS4_IJNS5_ILi32EEENS5_ILi64EEENS5_ILi16EEEEEEEELb0EEEEEvNT_6ParamsE,@function
        .size           _ZN7cutlass13device_kernelIN5flash32FlashAttnBwdPostprocessConvertdQIN4cute5tupleIJNS3_1CILi96EEENS5_ILi128EEEEEENS_10bfloat16_tEfNS_4arch4Sm80ELi256ENS3_8TiledMMAINS3_8MMA_AtomIJNS3_30SM80_16x8x16_F32BF16BF16F32_TNEEEENS3_6LayoutINS4_IJNS5_ILi2EEENS5_ILi4EEENS5_ILi1EEEEEENS4_IJSJ_SH_NS5_ILi0EEEEEEEENS4_IJNS5_ILi32EEENS5_ILi64EEENS5_ILi16EEEEEEEELb0EEEEEvNT_6ParamsE,(.L_x_2313 - _ZN7cutlass13device_kernelIN5flash32FlashAttnBwdPostprocessConvertdQIN4cute5tupleIJNS3_1CILi96EEENS5_ILi128EEEEEENS_10bfloat16_tEfNS_4arch4Sm80ELi256ENS3_8TiledMMAINS3_8MMA_AtomIJNS3_30SM80_16x8x16_F32BF16BF16F32_TNEEEENS3_6LayoutINS4_IJNS5_ILi2EEENS5_ILi4EEENS5_ILi1EEEEEENS4_IJSJ_SH_NS5_ILi0EEEEEEEENS4_IJNS5_ILi32EEENS5_ILi64EEENS5_ILi16EEEEEEEELb0EEEEEvNT_6ParamsE)
        .other          _ZN7cutlass13device_kernelIN5flash32FlashAttnBwdPostprocessConvertdQIN4cute5tupleIJNS3_1CILi96EEENS5_ILi128EEEEEENS_10bfloat16_tEfNS_4arch4Sm80ELi256ENS3_8TiledMMAINS3_8MMA_AtomIJNS3_30SM80_16x8x16_F32BF16BF16F32_TNEEEENS3_6LayoutINS4_IJNS5_ILi2EEENS5_ILi4EEENS5_ILi1EEEEEENS4_IJSJ_SH_NS5_ILi0EEEEEEEENS4_IJNS5_ILi32EEENS5_ILi64EEENS5_ILi16EEEEEEEELb0EEEEEvNT_6ParamsE,@"STO_CUDA_ENTRY STV_DEFAULT"
_ZN7cutlass13device_kernelIN5flash32FlashAttnBwdPostprocessConvertdQIN4cute5tupleIJNS3_1CILi96EEENS5_ILi128EEEEEENS_10bfloat16_tEfNS_4arch4Sm80ELi256ENS3_8TiledMMAINS3_8MMA_AtomIJNS3_30SM80_16x8x16_F32BF16BF16F32_TNEEEENS3_6LayoutINS4_IJNS5_ILi2EEENS5_ILi4EEENS5_ILi1EEEEEENS4_IJSJ_SH_NS5_ILi0EEEEEEEENS4_IJNS5_ILi32EEENS5_ILi64EEENS5_ILi16EEEEEEEELb0EEEEEvNT_6ParamsE:
[----:B------:R-:W-:Y:S02]  /*0000*/  IMAD.MOV.U32 R1, RZ, RZ, c[0x0][0x28] ;  /* 0x00000a00ff017624 */ /* 0x000fe400078e00ff */
[----:B------:R-:W0:Y:S01]  /*0010*/  S2R R53, SR_CTAID.Z ;  /* 0x0000000000357919 */ /* 0x000e220000002700 */
[----:B------:R-:W-:Y:S01]  /*0020*/  ISETP.NE.U32.AND P1, PT, RZ, c[0x0][0x1c8], PT ;  /* 0x00007200ff007a0c */ /* 0x000fe20003f25070 */
[----:B------:R-:W-:Y:S01]  /*0030*/  IMAD.MOV.U32 R4, RZ, RZ, 0x4 ;  /* 0x00000004ff047424 */ /* 0x000fe200078e00ff */
[----:B------:R-:W-:Y:S01]  /*0040*/  ISETP.NE.U32.AND P0, PT, RZ, c[0x0][0x1c0], PT ;  /* 0x00007000ff007a0c */ /* 0x000fe20003f05070 */
[----:B------:R-:W-:Y:S01]  /*0050*/  ULDC.64 UR4, c[0x0][0x118] ;  /* 0x0000460000047ab9 */ /* 0x000fe20000000a00 */
[----:B------:R-:W-:Y:S02]  /*0060*/  ISETP.NE.AND.EX P1, PT, RZ, c[0x0][0x1cc], PT, P1 ;  /* 0x00007300ff007a0c */ /* 0x000fe40003f25310 */
[----:B------:R-:W-:Y:S01]  /*0070*/  ISETP.NE.AND.EX P0, PT, RZ, c[0x0][0x1c4], PT, P0 ;  /* 0x00007100ff007a0c */ /* 0x000fe20003f05300 */
[----:B------:R-:W-:Y:S02]  /*0080*/  IMAD.MOV.U32 R55, RZ, RZ, c[0x0][0x190] ;  /* 0x00006400ff377624 */ /* 0x000fe400078e00ff */
[----:B0-----:R-:W-:-:S08]  /*0090*/  IMAD.WIDE R2, R53, R4, c[0x0][0x1c0] ;  /* 0x0000700035027625 */ /* 0x001fd000078e0204 */
[----:B------:R-:W-:Y:S02]  /*00a0*/  @P1 IMAD.WIDE R4, R53, R4, c[0x0][0x1c8] ;  /* 0x0000720035041625 */ /* 0x000fe400078e0204 */
[----:B------:R0:W5:Y:S01]  /*00b0*/  @P0 LDG.E R54, [R2.64] ;  /* 0x0000000402360981 */ /* 0x000162000c1e1900 */
[----:B------:R-:W-:-:S03]  /*00c0*/  ISETP.NE.U32.AND P2, PT, RZ, c[0x0][0x1c0], PT ;  /* 0x00007000ff007a0c */ /* 0x000fc60003f45070 */
[----:B------:R0:W5:Y:S04]  /*00d0*/  @P1 LDG.E R55, [R4.64] ;  /* 0x0000000404371981 */ /* 0x000168000c1e1900 */
[----:B------:R-:W1:Y:S02]  /*00e0*/  S2R R52, SR_CTAID.X ;  /* 0x0000000000347919 */ /* 0x000e640000002500 */
[----:B-1----:R-:W-:Y:S01]  /*00f0*/  IMAD R0, R52, 0x60, RZ ;  /* 0x0000006034007824 */ /* 0x002fe200078e02ff */
[----:B------:R-:W-:Y:S05]  /*0100*/  @P1 BRA `(.L_x_974) ;  /* 0x0000004000001947 */ /* 0x000fea0003800000 */
[----:B0-----:R-:W-:Y:S05]  /*0110*/  @!P0 BRA `(.L_x_974) ;  /* 0x0000003000008947 */ /* 0x001fea0003800000 */
[----:B------:R-:W2:Y:S04]  /*0120*/  LDG.E R4, [R2.64] ;  /* 0x0000000402047981 */ /* 0x000ea8000c1e1900 */
[----:B-----5:R-:W2:Y:S02]  /*0130*/  LDG.E R55, [R2.64+0x4] ;  /* 0x0000040402377981 */ /* 0x020ea4000c1e1900 */
[----:B--2---:R-:W-:-:S02]  /*0140*/  IADD3 R55, -R4, R55, RZ ;  /* 0x0000003704377210 */ /* 0x004fc40007ffe1ff */
.L_x_974:
[----:B0-----:R-:W-:Y:S02]  /*0150*/  ISETP.NE.AND.EX P1, PT, RZ, c[0x0][0x1c4], PT, P2 ;  /* 0x00007100ff007a0c */ /* 0x001fe40003f25320 */
[----:B-----5:R-:W-:Y:S01]  /*0160*/  ISETP.GE.AND P2, PT, R0, R55, PT ;  /* 0x000000370000720c */ /* 0x020fe20003f46270 */
[----:B------:R-:W-:-:S12]  /*0170*/  @P0 IMAD R0, R53, 0x60, R54 ;  /* 0x0000006035000824 */ /* 0x000fd800078e0236 */
[----:B------:R-:W-:Y:S05]  /*0180*/  @P1 EXIT P2 ;  /* 0x000000000000194d */ /* 0x000fea0001000000 */
[----:B------:R-:W0:Y:S01]  /*0190*/  S2R R57, SR_TID.X ;  /* 0x0000000000397919 */ /* 0x000e220000002100 */
[----:B------:R-:W-:Y:S01]  /*01a0*/  @P0 IMAD.HI R0, R0, 0x2aaaaaab, RZ ;  /* 0x2aaaaaab00000827 */ /* 0x000fe200078e02ff */
[----:B------:R-:W-:Y:S02]  /*01b0*/  CS2R R4, SRZ ;  /* 0x0000000000047805 */ /* 0x000fe4000001ff00 */
[----:B------:R-:W1:Y:S01]  /*01c0*/  S2R R2, SR_CTAID.Y ;  /* 0x0000000000027919 */ /* 0x000e620000002600 */
[----:B------:R-:W-:Y:S01]  /*01d0*/  IMAD R7, R52, 0x3000, RZ ;  /* 0x0000300034077824 */ /* 0x000fe200078e02ff */
[----:B------:R-:W-:-:S04]  /*01e0*/  @P0 SHF.R.U32.HI R3, RZ, 0x1f, R0 ;  /* 0x0000001fff030819 */ /* 0x000fc80000011600 */
[----:B------:R-:W-:Y:S02]  /*01f0*/  @P0 LEA.HI.SX32 R3, R0, R3, 0x1c ;  /* 0x0000000300030211 */ /* 0x000fe400078fe2ff */
[----:B------:R-:W-:-:S03]  /*0200*/  SHF.R.S32.HI R9, RZ, 0x1f, R7 ;  /* 0x0000001fff097819 */ /* 0x000fc60000011407 */
[----:B------:R-:W-:-:S04]  /*0210*/  @P0 IMAD R3, R3, 0x3000, RZ ;  /* 0x0000300003030824 */ /* 0x000fc800078e02ff */
[--C-:B------:R-:W-:Y:S01]  /*0220*/  @P0 IMAD.MOV.U32 R4, RZ, RZ, R3.reuse ;  /* 0x000000ffff040224 */ /* 0x100fe200078e0003 */
[----:B------:R-:W-:Y:S02]  /*0230*/  @P0 SHF.R.S32.HI R5, RZ, 0x1f, R3 ;  /* 0x0000001fff050819 */ /* 0x000fe40000011403 */
[----:B------:R-:W-:Y:S01]  /*0240*/  SHF.R.S32.HI R3, RZ, 0x1f, R53 ;  /* 0x0000001fff037819 */ /* 0x000fe20000011435 */
[----:B0-----:R-:W-:Y:S01]  /*0250*/  IMAD.SHL.U32 R6, R57, 0x4, RZ ;  /* 0x0000000439067824 */ /* 0x001fe200078e00ff */
[----:B------:R-:W-:Y:S02]  /*0260*/  SEL R53, R53, RZ, !P1 ;  /* 0x000000ff35357207 */ /* 0x000fe40004800000 */
[----:B------:R-:W-:Y:S02]  /*0270*/  SEL R3, R3, RZ, !P1 ;  /* 0x000000ff03037207 */ /* 0x000fe40004800000 */
[----:B------:R-:W-:Y:S02]  /*0280*/  IADD3 R4, P2, P3, R4, R6, R7 ;  /* 0x0000000604047210 */ /* 0x000fe40007b5e007 */
[----:B-1----:R-:W-:-:S02]  /*0290*/  SHF.R.S32.HI R0, RZ, 0x1f, R2 ;  /* 0x0000001fff007819 */ /* 0x002fc40000011402 */
[----:B------:R-:W-:-:S03]  /*02a0*/  SHF.R.S32.HI R6, RZ, 0x1f, R6 ;  /* 0x0000001fff067819 */ /* 0x000fc60000011406 */
[----:B------:R-:W-:Y:S01]  /*02b0*/  IMAD R7, R0, c[0x0][0x178], RZ ;  /* 0x00005e0000077a24 */ /* 0x000fe200078e02ff */
[----:B------:R-:W-:Y:S01]  /*02c0*/  IADD3.X R5, R5, R6, R9, P2, P3 ;  /* 0x0000000605057210 */ /* 0x000fe200017e6409 */
[----:B------:R-:W-:Y:S02]  /*02d0*/  IMAD R6, R3, c[0x0][0x180], RZ ;  /* 0x0000600003067a24 */ /* 0x000fe400078e02ff */
[C---:B------:R-:W-:Y:S02]  /*02e0*/  IMAD R7, R2.reuse, c[0x0][0x17c], R7 ;  /* 0x00005f0002077a24 */ /* 0x040fe400078e0207 */
[----:B------:R-:W-:-:S04]  /*02f0*/  IMAD.WIDE.U32 R4, R2, c[0x0][0x178], R4 ;  /* 0x00005e0002047a25 */ /* 0x000fc800078e0004 */
[----:B------:R-:W-:Y:S02]  /*0300*/  IMAD.IADD R5, R5, 0x1, R7 ;  /* 0x0000000105057824 */ /* 0x000fe400078e0207 */
[C---:B------:R-:W-:Y:S02]  /*0310*/  IMAD R7, R53.reuse, c[0x0][0x184], R6 ;  /* 0x0000610035077a24 */ /* 0x040fe400078e0206 */
[----:B------:R-:W-:-:S05]  /*0320*/  IMAD.WIDE.U32 R4, R53, c[0x0][0x180], R4 ;  /* 0x0000600035047a25 */ /* 0x000fca00078e0004 */
[----:B------:R-:W-:Y:S02]  /*0330*/  IADD3 R5, R5, R7, RZ ;  /* 0x0000000705057210 */ /* 0x000fe40007ffe0ff */
[----:B------:R-:W-:-:S04]  /*0340*/  LEA R64, P1, R4, c[0x0][0x160], 0x2 ;  /* 0x0000580004407a11 */ /* 0x000fc800078210ff */
[----:B------:R-:W-:-:S05]  /*0350*/  LEA.HI.X R65, R4, c[0x0][0x164], R5, 0x2, P1 ;  /* 0x0000590004417a11 */ /* 0x000fca00008f1405 */
[----:B------:R-:W2:Y:S04]  /*0360*/  LDG.E.128 R4, [R64.64] ;  /* 0x0000000440047981 */ /* 0x000ea8000c1e1d00 */
[----:B------:R-:W3:Y:S04]  /*0370*/  LDG.E.128 R8, [R64.64+0x1000] ;  /* 0x0010000440087981 */ /* 0x000ee8000c1e1d00 */
[----:B------:R-:W4:Y:S04]  /*0380*/  LDG.E.128 R12, [R64.64+0x2000] ;  /* 0x00200004400c7981 */ /* 0x000f28000c1e1d00 */
[----:B------:R-:W5:Y:S04]  /*0390*/  LDG.E.128 R16, [R64.64+0x3000] ;  /* 0x0030000440107981 */ /* 0x000f68000c1e1d00 */
[----:B------:R-:W5:Y:S04]  /*03a0*/  LDG.E.128 R20, [R64.64+0x4000] ;  /* 0x0040000440147981 */ /* 0x000f68000c1e1d00 */
[----:B------:R-:W5:Y:S04]  /*03b0*/  LDG.E.128 R24, [R64.64+0x5000] ;  /* 0x0050000440187981 */ /* 0x000f68000c1e1d00 */
[----:B------:R-:W5:Y:S04]  /*03c0*/  LDG.E.128 R28, [R64.64+0x6000] ;  /* 0x00600004401c7981 */ /* 0x000f68000c1e1d00 */
[----:B------:R-:W5:Y:S04]  /*03d0*/  LDG.E.128 R32, [R64.64+0x7000] ;  /* 0x0070000440207981 */ /* 0x000f68000c1e1d00 */
[----:B------:R-:W5:Y:S04]  /*03e0*/  LDG.E.128 R36, [R64.64+0x8000] ;  /* 0x0080000440247981 */ /* 0x000f68000c1e1d00 */
[----:B------:R-:W5:Y:S04]  /*03f0*/  LDG.E.128 R40, [R64.64+0x9000] ;  /* 0x0090000440287981 */ /* 0x000f68000c1e1d00 */
[----:B------:R-:W5:Y:S04]  /*0400*/  LDG.E.128 R44, [R64.64+0xa000] ;  /* 0x00a00004402c7981 */ /* 0x000f68000c1e1d00 */
[----:B------:R-:W5:Y:S01]  /*0410*/  LDG.E.128 R48, [R64.64+0xb000] ;  /* 0x00b0000440307981 */ /* 0x000f62000c1e1d00 */
[----:B------:R-:W-:Y:S01]  /*0420*/  SHF.R.S32.HI R62, RZ, 0x1f, R57 ;  /* 0x0000001fff3e7819 */ /* 0x000fe20000011439 */
[----:B------:R-:W-:Y:S01]  /*0430*/  IMAD R55, R52, -0x60, R55 ;  /* 0xffffffa034377824 */ /* 0x000fe200078e0237 */
[----:B------:R-:W-:Y:S02]  /*0440*/  BSSY B0, `(.L_x_975) ;  /* 0x00000ff000007945 */ /* 0x000fe40003800000 */
[----:B------:R-:W-:-:S02]  /*0450*/  LEA.HI R58, R62, R57, RZ, 0x2 ;  /* 0x000000393e3a7211 */ /* 0x000fc400078f10ff */
[CC--:B------:R-:W-:Y:S02]  /*0460*/  LEA.HI R66, R62.reuse, R57.reuse, RZ, 0x5 ;  /* 0x000000393e427211 */ /* 0x0c0fe400078f28ff */
[--C-:B------:R-:W-:Y:S02]  /*0470*/  SHF.R.S32.HI R56, RZ, 0x2, R58.reuse ;  /* 0x00000002ff387819 */ /* 0x100fe4000001143a */
[----:B------:R-:W-:Y:S02]  /*0480*/  SHF.R.S32.HI R61, RZ, 0x1f, R58 ;  /* 0x0000001fff3d7819 */ /* 0x000fe4000001143a */
[----:B------:R-:W-:Y:S02]  /*0490*/  LEA.HI R60, R62, R57, RZ, 0x7 ;  /* 0x000000393e3c7211 */ /* 0x000fe400078f38ff */
[----:B------:R-:W-:Y:S02]  /*04a0*/  LEA.HI R61, R61, R56, RZ, 0x3 ;  /* 0x000000383d3d7211 */ /* 0x000fe400078f18ff */
[----:B------:R-:W-:-:S02]  /*04b0*/  SHF.R.S32.HI R59, RZ, 0x5, R66 ;  /* 0x00000005ff3b7819 */ /* 0x000fc40000011442 */
[----:B------:R-:W-:Y:S02]  /*04c0*/  LOP3.LUT R61, R61, 0xfffffff8, RZ, 0xc0, !PT ;  /* 0xfffffff83d3d7812 */ /* 0x000fe400078ec0ff */
[----:B------:R-:W-:Y:S02]  /*04d0*/  LOP3.LUT R58, R58, 0x7ffffffc, RZ, 0xc0, !PT ;  /* 0x7ffffffc3a3a7812 */ /* 0x000fe400078ec0ff */
[----:B------:R-:W-:Y:S01]  /*04e0*/  LEA.HI R66, R66, R59, RZ, 0x1 ;  /* 0x0000003b42427211 */ /* 0x000fe200078f08ff */
[----:B------:R-:W-:Y:S01]  /*04f0*/  IMAD.IADD R56, R56, 0x1, -R61 ;  /* 0x0000000138387824 */ /* 0x000fe200078e0a3d */
[CC--:B------:R-:W-:Y:S01]  /*0500*/  LEA.HI R61, R62.reuse, R57.reuse, RZ, 0x4 ;  /* 0x000000393e3d7211 */ /* 0x0c0fe200078f20ff */
[----:B------:R-:W-:Y:S01]  /*0510*/  IMAD.IADD R58, R57, 0x1, -R58 ;  /* 0x00000001393a7824 */ /* 0x000fe200078e0a3a */
[----:B------:R-:W-:Y:S02]  /*0520*/  LEA.HI R62, R62, R57, RZ, 0x6 ;  /* 0x000000393e3e7211 */ /* 0x000fe400078f30ff */
[----:B------:R-:W-:-:S02]  /*0530*/  SHF.R.S32.HI R63, RZ, 0x7, R60 ;  /* 0x00000007ff3f7819 */ /* 0x000fc4000001143c */
[----:B------:R-:W-:Y:S02]  /*0540*/  LOP3.LUT R66, R66, 0xfffffe, RZ, 0xc0, !PT ;  /* 0x00fffffe42427812 */ /* 0x000fe400078ec0ff */
[----:B------:R-:W-:Y:S01]  /*0550*/  IMNMX R55, R55, 0x60, PT ;  /* 0x0000006037377817 */ /* 0x000fe20003800200 */
[----:B------:R-:W-:Y:S02]  /*0560*/  IMAD R58, R63, 0x300, R58 ;  /* 0x000003003f3a7824 */ /* 0x000fe400078e023a */
[----:B------:R-:W-:-:S05]  /*0570*/  IMAD.IADD R59, R59, 0x1, -R66 ;  /* 0x000000013b3b7824 */ /* 0x000fca00078e0a42 */
[----:B------:R-:W-:Y:S01]  /*0580*/  LEA R58, R59, R58, 0x7 ;  /* 0x0000003a3b3a7211 */ /* 0x000fe200078e38ff */
[----:B--2---:R0:W-:Y:S04]  /*0590*/  STS.128 [R57.X16], R4 ;  /* 0x0000000439007388 */ /* 0x0041e8000000cc00 */
[----:B---3--:R-:W-:Y:S04]  /*05a0*/  STS.128 [R57.X16+0x1000], R8 ;  /* 0x0010000839007388 */ /* 0x008fe8000000cc00 */
[----:B----4-:R-:W-:Y:S04]  /*05b0*/  STS.128 [R57.X16+0x2000], R12 ;  /* 0x0020000c39007388 */ /* 0x010fe8000000cc00 */
[----:B-----5:R1:W-:Y:S04]  /*05c0*/  STS.128 [R57.X16+0x3000], R16 ;  /* 0x0030001039007388 */ /* 0x0203e8000000cc00 */
[----:B------:R-:W-:Y:S01]  /*05d0*/  STS.128 [R57.X16+0x4000], R20 ;  /* 0x0040001439007388 */ /* 0x000fe2000000cc00 */
[----:B0-----:R-:W-:-:S02]  /*05e0*/  SHF.R.S32.HI R6, RZ, 0x4, R61 ;  /* 0x00000004ff067819 */ /* 0x001fc4000001143d */
[----:B------:R-:W-:Y:S01]  /*05f0*/  SHF.R.S32.HI R5, RZ, 0x1f, R61 ;  /* 0x0000001fff057819 */ /* 0x000fe2000001143d */
[----:B------:R-:W-:Y:S01]  /*0600*/  STS.128 [R57.X16+0x5000], R24 ;  /* 0x0050001839007388 */ /* 0x000fe2000000cc00 */
[----:B------:R-:W-:Y:S02]  /*0610*/  SHF.R.S32.HI R7, RZ, 0x6, R62 ;  /* 0x00000006ff077819 */ /* 0x000fe4000001143e */
[----:B------:R-:W-:Y:S01]  /*0620*/  LEA.HI R5, R5, R6, RZ, 0x2 ;  /* 0x0000000605057211 */ /* 0x000fe200078f10ff */
[----:B------:R-:W-:Y:S01]  /*0630*/  STS.128 [R57.X16+0x6000], R28 ;  /* 0x0060001c39007388 */ /* 0x000fe2000000cc00 */
[----:B------:R-:W-:Y:S02]  /*0640*/  LOP3.LUT R4, R61, 0xfffffff0, RZ, 0xc0, !PT ;  /* 0xfffffff03d047812 */ /* 0x000fe400078ec0ff */
[----:B------:R-:W-:Y:S01]  /*0650*/  LOP3.LUT R5, R5, 0xffffffc, RZ, 0xc0, !PT ;  /* 0x0ffffffc05057812 */ /* 0x000fe200078ec0ff */
[----:B------:R-:W-:Y:S01]  /*0660*/  STS.128 [R57.X16+0x7000], R32 ;  /* 0x0070002039007388 */ /* 0x000fe2000000cc00 */
[----:B------:R-:W-:-:S02]  /*0670*/  LEA.HI R62, R62, R7, RZ, 0x1 ;  /* 0x000000073e3e7211 */ /* 0x000fc400078f08ff */
[----:B------:R-:W-:Y:S01]  /*0680*/  IADD3 R4, -R4, R57, RZ ;  /* 0x0000003904047210 */ /* 0x000fe20007ffe1ff */
[----:B------:R-:W-:Y:S01]  /*0690*/  STS.128 [R57.X16+0x8000], R36 ;  /* 0x0080002439007388 */ /* 0x000fe2000000cc00 */
[----:B-1----:R-:W-:Y:S01]  /*06a0*/  IMAD.IADD R16, R6, 0x1, -R5 ;  /* 0x0000000106107824 */ /* 0x002fe200078e0a05 */
[----:B------:R-:W-:Y:S02]  /*06b0*/  LOP3.LUT R62, R62, 0xfffffffe, RZ, 0xc0, !PT ;  /* 0xfffffffe3e3e7812 */ /* 0x000fe400078ec0ff */
[----:B------:R-:W-:Y:S01]  /*06c0*/  STS.128 [R57.X16+0x9000], R40 ;  /* 0x0090002839007388 */ /* 0x000fe2000000cc00 */
[----:B------:R-:W-:Y:S02]  /*06d0*/  LOP3.LUT R19, R60, 0xffffff80, RZ, 0xc0, !PT ;  /* 0xffffff803c137812 */ /* 0x000fe400078ec0ff */
[----:B------:R-:W-:Y:S01]  /*06e0*/  LEA.HI R8, R4, R4, RZ, 0x1 ;  /* 0x0000000404087211 */ /* 0x000fe200078f08ff */
[----:B------:R-:W-:Y:S01]  /*06f0*/  STS.128 [R57.X16+0xa000], R44 ;  /* 0x00a0002c39007388 */ /* 0x000fe2000000cc00 */
[----:B------:R-:W-:Y:S01]  /*0700*/  IMAD.IADD R62, R7, 0x1, -R62 ;  /* 0x00000001073e7824 */ /* 0x000fe200078e0a3e */
[----:B------:R-:W-:Y:S01]  /*0710*/  SHF.R.S32.HI R17, RZ, 0x1f, R56 ;  /* 0x0000001fff117819 */ /* 0x000fe20000011438 */
[----:B------:R-:W-:Y:S01]  /*0720*/  IMAD R19, R16, 0x10, R19 ;  /* 0x0000001010137824 */ /* 0x000fe200078e0213 */
[----:B------:R-:W-:Y:S01]  /*0730*/  STS.128 [R57.X16+0xb000], R48 ;  /* 0x00b0003039007388 */ /* 0x000fe2000000cc00 */
[----:B------:R-:W-:Y:S01]  /*0740*/  SHF.R.S32.HI R8, RZ, 0x1, R8 ;  /* 0x00000001ff087819 */ /* 0x000fe20000011408 */
[----:B------:R-:W-:Y:S01]  /*0750*/  IMAD.SHL.U32 R16, R62, 0x40, RZ ;  /* 0x000000403e107824 */ /* 0x000fe200078e00ff */
[----:B------:R-:W-:Y:S01]  /*0760*/  LEA.HI R17, R17, R56, RZ, 0x2 ;  /* 0x0000003811117211 */ /* 0x000fe200078f10ff */
[----:B------:R-:W-:Y:S01]  /*0770*/  BAR.SYNC.DEFER_BLOCKING 0x0 ;  /* 0x0000000000007b1d */ /* 0x000fe20000010000 */
[----:B------:R-:W-:-:S02]  /*0780*/  IMAD.SHL.U32 R4, R4, 0x8, RZ ;  /* 0x0000000804047824 */ /* 0x000fc400078e00ff */
[----:B------:R-:W-:Y:S01]  /*0790*/  IMAD R18, R8, 0x600, R19 ;  /* 0x0000060008127824 */ /* 0x000fe200078e0213 */
[C---:B------:R-:W-:Y:S01]  /*07a0*/  LOP3.LUT R7, R17.reuse, 0x7fffffc, RZ, 0xc0, !PT ;  /* 0x07fffffc11077812 */ /* 0x040fe200078ec0ff */
[----:B------:R-:W-:Y:S01]  /*07b0*/  IMAD.SHL.U32 R62, R62, 0x8, RZ ;  /* 0x000000083e3e7824 */ /* 0x000fe200078e00ff */
[----:B------:R-:W-:Y:S02]  /*07c0*/  LOP3.LUT R19, R16, 0x40, RZ, 0xc0, !PT ;  /* 0x0000004010137812 */ /* 0x000fe400078ec0ff */
[----:B------:R-:W-:Y:S01]  /*07d0*/  SHF.L.U32 R17, R17, 0x4, RZ ;  /* 0x0000000411117819 */ /* 0x000fe200000006ff */
[----:B------:R-:W-:Y:S01]  /*07e0*/  IMAD.IADD R7, R56, 0x1, -R7 ;  /* 0x0000000138077824 */ /* 0x000fe200078e0a07 */
[----:B------:R-:W-:Y:S02]  /*07f0*/  LOP3.LUT R8, R19, 0x8, R4, 0xf8, !PT ;  /* 0x0000000813087812 */ /* 0x000fe400078ef804 */
[----:B------:R-:W-:Y:S01]  /*0800*/  SHF.R.U32.HI R19, RZ, 0x3, R19 ;  /* 0x00000003ff137819 */ /* 0x000fe20000011613 */
[----:B------:R-:W-:Y:S01]  /*0810*/  IMAD R58, R7, 0x8, R58 ;  /* 0x00000008073a7824 */ /* 0x000fe200078e023a */
[----:B------:R-:W-:-:S02]  /*0820*/  LOP3.LUT R17, R17, 0x40, RZ, 0xc0, !PT ;  /* 0x0000004011117812 */ /* 0x000fc400078ec0ff */
[----:B------:R-:W-:Y:S02]  /*0830*/  LOP3.LUT R19, R8, R19, RZ, 0x3c, !PT ;  /* 0x0000001308137212 */ /* 0x000fe400078e3cff */
[----:B------:R-:W-:Y:S02]  /*0840*/  LOP3.LUT R62, R17, 0x8, R62, 0xf8, !PT ;  /* 0x00000008113e7812 */ /* 0x000fe400078ef83e */
[----:B------:R-:W-:Y:S01]  /*0850*/  SHF.R.U32.HI R17, RZ, 0x3, R17 ;  /* 0x00000003ff117819 */ /* 0x000fe20000011611 */
[----:B------:R-:W-:Y:S01]  /*0860*/  IMAD.IADD R7, R18, 0x1, R19 ;  /* 0x0000000112077824 */ /* 0x000fe200078e0213 */
[----:B------:R-:W-:Y:S01]  /*0870*/  ISETP.GE.AND P1, PT, R4, c[0x0][0x194], PT ;  /* 0x0000650004007a0c */ /* 0x000fe20003f26270 */
[----:B------:R-:W0:Y:S01]  /*0880*/  LDS R5, [R57.X4] ;  /* 0x0000000039057984 */ /* 0x000e220000004800 */
[----:B------:R-:W-:-:S03]  /*0890*/  LOP3.LUT R17, R62, R17, RZ, 0x3c, !PT ;  /* 0x000000113e117212 */ /* 0x000fc600078e3cff */
[----:B------:R-:W1:Y:S04]  /*08a0*/  LDS R9, [R57.X4+0x400] ;  /* 0x0004000039097984 */ /* 0x000e680000004800 */
[----:B------:R-:W2:Y:S04]  /*08b0*/  LDS R10, [R57.X4+0x800] ;  /* 0x00080000390a7984 */ /* 0x000ea80000004800 */
[----:B------:R-:W3:Y:S04]  /*08c0*/  LDS R11, [R57.X4+0xc00] ;  /* 0x000c0000390b7984 */ /* 0x000ee80000004800 */
[----:B------:R-:W4:Y:S04]  /*08d0*/  LDS R12, [R57.X4+0x1000] ;  /* 0x00100000390c7984 */ /* 0x000f280000004800 */
[----:B------:R-:W5:Y:S04]  /*08e0*/  LDS R13, [R57.X4+0x1400] ;  /* 0x00140000390d7984 */ /* 0x000f680000004800 */
[----:B------:R-:W5:Y:S04]  /*08f0*/  LDS R14, [R57.X4+0x1800] ;  /* 0x00180000390e7984 */ /* 0x000f680000004800 */
[----:B------:R-:W5:Y:S04]  /*0900*/  LDS R15, [R57.X4+0x1c00] ;  /* 0x001c0000390f7984 */ /* 0x000f680000004800 */
[----:B------:R-:W5:Y:S04]  /*0910*/  LDS R23, [R57.X4+0x2000] ;  /* 0x0020000039177984 */ /* 0x000f680000004800 */
[----:B------:R-:W5:Y:S04]  /*0920*/  LDS R24, [R57.X4+0x2400] ;  /* 0x0024000039187984 */ /* 0x000f680000004800 */
[----:B------:R-:W5:Y:S01]  /*0930*/  LDS R29, [R57.X4+0x3000] ;  /* 0x00300000391d7984 */ /* 0x000f620000004800 */
[----:B0-----:R-:W-:Y:S01]  /*0940*/  FMUL.FTZ R8, R5, c[0x0][0x1b8] ;  /* 0x00006e0005087a20 */ /* 0x001fe20000410000 */
[----:B------:R-:W-:-:S02]  /*0950*/  LEA R5, R58, R17, 0x1 ;  /* 0x000000113a057211 */ /* 0x000fc400078e08ff */
[----:B------:R-:W0:Y:S01]  /*0960*/  LDS R21, [R57.X4+0x3400] ;  /* 0x0034000039157984 */ /* 0x000e220000004800 */
[----:B-1----:R-:W-:-:S03]  /*0970*/  FMUL.FTZ R9, R9, c[0x0][0x1b8] ;  /* 0x00006e0009097a20 */ /* 0x002fc60000410000 */
[----:B------:R-:W1:Y:S01]  /*0980*/  LDS R20, [R57.X4+0x3c00] ;  /* 0x003c000039147984 */ /* 0x000e620000004800 */
[----:B--2---:R-:W-:Y:S01]  /*0990*/  FMUL.FTZ R10, R10, c[0x0][0x1b8] ;  /* 0x00006e000a0a7a20 */ /* 0x004fe20000410000 */
[----:B------:R-:W-:Y:S02]  /*09a0*/  F2FP.BF16.PACK_AB R8, R9, R8 ;  /* 0x000000080908723e */ /* 0x000fe400000010ff */
[----:B------:R-:W2:Y:S01]  /*09b0*/  LDS R25, [R57.X4+0x2800] ;  /* 0x0028000039197984 */ /* 0x000ea20000004800 */
[----:B---3--:R-:W-:-:S03]  /*09c0*/  FMUL.FTZ R11, R11, c[0x0][0x1b8] ;  /* 0x00006e000b0b7a20 */ /* 0x008fc60000410000 */
[----:B------:R-:W3:Y:S01]  /*09d0*/  LDS R28, [R57.X4+0x2c00] ;  /* 0x002c0000391c7984 */ /* 0x000ee20000004800 */
[----:B----4-:R-:W-:Y:S01]  /*09e0*/  FMUL.FTZ R12, R12, c[0x0][0x1b8] ;  /* 0x00006e000c0c7a20 */ /* 0x010fe20000410000 */
[----:B------:R-:W-:Y:S02]  /*09f0*/  F2FP.BF16.PACK_AB R9, R11, R10 ;  /* 0x0000000a0b09723e */ /* 0x000fe400000010ff */
[----:B------:R-:W4:Y:S01]  /*0a00*/  LDS R22, [R57.X4+0x3800] ;  /* 0x0038000039167984 */ /* 0x000f220000004800 */
[----:B-----5:R-:W-:-:S03]  /*0a10*/  FMUL.FTZ R13, R13, c[0x0][0x1b8] ;  /* 0x00006e000d0d7a20 */ /* 0x020fc60000410000 */
[----:B------:R-:W5:Y:S01]  /*0a20*/  LDS R41, [R57.X4+0x4000] ;  /* 0x0040000039297984 */ /* 0x000f620000004800 */
[----:B------:R-:W-:Y:S01]  /*0a30*/  FMUL.FTZ R14, R14, c[0x0][0x1b8] ;  /* 0x00006e000e0e7a20 */ /* 0x000fe20000410000 */
[----:B------:R-:W-:Y:S02]  /*0a40*/  F2FP.BF16.PACK_AB R10, R13, R12 ;  /* 0x0000000c0d0a723e */ /* 0x000fe400000010ff */
[----:B------:R-:W5:Y:S01]  /*0a50*/  LDS R42, [R57.X4+0x4400] ;  /* 0x00440000392a7984 */ /* 0x000f620000004800 */
[----:B------:R-:W-:-:S03]  /*0a60*/  FMUL.FTZ R15, R15, c[0x0][0x1b8] ;  /* 0x00006e000f0f7a20 */ /* 0x000fc60000410000 */
[----:B------:R-:W5:Y:S01]  /*0a70*/  LDS R43, [R57.X4+0x4800] ;  /* 0x00480000392b7984 */ /* 0x000f620000004800 */
[----:B------:R-:W-:Y:S01]  /*0a80*/  FMUL.FTZ R23, R23, c[0x0][0x1b8] ;  /* 0x00006e0017177a20 */ /* 0x000fe20000410000 */
[----:B------:R-:W-:Y:S02]  /*0a90*/  F2FP.BF16.PACK_AB R11, R15, R14 ;  /* 0x0000000e0f0b723e */ /* 0x000fe400000010ff */
[----:B------:R-:W5:Y:S01]  /*0aa0*/  LDS R12, [R57.X4+0x5000] ;  /* 0x00500000390c7984 */ /* 0x000f620000004800 */
[----:B------:R-:W-:-:S03]  /*0ab0*/  FMUL.FTZ R26, R24, c[0x0][0x1b8] ;  /* 0x00006e00181a7a20 */ /* 0x000fc60000410000 */
[----:B------:R-:W5:Y:S01]  /*0ac0*/  LDS R13, [R57.X4+0x5400] ;  /* 0x00540000390d7984 */ /* 0x000f620000004800 */
[----:B------:R-:W-:-:S03]  /*0ad0*/  FMUL.FTZ R29, R29, c[0x0][0x1b8] ;  /* 0x00006e001d1d7a20 */ /* 0x000fc60000410000 */
[----:B------:R-:W5:Y:S01]  /*0ae0*/  LDS R14, [R57.X4+0x5800] ;  /* 0x00580000390e7984 */ /* 0x000f620000004800 */
[----:B0-----:R-:W-:Y:S01]  /*0af0*/  FMUL.FTZ R30, R21, c[0x0][0x1b8] ;  /* 0x00006e00151e7a20 */ /* 0x001fe20000410000 */
[----:B------:R-:W-:Y:S02]  /*0b00*/  F2FP.BF16.PACK_AB R21, R26, R23 ;  /* 0x000000171a15723e */ /* 0x000fe400000010ff */
[----:B------:R-:W0:Y:S01]  /*0b10*/  LDS R15, [R57.X4+0x5c00] ;  /* 0x005c0000390f7984 */ /* 0x000e220000004800 */
[----:B-1----:R-:W-:Y:S01]  /*0b20*/  FMUL.FTZ R35, R20, c[0x0][0x1b8] ;  /* 0x00006e0014237a20 */ /* 0x002fe20000410000 */
[----:B------:R-:W-:Y:S02]  /*0b30*/  F2FP.BF16.PACK_AB R29, R30, R29 ;  /* 0x0000001d1e1d723e */ /* 0x000fe400000010ff */
[----:B------:R-:W1:Y:S01]  /*0b40*/  LDS R16, [R57.X4+0x6000] ;  /* 0x0060000039107984 */ /* 0x000e620000004800 */
[----:B--2---:R-:W-:-:S03]  /*0b50*/  FMUL.FTZ R27, R25, c[0x0][0x1b8] ;  /* 0x00006e00191b7a20 */ /* 0x004fc60000410000 */
[----:B------:R-:W2:Y:S01]  /*0b60*/  LDS R17, [R57.X4+0x6400] ;  /* 0x0064000039117984 */ /* 0x000ea20000004800 */
[----:B---3--:R-:W-:-:S03]  /*0b70*/  FMUL.FTZ R28, R28, c[0x0][0x1b8] ;  /* 0x00006e001c1c7a20 */ /* 0x008fc60000410000 */
[----:B------:R-:W3:Y:S01]  /*0b80*/  LDS R18, [R57.X4+0x6800] ;  /* 0x0068000039127984 */ /* 0x000ee20000004800 */
[----:B----4-:R-:W-:Y:S01]  /*0b90*/  FMUL.FTZ R38, R22, c[0x0][0x1b8] ;  /* 0x00006e0016267a20 */ /* 0x010fe20000410000 */
[----:B------:R-:W-:Y:S02]  /*0ba0*/  F2FP.BF16.PACK_AB R23, R28, R27 ;  /* 0x0000001b1c17723e */ /* 0x000fe400000010ff */
[----:B------:R-:W4:Y:S01]  /*0bb0*/  LDS R19, [R57.X4+0x6c00] ;  /* 0x006c000039137984 */ /* 0x000f220000004800 */
[----:B-----5:R-:W-:Y:S01]  /*0bc0*/  FMUL.FTZ R44, R41, c[0x0][0x1b8] ;  /* 0x00006e00292c7a20 */ /* 0x020fe20000410000 */
        /* <DEDUP_REMOVED lines=11> */
[----:B------:R-:W-:Y:S01]  /*0c80*/  FMUL.FTZ R14, R14, c[0x0][0x1b8] ;  /* 0x00006e000e0e7a20 */ /* 0x000fe20000410000 */
[----:B------:R-:W-:Y:S02]  /*0c90*/  F2FP.BF16.PACK_AB R12, R13, R12 ;  /* 0x0000000c0d0c723e */ /* 0x000fe400000010ff */
[----:B------:R-:W5:Y:S01]  /*0ca0*/  LDS R34, [R57.X4+0x9400] ;  /* 0x0094000039227984 */ /* 0x000f620000004800 */
[----:B0-----:R-:W-:-:S03]  /*0cb0*/  FMUL.FTZ R15, R15, c[0x0][0x1b8] ;  /* 0x00006e000f0f7a20 */ /* 0x001fc60000410000 */
[----:B------:R-:W0:Y:S01]  /*0cc0*/  LDS R47, [R57.X4+0x4c00] ;  /* 0x004c0000392f7984 */ /* 0x000e220000004800 */
[----:B-1----:R-:W-:Y:S01]  /*0cd0*/  FMUL.FTZ R16, R16, c[0x0][0x1b8] ;  /* 0x00006e0010107a20 */ /* 0x002fe20000410000 */
[----:B------:R-:W-:Y:S02]  /*0ce0*/  F2FP.BF16.PACK_AB R13, R15, R14 ;  /* 0x0000000e0f0d723e */ /* 0x000fe400000010ff */
[----:B------:R-:W1:Y:S01]  /*0cf0*/  LDS R24, [R57.X4+0x7000] ;  /* 0x0070000039187984 */ /* 0x000e620000004800 */
[----:B--2---:R-:W-:-:S03]  /*0d00*/  FMUL.FTZ R17, R17, c[0x0][0x1b8] ;  /* 0x00006e0011117a20 */ /* 0x004fc60000410000 */
[----:B------:R-:W2:Y:S01]  /*0d10*/  LDS R25, [R57.X4+0x7400] ;  /* 0x0074000039197984 */ /* 0x000ea20000004800 */
[----:B---3--:R-:W-:Y:S01]  /*0d20*/  FMUL.FTZ R18, R18, c[0x0][0x1b8] ;  /* 0x00006e0012127a20 */ /* 0x008fe20000410000 */
[----:B------:R-:W-:Y:S02]  /*0d30*/  F2FP.BF16.PACK_AB R14, R17, R16 ;  /* 0x00000010110e723e */ /* 0x000fe400000010ff */
[----:B------:R-:W3:Y:S01]  /*0d40*/  LDS R27, [R57.X4+0x7800] ;  /* 0x00780000391b7984 */ /* 0x000ee20000004800 */
[----:B----4-:R-:W-:-:S03]  /*0d50*/  FMUL.FTZ R19, R19, c[0x0][0x1b8] ;  /* 0x00006e0013137a20 */ /* 0x010fc60000410000 */
        /* <DEDUP_REMOVED lines=16> */
[----:B0-----:R-:W-:Y:S01]  /*0e60*/  FMUL.FTZ R47, R47, c[0x0][0x1b8] ;  /* 0x00006e002f2f7a20 */ /* 0x001fe20000410000 */
[----:B------:R-:W-:Y:S01]  /*0e70*/  F2FP.BF16.PACK_AB R19, R19, R22 ;  /* 0x000000161313723e */ /* 0x000fe200000010ff */
[----:B------:R-:W-:Y:S01]  /*0e80*/  IMAD.SHL.U32 R22, R5, 0x2, RZ ;  /* 0x0000000205167824 */ /* 0x000fe200078e00ff */
[----:B------:R-:W0:Y:S01]  /*0e90*/  LDS R36, [R57.X4+0xb000] ;  /* 0x00b0000039247984 */ /* 0x000e220000004800 */
[----:B-1----:R-:W-:Y:S01]  /*0ea0*/  FMUL.FTZ R24, R24, c[0x0][0x1b8] ;  /* 0x00006e0018187a20 */ /* 0x002fe20000410000 */
[----:B------:R-:W-:Y:S02]  /*0eb0*/  F2FP.BF16.PACK_AB R45, R47, R46 ;  /* 0x0000002e2f2d723e */ /* 0x000fe400000010ff */
[----:B------:R-:W1:Y:S01]  /*0ec0*/  LDS R42, [R57.X4+0xb400] ;  /* 0x00b40000392a7984 */ /* 0x000e620000004800 */
[----:B--2---:R-:W-:Y:S01]  /*0ed0*/  FMUL.FTZ R25, R25, c[0x0][0x1b8] ;  /* 0x00006e0019197a20 */ /* 0x004fe20000410000 */
[----:B------:R-:W-:-:S02]  /*0ee0*/  SHF.R.S32.HI R5, RZ, 0x1f, R4 ;  /* 0x0000001fff057819 */ /* 0x000fc40000011404 */
[----:B------:R-:W2:Y:S01]  /*0ef0*/  LDS R41, [R57.X4+0xb800] ;  /* 0x00b8000039297984 */ /* 0x000ea20000004800 */
[----:B---3--:R-:W-:Y:S01]  /*0f00*/  FMUL.FTZ R27, R27, c[0x0][0x1b8] ;  /* 0x00006e001b1b7a20 */ /* 0x008fe20000410000 */
[----:B------:R-:W-:Y:S02]  /*0f10*/  F2FP.BF16.PACK_AB R16, R25, R24 ;  /* 0x000000181910723e */ /* 0x000fe400000010ff */
[----:B------:R-:W3:Y:S01]  /*0f20*/  LDS R43, [R57.X4+0xbc00] ;  /* 0x00bc0000392b7984 */ /* 0x000ee20000004800 */
[----:B----4-:R-:W-:Y:S02]  /*0f30*/  FMUL.FTZ R32, R32, c[0x0][0x1b8] ;  /* 0x00006e0020207a20 */ /* 0x010fe40000410000 */
[----:B-----5:R-:W-:Y:S01]  /*0f40*/  FMUL.FTZ R28, R28, c[0x0][0x1b8] ;  /* 0x00006e001c1c7a20 */ /* 0x020fe20000410000 */
[----:B------:R-:W-:Y:S02]  /*0f50*/  STS [R22+0xc000], R8 ;  /* 0x00c0000816007388 */ /* 0x000fe40000000800 */
[----:B------:R-:W-:Y:S01]  /*0f60*/  F2FP.BF16.PACK_AB R27, R32, R27 ;  /* 0x0000001b201b723e */ /* 0x000fe200000010ff */
[----:B------:R-:W-:Y:S01]  /*0f70*/  FMUL.FTZ R31, R31, c[0x0][0x1b8] ;  /* 0x00006e001f1f7a20 */ /* 0x000fe20000410000 */
[----:B------:R-:W-:Y:S01]  /*0f80*/  STS [R22+0xc100], R9 ;  /* 0x00c1000916007388 */ /* 0x000fe20000000800 */
[----:B------:R-:W-:-:S03]  /*0f90*/  FMUL.FTZ R37, R37, c[0x0][0x1b8] ;  /* 0x00006e0025257a20 */ /* 0x000fc60000410000 */
[----:B------:R-:W-:Y:S01]  /*0fa0*/  F2FP.BF16.PACK_AB R28, R31, R28 ;  /* 0x0000001c1f1c723e */ /* 0x000fe200000010ff */
[----:B------:R-:W-:Y:S01]  /*0fb0*/  STS [R22+0xd800], R29 ;  /* 0x00d8001d16007388 */ /* 0x000fe20000000800 */
[----:B------:R-:W-:-:S03]  /*0fc0*/  FMUL.FTZ R40, R40, c[0x0][0x1b8] ;  /* 0x00006e0028287a20 */ /* 0x000fc60000410000 */
[----:B------:R-:W-:Y:S01]  /*0fd0*/  STS [R22+0xd900], R38 ;  /* 0x00d9002616007388 */ /* 0x000fe20000000800 */
[----:B------:R-:W-:Y:S01]  /*0fe0*/  FMUL.FTZ R35, R35, c[0x0][0x1b8] ;  /* 0x00006e0023237a20 */ /* 0x000fe20000410000 */
[----:B------:R-:W-:Y:S02]  /*0ff0*/  F2FP.BF16.PACK_AB R37, R40, R37 ;  /* 0x000000252825723e */ /* 0x000fe400000010ff */
[----:B------:R-:W-:Y:S01]  /*1000*/  STS [R22+0xc400], R10 ;  /* 0x00c4000a16007388 */ /* 0x000fe20000000800 */
[----:B------:R-:W-:-:S03]  /*1010*/  FMUL.FTZ R18, R39, c[0x0][0x1b8] ;  /* 0x00006e0027127a20 */ /* 0x000fc60000410000 */
[----:B------:R-:W-:Y:S01]  /*1020*/  STS [R22+0xc500], R11 ;  /* 0x00c5000b16007388 */ /* 0x000fe20000000800 */
[----:B0-----:R-:W-:Y:S01]  /*1030*/  FMUL.FTZ R36, R36, c[0x0][0x1b8] ;  /* 0x00006e0024247a20 */ /* 0x001fe20000410000 */
[----:B------:R-:W-:Y:S02]  /*1040*/  F2FP.BF16.PACK_AB R18, R18, R35 ;  /* 0x000000231212723e */ /* 0x000fe400000010ff */
[----:B------:R-:W-:Y:S01]  /*1050*/  STS [R22+0xdc00], R44 ;  /* 0x00dc002c16007388 */ /* 0x000fe20000000800 */
[----:B-1----:R-:W-:-:S03]  /*1060*/  FMUL.FTZ R17, R42, c[0x0][0x1b8] ;  /* 0x00006e002a117a20 */ /* 0x002fc60000410000 */
[----:B------:R-:W-:Y:S01]  /*1070*/  STS [R22+0xdd00], R45 ;  /* 0x00dd002d16007388 */ /* 0x000fe20000000800 */
[----:B--2---:R-:W-:Y:S01]  /*1080*/  FMUL.FTZ R41, R41, c[0x0][0x1b8] ;  /* 0x00006e0029297a20 */ /* 0x004fe20000410000 */
[----:B------:R-:W-:Y:S02]  /*1090*/  F2FP.BF16.PACK_AB R17, R17, R36 ;  /* 0x000000241111723e */ /* 0x000fe400000010ff */
[----:B------:R-:W-:Y:S01]  /*10a0*/  STS [R22+0xc800], R21 ;  /* 0x00c8001516007388 */ /* 0x000fe20000000800 */
[----:B---3--:R-:W-:-:S03]  /*10b0*/  FMUL.FTZ R20, R43, c[0x0][0x1b8] ;  /* 0x00006e002b147a20 */ /* 0x008fc60000410000 */
[----:B------:R-:W-:Y:S02]  /*10c0*/  STS [R22+0xc900], R23 ;  /* 0x00c9001716007388 */ /* 0x000fe40000000800 */
[----:B------:R-:W-:Y:S02]  /*10d0*/  F2FP.BF16.PACK_AB R20, R20, R41 ;  /* 0x000000291414723e */ /* 0x000fe400000010ff */
[----:B------:R0:W-:Y:S04]  /*10e0*/  STS [R22+0xe000], R12 ;  /* 0x00e0000c16007388 */ /* 0x0001e80000000800 */
[----:B------:R1:W-:Y:S04]  /*10f0*/  STS [R22+0xe100], R13 ;  /* 0x00e1000d16007388 */ /* 0x0003e80000000800 */
[----:B------:R-:W-:Y:S01]  /*1100*/  STS [R22+0xf000], R14 ;  /* 0x00f0000e16007388 */ /* 0x000fe20000000800 */
[----:B0-----:R-:W-:-:S03]  /*1110*/  IMAD.SHL.U32 R12, R7, 0x2, RZ ;  /* 0x00000002070c7824 */ /* 0x001fc600078e00ff */
[----:B------:R0:W-:Y:S01]  /*1120*/  STS [R22+0xf100], R15 ;  /* 0x00f1000f16007388 */ /* 0x0001e20000000800 */
[----:B-1----:R-:W-:-:S03]  /*1130*/  IADD3 R13, R6, 0x20, RZ ;  /* 0x00000020060d7810 */ /* 0x002fc60007ffe0ff */
[----:B------:R-:W-:Y:S01]  /*1140*/  STS [R22+0x10800], R19 ;  /* 0x0108001316007388 */ /* 0x000fe20000000800 */
[----:B------:R-:W-:-:S03]  /*1150*/  ISETP.GE.OR P3, PT, R13, R55, P1 ;  /* 0x000000370d00720c */ /* 0x000fc60000f66670 */
[----:B------:R-:W-:Y:S01]  /*1160*/  STS [R22+0x10900], R33 ;  /* 0x0109002116007388 */ /* 0x000fe20000000800 */
[----:B------:R-:W-:Y:S01]  /*1170*/  IADD3 R13, R6, 0x50, RZ ;  /* 0x00000050060d7810 */ /* 0x000fe20007ffe0ff */
[----:B0-----:R-:W-:Y:S01]  /*1180*/  IMAD R15, R0, c[0x0][0x1a8], RZ ;  /* 0x00006a00000f7a24 */ /* 0x001fe200078e02ff */
[----:B------:R-:W-:Y:S01]  /*1190*/  IADD3 R0, R6, 0x10, RZ ;  /* 0x0000001006007810 */ /* 0x000fe20007ffe0ff */
[----:B------:R0:W-:Y:S01]  /*11a0*/  STS [R22+0xf400], R16 ;  /* 0x00f4001016007388 */ /* 0x0001e20000000800 */
[-C--:B------:R-:W-:Y:S02]  /*11b0*/  ISETP.GE.OR P6, PT, R13, R55.reuse, P1 ;  /* 0x000000370d00720c */ /* 0x080fe40000fc6670 */
[----:B------:R-:W-:Y:S01]  /*11c0*/  ISETP.GE.OR P2, PT, R0, R55, P1 ;  /* 0x000000370000720c */ /* 0x000fe20000f46670 */
[----:B------:R-:W-:Y:S01]  /*11d0*/  STS [R22+0xf500], R27 ;  /* 0x00f5001b16007388 */ /* 0x000fe20000000800 */
[----:B------:R-:W-:-:S03]  /*11e0*/  IADD3 R0, R6, 0x30, RZ ;  /* 0x0000003006007810 */ /* 0x000fc60007ffe0ff */
[----:B------:R-:W-:Y:S01]  /*11f0*/  STS [R22+0x10c00], R37 ;  /* 0x010c002516007388 */ /* 0x000fe20000000800 */
[----:B------:R-:W-:Y:S01]  /*1200*/  ISETP.GE.OR P4, PT, R0, R55, P1 ;  /* 0x000000370000720c */ /* 0x000fe20000f86670 */
[----:B------:R-:W-:Y:S01]  /*1210*/  IMAD R0, R3, c[0x0][0x1b0], RZ ;  /* 0x00006c0003007a24 */ /* 0x000fe200078e02ff */
[----:B0-----:R-:W-:Y:S01]  /*1220*/  LEA R16, R7, 0xc000, 0x1 ;  /* 0x0000c00007107811 */ /* 0x001fe200078e08ff */
[----:B------:R-:W-:Y:S02]  /*1230*/  STS [R22+0x10d00], R18 ;  /* 0x010d001216007388 */ /* 0x000fe40000000800 */
[----:B------:R-:W-:Y:S02]  /*1240*/  IMAD R13, R53, c[0x0][0x1b4], R0 ;  /* 0x00006d00350d7a24 */ /* 0x000fe400078e0200 */
[----:B------:R-:W-:Y:S04]  /*1250*/  STS [R22+0xf800], R28 ;  /* 0x00f8001c16007388 */ /* 0x000fe80000000800 */
[----:B------:R-:W-:Y:S04]  /*1260*/  STS [R22+0xf900], R26 ;  /* 0x00f9001a16007388 */ /* 0x000fe80000000800 */
[----:B------:R0:W-:Y:S04]  /*1270*/  STS [R22+0x11000], R17 ;  /* 0x0110001116007388 */ /* 0x0001e80000000800 */
[----:B------:R1:W-:Y:S04]  /*1280*/  STS [R22+0x11100], R20 ;  /* 0x0111001416007388 */ /* 0x0003e80000000800 */
[----:B------:R-:W-:Y:S01]  /*1290*/  BAR.SYNC.DEFER_BLOCKING 0x0 ;  /* 0x0000000000007b1d */ /* 0x000fe20000010000 */
[----:B0-----:R-:W-:-:S02]  /*12a0*/  IMAD R17, R2, c[0x0][0x1ac], R15 ;  /* 0x00006b0002117a24 */ /* 0x001fc400078e020f */
[----:B------:R-:W-:Y:S01]  /*12b0*/  IMAD.WIDE.U32 R14, R2, c[0x0][0x1a8], R4 ;  /* 0x00006a00020e7a25 */ /* 0x000fe200078e0004 */
[----:B------:R-:W-:Y:S01]  /*12c0*/  IADD3 R2, R6, 0x40, RZ ;  /* 0x0000004006027810 */ /* 0x000fe20007ffe0ff */
[----:B------:R-:W-:Y:S02]  /*12d0*/  CS2R R4, SRZ ;  /* 0x0000000000047805 */ /* 0x000fe4000001ff00 */
[----:B------:R-:W-:Y:S01]  /*12e0*/  @P0 MOV R4, R54 ;  /* 0x0000003600040202 */ /* 0x000fe20000000f00 */
[----:B------:R-:W-:Y:S01]  /*12f0*/  IMAD.IADD R15, R15, 0x1, R17 ;  /* 0x000000010f0f7824 */ /* 0x000fe200078e0211 */
[-C--:B------:R-:W-:Y:S02]  /*1300*/  ISETP.GE.OR P5, PT, R2, R55.reuse, P1 ;  /* 0x000000370200720c */ /* 0x080fe40000fa6670 */
[----:B------:R-:W-:Y:S01]  /*1310*/  ISETP.GE.OR P1, PT, R6, R55, P1 ;  /* 0x000000370600720c */ /* 0x000fe20000f26670 */
[----:B------:R-:W-:Y:S01]  /*1320*/  IMAD.WIDE.U32 R2, R53, c[0x0][0x1b0], R14 ;  /* 0x00006c0035027a25 */ /* 0x000fe200078e000e */
[----:B------:R-:W-:-:S02]  /*1330*/  @P0 SHF.R.S32.HI R5, RZ, 0x1f, R54 ;  /* 0x0000001fff050819 */ /* 0x000fc40000011436 */
[----:B------:R-:W-:-:S04]  /*1340*/  IADD3 R4, P0, R6, R4, RZ ;  /* 0x0000000406047210 */ /* 0x000fc80007f1e0ff */
[----:B------:R-:W-:Y:S01]  /*1350*/  LEA.HI.X.SX32 R5, R6, R5, 0x1, P0 ;  /* 0x0000000506057211 */ /* 0x000fe200000f0eff */
[----:B------:R1:W0:Y:S04]  /*1360*/  LDS.128 R8, [R12+0xca00] ;  /* 0x00ca00000c087984 */ /* 0x0002280000000c00 */
[----:B------:R-:W-:-:S04]  /*1370*/  IMAD.WIDE R52, R52, 0x60, R4 ;  /* 0x0000006034347825 */ /* 0x000fc800078e0204 */
[----:B------:R-:W-:Y:S01]  /*1380*/  IMAD.IADD R5, R3, 0x1, R13 ;  /* 0x0000000103057824 */ /* 0x000fe200078e020d */
[----:B------:R-:W-:Y:S05]  /*1390*/  @P1 BRA `(.L_x_976) ;  /* 0x0000009000001947 */ /* 0x000fea0003800000 */
[----:B------:R-:W2:Y:S01]  /*13a0*/  LDS.128 R16, [R16] ;  /* 0x0000000010107984 */ /* 0x000ea20000000c00 */
[----:B------:R-:W-:Y:S02]  /*13b0*/  IMAD R13, R53, c[0x0][0x1a0], RZ ;  /* 0x00006800350d7a24 */ /* 0x000fe400078e02ff */
[----:B------:R-:W-:Y:S02]  /*13c0*/  IMAD.MOV.U32 R4, RZ, RZ, R2 ;  /* 0x000000ffff047224 */ /* 0x000fe400078e0002 */
[C---:B------:R-:W-:Y:S02]  /*13d0*/  IMAD R13, R52.reuse, c[0x0][0x1a4], R13 ;  /* 0x00006900340d7a24 */ /* 0x040fe400078e020d */
[----:B------:R-:W-:-:S04]  /*13e0*/  IMAD.WIDE.U32 R6, R52, c[0x0][0x1a0], R4 ;  /* 0x0000680034067a25 */ /* 0x000fc800078e0004 */
[----:B------:R-:W-:Y:S01]  /*13f0*/  IMAD.IADD R7, R7, 0x1, R13 ;  /* 0x0000000107077824 */ /* 0x000fe200078e020d */
[----:B------:R-:W-:-:S04]  /*1400*/  LEA R14, P0, R6, c[0x0][0x188], 0x1 ;  /* 0x00006200060e7a11 */ /* 0x000fc800078008ff */
[----:B------:R-:W-:-:S05]  /*1410*/  LEA.HI.X R15, R6, c[0x0][0x18c], R7, 0x1, P0 ;  /* 0x00006300060f7a11 */ /* 0x000fca00000f0c07 */
[----:B--2---:R2:W-:Y:S04]  /*1420*/  STG.E.128 [R14.64], R16 ;  /* 0x000000100e007986 */ /* 0x0045e8000c101d04 */
.L_x_976:
[----:B------:R-:W-:Y:S05]  /*1430*/  BSYNC B0 ;  /* 0x0000000000007941 */ /* 0x000fea0003800000 */
.L_x_975:
[----:B--2---:R2:W3:Y:S01]  /*1440*/  LDS.128 R16, [R12+0xc200] ;  /* 0x00c200000c107984 */ /* 0x0044e20000000c00 */
[----:B------:R-:W-:Y:S01]  /*1450*/  BSSY B0, `(.L_x_977) ;  /* 0x000000d000007945 */ /* 0x000fe20003800000 */
[----:B------:R-:W-:Y:S05]  /*1460*/  @P2 BRA `(.L_x_978) ;  /* 0x000000b000002947 */ /* 0x000fea0003800000 */
[----:B------:R-:W-:Y:S01]  /*1470*/  IADD3 R13, P0, R52, 0x10, RZ ;  /* 0x00000010340d7810 */ /* 0x000fe20007f1e0ff */
[----:B------:R-:W-:Y:S02]  /*1480*/  IMAD.MOV.U32 R6, RZ, RZ, R2 ;  /* 0x000000ffff067224 */ /* 0x000fe400078e0002 */
[----:B------:R-:W-:Y:S01]  /*1490*/  IMAD.MOV.U32 R7, RZ, RZ, R5 ;  /* 0x000000ffff077224 */ /* 0x000fe200078e0005 */
[----:B------:R-:W-:-:S03]  /*14a0*/  IADD3.X R0, RZ, R53, RZ, P0, !PT ;  /* 0x00000035ff007210 */ /* 0x000fc600007fe4ff */
[----:B------:R-:W-:-:S04]  /*14b0*/  IMAD.WIDE.U32 R6, R13, c[0x0][0x1a0], R6 ;  /* 0x000068000d067a25 */ /* 0x000fc800078e0006 */
[----:B------:R-:W-:Y:S01]  /*14c0*/  IMAD R0, R0, c[0x0][0x1a0], RZ ;  /* 0x0000680000007a24 */ /* 0x000fe200078e02ff */
[----:B------:R-:W-:-:S03]  /*14d0*/  LEA R14, P0, R6, c[0x0][0x188], 0x1 ;  /* 0x00006200060e7a11 */ /* 0x000fc600078008ff */
[----:B------:R-:W-:-:S04]  /*14e0*/  IMAD R13, R13, c[0x0][0x1a4], R0 ;  /* 0x000069000d0d7a24 */ /* 0x000fc800078e0200 */
[----:B------:R-:W-:-:S05]  /*14f0*/  IMAD.IADD R7, R7, 0x1, R13 ;  /* 0x0000000107077824 */ /* 0x000fca00078e020d */
[----:B------:R-:W-:-:S05]  /*1500*/  LEA.HI.X R15, R6, c[0x0][0x18c], R7, 0x1, P0 ;  /* 0x00006300060f7a11 */ /* 0x000fca00000f0c07 */
[----:B---3--:R3:W-:Y:S02]  /*1510*/  STG.E.128 [R14.64], R16 ;  /* 0x000000100e007986 */ /* 0x0087e4000c101d04 */
.L_x_978:
[----:B------:R-:W-:Y:S05]  /*1520*/  BSYNC B0 ;  /* 0x0000000000007941 */ /* 0x000fea0003800000 */
.L_x_977:
[----:B---3--:R3:W4:Y:S01]  /*1530*/  LDS.128 R16, [R12+0xc400] ;  /* 0x00c400000c107984 */ /* 0x0087220000000c00 */
        /* <DEDUP_REMOVED lines=12> */
[----:B----4-:R4:W-:Y:S02]  /*1600*/  STG.E.128 [R14.64], R16 ;  /* 0x000000100e007986 */ /* 0x0109e4000c101d04 */
.L_x_980:
[----:B------:R-:W-:Y:S05]  /*1610*/  BSYNC B0 ;  /* 0x0000000000007941 */ /* 0x000fea0003800000 */
.L_x_979:
[----:B----4-:R4:W1:Y:S01]  /*1620*/  LDS.128 R16, [R12+0xc600] ;  /* 0x00c600000c107984 */ /* 0x0108620000000c00 */
        /* <DEDUP_REMOVED lines=9> */
[----:B------:R-:W-:-:S05]  /*16c0*/  IMAD R13, R13, c[0x0][0x1a4], R0 ;  /* 0x000069000d0d7a24 */ /* 0x000fca00078e0200 */
[----:B------:R-:W-:-:S04]  /*16d0*/  IADD3 R7, R7, R13, RZ ;  /* 0x0000000d07077210 */ /* 0x000fc80007ffe0ff */
[----:B------:R-:W-:-:S05]  /*16e0*/  LEA.HI.X R15, R6, c[0x0][0x18c], R7, 0x1, P0 ;  /* 0x00006300060f7a11 */ /* 0x000fca00000f0c07 */
[----:B-1----:R1:W-:Y:S02]  /*16f0*/  STG.E.128 [R14.64], R16 ;  /* 0x000000100e007986 */ /* 0x0023e4000c101d04 */
.L_x_982:
[----:B------:R-:W-:Y:S05]  /*1700*/  BSYNC B0 ;  /* 0x0000000000007941 */ /* 0x000fea0003800000 */
.L_x_981:
[----:B-1234-:R-:W1:Y:S01]  /*1710*/  LDS.128 R12, [R12+0xc800] ;  /* 0x00c800000c0c7984 */ /* 0x01ee620000000c00 */
[----:B------:R-:W-:Y:S01]  /*1720*/  BSSY B0, `(.L_x_983) ;  /* 0x000000d000007945 */ /* 0x000fe20003800000 */
        /* <DEDUP_REMOVED lines=8> */
[----:B------:R-:W-:-:S04]  /*17b0*/  IMAD R17, R17, c[0x0][0x1a4], R0 ;  /* 0x0000690011117a24 */ /* 0x000fc800078e0200 */
[----:B------:R-:W-:-:S05]  /*17c0*/  IMAD.IADD R7, R7, 0x1, R17 ;  /* 0x0000000107077824 */ /* 0x000fca00078e0211 */
[----:B------:R-:W-:-:S05]  /*17d0*/  LEA.HI.X R17, R6, c[0x0][0x18c], R7, 0x1, P0 ;  /* 0x0000630006117a11 */ /* 0x000fca00000f0c07 */
[----:B-1----:R1:W-:Y:S02]  /*17e0*/  STG.E.128 [R16.64], R12 ;  /* 0x0000000c10007986 */ /* 0x0023e4000c101d04 */
.L_x_984:
[----:B------:R-:W-:Y:S05]  /*17f0*/  BSYNC B0 ;  /* 0x0000000000007941 */ /* 0x000fea0003800000 */
.L_x_983:
[----:B------:R-:W-:Y:S05]  /*1800*/  @P6 EXIT ;  /* 0x000000000000694d */ /* 0x000fea0003800000 */
[----:B------:R-:W-:Y:S02]  /*1810*/  IADD3 R7, P0, R52, 0x50, RZ ;  /* 0x0000005034077810 */ /* 0x000fe40007f1e0ff */
        /* <DEDUP_REMOVED lines=8> */
[----:B0-----:R-:W-:Y:S01]  /*18a0*/  STG.E.128 [R4.64], R8 ;  /* 0x0000000804007986 */ /* 0x001fe2000c101d04 */
[----:B------:R-:W-:Y:S05]  /*18b0*/  EXIT ;  /* 0x000000000000794d */ /* 0x000fea0003800000 */
.L_x_985:
        /* <DEDUP_REMOVED lines=12> */
.L_x_2313:


//--------------------- .text._ZN7cutlass13device_kernelIN5flash19enable_sm80_to_sm89INS1_16FlashAttnBwdSm80INS1_25CollectiveMainloopBwdSm80ILi2ELi1EN4cute5tupleIJNS5_1CILi64EEENS7_ILi96EEENS7_ILi128EEEEEENS_10bfloat16_tEfNS_4arch4Sm80ELb1ELb0ELb1ELb1ELb1ELb0ELb0ELb0ELi2ELi2ELi2ELi2ELb1EEENS1_24CollectiveEpilogueBwdGQAISB_fSE_Li256ELb1ELb1EEENS1_25SingleTileBwdLPTSchedulerILb1ELi96ELb1EEEEEEEEEvNT_6ParamsE --------------------------
	.section	.text._ZN7cutlass13device_kernelIN5flash19enable_sm80_to_sm89INS1_16FlashAttnBwdSm80INS1_25CollectiveMainloopBwdSm80ILi2ELi1EN4cute5tupleIJNS5_1CILi64EEENS7_ILi96EEENS7_ILi128EEEEEENS_10bfloat16_tEfNS_4arch4Sm80ELb1ELb0ELb1ELb1ELb1ELb0ELb0ELb0ELi2ELi2ELi2ELi2ELb1EEENS1_24CollectiveEpilogueBwdGQAISB_fSE_Li256ELb1ELb1EEENS1_25SingleTileBwdLPTSchedulerILb1ELi96ELb1EEEEEEEEEvNT_6ParamsE,"ax",@progbits
	.sectioninfo	@"SHI_REGISTERS=254"
	.align	128
.text._ZN7cutlass13device_kernelIN5flash19enable_sm80_to_sm89INS1_16FlashAttnBwdSm80INS1_25CollectiveMainloopBwdSm80ILi2ELi1EN4cute5tupleIJNS5_1CILi64EEENS7_ILi96EEENS7_ILi128EEEEEENS_10bfloat16_tEfNS_4arch4Sm80ELb1ELb0ELb1ELb1ELb1ELb0ELb0ELb0ELi2ELi2ELi2ELi2ELb1EEENS1_24CollectiveEpilogueBwdGQAISB_fSE_Li256ELb1ELb1EEENS1_25SingleTileBwdLPTSchedulerILb1ELi96ELb1EEEEEEEEEvNT_6ParamsE:
        .type           _ZN7cutlass13device_kernelIN5flash19enable_sm80_to_sm89INS1_16FlashAttnBwdSm80INS1_25CollectiveMainloopBwdSm80ILi2ELi1EN4cute5tupleIJNS5_1CILi64EEENS7_ILi96EEENS7_ILi128EEEEEENS_10bfloat16_tEfNS_4arch4Sm80ELb1ELb0ELb1ELb1ELb1ELb0ELb0ELb0ELi2ELi2ELi2ELi2ELb1EEENS1_24CollectiveEpilogueBwdGQAISB_fSE_Li256ELb1ELb1EEENS1_25SingleTileBwdLPTSchedulerILb1ELi96ELb1EEEEEEEEEvNT_6ParamsE,@function
        .size           _ZN7cutlass13device_kernelIN5flash19enable_sm80_to_sm89INS1_16FlashAttnBwdSm80INS1_25CollectiveMainloopBwdSm80ILi2ELi1EN4cute5tupleIJNS5_1CILi64EEENS7_ILi96EEENS7_ILi128EEEEEENS_10bfloat16_tEfNS_4arch4Sm80ELb1ELb0ELb1ELb1ELb1ELb0ELb0ELb0ELi2ELi2ELi2ELi2ELb1EEENS1_24CollectiveEpilogueBwdGQAISB_fSE_Li256ELb1ELb1EEENS1_25SingleTileBwdLPTSchedulerILb1ELi96ELb1EEEEEEEEEvNT_6ParamsE,(.L_x_2314 - _ZN7cutlass13device_kernelIN5flash19enable_sm80_to_sm89INS1_16FlashAttnBwdSm80INS1_25CollectiveMainloopBwdSm80ILi2ELi1EN4cute5tupleIJNS5_1CILi64EEENS7_ILi96EEENS7_ILi128EEEEEENS_10bfloat16_tEfNS_4arch4Sm80ELb1ELb0ELb1ELb1ELb1ELb0ELb0ELb0ELi2ELi2ELi2ELi2ELb1EEENS1_24CollectiveEpilogueBwdGQAISB_fSE_Li256ELb1ELb1EEENS1_25SingleTileBwdLPTSchedulerILb1ELi96ELb1EEEEEEEEEvNT_6ParamsE)
        .other          _ZN7cutlass13device_kernelIN5flash19enable_sm80_to_sm89INS1_16FlashAttnBwdSm80INS1_25CollectiveMainloopBwdSm80ILi2ELi1EN4cute5tupleIJNS5_1CILi64EEENS7_ILi96EEENS7_ILi128EEEEEENS_10bfloat16_tEfNS_4arch4Sm80ELb1ELb0ELb1ELb1ELb1ELb0ELb0ELb0ELi2ELi2ELi2ELi2ELb1EEENS1_24CollectiveEpilogueBwdGQAISB_fSE_Li256ELb1ELb1EEENS1_25SingleTileBwdLPTSchedulerILb1ELi96ELb1EEEEEEEEEvNT_6ParamsE,@"STO_CUDA_ENTRY STV_DEFAULT"
_ZN7cutlass13device_kernelIN5flash19enable_sm80_to_sm89INS1_16FlashAttnBwdSm80INS1_25CollectiveMainloopBwdSm80ILi2ELi1EN4cute5tupleIJNS5_1CILi64EEENS7_ILi96EEENS7_ILi128EEEEEENS_10bfloat16_tEfNS_4arch4Sm80ELb1ELb0ELb1ELb1ELb1ELb0ELb0ELb0ELi2ELi2ELi2ELi2ELb1EEENS1_24CollectiveEpilogueBwdGQAISB_fSE_Li256ELb1ELb1EEENS1_25SingleTileBwdLPTSchedulerILb1ELi96ELb1EEEEEEEEEvNT_6ParamsE:
        /* <DEDUP_REMOVED lines=30> */
.L_x_987:
[----:B------:R-:W-:Y:S02]  /*01e0*/  ULDC UR7, c[0x0][0x3b4] ;  /* 0x0000ed0000077ab9 */ /* 0x000fe40000000800 */
[----:B------:R-:W-:Y:S02]  /*01f0*/  UISETP.NE.AND UP0, UPT, UR7, 0x1, UPT ;  /* 0x000000010700788c */ /* 0x000fe4000bf05270 */
[----:B------:R-:W-:Y:S02]  /*0200*/  ULDC.64 UR4, c[0x0][0x3b8] ;  /* 0x0000ee0000047ab9 */ /* 0x000fe40000000a00 */
[----:B------:R-:W-:Y:S02]  /*0210*/  UIMAD.WIDE.U32 UR10, UR6, UR4, URZ ;  /* 0x00000004060a72a5 */ /* 0x000fe4000f8e003f */
[----:B------:R-:W-:-:S05]  /*0220*/  UMOV UR8, UR6 ;  /* 0x0000000600087c82 */ /* 0x000fca0008000000 */
[----:B------:R-:W-:-:S04]  /*0230*/  @UP0 USHF.R.U32.HI UR8, URZ, UR5, UR11 ;  /* 0x000000053f080299 */ /* 0x000fc8000801160b */
[----:B------:R-:W-:-:S04]  /*0240*/  UIMAD UR7, UR8, UR7, URZ ;  /* 0x00000007080772a4 */ /* 0x000fc8000f8e023f */
.L_x_988:
        /* <DEDUP_REMOVED lines=22> */
.L_x_989:
        /* <DEDUP_REMOVED lines=14> */
.L_x_991:
[----:B------:R-:W-:Y:S02]  /*0490*/  ULDC UR4, c[0x0][0x3dc] ;  /* 0x0000f70000047ab9 */ /* 0x000fe40000000800 */
.L_x_990:
        /* <DEDUP_REMOVED lines=9> */
.L_x_986:
        /* <DEDUP_REMOVED lines=21> */
.L_x_993:
[----:B------:R-:W-:Y:S02]  /*0680*/  ULDC UR7, c[0x0][0x3b4] ;  /* 0x0000ed0000077ab9 */ /* 0x000fe40000000800 */
[----:B------:R-:W-:Y:S02]  /*0690*/  UISETP.NE.AND UP0, UPT, UR7, 0x1, UPT ;  /* 0x000000010700788c */ /* 0x000fe4000bf05270 */
[----:B------:R-:W-:Y:S02]  /*06a0*/  ULDC.64 UR4, c[0x0][0x3b8] ;  /* 0x0000ee0000047ab9 */ /* 0x000fe40000000a00 */
[----:B------:R-:W-:Y:S02]  /*06b0*/  UIMAD.WIDE.U32 UR10, UR6, UR4, URZ ;  /* 0x00000004060a72a5 */ /* 0x000fe4000f8e003f */
[----:B------:R-:W-:-:S05]  /*06c0*/  UMOV UR8, UR6 ;  /* 0x0000000600087c82 */ /* 0x000fca0008000000 */
[----:B------:R-:W-:-:S04]  /*06d0*/  @UP0 USHF.R.U32.HI UR8, URZ, UR5, UR11 ;  /* 0x000000053f080299 */ /* 0x000fc8000801160b */
[----:B------:R-:W-:-:S04]  /*06e0*/  UIMAD UR7, UR8, UR7, URZ ;  /* 0x00000007080772a4 */ /* 0x000fc8000f8e023f */
.L_x_994:
        /* <DEDUP_REMOVED lines=22> */
.L_x_995:
        /* <DEDUP_REMOVED lines=14> */
.L_x_997:
[----:B------:R-:W-:Y:S02]  /*0930*/  ULDC UR4, c[0x0][0x3dc] ;  /* 0x0000f70000047ab9 */ /* 0x000fe40000000800 */
.L_x_996:
        /* <DEDUP_REMOVED lines=8> */
.L_x_992:
[----:B------:R-:W-:-:S13]  /*09c0*/  ISETP.LE.AND P0, PT, RZ, UR13, PT ;  /* 0x0000000dff007c0c */ /* 0x000fda000bf03270 */
[----:B------:R-:W-:Y:S05]  /*09d0*/  @!P0 EXIT ;  /* 0x000000000000894d */ /* 0x000fea0003800000 */
[----:B------:R-:W-:Y:S02]  /*09e0*/  ULDC.64 UR4, c[0x0][0x2c8] ;  /* 0x0000b20000047ab9 */ /* 0x000fe40000000a00 */
[----:B------:R-:W-:Y:S02]  /*09f0*/  UISETP.NE.U32.AND UP2, UPT, URZ, UR4, UPT ;  /* 0x000000043f00728c */ /* 0x000fe4000bf45070 */
[----:B------:R-:W-:Y:S02]  /*0a00*/  ULDC.64 UR6, c[0x0][0x2d0] ;  /* 0x0000b40000067ab9 */ /* 0x000fe40000000a00 */
[----:B------:R-:W-:Y:S02]  /*0a10*/  UISETP.NE.AND.EX UP2, UPT, URZ, UR5, UPT, UP2 ;  /* 0x000000053f00728c */ /* 0x000fe4000bf45320 */
[----:B------:R-:W-:Y:S02]  /*0a20*/  UISETP.NE.U32.AND UP1, UPT, URZ, UR6, UPT ;  /* 0x000000063f00728c */ /* 0x000fe4000bf25070 */
[----:B------:R-:W-:-:S02]  /*0a30*/  UMOV UR4, 0x4 ;  /* 0x0000000400047882 */ /* 0x000fc40000000000 */
[----:B------:R-:W-:Y:S01]  /*0a40*/  ULDC.64 UR8, c[0x0][0x2c8] ;  /* 0x0000b20000087ab9 */ /* 0x000fe20000000a00 */
[----:B------:R-:W-:Y:S01]  /*0a50*/  PLOP3.LUT P2, PT, PT, PT, UP2, 0x80, 0x0 ;  /* 0x000000000000781c */ /* 0x000fe20003f4f028 */
[----:B------:R-:W-:Y:S02]  /*0a60*/  UIMAD.WIDE UR8, UR13, UR4, UR8 ;  /* 0x000000040d0872a5 */ /* 0x000fe4000f8e0208 */
[----:B------:R-:W-:Y:S02]  /*0a70*/  UISETP.NE.AND.EX UP1, UPT, URZ, UR7, UPT, UP1 ;  /* 0x000000073f00728c */ /* 0x000fe4000bf25310 */
[----:B------:R-:W-:Y:S02]  /*0a80*/  ULDC.64 UR10, c[0x0][0x2d0] ;  /* 0x0000b400000a7ab9 */ /* 0x000fe40000000a00 */
[----:B------:R-:W-:Y:S01]  /*0a90*/  IMAD.U32 R8, RZ, RZ, UR8 ;  /* 0x00000008ff087e24 */ /* 0x000fe2000f8e00ff */
[----:B------:R-:W-:Y:S01]  /*0aa0*/  UIMAD.WIDE UR10, UR13, UR4, UR10 ;  /* 0x000000040d0a72a5 */ /* 0x000fe2000f8e020a */
[----:B------:R-:W-:Y:S01]  /*0ab0*/  IMAD.U32 R9, RZ, RZ, UR9 ;  /* 0x00000009ff097e24 */ /* 0x000fe2000f8e00ff */
[----:B------:R-:W-:Y:S01]  /*0ac0*/  PLOP3.LUT P1, PT, PT, PT, UP1, 0x80, 0x0 ;  /* 0x000000000000781c */ /* 0x000fe20003f2f018 */
[----:B------:R-:W-:-:S02]  /*0ad0*/  ULDC.64 UR6, c[0x0][0x2d8] ;  /* 0x0000b60000067ab9 */ /* 0x000fc40000000a00 */
[----:B------:R-:W-:Y:S01]  /*0ae0*/  UISETP.NE.U32.AND UP0, UPT, URZ, UR6, UPT ;  /* 0x000000063f00728c */ /* 0x000fe2000bf05070 */
[----:B------:R-:W2:Y:S01]  /*0af0*/  @P2 LDG.E R0, [R8.64] ;  /* 0x0000001208002981 */ /* 0x000ea2000c1e1900 */
[----:B------:R-:W-:Y:S01]  /*0b00*/  MOV R6, UR10 ;  /* 0x0000000a00067c02 */ /* 0x000fe20008000f00 */
[----:B------:R-:W-:Y:S01]  /*0b10*/  IMAD.U32 R7, RZ, RZ, UR11 ;  /* 0x0000000bff077e24 */ /* 0x000fe2000f8e00ff */
[----:B------:R-:W-:Y:S01]  /*0b20*/  UISETP.NE.AND.EX UP0, UPT, URZ, UR7, UPT, UP0 ;  /* 0x000000073f00728c */ /* 0x000fe2000bf05300 */
[----:B------:R-:W3:Y:S02]  /*0b30*/  @P2 LDG.E R3, [R8.64] ;  /* 0x0000001208032981 */ /* 0x000ee4000c1e1900 */
[----:B------:R-:W-:-:S03]  /*0b40*/  ULDC.64 UR6, c[0x0][0x2d8] ;  /* 0x0000b60000067ab9 */ /* 0x000fc60000000a00 */
[----:B------:R-:W4:Y:S01]  /*0b50*/  @P1 LDG.E R2, [R6.64] ;  /* 0x0000001206021981 */ /* 0x000f22000c1e1900 */
[----:B------:R-:W-:-:S04]  /*0b60*/  PLOP3.LUT P0, PT, PT, PT, UP0, 0x80, 0x0 ;  /* 0x000000000000781c */ /* 0x000fc80003f0f008 */
        /* <DEDUP_REMOVED lines=8> */
[----:B------:R-:W-:Y:S02]  /*0bf0*/  UMOV UR24, URZ ;  /* 0x0000003f00187c82 */ /* 0x000fe40008000000 */
[----:B------:R-:W-:-:S02]  /*0c00*/  UMOV UR25, URZ ;  /* 0x0000003f00197c82 */ /* 0x000fc40008000000 */
        /* <DEDUP_REMOVED lines=8> */
[----:B---3--:R-:W-:Y:S01]  /*0c90*/  @UP1 USHF.R.S32.HI UR5, URZ, 0x1f, UR8 ;  /* 0x0000001f3f051899 */ /* 0x008fe20008011408 */
[----:B-----5:R1:W2:Y:S01]  /*0ca0*/  @P0 R2UR UR12, R4 ;  /* 0x00000000040c03c2 */ /* 0x0202a200000e0000 */
[----:B------:R-:W-:Y:S02]  /*0cb0*/  @UP2 ULOP3.LUT UR6, UR10, 0xffffffc0, URZ, 0xc0, !UPT ;  /* 0xffffffc00a062892 */ /* 0x000fe4000f8ec03f */
[----:B------:R-:W-:Y:S02]  /*0cc0*/  @UP2 UMOV UR24, UR9 ;  /* 0x0000000900182c82 */ /* 0x000fe40008000000 */
[----:B------:R-:W-:-:S02]  /*0cd0*/  @UP2 UMOV UR25, UR7 ;  /* 0x0000000700192c82 */ /* 0x000fc40008000000 */
[----:B------:R-:W-:Y:S02]  /*0ce0*/  @UP1 UMOV UR22, UR8 ;  /* 0x0000000800161c82 */ /* 0x000fe40008000000 */
[----:B------:R-:W-:Y:S01]  /*0cf0*/  @UP1 UMOV UR23, UR5 ;  /* 0x0000000500171c82 */ /* 0x000fe20008000000 */
[----:B-12---:R-:W-:Y:S05]  /*0d00*/  @P0 BRA `(.L_x_998) ;  /* 0x0000006000000947 */ /* 0x006fea0003800000 */
[----:B------:R-:W-:Y:S05]  /*0d10*/  @!P2 BRA `(.L_x_998) ;  /* 0x000000500000a947 */ /* 0x000fea0003800000 */
[----:B------:R1:W2:Y:S04]  /*0d20*/  LDG.E R0, [R8.64] ;  /* 0x0000001208007981 */ /* 0x0002a8000c1e1900 */
[----:B-1----:R-:W3:Y:S01]  /*0d30*/  LDG.E R8, [R8.64+0x4] ;  /* 0x0000041208087981 */ /* 0x002ee2000c1e1900 */
[----:B--2---:R-:W1:Y:S08]  /*0d40*/  R2UR UR12, R0 ;  /* 0x00000000000c73c2 */ /* 0x004e7000000e0000 */
[----:B---3--:R-:W1:Y:S02]  /*0d50*/  R2UR UR5, R8 ;  /* 0x00000000080573c2 */ /* 0x008e6400000e0000 */
[----:B-1----:R-:W-:-:S06]  /*0d60*/  UIADD3 UR12, -UR12, UR5, URZ ;  /* 0x000000050c0c7290 */ /* 0x002fcc000fffe13f */
.L_x_998:
        /* <DEDUP_REMOVED lines=10> */
.L_x_999:
[----:B------:R-:W-:Y:S05]  /*0e10*/  @!P1 BRA `(.L_x_1000) ;  /* 0x0000005000009947 */ /* 0x000fea0003800000 */
[----:B------:R1:W2:Y:S04]  /*0e20*/  LDG.E R0, [R6.64] ;  /* 0x0000001206007981 */ /* 0x0002a8000c1e1900 */
[----:B-1----:R-:W3:Y:S01]  /*0e30*/  LDG.E R6, [R6.64+0x4] ;  /* 0x0000041206067981 */ /* 0x002ee2000c1e1900 */
[----:B--2---:R-:W1:Y:S08]  /*0e40*/  R2UR UR20, R0 ;  /* 0x00000000001473c2 */ /* 0x004e7000000e0000 */
[----:B---3--:R-:W1:Y:S02]  /*0e50*/  R2UR UR4, R6 ;  /* 0x00000000060473c2 */ /* 0x008e6400000e0000 */
[----:B-1----:R-:W-:-:S06]  /*0e60*/  UIADD3 UR20, -UR20, UR4, URZ ;  /* 0x0000000414147290 */ /* 0x002fcc000fffe13f */
.L_x_1000:
        /* <DEDUP_REMOVED lines=71> */
[----:B------:R-:W-:Y:S01]  /*12e0*/  ULDC UR4, c[0x0][0x250] ;  /* 0x0000940000047ab9 */ /* 0x000fe20000000800 */
[C---:B------:R-:W-:Y:S01]  /*12f0*/  IMAD.SHL.U32 R0, R233.reuse, 0x4, RZ ;  /* 0x00000004e9007824 */ /* 0x040fe200078e00ff */
[----:B------:R-:W-:Y:S01]  /*1300*/  UMOV UR21, UR15 ;  /* 0x0000000f00157c82 */ /* 0x000fe20008000000 */
[----:B------:R-:W-:Y:S01]  /*1310*/  LOP3.LUT R10, R228, 0xfffffff8, RZ, 0xc0, !PT ;  /* 0xfffffff8e40a7812 */ /* 0x000fe200078ec0ff */
[----:B------:R-:W-:Y:S01]  /*1320*/  USHF.L.U32 UR8, UR6, 0x7, URZ ;  /* 0x0000000706087899 */ /* 0x000fe2000800063f */
[----:B------:R-:W-:Y:S01]  /*1330*/  SHF.R.S32.HI R235, RZ, 0x3, R228 ;  /* 0x00000003ffeb7819 */ /* 0x000fe200000114e4 */
[----:B------:R-:W-:Y:S01]  /*1340*/  USHF.R.S32.HI UR16, URZ, 0x1f, UR13 ;  /* 0x0000001f3f107899 */ /* 0x000fe2000801140d */
[----:B------:R-:W-:Y:S01]  /*1350*/  IMAD.U32 R5, RZ, RZ, UR14 ;  /* 0x0000000eff057e24 */ /* 0x000fe2000f8e00ff */
[----:B------:R-:W-:Y:S01]  /*1360*/  @UP0 UMOV UR5, UR9 ;  /* 0x0000000900050c82 */ /* 0x000fe20008000000 */
[C---:B------:R-:W-:Y:S01]  /*1370*/  IMAD.IADD R10, R233.reuse, 0x1, -R10 ;  /* 0x00000001e90a7824 */ /* 0x040fe200078e0a0a */
[----:B------:R-:W-:Y:S01]  /*1380*/  @UP0 USHF.R.U32.HI UR21, URZ, UR4, UR5 ;  /* 0x000000043f150299 */ /* 0x000fe20008011605 */
[----:B------:R-:W-:Y:S01]  /*1390*/  IMAD.U32 R2, RZ, RZ, UR8 ;  /* 0x00000008ff027e24 */ /* 0x000fe2000f8e00ff */
[----:B------:R-:W-:Y:S01]  /*13a0*/  IADD3 R24, P0, R233, UR8, RZ ;  /* 0x00000008e9187c10 */ /* 0x000fe2000ff1e0ff */
[----:B------:R-:W-:Y:S01]  /*13b0*/  ULDC.64 UR4, c[0x0][0x1e0] ;  /* 0x0000780000047ab9 */ /* 0x000fe20000000a00 */
[----:B------:R-:W-:Y:S01]  /*13c0*/  IMAD.SHL.U32 R12, R10, 0x8, RZ ;  /* 0x000000080a0c7824 */ /* 0x000fe200078e00ff */
[----:B------:R-:W-:Y:S01]  /*13d0*/  USHF.R.S32.HI UR17, URZ, 0x1f, UR21 ;  /* 0x0000001f3f117899 */ /* 0x000fe20008011415 */
[----:B------:R-:W-:Y:S01]  /*13e0*/  IMAD.U32 R9, RZ, RZ, UR21 ;  /* 0x00000015ff097e24 */ /* 0x000fe2000f8e00ff */
[----:B------:R-:W-:Y:S01]  /*13f0*/  LEA.HI.X.SX32 R25, R2, R3, 0x1, P0 ;  /* 0x0000000302197211 */ /* 0x000fe200000f0eff */
[----:B------:R-:W-:Y:S01]  /*1400*/  USEL UR9, UR13, URZ, !UP1 ;  /* 0x0000003f0d097287 */ /* 0x000fe2000c800000 */
[--C-:B------:R-:W-:Y:S01]  /*1410*/  SHF.R.S32.HI R13, RZ, 0x1f, R12.reuse ;  /* 0x0000001fff0d7819 */ /* 0x100fe2000001140c */
[----:B------:R-:W-:Y:S01]  /*1420*/  UIMAD UR4, UR17, UR4, URZ ;  /* 0x00000004110472a4 */ /* 0x000fe2000f8e023f */
[----:B------:R-:W-:Y:S01]  /*1430*/  IADD3 R6, P0, R0, UR6, RZ ;  /* 0x0000000600067c10 */ /* 0x000fe2000ff1e0ff */
[----:B------:R-:W-:Y:S01]  /*1440*/  USEL UR8, UR16, URZ, !UP1 ;  /* 0x0000003f10087287 */ /* 0x000fe2000c800000 */
[----:B------:R-:W-:Y:S01]  /*1450*/  IMAD.U32 R18, RZ, RZ, UR15 ;  /* 0x0000000fff127e24 */ /* 0x000fe2000f8e00ff */
[----:B------:R-:W-:Y:S01]  /*1460*/  UIMAD UR7, UR21, UR5, UR4 ;  /* 0x00000005150772a4 */ /* 0x000fe2000f8e0204 */
[----:B------:R-:W-:Y:S01]  /*1470*/  IMAD.WIDE.U32 R2, R9, c[0x0][0x1e0], R12 ;  /* 0x0000780009027a25 */ /* 0x000fe200078e000c */
[----:B------:R-:W-:Y:S01]  /*1480*/  USHF.R.S32.HI UR4, URZ, 0x1f, UR6 ;  /* 0x0000001f3f047899 */ /* 0x000fe20008011406 */
[----:B------:R-:W-:Y:S01]  /*1490*/  ISETP.GE.AND P5, PT, R12, c[0x0][0x1cc], PT ;  /* 0x000073000c007a0c */ /* 0x000fe20003fa6270 */
[----:B------:R-:W-:Y:S01]  /*14a0*/  USEL UR16, UR16, URZ, !UP2 ;  /* 0x0000003f10107287 */ /* 0x000fe2000d000000 */
[----:B------:R-:W-:Y:S01]  /*14b0*/  IMAD.U32 R22, RZ, RZ, UR15 ;  /* 0x0000000fff167e24 */ /* 0x000fe2000f8e00ff */
[----:B------:R-:W-:Y:S01]  /*14c0*/  IADD3 R27, R3, UR7, RZ ;  /* 0x00000007031b7c10 */ /* 0x000fe2000fffe0ff */
[----:B------:R-:W-:Y:S01]  /*14d0*/  IMAD.MOV.U32 R26, RZ, RZ, R2 ;  /* 0x000000ffff1a7224 */ /* 0x000fe200078e0002 */
[----:B------:R-:W-:Y:S01]  /*14e0*/  LEA.HI.X.SX32 R7, R0, UR4, 0x1, P0 ;  /* 0x0000000400077c11 */ /* 0x000fe200080f0eff */
[----:B------:R-:W-:Y:S01]  /*14f0*/  ULDC.64 UR4, c[0x0][0x1e8] ;  /* 0x00007a0000047ab9 */ /* 0x000fe20000000a00 */
[C---:B------:R-:W-:Y:S01]  /*1500*/  IADD3 R0, -R235.reuse, UR20, RZ ;  /* 0x00000014eb007c10 */ /* 0x040fe2000fffe1ff */
[----:B------:R-:W-:Y:S01]  /*1510*/  UIMAD UR4, UR8, UR4, URZ ;  /* 0x00000004080472a4 */ /* 0x000fe2000f8e023f */
[----:B------:R-:W-:Y:S01]  /*1520*/  SHF.R.S32.HI R3, RZ, 0x1f, R235 ;  /* 0x0000001fff037819 */ /* 0x000fe200000114eb */
[----:B------:R-:W-:Y:S01]  /*1530*/  IMAD.U32 R14, RZ, RZ, UR14 ;  /* 0x0000000eff0e7e24 */ /* 0x000fe2000f8e00ff */
[----:B------:R-:W-:Y:S01]  /*1540*/  IADD3 R16, P0, R235, UR22, RZ ;  /* 0x00000016eb107c10 */ /* 0x000fe2000ff1e0ff */
[----:B------:R-:W-:Y:S01]  /*1550*/  IMAD R5, R5, -0x60, R0 ;  /* 0xffffffa005057824 */ /* 0x000fe200078e0200 */
[----:B------:R-:W-:Y:S01]  /*1560*/  UIMAD UR5, UR9, UR5, UR4 ;  /* 0x00000005090572a4 */ /* 0x000fe2000f8e0204 */
[----:B------:R-:W-:Y:S01]  /*1570*/  IMAD.U32 R0, RZ, RZ, UR9 ;  /* 0x00000009ff007e24 */ /* 0x000fe2000f8e00ff */
[----:B------:R-:W-:Y:S01]  /*1580*/  IADD3.X R17, R3, UR23, RZ, P0, !PT ;  /* 0x0000001703117c10 */ /* 0x000fe200087fe4ff */
[--C-:B------:R-:W-:Y:S01]  /*1590*/  IMAD.WIDE.U32 R18, R18, c[0x0][0x270], R6.reuse ;  /* 0x00009c0012127a25 */ /* 0x100fe200078e0006 */
[C---:B------:R-:W-:Y:S01]  /*15a0*/  ISETP.LT.OR P2, PT, R5.reuse, 0x1, P5 ;  /* 0x000000010500780c */ /* 0x040fe20002f41670 */
[----:B------:R-:W-:Y:S01]  /*15b0*/  UMOV UR22, 0x6 ;  /* 0x0000000600167882 */ /* 0x000fe20000000000 */
[----:B------:R-:W-:Y:S01]  /*15c0*/  IADD3 R2, R12, 0x40, RZ ;  /* 0x000000400c027810 */ /* 0x000fe20007ffe0ff */
[----:B------:R-:W-:Y:S01]  /*15d0*/  IMAD.WIDE.U32 R22, R22, c[0x0][0x288], R6 ;  /* 0x0000a20016167a25 */ /* 0x000fe200078e0006 */
[----:B------:R-:W-:Y:S01]  /*15e0*/  LEA.HI R7, R4, R233, RZ, 0x6 ;  /* 0x000000e904077211 */ /* 0x000fe200078f30ff */
[----:B------:R-:W-:Y:S01]  /*15f0*/  CS2R R130, SRZ ;  /* 0x0000000000827805 */ /* 0x000fe2000001ff00 */
[----:B------:R-:W-:Y:S01]  /*1600*/  ISETP.GE.AND P3, PT, R2, c[0x0][0x1cc], PT ;  /* 0x0000730002007a0c */ /* 0x000fe20003f66270 */
[----:B------:R-:W-:Y:S01]  /*1610*/  IMAD.WIDE.U32 R26, R0, c[0x0][0x1e8], R26 ;  /* 0x00007a00001a7a25 */ /* 0x000fe200078e001a */
[----:B------:R-:W-:Y:S01]  /*1620*/  SHF.R.S32.HI R7, RZ, 0x6, R7 ;  /* 0x00000006ff077819 */ /* 0x000fe20000011407 */
[----:B------:R-:W-:Y:S01]  /*1630*/  CS2R R128, SRZ ;  /* 0x0000000000807805 */ /* 0x000fe2000001ff00 */
[----:B------:R-:W-:Y:S01]  /*1640*/  ISETP.LT.OR P1, PT, R5, 0x1, P3 ;  /* 0x000000010500780c */ /* 0x000fe20001f21670 */
[----:B------:R-:W-:Y:S01]  /*1650*/  IMAD.SHL.U32 R234, R235, 0x40, RZ ;  /* 0x00000040ebea7824 */ /* 0x000fe200078e00ff */
[----:B------:R-:W-:Y:S01]  /*1660*/  IADD3 R27, R27, UR5, RZ ;  /* 0x000000051b1b7c10 */ /* 0x000fe2000fffe0ff */
[----:B------:R-:W-:Y:S01]  /*1670*/  IMAD.WIDE R14, R14, 0x60, R16 ;  /* 0x000000600e0e7825 */ /* 0x000fe200078e0210 */
[----:B------:R-:W-:Y:S01]  /*1680*/  ULDC.64 UR4, c[0x0][0x1d8] ;  /* 0x0000760000047ab9 */ /* 0x000fe20000000a00 */
[----:B------:R-:W-:Y:S01]  /*1690*/  ISETP.GE.AND P6, PT, R12, c[0x0][0x19c], PT ;  /* 0x000067000c007a0c */ /* 0x000fe20003fc6270 */
[----:B------:R-:W-:Y:S01]  /*16a0*/  USHF.L.U32 UR7, UR4, 0x6, URZ ;  /* 0x0000000604077899 */ /* 0x000fe2000800063f */
[----:B------:R-:W-:Y:S01]  /*16b0*/  LOP3.LUT R234, R234, 0x1c0, RZ, 0xc0, !PT ;  /* 0x000001c0eaea7812 */ /* 0x000fe200078ec0ff */
[----:B------:R-:W-:Y:S01]  /*16c0*/  IMAD R6, R15, c[0x0][0x1d8], RZ ;  /* 0x000076000f067a24 */ /* 0x000fe200078e02ff */
[----:B------:R-:W-:Y:S01]  /*16d0*/  USHF.L.U64.HI UR6, UR4, UR22, UR5 ;  /* 0x0000001604067299 */ /* 0x000fe20008010205 */
[----:B------:R-:W-:Y:S01]  /*16e0*/  IMAD.SHL.U32 R229, R7, 0x200, RZ ;  /* 0x0000020007e57824 */ /* 0x000fe200078e00ff */
[----:B------:R-:W-:Y:S01]  /*16f0*/  LOP3.LUT R8, R234, 0x38, R12, 0xf8, !PT ;  /* 0x00000038ea087812 */ /* 0x000fe200078ef80c */
[C---:B------:R-:W-:Y:S01]  /*1700*/  IMAD R6, R14.reuse, c[0x0][0x1dc], R6 ;  /* 0x000077000e067a24 */ /* 0x040fe200078e0206 */
[----:B------:R-:W-:Y:S01]  /*1710*/  SHF.R.U32.HI R234, RZ, 0x3, R234 ;  /* 0x00000003ffea7819 */ /* 0x000fe200000116ea */
[----:B------:R-:W-:Y:S01]  /*1720*/  IMAD.WIDE.U32 R26, R14, c[0x0][0x1d8], R26 ;  /* 0x000076000e1a7a25 */ /* 0x000fe200078e001a */
[----:B------:R-:W-:Y:S01]  /*1730*/  ULDC.64 UR4, c[0x0][0x1b0] ;  /* 0x00006c0000047ab9 */ /* 0x000fe20000000a00 */
[----:B------:R-:W-:Y:S01]  /*1740*/  ISETP.GE.AND P4, PT, R12, c[0x0][0x16c], PT ;  /* 0x00005b000c007a0c */ /* 0x000fe20003f86270 */
[----:B------:R-:W-:Y:S01]  /*1750*/  UIMAD UR17, UR17, UR4, URZ ;  /* 0x00000004111172a4 */ /* 0x000fe2000f8e023f */
[----:B------:R-:W-:Y:S01]  /*1760*/  IMAD.IADD R6, R27, 0x1, R6 ;  /* 0x000000011b067824 */ /* 0x000fe200078e0206 */
[----:B------:R-:W-:Y:S01]  /*1770*/  LOP3.LUT R234, R229, R8, R234, 0xf6, !PT ;  /* 0x00000008e5ea7212 */ /* 0x000fe200078ef6ea */
[----:B------:R-:W-:Y:S01]  /*1780*/  IMAD.U32 R20, RZ, RZ, UR15 ;  /* 0x0000000fff147e24 */ /* 0x000fe2000f8e00ff */
[----:B------:R-:W-:Y:S01]  /*1790*/  LEA R16, P0, R26, c[0x0][0x1c0], 0x1 ;  /* 0x000070001a107a11 */ /* 0x000fe200078008ff */
[----:B------:R-:W-:Y:S01]  /*17a0*/  IMAD.U32 R8, RZ, RZ, UR7 ;  /* 0x00000007ff087e24 */ /* 0x000fe2000f8e00ff */
[----:B------:R-:W-:Y:S01]  /*17b0*/  UIMAD UR17, UR21, UR5, UR17 ;  /* 0x00000005151172a4 */ /* 0x000fe2000f8e0211 */
[----:B------:R-:W-:Y:S01]  /*17c0*/  IMAD.SHL.U32 R234, R234, 0x2, RZ ;  /* 0x00000002eaea7824 */ /* 0x000fe200078e00ff */
[----:B------:R-:W-:Y:S01]  /*17d0*/  LEA.HI.X R17, R26, c[0x0][0x1c4], R6, 0x1, P0 ;  /* 0x000071001a117a11 */ /* 0x000fe200000f0c06 */
[----:B------:R-:W-:Y:S01]  /*17e0*/  IMAD.WIDE.U32 R20, R20, c[0x0][0x238], R24 ;  /* 0x00008e0014147a25 */ /* 0x000fe200078e0018 */
[----:B------:R-:W-:Y:S01]  /*17f0*/  IADD3 R6, P0, R235, UR24, RZ ;  /* 0x00000018eb067c10 */ /* 0x000fe2000ff1e0ff */
[----:B------:R-:W-:Y:S01]  /*1800*/  ULDC.64 UR4, c[0x0][0x1b8] ;  /* 0x00006e0000047ab9 */ /* 0x000fe20000000a00 */
[----:B------:R-:W-:Y:S01]  /*1810*/  CS2R R126, SRZ ;  /* 0x00000000007e7805 */ /* 0x000fe2000001ff00 */
[----:B------:R-:W-:Y:S01]  /*1820*/  @!PT LDS RZ, [RZ] ;  /* 0x00000000fffff984 */ /* 0x000fe20000000800 */
[----:B------:R-:W-:Y:S01]  /*1830*/  @!PT LDS RZ, [RZ] ;  /* 0x00000000fffff984 */ /* 0x000fe20000000800 */
[----:B------:R-:W-:Y:S01]  /*1840*/  @!PT LDS RZ, [RZ] ;  /* 0x00000000fffff984 */ /* 0x000fe20000000800 */
[----:B------:R1:W-:Y:S01]  /*1850*/  LDGSTS.E.BYPASS.LTC128B.128 [R234+0x6080], [R16.64], !P2 ;  /* 0x0608000010ea7fae */ /* 0x0003e2000d101d52 */
[----:B------:R-:W-:Y:S01]  /*1860*/  IADD3.X R3, R3, UR25, RZ, P0, !PT ;  /* 0x0000001903037c10 */ /* 0x000fe200087fe4ff */
[----:B------:R-:W-:Y:S01]  /*1870*/  IMAD.SHL.U32 R11, R10, 0x40, RZ ;  /* 0x000000400a0b7824 */ /* 0x000fe200078e00ff */
[----:B------:R-:W-:Y:S01]  /*1880*/  IADD3 R24, P2, P0, R8, 0x80, R16 ;  /* 0x0000008008187810 */ /* 0x000fe2000785e010 */
[----:B------:R1:W-:Y:S01]  /*1890*/  LDGSTS.E.BYPASS.LTC128B.128 [R234+0x9080], [R16.64+0x80], !P1 ;  /* 0x0908008010ea7fae */ /* 0x0003e2000c901d52 */
[----:B------:R-:W-:Y:S01]  /*18a0*/  IMAD.WIDE.U32 R26, R9, c[0x0][0x1b0], R12 ;  /* 0x00006c00091a7a25 */ /* 0x000fe200078e000c */
[----:B------:R-:W-:Y:S01]  /*18b0*/  UIMAD UR4, UR8, UR4, URZ ;  /* 0x00000004080472a4 */ /* 0x000fe2000f8e023f */
[----:B------:R-:W-:Y:S01]  /*18c0*/  IADD3.X R25, RZ, UR6, R17, P2, P0 ;  /* 0x00000006ff197c10 */ /* 0x000fe200097e0411 */
[----:B------:R-:W-:Y:S01]  /*18d0*/  USHF.R.S32.HI UR21, URZ, 0x1f, UR15 ;  /* 0x0000001f3f157899 */ /* 0x000fe2000801140f */
[----:B------:R-:W-:Y:S01]  /*18e0*/  ISETP.LT.OR P2, PT, R5, 0x21, P5 ;  /* 0x000000210500780c */ /* 0x000fe20002f41670 */
[----:B------:R-:W-:Y:S01]  /*18f0*/  UIMAD UR5, UR9, UR5, UR4 ;  /* 0x00000005090572a4 */ /* 0x000fe2000f8e0204 */
[----:B------:R-:W-:Y:S01]  /*1900*/  LOP3.LUT R11, R11, 0x1c0, RZ, 0xc0, !PT ;  /* 0x000001c00b0b7812 */ /* 0x000fe200078ec0ff */
[----:B------:R-:W-:Y:S01]  /*1910*/  ULDC.64 UR24, c[0x0][0x1a8] ;  /* 0x00006a0000187ab9 */ /* 0x000fe20000000a00 */
[----:B------:R-:W-:Y:S01]  /*1920*/  IADD3 R27, R27, UR17, RZ ;  /* 0x000000111b1b7c10 */ /* 0x000fe2000fffe0ff */
[----:B------:R-:W-:Y:S01]  /*1930*/  USHF.L.U64.HI UR23, UR24, UR22, UR25 ;  /* 0x0000001618177299 */ /* 0x000fe20008010219 */
[----:B------:R-:W-:Y:S01]  /*1940*/  LOP3.LUT R8, R11, 0x8, R228, 0xf8, !PT ;  /* 0x000000080b087812 */ /* 0x000fe200078ef8e4 */
[----:B------:R-:W-:Y:S01]  /*1950*/  USEL UR17, UR13, URZ, !UP2 ;  /* 0x0000003f0d117287 */ /* 0x000fe2000d000000 */
[----:B------:R-:W-:Y:S01]  /*1960*/  SHF.R.U32.HI R11, RZ, 0x3, R11 ;  /* 0x00000003ff0b7819 */ /* 0x000fe2000001160b */
[----:B------:R-:W-:Y:S01]  /*1970*/  IMAD.WIDE.U32 R26, R0, c[0x0][0x1b8], R26 ;  /* 0x00006e00001a7a25 */ /* 0x000fe200078e001a */
[----:B------:R-:W-:Y:S01]  /*1980*/  ISETP.LT.OR P5, PT, R5, 0x41, P5 ;  /* 0x000000410500780c */ /* 0x000fe20002fa1670 */
[----:B------:R-:W-:Y:S01]  /*1990*/  USHF.L.U32 UR24, UR24, 0x6, URZ ;  /* 0x0000000618187899 */ /* 0x000fe2000800063f */
[----:B------:R-:W-:Y:S01]  /*19a0*/  LOP3.LUT R229, R229, R8, R11, 0xf6, !PT ;  /* 0x00000008e5e57212 */ /* 0x000fe200078ef60b */
[C---:B------:R-:W-:Y:S01]  /*19b0*/  IMAD R0, R3.reuse, c[0x0][0x178], RZ ;  /* 0x00005e0003007a24 */ /* 0x040fe200078e02ff */
[----:B------:R-:W-:Y:S01]  /*19c0*/  ISETP.GE.AND P1, PT, R12, c[0x0][0x1fc], PT ;  /* 0x00007f000c007a0c */ /* 0x000fe20003f26270 */
[----:B------:R-:W-:Y:S01]  /*19d0*/  IMAD R3, R3, c[0x0][0x208], RZ ;  /* 0x0000820003037a24 */ /* 0x000fe200078e02ff */
[----:B------:R-:W-:Y:S01]  /*19e0*/  IADD3 R27, R27, UR5, RZ ;  /* 0x000000051b1b7c10 */ /* 0x000fe2000fffe0ff */
[C---:B------:R-:W-:Y:S01]  /*19f0*/  IMAD.WIDE.U32 R8, R6.reuse, c[0x0][0x178], R12 ;  /* 0x00005e0006087a25 */ /* 0x040fe200078e000c */
[----:B------:R-:W-:Y:S01]  /*1a00*/  ULDC.64 UR4, c[0x0][0x180] ;  /* 0x0000600000047ab9 */ /* 0x000fe20000000a00 */
[----:B------:R-:W-:Y:S01]  /*1a10*/  CS2R R124, SRZ ;  /* 0x00000000007c7805 */ /* 0x000fe2000001ff00 */
[----:B------:R-:W-:Y:S01]  /*1a20*/  UIMAD UR4, UR21, UR4, URZ ;  /* 0x00000004150472a4 */ /* 0x000fe2000f8e023f */
[----:B------:R-:W-:Y:S01]  /*1a30*/  IMAD R0, R6, c[0x0][0x17c], R0 ;  /* 0x00005f0006007a24 */ /* 0x000fe200078e0200 */
[----:B-1----:R-:W-:Y:S01]  /*1a40*/  IADD3 R16, P0, R16, UR7, RZ ;  /* 0x0000000710107c10 */ /* 0x002fe2000ff1e0ff */
[----:B------:R-:W-:Y:S01]  /*1a50*/  IMAD R3, R6, c[0x0][0x20c], R3 ;  /* 0x0000830006037a24 */ /* 0x000fe200078e0203 */
[----:B------:R-:W-:Y:S01]  /*1a60*/  UIMAD UR25, UR15, UR5, UR4 ;  /* 0x000000050f1972a4 */ /* 0x000fe2000f8e0204 */
[----:B------:R-:W-:Y:S01]  /*1a70*/  IMAD.WIDE.U32 R26, R14, c[0x0][0x1a8], R26 ;  /* 0x00006a000e1a7a25 */ /* 0x000fe200078e001a */
[----:B------:R-:W-:Y:S01]  /*1a80*/  IADD3.X R17, R17, UR6, RZ, P0, !PT ;  /* 0x0000000611117c10 */ /* 0x000fe200087fe4ff */
[----:B------:R-:W-:Y:S01]  /*1a90*/  ULDC.64 UR4, c[0x0][0x218] ;  /* 0x0000860000047ab9 */ /* 0x000fe20000000a00 */
[----:B------:R-:W-:Y:S01]  /*1aa0*/  ISETP.GE.AND P0, PT, R12, c[0x0][0x1fc], PT ;  /* 0x00007f000c007a0c */ /* 0x000fe20003f06270 */
[----:B------:R-:W-:Y:S01]  /*1ab0*/  IMAD.WIDE.U32 R12, R6, c[0x0][0x208], R12 ;  /* 0x00008200060c7a25 */ /* 0x000fe200078e000c */
[----:B------:R-:W-:Y:S01]  /*1ac0*/  UIMAD UR26, UR16, UR4, URZ ;  /* 0x00000004101a72a4 */ /* 0x000fe2000f8e023f */
[----:B------:R1:W-:Y:S01]  /*1ad0*/  LDGSTS.E.BYPASS.LTC128B.128 [R234+0x7080], [R16.64], !P2 ;  /* 0x0708000010ea7fae */ /* 0x0003e2000d101d52 */
[----:B------:R-:W-:Y:S01]  /*1ae0*/  ISETP.LT.OR P2, PT, R5, 0x21, P3 ;  /* 0x000000210500780c */ /* 0x000fe20001f41670 */
[----:B------:R-:W-:Y:S01]  /*1af0*/  IMAD R6, R15, c[0x0][0x1a8], RZ ;  /* 0x00006a000f067a24 */ /* 0x000fe200078e02ff */
[----:B------:R-:W-:Y:S01]  /*1b00*/  ISETP.LT.OR P3, PT, R5, 0x41, P3 ;  /* 0x000000410500780c */ /* 0x000fe20001f61670 */
[----:B------:R-:W-:Y:S01]  /*1b10*/  IMAD.IADD R9, R9, 0x1, R0 ;  /* 0x0000000109097824 */ /* 0x000fe200078e0200 */
[----:B------:R-:W-:Y:S01]  /*1b20*/  ULDC.64 UR8, c[0x0][0x208] ;  /* 0x0000820000087ab9 */ /* 0x000fe20000000a00 */
[----:B------:R-:W-:Y:S01]  /*1b30*/  IMAD R6, R14, c[0x0][0x1ac], R6 ;  /* 0x00006b000e067a24 */ /* 0x000fe200078e0206 */
[----:B------:R-:W-:Y:S01]  /*1b40*/  UIMAD UR26, UR17, UR5, UR26 ;  /* 0x00000005111a72a4 */ /* 0x000fe2000f8e021a */
[----:B------:R-:W-:Y:S01]  /*1b50*/  IMAD.IADD R13, R13, 0x1, R3 ;  /* 0x000000010d0d7824 */ /* 0x000fe200078e0203 */
[----:B------:R-:W-:Y:S01]  /*1b60*/  USHF.L.U64.HI UR27, UR8, UR22, UR9 ;  /* 0x00000016081b7299 */ /* 0x000fe20008010209 */
[----:B------:R-:W-:Y:S01]  /*1b70*/  IMAD.IADD R6, R27, 0x1, R6 ;  /* 0x000000011b067824 */ /* 0x000fe200078e0206 */
[----:B------:R-:W-:Y:S01]  /*1b80*/  USHF.L.U32 UR22, UR8, 0x6, URZ ;  /* 0x0000000608167899 */ /* 0x000fe2000800063f */
[----:B------:R-:W-:Y:S01]  /*1b90*/  IMAD.U32 R0, RZ, RZ, UR15 ;  /* 0x0000000fff007e24 */ /* 0x000fe2000f8e00ff */
[----:B------:R-:W-:Y:S01]  /*1ba0*/  USHF.R.S32.HI UR9, URZ, 0x1f, UR11 ;  /* 0x0000001f3f097899 */ /* 0x000fe2000801140b */
[----:B------:R2:W-:Y:S01]  /*1bb0*/  LDGSTS.E.BYPASS.LTC128B.128 [R234+0xa080], [R24.64], !P2 ;  /* 0x0a08000018ea7fae */ /* 0x0005e2000d101d52 */
[----:B------:R-:W-:Y:S01]  /*1bc0*/  IMAD.U32 R248, RZ, RZ, UR17 ;  /* 0x00000011fff87e24 */ /* 0x000fe2000f8e00ff */
        /* <DEDUP_REMOVED lines=9> */
[----:B------:R-:W-:Y:S01]  /*1c60*/  IMAD.U32 R0, RZ, RZ, UR22 ;  /* 0x00000016ff007e24 */ /* 0x000fe2000f8e00ff */
[----:B------:R-:W-:Y:S01]  /*1c70*/  CS2R R110, SRZ ;  /* 0x00000000006e7805 */ /* 0x000fe2000001ff00 */
[----:B-1----:R-:W-:Y:S01]  /*1c80*/  IADD3 R16, P2, R16, UR7, RZ ;  /* 0x0000000710107c10 */ /* 0x002fe2000ff5e0ff */
[----:B------:R-:W-:Y:S01]  /*1c90*/  IMAD.MOV.U32 R206, RZ, RZ, 0x20 ;  /* 0x00000020ffce7424 */ /* 0x000fe200078e00ff */
[----:B------:R-:W-:Y:S01]  /*1ca0*/  CS2R R108, SRZ ;  /* 0x00000000006c7805 */ /* 0x000fe2000001ff00 */
[----:B------:R-:W-:Y:S01]  /*1cb0*/  IMAD.MOV.U32 R217, RZ, RZ, 0x40 ;  /* 0x00000040ffd97424 */ /* 0x000fe200078e00ff */
[----:B------:R-:W-:Y:S01]  /*1cc0*/  IADD3.X R17, R17, UR6, RZ, P2, !PT ;  /* 0x0000000611117c10 */ /* 0x000fe200097fe4ff */
[----:B------:R-:W-:Y:S01]  /*1cd0*/  ULDC.64 UR6, c[0x0][0x210] ;  /* 0x0000840000067ab9 */ /* 0x000fe20000000a00 */
[----:B------:R-:W-:Y:S01]  /*1ce0*/  LEA R14, P2, R26, c[0x0][0x190], 0x1 ;  /* 0x000064001a0e7a11 */ /* 0x000fe200078408ff */
[----:B------:R-:W-:Y:S01]  /*1cf0*/  UIMAD UR6, UR21, UR6, URZ ;  /* 0x00000006150672a4 */ /* 0x000fe2000f8e023f */
[----:B------:R-:W-:Y:S01]  /*1d00*/  IMAD.SHL.U32 R229, R229, 0x2, RZ ;  /* 0x00000002e5e57824 */ /* 0x000fe200078e00ff */
[----:B------:R1:W-:Y:S01]  /*1d10*/  LDGSTS.E.BYPASS.LTC128B.128 [R234+0x8080], [R16.64], !P5 ;  /* 0x0808000010ea7fae */ /* 0x0003e2000e901d52 */
[----:B------:R-:W-:Y:S01]  /*1d20*/  ISETP.GE.AND P5, PT, R2, c[0x0][0x19c], PT ;  /* 0x0000670002007a0c */ /* 0x000fe20003fa6270 */
[----:B------:R-:W-:Y:S01]  /*1d30*/  UIMAD UR4, UR15, UR7, UR6 ;  /* 0x000000070f0472a4 */ /* 0x000fe2000f8e0206 */
[----:B------:R-:W-:Y:S01]  /*1d40*/  LEA.HI.X R15, R26, c[0x0][0x194], R6, 0x1, P2 ;  /* 0x000065001a0f7a11 */ /* 0x000fe200010f0c06 */
[----:B------:R1:W-:Y:S01]  /*1d50*/  LDGSTS.E.BYPASS.LTC128B.128 [R234+0xb080], [R16.64+0x80], !P3 ;  /* 0x0b08008010ea7fae */ /* 0x0003e2000d901d52 */
[C---:B------:R-:W-:Y:S01]  /*1d60*/  ISETP.LT.OR P3, PT, R5.reuse, 0x1, P6 ;  /* 0x000000010500780c */ /* 0x040fe20003761670 */
[----:B------:R-:W-:Y:S01]  /*1d70*/  ULDC.64 UR6, c[0x0][0x188] ;  /* 0x0000620000067ab9 */ /* 0x000fe20000000a00 */
[----:B------:R-:W-:Y:S01]  /*1d80*/  ISETP.LT.OR P2, PT, R5, 0x1, P5 ;  /* 0x000000010500780c */ /* 0x000fe20002f41670 */
[----:B------:R-:W0:Y:S01]  /*1d90*/  LDGDEPBAR ;  /* 0x00000000000079af */ /* 0x000e220000000000 */
[----:B------:R-:W-:Y:S01]  /*1da0*/  IADD3 R237, R13, UR4, RZ ;  /* 0x000000040ded7c10 */ /* 0x000fe2000fffe0ff */
[----:B------:R-:W-:Y:S01]  /*1db0*/  ULDC.64 UR4, c[0x0][0x178] ;  /* 0x00005e0000047ab9 */ /* 0x000fe20000000a00 */
[----:B------:R-:W-:Y:S01]  /*1dc0*/  IMAD.MOV.U32 R224, RZ, RZ, 0x20 ;  /* 0x00000020ffe07424 */ /* 0x000fe200078e00ff */
[----:B------:R-:W-:Y:S01]  /*1dd0*/  UIMAD.WIDE.U32 UR28, UR11, UR4, URZ ;  /* 0x000000040b1c72a5 */ /* 0x000fe2000f8e003f */
[----:B------:R-:W-:Y:S01]  /*1de0*/  IMAD.MOV.U32 R226, RZ, RZ, 0x10 ;  /* 0x00000010ffe27424 */ /* 0x000fe200078e00ff */
[----:B------:R-:W-:Y:S01]  /*1df0*/  UIMAD UR6, UR16, UR6, URZ ;  /* 0x00000006100672a4 */ /* 0x000fe2000f8e023f */
[----:B------:R-:W-:Y:S01]  /*1e00*/  IMAD.WIDE.U32 R236, R248, c[0x0][0x218], R236 ;  /* 0x00008600f8ec7a25 */ /* 0x000fe200078e00ec */
[----:B------:R-:W-:Y:S01]  /*1e10*/  CS2R R106, SRZ ;  /* 0x00000000006a7805 */ /* 0x000fe2000001ff00 */
[----:B------:R-:W-:Y:S01]  /*1e20*/  CS2R R104, SRZ ;  /* 0x0000000000687805 */ /* 0x000fe2000001ff00 */
[----:B------:R3:W-:Y:S01]  /*1e30*/  LDGSTS.E.BYPASS.LTC128B.128 [R234+0x80], [R14.64], !P3 ;  /* 0x000800000eea7fae */ /* 0x0007e2000d901d52 */
[----:B------:R-:W-:Y:S01]  /*1e40*/  ISETP.LT.OR P3, PT, R5, 0x21, P6 ;  /* 0x000000210500780c */ /* 0x000fe20003761670 */
[----:B------:R-:W-:Y:S01]  /*1e50*/  IMAD.MOV.U32 R242, RZ, RZ, R236 ;  /* 0x000000fffff27224 */ /* 0x000fe200078e00ec */
[----:B------:R-:W-:Y:S01]  /*1e60*/  IADD3 R243, R237, UR26, RZ ;  /* 0x0000001aedf37c10 */ /* 0x000fe2000fffe0ff */
[----:B------:R3:W-:Y:S01]  /*1e70*/  LDGSTS.E.BYPASS.LTC128B.128 [R234+0x3080], [R14.64+0x80], !P2 ;  /* 0x030800800eea7fae */ /* 0x0007e2000d101d52 */
[----:B------:R-:W-:Y:S01]  /*1e80*/  UIMAD UR26, UR27, UR11, URZ ;  /* 0x0000000b1b1a72a4 */ /* 0x000fe2000f8e023f */
[----:B------:R-:W-:Y:S01]  /*1e90*/  ISETP.LT.OR P6, PT, R5, 0x41, P6 ;  /* 0x000000410500780c */ /* 0x000fe200037c1670 */
[----:B------:R-:W-:Y:S01]  /*1ea0*/  UIMAD UR6, UR17, UR7, UR6 ;  /* 0x00000007110672a4 */ /* 0x000fe2000f8e0206 */
[----:B--2---:R-:W-:Y:S01]  /*1eb0*/  IMAD.WIDE.U32 R24, R0, UR11, R242 ;  /* 0x0000000b00187c25 */ /* 0x004fe2000f8e00f2 */
[----:B------:R-:W-:Y:S01]  /*1ec0*/  UIMAD UR26, UR9, UR22, UR26 ;  /* 0x00000016091a72a4 */ /* 0x000fe2000f8e021a */
[----:B------:R-:W-:Y:S01]  /*1ed0*/  CS2R R102, SRZ ;  /* 0x0000000000667805 */ /* 0x000fe2000001ff00 */
[----:B------:R-:W-:Y:S01]  /*1ee0*/  UIMAD UR9, UR9, UR4, URZ ;  /* 0x00000004090972a4 */ /* 0x000fe2000f8e023f */
[----:B------:R-:W-:Y:S01]  /*1ef0*/  IMAD.MOV.U32 R225, RZ, RZ, 0x10 ;  /* 0x00000010ffe17424 */ /* 0x000fe200078e00ff */
[----:B------:R-:W-:Y:S01]  /*1f00*/  ULDC UR22, c[0x0][0x20c] ;  /* 0x0000830000167ab9 */ /* 0x000fe20000000800 */
[----:B-1----:R-:W-:Y:S01]  /*1f10*/  IMAD.U32 R16, RZ, RZ, UR15 ;  /* 0x0000000fff107e24 */ /* 0x002fe2000f8e00ff */
[----:B------:R-:W-:Y:S01]  /*1f20*/  IADD3 R0, R25, UR26, RZ ;  /* 0x0000001a19007c10 */ /* 0x000fe2000fffe0ff */
[----:B------:R-:W-:Y:S01]  /*1f30*/  UIMAD UR9, UR11, UR5, UR9 ;  /* 0x000000050b0972a4 */ /* 0x000fe2000f8e0209 */
[----:B------:R-:W-:Y:S01]  /*1f40*/  CS2R R100, SRZ ;  /* 0x0000000000647805 */ /* 0x000fe2000001ff00 */
[----:B------:R-:W-:Y:S01]  /*1f50*/  IMAD.WIDE.U32 R16, R16, c[0x0][0x180], R8 ;  /* 0x0000600010107a25 */ /* 0x000fe200078e0008 */
[----:B------:R-:W-:Y:S01]  /*1f60*/  IADD3 R8, P2, R14, UR24, RZ ;  /* 0x000000180e087c10 */ /* 0x000fe2000ff5e0ff */
[----:B------:R-:W-:Y:S01]  /*1f70*/  UIADD3 UR9, UR29, UR9, URZ ;  /* 0x000000091d097290 */ /* 0x000fe2000fffe03f */
[----:B------:R-:W-:Y:S01]  /*1f80*/  CS2R R98, SRZ ;  /* 0x0000000000627805 */ /* 0x000fe2000001ff00 */
[----:B------:R-:W-:Y:S01]  /*1f90*/  CS2R R96, SRZ ;  /* 0x0000000000607805 */ /* 0x000fe2000001ff00 */
[----:B------:R-:W-:Y:S01]  /*1fa0*/  IADD3.X R9, R15, UR23, RZ, P2, !PT ;  /* 0x000000170f097c10 */ /* 0x000fe200097fe4ff */
[----:B------:R-:W-:Y:S01]  /*1fb0*/  CS2R R94, SRZ ;  /* 0x00000000005e7805 */ /* 0x000fe2000001ff00 */
[----:B------:R-:W-:Y:S01]  /*1fc0*/  IADD3 R17, R17, UR25, RZ ;  /* 0x0000001911117c10 */ /* 0x000fe2000fffe0ff */
[----:B------:R-:W-:Y:S01]  /*1fd0*/  CS2R R92, SRZ ;  /* 0x00000000005c7805 */ /* 0x000fe2000001ff00 */
[----:B------:R-:W-:Y:S01]  /*1fe0*/  CS2R R90, SRZ ;  /* 0x00000000005a7805 */ /* 0x000fe2000001ff00 */
[----:B------:R1:W-:Y:S01]  /*1ff0*/  LDGSTS.E.BYPASS.LTC128B.128 [R234+0x1080], [R8.64], !P3 ;  /* 0x0108000008ea7fae */ /* 0x0003e2000d901d52 */
[----:B------:R-:W-:Y:S01]  /*2000*/  CS2R R88, SRZ ;  /* 0x0000000000587805 */ /* 0x000fe2000001ff00 */
[----:B------:R-:W-:Y:S01]  /*2010*/  IMAD.WIDE.U32 R238, R248, c[0x0][0x188], R16 ;  /* 0x00006200f8ee7a25 */ /* 0x000fe200078e0010 */
[----:B---3--:R-:W-:Y:S01]  /*2020*/  IADD3 R14, P3, P2, R3, 0x80, R14 ;  /* 0x00000080030e7810 */ /* 0x008fe20007a7e00e */
[----:B------:R-:W-:Y:S01]  /*2030*/  CS2R R86, SRZ ;  /* 0x0000000000567805 */ /* 0x000fe2000001ff00 */
[----:B------:R-:W-:Y:S01]  /*2040*/  CS2R R84, SRZ ;  /* 0x0000000000547805 */ /* 0x000fe2000001ff00 */
[----:B------:R-:W-:Y:S01]  /*2050*/  CS2R R74, SRZ ;  /* 0x00000000004a7805 */ /* 0x000fe2000001ff00 */
[----:B------:R-:W-:Y:S01]  /*2060*/  IADD3.X R15, RZ, UR23, R15, P3, P2 ;  /* 0x00000017ff0f7c10 */ /* 0x000fe20009fe440f */
[----:B------:R-:W-:Y:S01]  /*2070*/  CS2R R72, SRZ ;  /* 0x0000000000487805 */ /* 0x000fe2000001ff00 */
[C---:B------:R-:W-:Y:S01]  /*2080*/  ISETP.LT.OR P3, PT, R5.reuse, 0x21, P5 ;  /* 0x000000210500780c */ /* 0x040fe20002f61670 */
[----:B------:R-:W-:Y:S01]  /*2090*/  CS2R R70, SRZ ;  /* 0x0000000000467805 */ /* 0x000fe2000001ff00 */
[C---:B------:R-:W-:Y:S01]  /*20a0*/  LEA R12, P2, R24.reuse, c[0x0][0x1f0], 0x1 ;  /* 0x00007c00180c7a11 */ /* 0x040fe200078408ff */
[----:B------:R-:W-:Y:S01]  /*20b0*/  CS2R R68, SRZ ;  /* 0x0000000000447805 */ /* 0x000fe2000001ff00 */
[----:B------:R-:W-:Y:S01]  /*20c0*/  ISETP.LT.OR P5, PT, R5, 0x41, P5 ;  /* 0x000000410500780c */ /* 0x000fe20002fa1670 */
[----:B------:R-:W-:Y:S01]  /*20d0*/  CS2R R66, SRZ ;  /* 0x0000000000427805 */ /* 0x000fe2000001ff00 */
[----:B------:R-:W-:Y:S01]  /*20e0*/  LEA.HI.X R13, R24, c[0x0][0x1f4], R0, 0x1, P2 ;  /* 0x00007d00180d7a11 */ /* 0x000fe200010f0c00 */
[----:B------:R-:W-:Y:S01]  /*20f0*/  IMAD.U32 R0, RZ, RZ, UR9 ;  /* 0x00000009ff007e24 */ /* 0x000fe2000f8e00ff */
[----:B------:R-:W-:Y:S01]  /*2100*/  IADD3 R232, R239, UR6, RZ ;  /* 0x00000006efe87c10 */ /* 0x000fe2000fffe0ff */
[----:B------:R-:W-:Y:S01]  /*2110*/  ULDC.64 UR6, c[0x0][0x270] ;  /* 0x00009c0000067ab9 */ /* 0x000fe20000000a00 */
[----:B------:R-:W-:Y:S01]  /*2120*/  SEL R5, RZ, 0x1, P4 ;  /* 0x00000001ff057807 */ /* 0x000fe20002000000 */
[----:B------:R-:W-:Y:S01]  /*2130*/  UIMAD UR6, UR21, UR6, URZ ;  /* 0x00000006150672a4 */ /* 0x000fe2000f8e023f */
[----:B------:R-:W-:Y:S01]  /*2140*/  CS2R R64, SRZ ;  /* 0x0000000000407805 */ /* 0x000fe2000001ff00 */
[----:B------:R2:W-:Y:S01]  /*2150*/  LDGSTS.E.BYPASS.LTC128B.128 [R234+0x4080], [R14.64], !P3 ;  /* 0x040800000eea7fae */ /* 0x0005e2000d901d52 */
        /* <DEDUP_REMOVED lines=10> */
[----:B------:R-:W-:Y:S01]  /*2200*/  CS2R R58, SRZ ;  /* 0x00000000003a7805 */ /* 0x000fe2000001ff00 */
[----:B------:R-:W-:Y:S01]  /*2210*/  IMAD.IADD R5, R6, 0x1, R5 ;  /* 0x0000000106057824 */ /* 0x000fe200078e0205 */
[----:B------:R-:W-:Y:S01]  /*2220*/  UIMAD UR8, UR15, UR7, UR6 ;  /* 0x000000070f0872a4 */ /* 0x000fe2000f8e0206 */
[----:B------:R1:W-:Y:S01]  /*2230*/  LDGSTS.E.BYPASS.LTC128B.128 [R234+0x2080], [R8.64], !P6 ;  /* 0x0208000008ea7fae */ /* 0x0003e2000f101d52 */
[----:B------:R-:W-:Y:S01]  /*2240*/  CS2R R56, SRZ ;  /* 0x0000000000387805 */ /* 0x000fe2000001ff00 */
[----:B------:R-:W-:Y:S01]  /*2250*/  ULDC.64 UR6, c[0x0][0x288] ;  /* 0x0000a20000067ab9 */ /* 0x000fe20000000a00 */
[C---:B------:R-:W-:Y:S01]  /*2260*/  LOP3.LUT P6, RZ, R5.reuse, 0x2, RZ, 0xc0, !PT ;  /* 0x0000000205ff7812 */ /* 0x040fe200078cc0ff */
[----:B------:R1:W-:Y:S01]  /*2270*/  LDGSTS.E.BYPASS.LTC128B.128 [R234+0x5080], [R8.64+0x80], !P5 ;  /* 0x0508008008ea7fae */ /* 0x0003e2000e901d52 */
[----:B------:R-:W-:Y:S01]  /*2280*/  LOP3.LUT P5, RZ, R5, 0x1, RZ, 0xc0, !PT ;  /* 0x0000000105ff7812 */ /* 0x000fe200078ac0ff */
[----:B------:R-:W-:Y:S01]  /*2290*/  UIMAD UR6, UR21, UR6, URZ ;  /* 0x00000006150672a4 */ /* 0x000fe2000f8e023f */
[----:B------:R-:W-:Y:S01]  /*22a0*/  IADD3 R19, R19, UR8, RZ ;  /* 0x0000000813137c10 */ /* 0x000fe2000fffe0ff */
[----:B------:R-:W0:Y:S01]  /*22b0*/  LDGDEPBAR ;  /* 0x00000000000079af */ /* 0x000e220000000000 */
[----:B------:R-:W-:Y:S01]  /*22c0*/  ULDC.64 UR8, c[0x0][0x278] ;  /* 0x00009e0000087ab9 */ /* 0x000fe20000000a00 */
[----:B------:R-:W-:Y:S01]  /*22d0*/  CS2R R54, SRZ ;  /* 0x0000000000367805 */ /* 0x000fe2000001ff00 */
[----:B------:R-:W-:Y:S01]  /*22e0*/  UIMAD UR25, UR16, UR8, URZ ;  /* 0x00000008101972a4 */ /* 0x000fe2000f8e023f */
[----:B------:R-:W-:Y:S01]  /*22f0*/  IMAD.WIDE.U32 R28, R248, c[0x0][0x278], R18 ;  /* 0x00009e00f81c7a25 */ /* 0x000fe200078e0012 */
[----:B------:R-:W-:Y:S01]  /*2300*/  UIMAD UR8, UR15, UR7, UR6 ;  /* 0x000000070f0872a4 */ /* 0x000fe2000f8e0206 */
[----:B------:R-:W-:Y:S01]  /*2310*/  SHF.R.S32.HI R18, RZ, 0x1f, R7 ;  /* 0x0000001fff127819 */ /* 0x000fe20000011407 */
[----:B------:R-:W-:Y:S01]  /*2320*/  UIMAD UR9, UR17, UR9, UR25 ;  /* 0x00000009110972a4 */ /* 0x000fe2000f8e0219 */
[----:B--2---:R-:W-:Y:S01]  /*2330*/  IMAD.U32 R14, RZ, RZ, UR28 ;  /* 0x0000001cff0e7e24 */ /* 0x004fe2000f8e00ff */
[----:B------:R-:W-:Y:S01]  /*2340*/  ULDC.64 UR6, c[0x0][0x238] ;  /* 0x00008e0000067ab9 */ /* 0x000fe20000000a00 */
[----:B------:R-:W-:Y:S01]  /*2350*/  IMAD.U32 R15, RZ, RZ, UR29 ;  /* 0x0000001dff0f7e24 */ /* 0x000fe2000f8e00ff */
[----:B------:R-:W-:Y:S01]  /*2360*/  UIMAD UR6, UR21, UR6, URZ ;  /* 0x00000006150672a4 */ /* 0x000fe2000f8e023f */
[----:B------:R-:W-:Y:S01]  /*2370*/  LEA.HI R18, R18, R7, RZ, 0x2 ;  /* 0x0000000712127211 */ /* 0x000fe200078f10ff */
[----:B------:R-:W-:Y:S01]  /*2380*/  USHF.R.S32.HI UR21, URZ, 0x1f, UR24 ;  /* 0x0000001f3f157899 */ /* 0x000fe20008011418 */
[C---:B------:R-:W-:Y:S01]  /*2390*/  LEA R3, P2, R14.reuse, R238, 0x6 ;  /* 0x000000ee0e037211 */ /* 0x040fe200078430ff */
[----:B------:R-:W-:Y:S01]  /*23a0*/  UIMAD UR7, UR15, UR7, UR6 ;  /* 0x000000070f0772a4 */ /* 0x000fe2000f8e0206 */
[----:B------:R-:W-:Y:S01]  /*23b0*/  IADD3 R241, R29, UR9, RZ ;  /* 0x000000091df17c10 */ /* 0x000fe2000fffe0ff */
[----:B------:R2:W-:Y:S01]  /*23c0*/  STL.64 [R1+0x8], R28 ;  /* 0x0000081c01007387 */ /* 0x0005e20000100a00 */
[----:B------:R-:W-:Y:S01]  /*23d0*/  LEA.HI.X R0, R14, R232, R0, 0x6, P2 ;  /* 0x000000e80e007211 */ /* 0x000fe200010f3400 */
[----:B------:R-:W-:Y:S01]  /*23e0*/  CS2R R52, SRZ ;  /* 0x0000000000347805 */ /* 0x000fe2000001ff00 */
[C---:B------:R-:W-:Y:S01]  /*23f0*/  LEA R16, P2, R3.reuse, c[0x0][0x160], 0x1 ;  /* 0x0000580003107a11 */ /* 0x040fe200078408ff */
[----:B------:R-:W-:Y:S01]  /*2400*/  CS2R R50, SRZ ;  /* 0x0000000000327805 */ /* 0x000fe2000001ff00 */
[----:B------:R-:W-:Y:S01]  /*2410*/  LEA.HI R14, R4, R233, RZ, 0x5 ;  /* 0x000000e9040e7211 */ /* 0x000fe200078f28ff */
[----:B------:R-:W-:Y:S01]  /*2420*/  CS2R R48, SRZ ;  /* 0x0000000000307805 */ /* 0x000fe2000001ff00 */
[----:B------:R-:W-:Y:S01]  /*2430*/  LEA.HI.X R17, R3, c[0x0][0x164], R0, 0x1, P2 ;  /* 0x0000590003117a11 */ /* 0x000fe200010f0c00 */
[----:B------:R-:W-:Y:S01]  /*2440*/  IMAD.U32 R3, RZ, RZ, UR4 ;  /* 0x00000004ff037e24 */ /* 0x000fe2000f8e00ff */
[----:B------:R-:W-:-:S04]  /*2450*/  DEPBAR.LE SB0, 0x1 ;  /* 0x000080400000791a */ /* 0x000fc80000000000 */
[----:B------:R-:W-:Y:S01]  /*2460*/  IMAD.U32 R0, RZ, RZ, UR5 ;  /* 0x00000005ff007e24 */ /* 0x000fe2000f8e00ff */
[C---:B------:R-:W-:Y:S01]  /*2470*/  LEA R24, P2, R3.reuse, R16, 0x6 ;  /* 0x0000001003187211 */ /* 0x040fe200078430ff */
[----:B------:R-:W-:Y:S01]  /*2480*/  BAR.SYNC.DEFER_BLOCKING 0x0 ;  /* 0x0000000000007b1d */ /* 0x000fe20000010000 */
[----:B------:R-:W-:Y:S01]  /*2490*/  SHF.R.S32.HI R5, RZ, 0x5, R14 ;  /* 0x00000005ff057819 */ /* 0x000fe2000001140e */
[----:B------:R-:W-:Y:S01]  /*24a0*/  CS2R R46, SRZ ;  /* 0x00000000002e7805 */ /* 0x000fe2000001ff00 */
[----:B------:R-:W-:Y:S01]  /*24b0*/  LEA.HI.X R25, R3, R17, R0, 0x6, P2 ;  /* 0x0000001103197211 */ /* 0x000fe200010f3400 */
[----:B------:R-:W-:Y:S01]  /*24c0*/  IMAD.U32 R3, RZ, RZ, UR24 ;  /* 0x00000018ff037e24 */ /* 0x000fe2000f8e00ff */
[----:B------:R-:W-:Y:S01]  /*24d0*/  LOP3.LUT P2, RZ, R10, 0x2, RZ, 0xc0, !PT ;  /* 0x000000020aff7812 */ /* 0x000fe2000784c0ff */
[----:B------:R-:W-:Y:S01]  /*24e0*/  CS2R R44, SRZ ;  /* 0x00000000002c7805 */ /* 0x000fe2000001ff00 */
[----:B------:R-:W-:Y:S01]  /*24f0*/  LEA.HI R0, R4, R233, RZ, 0x2 ;  /* 0x000000e904007211 */ /* 0x000fe200078f10ff */
[----:B------:R-:W-:Y:S01]  /*2500*/  CS2R R42, SRZ ;  /* 0x00000000002a7805 */ /* 0x000fe2000001ff00 */
[----:B------:R-:W-:Y:S01]  /*2510*/  SEL R206, R206, 0xffffffe0, !P2 ;  /* 0xffffffe0cece7807 */ /* 0x000fe20005000000 */
[----:B------:R-:W-:Y:S01]  /*2520*/  CS2R R40, SRZ ;  /* 0x0000000000287805 */ /* 0x000fe2000001ff00 */
[C---:B------:R-:W-:Y:S01]  /*2530*/  LOP3.LUT P2, RZ, R10.reuse, 0x4, RZ, 0xc0, !PT ;  /* 0x000000040aff7812 */ /* 0x040fe2000784c0ff */
[----:B------:R-:W-:Y:S01]  /*2540*/  IMAD.SHL.U32 R10, R10, 0x20, RZ ;  /* 0x000000200a0a7824 */ /* 0x000fe200078e00ff */
[----:B------:R-:W-:Y:S01]  /*2550*/  IADD3 R6, -R235, UR12, -R3 ;  /* 0x0000000ceb067c10 */ /* 0x000fe2000fffe903 */
[----:B------:R-:W-:Y:S01]  /*2560*/  IMAD.IADD R219, R229, 0x1, R206 ;  /* 0x00000001e5db7824 */ /* 0x000fe200078e02ce */
[----:B------:R-:W-:Y:S01]  /*2570*/  SEL R217, R217, 0xffffffc0, !P2 ;  /* 0xffffffc0d9d97807 */ /* 0x000fe20005000000 */
[----:B------:R-:W-:Y:S01]  /*2580*/  CS2R R38, SRZ ;  /* 0x0000000000267805 */ /* 0x000fe2000001ff00 */
[----:B------:R-:W-:Y:S01]  /*2590*/  ISETP.LT.OR P2, PT, R6, 0x1, !P5 ;  /* 0x000000010600780c */ /* 0x000fe20006f41670 */
[----:B------:R-:W-:Y:S01]  /*25a0*/  CS2R R36, SRZ ;  /* 0x0000000000247805 */ /* 0x000fe2000001ff00 */
[--C-:B------:R-:W-:Y:S01]  /*25b0*/  SHF.R.S32.HI R11, RZ, 0x2, R0.reuse ;  /* 0x00000002ff0b7819 */ /* 0x100fe20000011400 */
[----:B------:R-:W-:Y:S01]  /*25c0*/  IMAD.IADD R218, R229, 0x1, R217 ;  /* 0x00000001e5da7824 */ /* 0x000fe200078e02d9 */
[----:B-1----:R-:W-:Y:S01]  /*25d0*/  SHF.R.S32.HI R9, RZ, 0x1f, R0 ;  /* 0x0000001fff097819 */ /* 0x002fe20000011400 */
[----:B------:R-:W-:Y:S01]  /*25e0*/  CS2R R34, SRZ ;  /* 0x0000000000227805 */ /* 0x000fe2000001ff00 */
[----:B------:R-:W-:Y:S01]  /*25f0*/  LEA.HI R8, R14, R5, RZ, 0x1 ;  /* 0x000000050e087211 */ /* 0x000fe200078f08ff */
[----:B------:R-:W-:Y:S01]  /*2600*/  IMAD.IADD R206, R206, 0x1, R218 ;  /* 0x00000001cece7824 */ /* 0x000fe200078e02da */
[----:B------:R1:W3:Y:S01]  /*2610*/  LDSM.16.M88.2 R160, [R229+0x6080] ;  /* 0x00608000e5a0783b */ /* 0x0002e20000000100 */
[----:B------:R-:W-:Y:S01]  /*2620*/  ISETP.LT.OR P5, PT, R6, 0x21, !P5 ;  /* 0x000000210600780c */ /* 0x000fe20006fa1670 */
[----:B------:R-:W-:Y:S01]  /*2630*/  CS2R R32, SRZ ;  /* 0x0000000000207805 */ /* 0x000fe2000001ff00 */
[----:B------:R-:W-:Y:S01]  /*2640*/  LEA.HI R9, R9, R11, RZ, 0x3 ;  /* 0x0000000b09097211 */ /* 0x000fe200078f18ff */
[----:B------:R1:W4:Y:S01]  /*2650*/  LDSM.16.M88.2 R178, [R206+0x6080] ;  /* 0x00608000ceb2783b */ /* 0x0003220000000100 */
[----:B------:R-:W-:Y:S01]  /*2660*/  LOP3.LUT R8, R8, 0xfffffffe, RZ, 0xc0, !PT ;  /* 0xfffffffe08087812 */ /* 0x000fe200078ec0ff */
[----:B------:R-:W-:Y:S01]  /*2670*/  CS2R R30, SRZ ;  /* 0x00000000001e7805 */ /* 0x000fe2000001ff00 */
[----:B------:R-:W-:Y:S01]  /*2680*/  LOP3.LUT R9, R9, 0xfffffff8, RZ, 0xc0, !PT ;  /* 0xfffffff809097812 */ /* 0x000fe200078ec0ff */
[----:B------:R1:W1:Y:S01]  /*2690*/  LDSM.16.M88.2 R180, [R206+0x7080] ;  /* 0x00708000ceb4783b */ /* 0x0002620000000100 */
[----:B------:R-:W-:Y:S01]  /*26a0*/  LEA.HI R4, R4, R233, RZ, 0x4 ;  /* 0x000000e904047211 */ /* 0x000fe200078f20ff */
[----:B------:R-:W-:Y:S01]  /*26b0*/  IMAD.IADD R5, R5, 0x1, -R8 ;  /* 0x0000000105057824 */ /* 0x000fe200078e0a08 */
[----:B------:R-:W-:Y:S01]  /*26c0*/  IADD3 R3, -R3, UR12, -R235 ;  /* 0x0000000c03037c10 */ /* 0x000fe2000fffe9eb */
[----:B------:R1:W1:Y:S01]  /*26d0*/  LDSM.16.M88.2 R182, [R206+0x8080] ;  /* 0x00808000ceb6783b */ /* 0x0002620000000100 */
[----:B------:R-:W-:Y:S01]  /*26e0*/  IMAD.U32 R8, RZ, RZ, UR23 ;  /* 0x00000017ff087e24 */ /* 0x000fe2000f8e00ff */
[----:B------:R-:W-:Y:S01]  /*26f0*/  SHF.R.S32.HI R15, RZ, 0x4, R4 ;  /* 0x00000004ff0f7819 */ /* 0x000fe20000011404 */
[----:B------:R-:W-:Y:S01]  /*2700*/  IMAD.IADD R11, R11, 0x1, -R9 ;  /* 0x000000010b0b7824 */ /* 0x000fe200078e0a09 */
[----:B------:R1:W1:Y:S01]  /*2710*/  LDSM.16.M88.2 R202, [R206+0x9080] ;  /* 0x00908000ceca783b */ /* 0x0002620000000100 */
[----:B------:R-:W-:Y:S01]  /*2720*/  IMAD.U32 R9, RZ, RZ, UR23 ;  /* 0x00000017ff097e24 */ /* 0x000fe2000f8e00ff */
[----:B------:R-:W-:Y:S01]  /*2730*/  LOP3.LUT R251, R18, 0x1ffffffc, RZ, 0xc0, !PT ;  /* 0x1ffffffc12fb7812 */ /* 0x000fe200078ec0ff */
[----:B------:R-:W-:Y:S01]  /*2740*/  IMAD.SHL.U32 R246, R11, 0x20, RZ ;  /* 0x000000200bf67824 */ /* 0x000fe200078e00ff */
[----:B------:R1:W1:Y:S01]  /*2750*/  LDSM.16.M88.2 R204, [R206+0xa080] ;  /* 0x00a08000cecc783b */ /* 0x0002620000000100 */
[----:B------:R-:W-:Y:S01]  /*2760*/  LOP3.LUT R14, R14, 0xffffffe0, RZ, 0xc0, !PT ;  /* 0xffffffe00e0e7812 */ /* 0x000fe200078ec0ff */
[----:B------:R-:W-:Y:S01]  /*2770*/  IMAD.IADD R217, R217, 0x1, R219 ;  /* 0x00000001d9d97824 */ /* 0x000fe200078e02db */
[----:B------:R-:W-:Y:S01]  /*2780*/  LOP3.LUT R0, R0, 0x3ffffffc, RZ, 0xc0, !PT ;  /* 0x3ffffffc00007812 */ /* 0x000fe200078ec0ff */
[----:B------:R-:W1:Y:S01]  /*2790*/  LDSM.16.M88.2 R206, [R206+0xb080] ;  /* 0x00b08000cece783b */ /* 0x000e620000000100 */
[----:B------:R-:W-:Y:S01]  /*27a0*/  IMAD.IADD R251, R7, 0x1, -R251 ;  /* 0x0000000107fb7824 */ /* 0x000fe200078e0afb */
[----:B------:R-:W-:Y:S01]  /*27b0*/  IADD3 R21, R21, UR7, RZ ;  /* 0x0000000715157c10 */ /* 0x000fe2000fffe0ff */
[----:B------:R-:W-:Y:S01]  /*27c0*/  IMAD.SHL.U32 R7, R7, 0x8, RZ ;  /* 0x0000000807077824 */ /* 0x000fe200078e00ff */
[----:B------:R1:W1:Y:S01]  /*27d0*/  LDSM.16.M88.2 R162, [R229+0x7080] ;  /* 0x00708000e5a2783b */ /* 0x0002620000000100 */
[C---:B------:R-:W-:Y:S01]  /*27e0*/  IMAD.IADD R14, R233.reuse, 0x1, -R14 ;  /* 0x00000001e90e7824 */ /* 0x040fe200078e0a0e */
[----:B------:R-:W-:Y:S01]  /*27f0*/  ULDC.64 UR6, c[0x0][0x290] ;  /* 0x0000a40000067ab9 */ /* 0x000fe20000000a00 */
[----:B------:R-:W-:Y:S01]  /*2800*/  IMAD.IADD R0, R233, 0x1, -R0 ;  /* 0x00000001e9007824 */ /* 0x000fe200078e0a00 */
[----:B------:R1:W1:Y:S01]  /*2810*/  LDSM.16.M88.2 R164, [R229+0x8080] ;  /* 0x00808000e5a4783b */ /* 0x0002620000000100 */
[----:B------:R-:W-:Y:S01]  /*2820*/  LOP3.LUT R7, R7, 0x18, RZ, 0xc0, !PT ;  /* 0x0000001807077812 */ /* 0x000fe200078ec0ff */
[----:B------:R-:W-:Y:S01]  /*2830*/  UIMAD UR6, UR16, UR6, URZ ;  /* 0x00000006100672a4 */ /* 0x000fe2000f8e023f */
[----:B------:R-:W-:Y:S01]  /*2840*/  SHF.R.S32.HI R245, RZ, 0x1f, R14 ;  /* 0x0000001ffff57819 */ /* 0x000fe2000001140e */
[----:B------:R1:W1:Y:S01]  /*2850*/  LDSM.16.M88.2 R166, [R219+0x6080] ;  /* 0x00608000dba6783b */ /* 0x0002620000000100 */
[----:B------:R-:W-:Y:S01]  /*2860*/  LOP3.LUT R246, R7, 0xe0, R246, 0xf8, !PT ;  /* 0x000000e007f67812 */ /* 0x000fe200078ef8f6 */
[----:B------:R-:W-:Y:S01]  /*2870*/  UIMAD UR6, UR17, UR7, UR6 ;  /* 0x00000007110672a4 */ /* 0x000fe2000f8e0206 */
[----:B------:R-:W-:Y:S01]  /*2880*/  LEA.HI R245, R245, R14, RZ, 0x2 ;  /* 0x0000000ef5f57211 */ /* 0x000fe200078f10ff */
[----:B------:R1:W1:Y:S01]  /*2890*/  LDSM.16.M88.2 R168, [R219+0x7080] ;  /* 0x00708000dba8783b */ /* 0x0002620000000100 */
[----:B------:R-:W-:Y:S01]  /*28a0*/  IADD3 R23, R23, UR8, RZ ;  /* 0x0000000817177c10 */ /* 0x000fe2000fffe0ff */
[----:B------:R-:W-:-:S02]  /*28b0*/  USHF.L.U64.HI UR5, UR4, 0x5, UR5 ;  /* 0x0000000504057899 */ /* 0x000fc40008010205 */
[----:B------:R1:W1:Y:S01]  /*28c0*/  LDSM.16.M88.2 R170, [R219+0x8080] ;  /* 0x00808000dbaa783b */ /* 0x0002620000000100 */
[----:B------:R-:W-:Y:S01]  /*28d0*/  USHF.L.U32 UR8, UR4, 0x5, URZ ;  /* 0x0000000504087899 */ /* 0x000fe2000800063f */
[C---:B------:R-:W-:Y:S01]  /*28e0*/  IMAD.WIDE.U32 R26, R248.reuse, c[0x0][0x290], R22 ;  /* 0x0000a400f81a7a25 */ /* 0x040fe200078e0016 */
[----:B------:R-:W-:Y:S01]  /*28f0*/  UIMAD UR20, UR14, -0x60, UR20 ;  /* 0xffffffa00e1478a4 */ /* 0x000fe2000f8e0214 */
[----:B------:R1:W1:Y:S01]  /*2900*/  LDSM.16.M88.2 R184, [R229+0x9080] ;  /* 0x00908000e5b8783b */ /* 0x0002620000000100 */
[----:B------:R-:W-:Y:S01]  /*2910*/  UMOV UR4, URZ ;  /* 0x0000003f00047c82 */ /* 0x000fe20008000000 */
[----:B------:R-:W-:Y:S01]  /*2920*/  IMAD.WIDE.U32 R248, R248, c[0x0][0x240], R20 ;  /* 0x00009000f8f87a25 */ /* 0x000fe200078e0014 */
[----:B------:R-:W-:Y:S01]  /*2930*/  IADD3 R240, R27, UR6, RZ ;  /* 0x000000061bf07c10 */ /* 0x000fe2000fffe0ff */
[----:B------:R1:W1:Y:S01]  /*2940*/  LDSM.16.M88.2 R186, [R229+0xa080] ;  /* 0x00a08000e5ba783b */ /* 0x0002620000000100 */
[----:B------:R-:W-:Y:S02]  /*2950*/  ULDC.64 UR6, c[0x0][0x240] ;  /* 0x0000900000067ab9 */ /* 0x000fe40000000a00 */
[----:B------:R-:W-:Y:S01]  /*2960*/  UIMAD UR6, UR16, UR6, URZ ;  /* 0x00000006100672a4 */ /* 0x000fe2000f8e023f */
[----:B------:R1:W1:Y:S01]  /*2970*/  LDSM.16.M88.2 R188, [R229+0xb080] ;  /* 0x00b08000e5bc783b */ /* 0x0002620000000100 */
[----:B------:R-:W-:-:S02]  /*2980*/  UMOV UR9, 0x1 ;  /* 0x0000000100097882 */ /* 0x000fc40000000000 */
[----:B------:R-:W-:Y:S01]  /*2990*/  UIMAD UR6, UR17, UR7, UR6 ;  /* 0x00000007110672a4 */ /* 0x000fe2000f8e0206 */
[----:B------:R1:W1:Y:S04]  /*29a0*/  LDSM.16.M88.2 R190, [R219+0x9080] ;  /* 0x00908000dbbe783b */ /* 0x0002680000000100 */
[----:B------:R1:W1:Y:S01]  /*29b0*/  LDSM.16.M88.2 R192, [R219+0xa080] ;  /* 0x00a08000dbc0783b */ /* 0x0002620000000100 */
[----:B------:R-:W-:-:S03]  /*29c0*/  IADD3 R250, R249, UR6, RZ ;  /* 0x00000006f9fa7c10 */ /* 0x000fc6000fffe0ff */
        /* <DEDUP_REMOVED lines=22> */
[----:B------:R-:W-:Y:S02]  /*2b30*/  ISETP.GE.AND P6, PT, R2, c[0x0][0x1fc], PT ;  /* 0x00007f0002007a0c */ /* 0x000fe40003fc6270 */
[----:B-----5:R-:W-:Y:S02]  /*2b40*/  LEA.HI R16, R4, R15, RZ, 0x1 ;  /* 0x0000000f04107211 */ /* 0x020fe400078f08ff */
[----:B------:R-:W-:Y:S02]  /*2b50*/  @!P2 IADD3 R17, P5, R28, UR24, RZ ;  /* 0x000000181c11ac10 */ /* 0x000fe4000ffbe0ff */
[----:B------:R-:W-:Y:S01]  /*2b60*/  LOP3.LUT R6, R16, 0xfffffffe, RZ, 0xc0, !PT ;  /* 0xfffffffe10067812 */ /* 0x000fe200078ec0ff */
[----:B--2---:R-:W-:Y:S01]  /*2b70*/  CS2R R28, SRZ ;  /* 0x00000000001c7805 */ /* 0x004fe2000001ff00 */
[----:B------:R-:W-:-:S03]  /*2b80*/  LOP3.LUT R4, R4, 0xfffffff0, RZ, 0xc0, !PT ;  /* 0xfffffff004047812 */ /* 0x000fc600078ec0ff */
[----:B------:R-:W-:Y:S01]  /*2b90*/  IMAD.IADD R6, R15, 0x1, -R6 ;  /* 0x000000010f067824 */ /* 0x000fe200078e0a06 */
[----:B------:R-:W-:Y:S01]  /*2ba0*/  @!P2 IADD3.X R15, R241, UR21, RZ, P5, !PT ;  /* 0x00000015f10fac10 */ /* 0x000fe2000affe4ff */
[----:B------:R-:W-:Y:S01]  /*2bb0*/  IMAD.IADD R4, R233, 0x1, -R4 ;  /* 0x00000001e9047824 */ /* 0x000fe200078e0a04 */
[C---:B------:R-:W-:Y:S01]  /*2bc0*/  @!P2 LEA R16, P5, R17.reuse, c[0x0][0x258], 0x2 ;  /* 0x000096001110aa11 */ /* 0x040fe200078a10ff */
[C---:B------:R-:W-:Y:S02]  /*2bd0*/  IMAD.SHL.U32 R230, R6.reuse, 0x20, RZ ;  /* 0x0000002006e67824 */ /* 0x040fe400078e00ff */
[----:B------:R-:W-:Y:S01]  /*2be0*/  IMAD.SHL.U32 R231, R6, 0x8, RZ ;  /* 0x0000000806e77824 */ /* 0x000fe200078e00ff */
[----:B------:R-:W-:Y:S01]  /*2bf0*/  @!P2 LEA.HI.X R17, R17, c[0x0][0x25c], R15, 0x2, P5 ;  /* 0x000097001111aa11 */ /* 0x000fe200028f140f */
[----:B------:R-:W-:Y:S01]  /*2c00*/  IMAD.SHL.U32 R227, R4, 0x20, RZ ;  /* 0x0000002004e37824 */ /* 0x000fe200078e00ff */
[----:B------:R-:W-:Y:S01]  /*2c10*/  ISETP.GE.AND P5, PT, R2, c[0x0][0x1fc], PT ;  /* 0x00007f0002007a0c */ /* 0x000fe20003fa6270 */
[----:B------:R-:W-:Y:S01]  /*2c20*/  IMAD.SHL.U32 R6, R6, 0x100, RZ ;  /* 0x0000010006067824 */ /* 0x000fe200078e00ff */
[----:B------:R-:W-:-:S02]  /*2c30*/  SEL R2, RZ, 0x1, P1 ;  /* 0x00000001ff027807 */ /* 0x000fc40000800000 */
[C---:B------:R-:W-:Y:S02]  /*2c40*/  ISETP.LT.OR P1, PT, R3.reuse, 0x1, P0 ;  /* 0x000000010300780c */ /* 0x040fe40000721670 */
[----:B------:R-:W-:Y:S02]  /*2c50*/  SEL R244, RZ, 0xffffffff, P5 ;  /* 0xfffffffffff47807 */ /* 0x000fe40002800000 */
[C---:B------:R-:W-:Y:S02]  /*2c60*/  ISETP.LT.OR P5, PT, R3.reuse, 0x1, P6 ;  /* 0x000000010300780c */ /* 0x040fe400037a1670 */
[C---:B------:R-:W-:Y:S01]  /*2c70*/  ISETP.LT.OR P0, PT, R3.reuse, 0x21, P0 ;  /* 0x000000210300780c */ /* 0x040fe20000701670 */
[----:B------:R-:W-:Y:S01]  /*2c80*/  IMAD.SHL.U32 R244, R244, 0x2, RZ ;  /* 0x00000002f4f47824 */ /* 0x000fe200078e00ff */
[----:B------:R-:W-:Y:S01]  /*2c90*/  ISETP.LT.OR P6, PT, R3, 0x21, P6 ;  /* 0x000000210300780c */ /* 0x000fe200037c1670 */
[----:B------:R-:W-:Y:S01]  /*2ca0*/  @!P2 IMAD.SHL.U32 R3, R233, 0x10, RZ ;  /* 0x00000010e903a824 */ /* 0x000fe200078e00ff */
[----:B------:R-:W-:-:S02]  /*2cb0*/  LOP3.LUT R230, R7, 0x20, R230, 0xf8, !PT ;  /* 0x0000002007e67812 */ /* 0x000fc400078ef8e6 */
[----:B------:R-:W-:Y:S02]  /*2cc0*/  LOP3.LUT R244, R244, 0x2, R2, 0xe2, !PT ;  /* 0x00000002f4f47812 */ /* 0x000fe400078ee202 */
[----:B------:R2:W-:Y:S01]  /*2cd0*/  @!P2 LDGSTS.E.BYPASS.LTC128B.128 [R3+0x12080], [R16.64] ;  /* 0x120800001003afae */ /* 0x0005e2000b901d52 */
[----:B------:R-:W-:Y:S02]  /*2ce0*/  SHF.R.S32.HI R2, RZ, 0x1f, R4 ;  /* 0x0000001fff027819 */ /* 0x000fe40000011404 */
[----:B------:R-:W-:Y:S01]  /*2cf0*/  LOP3.LUT R7, R245, 0x7ffffffc, RZ, 0xc0, !PT ;  /* 0x7ffffffcf5077812 */ /* 0x000fe200078ec0ff */
[----:B------:R-:W0:Y:S01]  /*2d00*/  LDGDEPBAR ;  /* 0x00000000000079af */ /* 0x000e220000000000 */
[----:B------:R-:W-:Y:S02]  /*2d10*/  LEA.HI R2, R2, R4, RZ, 0x3 ;  /* 0x0000000402027211 */ /* 0x000fe400078f18ff */
[----:B------:R-:W-:Y:S01]  /*2d20*/  LOP3.LUT R231, R231, 0x8, RZ, 0xc0, !PT ;  /* 0x00000008e7e77812 */ /* 0x000fe200078ec0ff */
[----:B------:R1:W-:Y:S01]  /*2d30*/  LDGSTS.E.BYPASS.LTC128B.128 [R234+0xe080], [R12.64], !P1 ;  /* 0x0e0800000cea7fae */ /* 0x0003e2000c901d52 */
[C---:B------:R-:W-:Y:S01]  /*2d40*/  LOP3.LUT P1, RZ, R11.reuse, 0x1, RZ, 0xc0, !PT ;  /* 0x000000010bff7812 */ /* 0x040fe2000782c0ff */
[----:B------:R-:W-:Y:S01]  /*2d50*/  IMAD.SHL.U32 R11, R11, 0x4, RZ ;  /* 0x000000040b0b7824 */ /* 0x000fe200078e00ff */
[----:B------:R-:W-:Y:S01]  /*2d60*/  LOP3.LUT R227, R231, 0x1e0, R227, 0xf8, !PT ;  /* 0x000001e0e7e37812 */ /* 0x000fe200078ef8e3 */
[----:B------:R1:W-:Y:S01]  /*2d70*/  LDGSTS.E.BYPASS.LTC128B.128 [R234+0x10080], [R12.64+0x80], !P5 ;  /* 0x100800800cea7fae */ /* 0x0003e2000e901d52 */
[----:B------:R-:W-:Y:S01]  /*2d80*/  LOP3.LUT P5, RZ, R4, 0x4, RZ, 0xc0, !PT ;  /* 0x0000000404ff7812 */ /* 0x000fe200078ac0ff */
[----:B------:R-:W-:Y:S01]  /*2d90*/  IMAD.IADD R7, R14, 0x1, -R7 ;  /* 0x000000010e077824 */ /* 0x000fe200078e0a07 */
[----:B------:R-:W-:Y:S01]  /*2da0*/  LOP3.LUT R246, R246, 0x18, R11, 0x78, !PT ;  /* 0x00000018f6f67812 */ /* 0x000fe200078e780b */
[----:B------:R-:W-:Y:S01]  /*2db0*/  IMAD.SHL.U32 R11, R5, 0x200, RZ ;  /* 0x00000200050b7824 */ /* 0x000fe200078e00ff */
[----:B------:R1:W-:Y:S01]  /*2dc0*/  LDGSTS.E.BYPASS.LTC128B.128 [R234+0xf080], [R8.64], !P0 ;  /* 0x0f08000008ea7fae */ /* 0x0003e2000c101d52 */
[----:B------:R-:W-:Y:S01]  /*2dd0*/  IMAD R251, R251, 0x4, R7 ;  /* 0x00000004fbfb7824 */ /* 0x000fe200078e0207 */
[----:B------:R-:W-:Y:S01]  /*2de0*/  SEL R226, R226, 0xfffffff0, !P5 ;  /* 0xfffffff0e2e27807 */ /* 0x000fe20006800000 */
[----:B------:R-:W-:Y:S01]  /*2df0*/  IMAD R0, R0, 0x2, R11 ;  /* 0x0000000200007824 */ /* 0x000fe200078e020b */
[----:B------:R1:W-:Y:S01]  /*2e00*/  LDGSTS.E.BYPASS.LTC128B.128 [R234+0x11080], [R8.64+0x80], !P6 ;  /* 0x1108008008ea7fae */ /* 0x0003e2000f101d52 */
[----:B------:R-:W-:-:S02]  /*2e10*/  IMAD.SHL.U32 R251, R251, 0x2, RZ ;  /* 0x00000002fbfb7824 */ /* 0x000fc400078e00ff */
[----:B------:R-:W-:Y:S01]  /*2e20*/  IMAD.IADD R246, R0, 0x1, R246 ;  /* 0x0000000100f67824 */ /* 0x000fe200078e02f6 */
[C---:B------:R-:W-:Y:S01]  /*2e30*/  LOP3.LUT R0, R2.reuse, 0xfffffff8, RZ, 0xc0, !PT ;  /* 0xfffffff802007812 */ /* 0x040fe200078ec0ff */
[----:B------:R-:W-:Y:S02]  /*2e40*/  IMAD.SHL.U32 R2, R2, 0x40, RZ ;  /* 0x0000004002027824 */ /* 0x000fe400078e00ff */
[----:B--2---:R-:W-:Y:S02]  /*2e50*/  IMAD.SHL.U32 R3, R5, 0x10, RZ ;  /* 0x0000001005037824 */ /* 0x004fe400078e00ff */
[----:B------:R-:W-:Y:S01]  /*2e60*/  IMAD.IADD R0, R4, 0x1, -R0 ;  /* 0x0000000104007824 */ /* 0x000fe200078e0a00 */
[----:B------:R-:W-:Y:S01]  /*2e70*/  LOP3.LUT R2, R2, 0xfffffe00, RZ, 0xc0, !PT ;  /* 0xfffffe0002027812 */ /* 0x000fe200078ec0ff */
[----:B------:R-:W-:Y:S01]  /*2e80*/  IMAD.SHL.U32 R4, R4, 0x4, RZ ;  /* 0x0000000404047824 */ /* 0x000fe200078e00ff */
[----:B------:R-:W-:Y:S01]  /*2e90*/  LEA.HI.SX32 R245, R245, R3, 0x1e ;  /* 0x00000003f5f57211 */ /* 0x000fe200078ff2ff */
[----:B------:R-:W-:Y:S01]  /*2ea0*/  IMAD.SHL.U32 R246, R246, 0x2, RZ ;  /* 0x00000002f6f67824 */ /* 0x000fe200078e00ff */
[----:B------:R-:W-:-:S02]  /*2eb0*/  LOP3.LUT R3, R3, 0x10, RZ, 0xc0, !PT ;  /* 0x0000001003037812 */ /* 0x000fc400078ec0ff */
[----:B------:R-:W-:Y:S01]  /*2ec0*/  LOP3.LUT R227, R227, 0x38, R4, 0x78, !PT ;  /* 0x00000038e3e37812 */ /* 0x000fe200078e7804 */
[----:B------:R-:W-:Y:S01]  /*2ed0*/  IMAD.SHL.U32 R4, R0, 0x40, RZ ;  /* 0x0000004000047824 */ /* 0x000fe200078e00ff */
[----:B------:R-:W-:Y:S02]  /*2ee0*/  LOP3.LUT R3, R3, 0xe0, R10, 0xf8, !PT ;  /* 0x000000e003037812 */ /* 0x000fe400078ef80a */
[----:B------:R-:W-:Y:S02]  /*2ef0*/  IADD3 R10, P0, R26, UR24, RZ ;  /* 0x000000181a0a7c10 */ /* 0x000fe4000ff1e0ff */
[----:B------:R-:W-:Y:S02]  /*2f00*/  LOP3.LUT R3, R3, 0x100, R6, 0xf8, !PT ;  /* 0x0000010003037812 */ /* 0x000fe400078ef806 */
[----:B------:R-:W-:Y:S02]  /*2f10*/  IADD3.X R7, R240, UR21, RZ, P0, !PT ;  /* 0x00000015f0077c10 */ /* 0x000fe400087fe4ff */
[----:B------:R-:W-:-:S02]  /*2f20*/  LEA R6, P0, R10, c[0x0][0x280], 0x2 ;  /* 0x0000a0000a067a11 */ /* 0x000fc400078010ff */
[----:B------:R-:W-:Y:S02]  /*2f30*/  LOP3.LUT R4, R4, 0x1c0, RZ, 0xc0, !PT ;  /* 0x000001c004047812 */ /* 0x000fe400078ec0ff */
[----:B------:R-:W-:Y:S02]  /*2f40*/  LEA.HI.X R7, R10, c[0x0][0x284], R7, 0x2, P0 ;  /* 0x0000a1000a077a11 */ /* 0x000fe400000f1407 */
[----:B------:R-:W-:Y:S02]  /*2f50*/  ISETP.GE.AND P0, PT, R233, 0x10, PT ;  /* 0x00000010e900780c */ /* 0x000fe40003f06270 */
[--C-:B------:R-:W-:Y:S02]  /*2f60*/  SHF.R.U32.HI R10, RZ, 0x3, R4.reuse ;  /* 0x00000003ff0a7819 */ /* 0x100fe40000011604 */
[----:B------:R-:W-:Y:S02]  /*2f70*/  LOP3.LUT R227, R227, R11, RZ, 0xfc, !PT ;  /* 0x0000000be3e37212 */ /* 0x000fe400078efcff */
[----:B------:R-:W-:-:S02]  /*2f80*/  LOP3.LUT R230, R10, R230, R4, 0x1e, !PT ;  /* 0x000000e60ae67212 */ /* 0x000fc400078e1e04 */
[C---:B------:R-:W-:Y:S02]  /*2f90*/  LOP3.LUT R228, R3.reuse, 0x8, R228, 0xf8, !PT ;  /* 0x0000000803e47812 */ /* 0x040fe400078ef8e4 */
[----:B------:R-:W-:Y:S01]  /*2fa0*/  LOP3.LUT R11, R3, 0x1c0, RZ, 0xc0, !PT ;  /* 0x000001c0030b7812 */ /* 0x000fe200078ec0ff */
[----:B------:R-:W-:Y:S01]  /*2fb0*/  IMAD R3, R5, 0x400, R2 ;  /* 0x0000040005037824 */ /* 0x000fe200078e0202 */
[----:B------:R-:W-:Y:S01]  /*2fc0*/  LOP3.LUT R230, R230, R2, RZ, 0xfc, !PT ;  /* 0x00000002e6e67212 */ /* 0x000fe200078efcff */
[----:B------:R-:W-:Y:S01]  /*2fd0*/  @!P0 IMAD.SHL.U32 R2, R233, 0x10, RZ ;  /* 0x00000010e9028824 */ /* 0x000fe200078e00ff */
[----:B------:R-:W-:Y:S02]  /*2fe0*/  LOP3.LUT R231, R10, R4, R231, 0x1e, !PT ;  /* 0x000000040ae77212 */ /* 0x000fe400078e1ee7 */
[C---:B------:R-:W-:Y:S02]  /*2ff0*/  IADD3 R247, R246.reuse, 0x126c0, RZ ;  /* 0x000126c0f6f77810 */ /* 0x040fe40007ffe0ff */
[----:B------:R2:W-:Y:S01]  /*3000*/  @!P0 LDGSTS.E.BYPASS.LTC128B.128 [R2+0x12280], [R6.64] ;  /* 0x1228000006028fae */ /* 0x0005e2000b901d52 */
[----:B------:R-:W-:Y:S01]  /*3010*/  IMAD.IADD R231, R3, 0x1, R231 ;  /* 0x0000000103e77824 */ /* 0x000fe200078e02e7 */
[----:B------:R-:W-:-:S02]  /*3020*/  IADD3 R3, R246, 0x12480, RZ ;  /* 0x00012480f6037810 */ /* 0x000fc40007ffe0ff */
[----:B------:R-:W0:Y:S01]  /*3030*/  LDGDEPBAR ;  /* 0x00000000000079af */ /* 0x000e220000000000 */
[C---:B------:R-:W-:Y:S02]  /*3040*/  LOP3.LUT P0, RZ, R0.reuse, 0x4, RZ, 0xc0, !PT ;  /* 0x0000000400ff7812 */ /* 0x040fe4000780c0ff */
[----:B------:R-:W-:Y:S01]  /*3050*/  @P1 IADD3 R247, R3, 0x1c0, RZ ;  /* 0x000001c003f71810 */ /* 0x000fe20007ffe0ff */
[----:B------:R-:W0:Y:S01]  /*3060*/  LDGDEPBAR ;  /* 0x00000000000079af */ /* 0x000e220000000000 */
[----:B------:R-:W-:Y:S01]  /*3070*/  LOP3.LUT P1, RZ, R0, 0x2, RZ, 0xc0, !PT ;  /* 0x0000000200ff7812 */ /* 0x000fe2000782c0ff */
[----:B------:R-:W-:Y:S01]  /*3080*/  IMAD.SHL.U32 R0, R231, 0x2, RZ ;  /* 0x00000002e7007824 */ /* 0x000fe200078e00ff */
[----:B------:R-:W-:Y:S02]  /*3090*/  SHF.R.U32.HI R5, RZ, 0x3, R11 ;  /* 0x00000003ff057819 */ /* 0x000fe4000001160b */
[C---:B------:R-:W-:Y:S02]  /*30a0*/  SEL R216, R224.reuse, 0xffffffe0, !P1 ;  /* 0xffffffe0e0d87807 */ /* 0x040fe40004800000 */
[----:B------:R-:W-:-:S02]  /*30b0*/  SEL R224, R224, 0xffffffe0, !P0 ;  /* 0xffffffe0e0e07807 */ /* 0x000fc40004000000 */
[----:B------:R-:W-:Y:S01]  /*30c0*/  LOP3.LUT R228, R5, R228, RZ, 0x3c, !PT ;  /* 0x000000e405e47212 */ /* 0x000fe200078e3cff */
[----:B------:R-:W-:Y:S01]  /*30d0*/  IMAD.IADD R216, R0, 0x1, R216 ;  /* 0x0000000100d87824 */ /* 0x000fe200078e02d8 */
[----:B------:R-:W-:Y:S01]  /*30e0*/  LEA R227, R227, 0x15480, 0x1 ;  /* 0x00015480e3e37811 */ /* 0x000fe200078e08ff */
[--C-:B------:R-:W-:Y:S01]  /*30f0*/  IMAD.IADD R221, R231, 0x1, R224.reuse ;  /* 0x00000001e7dd7824 */ /* 0x100fe200078e02e0 */
[----:B------:R-:W-:Y:S01]  /*3100*/  SEL R225, R225, 0xfffffff0, !P1 ;  /* 0xfffffff0e1e17807 */ /* 0x000fe20004800000 */
[----:B------:R-:W-:Y:S02]  /*3110*/  IMAD.SHL.U32 R228, R228, 0x2, RZ ;  /* 0x00000002e4e47824 */ /* 0x000fe400078e00ff */
[----:B------:R-:W-:Y:S02]  /*3120*/  IMAD R226, R226, 0x2, R227 ;  /* 0x00000002e2e27824 */ /* 0x000fe400078e02e3 */
[----:B------:R-:W-:Y:S02]  /*3130*/  IMAD.IADD R223, R225, 0x1, R224 ;  /* 0x00000001e1df7824 */ /* 0x000fe400078e02e0 */
[----:B------:R-:W-:-:S02]  /*3140*/  IMAD.IADD R222, R231, 0x1, R225 ;  /* 0x00000001e7de7824 */ /* 0x000fc400078e02e1 */
[----:B-1234-:R-:W-:Y:S02]  /*3150*/  IMAD.IADD R220, R225, 0x1, R221 ;  /* 0x00000001e1dc7824 */ /* 0x01efe400078e02dd */
.L_x_1004:
        /* <DEDUP_REMOVED lines=227> */
.L_x_1002:
        /* <DEDUP_REMOVED lines=444> */
.L_x_1003:
        /* <DEDUP_REMOVED lines=232> */
.L_x_1001:
        /* <DEDUP_REMOVED lines=12> */
[----:B------:R-:W-:Y:S01]  /*6a90*/  UISETP.NE.AND UP0, UPT, UR10, 0x1, UPT ;  /* 0x000000010a00788c */ /* 0x000fe2000bf05270 */
[----:B------:R-:W-:Y:S01]  /*6aa0*/  ISETP.NE.AND P2, PT, R233, RZ, PT ;  /* 0x000000ffe900720c */ /* 0x000fe20003f45270 */
[----:B------:R-:W-:Y:S01]  /*6ab0*/  ULDC UR5, c[0x0][0x358] ;  /* 0x0000d60000057ab9 */ /* 0x000fe20000000800 */
[----:B------:R-:W-:Y:S01]  /*6ac0*/  BSSY B0, `(.L_x_1005) ;  /* 0x000002a000007945 */ /* 0x000fe20003800000 */
[----:B------:R-:W-:Y:S02]  /*6ad0*/  UIMAD.WIDE.U32 UR20, UR15, UR11, URZ ;  /* 0x0000000b0f1472a5 */ /* 0x000fe4000f8e003f */
[----:B------:R-:W-:Y:S02]  /*6ae0*/  UIMAD UR5, UR14, UR5, URZ ;  /* 0x000000050e0572a4 */ /* 0x000fe4000f8e023f */
[----:B------:R-:W-:Y:S02]  /*6af0*/  ULDC UR9, c[0x0][0x2f4] ;  /* 0x0000bd0000097ab9 */ /* 0x000fe40000000800 */
[----:B------:R-:W-:-:S02]  /*6b00*/  ULDC UR4, c[0x0][0x340] ;  /* 0x0000d00000047ab9 */ /* 0x000fc40000000800 */
[----:B------:R-:W-:Y:S02]  /*6b10*/  UMOV UR7, UR15 ;  /* 0x0000000f00077c82 */ /* 0x000fe40008000000 */
[----:B------:R-:W-:Y:S02]  /*6b20*/  UIMAD UR8, UR13, UR9, URZ ;  /* 0x000000090d0872a4 */ /* 0x000fe4000f8e023f */
[----:B------:R-:W-:Y:S02]  /*6b30*/  UIMAD UR9, UR5, UR9, URZ ;  /* 0x00000009050972a4 */ /* 0x000fe4000f8e023f */
[----:B------:R-:W-:Y:S02]  /*6b40*/  @UP0 USHF.R.U32.HI UR7, URZ, UR4, UR21 ;  /* 0x000000043f070299 */ /* 0x000fe40008011615 */
[----:B------:R-:W-:Y:S02]  /*6b50*/  USHF.R.S32.HI UR4, URZ, 0x1f, UR8 ;  /* 0x0000001f3f047899 */ /* 0x000fe40008011408 */
[----:B------:R-:W-:-:S02]  /*6b60*/  USHF.R.S32.HI UR11, URZ, 0x1f, UR9 ;  /* 0x0000001f3f0b7899 */ /* 0x000fc40008011409 */
[----:B------:R-:W-:Y:S02]  /*6b70*/  UIADD3 UR5, -UR7, URZ, URZ ;  /* 0x0000003f07057290 */ /* 0x000fe4000fffe13f */
[----:B------:R-:W-:Y:S02]  /*6b80*/  USHF.R.S32.HI UR6, URZ, 0x1f, UR7 ;  /* 0x0000001f3f067899 */ /* 0x000fe40008011407 */
[----:B------:R-:W-:Y:S02]  /*6b90*/  UIADD3 UR9, UP1, UP0, UR9, UR8, UR7 ;  /* 0x0000000809097290 */ /* 0x000fe4000f83e007 */
[----:B------:R-:W-:Y:S02]  /*6ba0*/  UIMAD UR10, UR5, UR10, UR15 ;  /* 0x0000000a050a72a4 */ /* 0x000fe4000f8e020f */
[----:B------:R-:W-:Y:S02]  /*6bb0*/  UIADD3.X UR11, UR11, UR4, UR6, UP1, UP0 ;  /* 0x000000040b0b7290 */ /* 0x000fe40008fe0406 */
[----:B------:R-:W-:-:S02]  /*6bc0*/  USHF.L.U32 UR8, UR9, 0x2, URZ ;  /* 0x0000000209087899 */ /* 0x000fc4000800063f */
[----:B------:R-:W-:Y:S02]  /*6bd0*/  ULDC.64 UR4, c[0x0][0x350] ;  /* 0x0000d40000047ab9 */ /* 0x000fe40000000a00 */
[----:B------:R-:W-:Y:S02]  /*6be0*/  USHF.L.U64.HI UR9, UR9, 0x2, UR11 ;  /* 0x0000000209097899 */ /* 0x000fe4000801020b */
[----:B------:R-:W-:Y:S02]  /*6bf0*/  UIADD3 UR4, UP0, UR8, UR4, URZ ;  /* 0x0000000408047290 */ /* 0x000fe4000ff1e03f */
[----:B------:R-:W-:Y:S02]  /*6c00*/  USHF.R.S32.HI UR11, URZ, 0x1f, UR13 ;  /* 0x0000001f3f0b7899 */ /* 0x000fe4000801140d */
[----:B------:R-:W-:Y:S02]  /*6c10*/  UIADD3.X UR5, UR9, UR5, URZ, UP0, !UPT ;  /* 0x0000000509057290 */ /* 0x000fe400087fe43f */
[----:B------:R-:W-:Y:S01]  /*6c20*/  USEL UR11, UR11, URZ, !UP2 ;  /* 0x0000003f0b0b7287 */ /* 0x000fe2000d000000 */
[----:B------:R-:W-:-:S03]  /*6c30*/  MOV R4, UR4 ;  /* 0x0000000400047c02 */ /* 0x000fc60008000f00 */
[----:B------:R-:W-:Y:S01]  /*6c40*/  IMAD.U32 R5, RZ, RZ, UR5 ;  /* 0x00000005ff057e24 */ /* 0x000fe2000f8e00ff */
[----:B------:R-:W-:Y:S06]  /*6c50*/  BAR.SYNC.DEFER_BLOCKING 0x1, 0x100 ;  /* 0x0044000000007b1d */ /* 0x000fec0000010000 */
[----:B--2---:R-:W1:Y:S02]  /*6c60*/  @P0 R2UR UR16, R0 ;  /* 0x00000000001003c2 */ /* 0x004e6400000e0000 */
[----:B-1----:R-:W-:Y:S02]  /*6c70*/  @UP2 UIMAD UR16, UR13, 0x60, UR16 ;  /* 0x000000600d1028a4 */ /* 0x002fe4000f8e0210 */
[----:B------:R-:W-:-:S02]  /*6c80*/  USEL UR13, UR13, URZ, !UP2 ;  /* 0x0000003f0d0d7287 */ /* 0x000fc4000d000000 */
[----:B------:R-:W-:-:S04]  /*6c90*/  UIMAD.WIDE UR16, UR16, 0x2aaaaaab, URZ ;  /* 0x2aaaaaab101078a5 */ /* 0x000fc8000f8e023f */
[----:B------:R-:W-:-:S04]  /*6ca0*/  @UP2 USHF.R.U32.HI UR16, URZ, 0x1f, UR17 ;  /* 0x0000001f3f102899 */ /* 0x000fc80008011611 */
[----:B------:R-:W-:-:S04]  /*6cb0*/  @UP2 ULEA.HI.SX32 UR16, UR17, UR16, 0x1c ;  /* 0x0000001011102291 */ /* 0x000fc8000f8fe23f */
[----:B------:R-:W-:-:S04]  /*6cc0*/  @UP2 UIMAD UR16, UR16, 0x3000, URZ ;  /* 0x00003000101028a4 */ /* 0x000fc8000f8e023f */
[----:B------:R-:W-:-:S03]  /*6cd0*/  @UP2 USHF.R.S32.HI UR17, URZ, 0x1f, UR16 ;  /* 0x0000001f3f112899 */ /* 0x000fc60008011410 */
[----:B------:R-:W-:-:S04]  /*6ce0*/  @!UP2 UMOV UR16, URZ ;  /* 0x0000003f0010ac82 */ /* 0x000fc80008000000 */
[----:B------:R-:W-:Y:S01]  /*6cf0*/  @!UP2 UMOV UR17, URZ ;  /* 0x0000003f0011ac82 */ /* 0x000fe20008000000 */
[----:B------:R-:W-:Y:S05]  /*6d00*/  @P2 BRA `(.L_x_1006) ;  /* 0x0000005000002947 */ /* 0x000fea0003800000 */
.L_x_1007:
[----:B------:R-:W2:Y:S01]  /*6d10*/  LDG.E.STRONG.GPU R0, [R4.64] ;  /* 0x0000001204007981 */ /* 0x000ea2000c1ef900 */
[----:B------:R-:W-:Y:S01]  /*6d20*/  YIELD ;  /* 0x0000000000007946 */ /* 0x000fe20003800000 */
[----:B--2---:R-:W-:Y:S01]  /*6d30*/  ISETP.NE.AND P0, PT, R0, UR10, PT ;  /* 0x0000000a00007c0c */ /* 0x004fe2000bf05270 */
[----:B------:R-:W-:-:S12]  /*6d40*/  CCTL.IVALL ;  /* 0x00000000ff00798f */ /* 0x000fd80002000000 */
[----:B------:R-:W-:Y:S05]  /*6d50*/  @P0 BRA `(.L_x_1007) ;  /* 0xffffffb000000947 */ /* 0x000fea000383ffff */
.L_x_1006:
[----:B------:R-:W-:Y:S05]  /*6d60*/  BSYNC B0 ;  /* 0x0000000000007941 */ /* 0x000fea0003800000 */
.L_x_1005:
[----:B------:R-:W-:Y:S01]  /*6d70*/  MOV R2, 0xffffffff ;  /* 0xffffffff00027802 */ /* 0x000fe20000000f00 */
[----:B------:R-:W-:Y:S05]  /*6d80*/  BRA.CONV ~URZ, `(.L_x_1008) ;  /* 0x000000237f007947 */ /* 0x000fea000b800000 */
[----:B------:R-:W-:Y:S02]  /*6d90*/  MOV R0, 0x6db0 ;  /* 0x00006db000007802 */ /* 0x000fe40000000f00 */
[----:B------:R-:W-:Y:S05]  /*6da0*/  CALL.REL.NOINC `($__internal_5_$__cuda_sm70_warpsync) ;  /* 0x00000b3000007944 */ /* 0x000fea0003c00000 */
.L_x_1008:
        /* <DEDUP_REMOVED lines=11> */
[----:B------:R-:W-:Y:S01]  /*6e60*/  UIMAD UR12, UR7, UR5, UR4 ;  /* 0x00000005070c72a4 */ /* 0x000fe2000f8e0204 */
[----:B------:R-:W-:Y:S02]  /*6e70*/  IMAD.U32 R3, RZ, RZ, UR13 ;  /* 0x0000000dff037e24 */ /* 0x000fe4000f8e00ff */
[----:B------:R-:W-:Y:S01]  /*6e80*/  IMAD.WIDE.U32 R8, R0, c[0x0][0x328], R6 ;  /* 0x0000ca0000087a25 */ /* 0x000fe200078e0006 */
[----:B------:R-:W-:-:S02]  /*6e90*/  ULDC.64 UR4, c[0x0][0x330] ;  /* 0x0000cc0000047ab9 */ /* 0x000fc40000000a00 */
[----:B------:R-:W-:Y:S02]  /*6ea0*/  UIMAD UR4, UR11, UR4, URZ ;  /* 0x000000040b0472a4 */ /* 0x000fe4000f8e023f */
        /* <DEDUP_REMOVED lines=56> */
[----:B-1----:R-:W-:Y:S05]  /*7230*/  CALL.REL.NOINC `($__internal_5_$__cuda_sm70_warpsync) ;  /* 0x000006a000007944 */ /* 0x002fea0003c00000 */
.L_x_1009:
        /* <DEDUP_REMOVED lines=12> */
.L_x_1011:
[----:B------:R-:W-:Y:S05]  /*7300*/  BSYNC B0 ;  /* 0x0000000000007941 */ /* 0x000fea0003800000 */
.L_x_1010:
[----:B------:R-:W-:Y:S01]  /*7310*/  ULDC.64 UR4, c[0x0][0x348] ;  /* 0x0000d20000047ab9 */ /* 0x000fe20000000a00 */
[----:B------:R-:W-:Y:S01]  /*7320*/  BSSY B0, `(.L_x_1012) ;  /* 0x000000b000007945 */ /* 0x000fe20003800000 */
[----:B------:R-:W-:-:S04]  /*7330*/  UIADD3 UR4, UP0, UR8, UR4, URZ ;  /* 0x0000000408047290 */ /* 0x000fc8000ff1e03f */
[----:B------:R-:W-:Y:S02]  /*7340*/  UIADD3.X UR5, UR9, UR5, URZ, UP0, !UPT ;  /* 0x0000000509057290 */ /* 0x000fe400087fe43f */
[----:B--2---:R-:W-:-:S04]  /*7350*/  MOV R4, UR4 ;  /* 0x0000000400047c02 */ /* 0x004fc80008000f00 */
[----:B------:R-:W-:Y:S01]  /*7360*/  MOV R5, UR5 ;  /* 0x0000000500057c02 */ /* 0x000fe20008000f00 */
[----:B------:R-:W-:Y:S05]  /*7370*/  @P2 BRA `(.L_x_1013) ;  /* 0x0000005000002947 */ /* 0x000fea0003800000 */
.L_x_1014:
[----:B------:R-:W2:Y:S01]  /*7380*/  LDG.E.STRONG.GPU R0, [R4.64] ;  /* 0x0000001204007981 */ /* 0x000ea2000c1ef900 */
[----:B------:R-:W-:Y:S01]  /*7390*/  YIELD ;  /* 0x0000000000007946 */ /* 0x000fe20003800000 */
[----:B--2---:R-:W-:Y:S01]  /*73a0*/  ISETP.NE.AND P0, PT, R0, UR10, PT ;  /* 0x0000000a00007c0c */ /* 0x004fe2000bf05270 */
[----:B------:R-:W-:-:S12]  /*73b0*/  CCTL.IVALL ;  /* 0x00000000ff00798f */ /* 0x000fd80002000000 */
[----:B------:R-:W-:Y:S05]  /*73c0*/  @P0 BRA `(.L_x_1014) ;  /* 0xffffffb000000947 */ /* 0x000fea000383ffff */
.L_x_1013:
[----:B------:R-:W-:Y:S05]  /*73d0*/  BSYNC B0 ;  /* 0x0000000000007941 */ /* 0x000fea0003800000 */
.L_x_1012:
[----:B------:R-:W-:Y:S05]  /*73e0*/  BRA.CONV ~URZ, `(.L_x_1015) ;  /* 0x000000237f007947 */ /* 0x000fea000b800000 */
[----:B------:R-:W-:Y:S02]  /*73f0*/  MOV R0, 0x7410 ;  /* 0x0000741000007802 */ /* 0x000fe40000000f00 */
[----:B-1----:R-:W-:Y:S05]  /*7400*/  CALL.REL.NOINC `($__internal_5_$__cuda_sm70_warpsync) ;  /* 0x000004d000007944 */ /* 0x002fea0003c00000 */
.L_x_1015:
        /* <DEDUP_REMOVED lines=64> */
[----:B-12---:R-:W-:Y:S05]  /*7810*/  CALL.REL.NOINC `($__internal_5_$__cuda_sm70_warpsync) ;  /* 0x000000c000007944 */ /* 0x006fea0003c00000 */
.L_x_1016:
        /* <DEDUP_REMOVED lines=12> */
        .weak           $__internal_5_$__cuda_sm70_warpsync
        .type           $__internal_5_$__cuda_sm70_warpsync,@function
        .size           $__internal_5_$__cuda_sm70_warpsync,(.L_x_2314 - $__internal_5_$__cuda_sm70_warpsync)
$__internal_5_$__cuda_sm70_warpsync:
[----:B------:R-:W-:Y:S01]  /*78e0*/  MOV R8, R0 ;  /* 0x0000000000087202 */ /* 0x000fe20000000f00 */
[----:B------:R-:W-:Y:S04]  /*78f0*/  WARPSYNC R2 ;  /* 0x0000000200007348 */ /* 0x000fe80003800000 */
[----:B------:R-:W-:-:S04]  /*7900*/  MOV R9, 0x0 ;  /* 0x0000000000097802 */ /* 0x000fc80000000f00 */
[----:B------:R-:W-:Y:S05]  /*7910*/  RET.REL.NODEC R8 `(_ZN7cutlass13device_kernelIN5flash19enable_sm80_to_sm89INS1_16FlashAttnBwdSm80INS1_25CollectiveMainloopBwdSm80ILi2ELi1EN4cute5tupleIJNS5_1CILi64EEENS7_ILi96EEENS7_ILi128EEEEEENS_10bfloat16_tEfNS_4arch4Sm80ELb1ELb0ELb1ELb1ELb1ELb0ELb0ELb0ELi2ELi2ELi2ELi2ELb1EEENS1_24CollectiveEpilogueBwdGQAISB_fSE_Li256ELb1ELb1EEENS1_25SingleTileBwdLPTSchedulerILb1ELi96ELb1EEEEEEEEEvNT_6ParamsE) ;  /* 0xffff86e008007950 */ /* 0x000fea0003c3ffff */
.L_x_1017:
        /* <DEDUP_REMOVED lines=14> */
.L_x_2314:


//--------------------- .text._ZN7cutlass13device_kernelIN5flash19enable_sm80_to_sm89INS1_16FlashAttnBwdSm80INS1_25CollectiveMainloopBwdSm80ILi2ELi2EN4cute5tupleIJNS5_1CILi64EEENS7_ILi128EEES9_EEENS_10bfloat16_tEfNS_4arch4Sm80ELb0ELb0ELb1ELb0ELb0ELb0ELb0ELb0ELi2ELi2ELi2ELi2ELb0EEENS1_21CollectiveEpilogueBwdISA_SB_SD_Li256ELb0ELb0ELi4EEENS1_19SingleTileSchedulerILb0ELb0ELb0ELi128EEEEEEEEEvNT_6ParamsE --------------------------
	.section	.text._ZN7cutlass13device_kernelIN5flash19enable_sm80_to_sm89INS1_16FlashAttnBwdSm80INS1_25CollectiveMainloopBwdSm80ILi2ELi2EN4cute5tupleIJNS5_1CILi64EEENS7_ILi128EEES9_EEENS_10bfloat16_tEfNS_4arch4Sm80ELb0ELb0ELb1ELb0ELb0ELb0ELb0ELb0ELi2ELi2ELi2ELi2ELb0EEENS1_21CollectiveEpilogueBwdISA_SB_SD_Li256ELb0ELb0ELi4EEENS1_19SingleTileSchedulerILb0ELb0ELb0ELi128EEEEEEEEEvNT_6ParamsE,"ax",@progbits
	.sectioninfo	@"SHI_REGISTERS=255"
	.align	128
.text._ZN7cutlass13device_kernelIN5flash19enable_sm80_to_sm89INS1_16FlashAttnBwdSm80INS1_25CollectiveMainloopBwdSm80ILi2ELi2EN4cute5tupleIJNS5_1CILi64EEENS7_ILi128EEES9_EEENS_10bfloat16_tEfNS_4arch4Sm80ELb0ELb0ELb1ELb0ELb0ELb0ELb0ELb0ELi2ELi2ELi2ELi2ELb0EEENS1_21CollectiveEpilogueBwdISA_SB_SD_Li256ELb0ELb0ELi4EEENS1_19SingleTileSchedulerILb0ELb0ELb0ELi128EEEEEEEEEvNT_6ParamsE:
        .type           _ZN7cutlass13device_kernelIN5flash19enable_sm80_to_sm89INS1_16FlashAttnBwdSm80INS1_25CollectiveMainloopBwdSm80ILi2ELi2EN4cute5tupleIJNS5_1CILi64EEENS7_ILi128EEES9_EEENS_10bfloat16_tEfNS_4arch4Sm80ELb0ELb0ELb1ELb0ELb0ELb0ELb0ELb0ELi2ELi2ELi2ELi2ELb0EEENS1_21CollectiveEpilogueBwdISA_SB_SD_Li256ELb0ELb0ELi4EEENS1_19SingleTileSchedulerILb0ELb0ELb0ELi128EEEEEEEEEvNT_6ParamsE,@function
        .size           _ZN7cutlass13device_kernelIN5flash19enable_sm80_to_sm89INS1_16FlashAttnBwdSm80INS1_25CollectiveMainloopBwdSm80ILi2ELi2EN4cute5tupleIJNS5_1CILi64EEENS7_ILi128EEES9_EEENS_10bfloat16_tEfNS_4arch4Sm80ELb0ELb0ELb1ELb0ELb0ELb0ELb0ELb0ELi2ELi2ELi2ELi2ELb0EEENS1_21CollectiveEpilogueBwdISA_SB_SD_Li256ELb0ELb0ELi4EEENS1_19SingleTileSchedulerILb0ELb0ELb0ELi128EEEEEEEEEvNT_6ParamsE,(.L_x_2316 - _ZN7cutlass13device_kernelIN5flash19enable_sm80_to_sm89INS1_16FlashAttnBwdSm80INS1_25CollectiveMainloopBwdSm80ILi2ELi2EN4cute5tupleIJNS5_1CILi64EEENS7_ILi128EEES9_EEENS_10bfloat16_tEfNS_4arch4Sm80ELb0ELb0ELb1ELb0ELb0ELb0ELb0ELb0ELi2ELi2ELi2ELi2ELb0EEENS1_21CollectiveEpilogueBwdISA_SB_SD_Li256ELb0ELb0ELi4EEENS1_19SingleTileSchedulerILb0ELb0ELb0ELi128EEEEEEEEEvNT_6ParamsE)
        .other          _ZN7cutlass13device_kernelIN5flash19enable_sm80_to_sm89INS1_16FlashAttnBwdSm80INS1_25CollectiveMainloopBwdSm80ILi2ELi2EN4cute5tupleIJNS5_1CILi64EEENS7_ILi128EEES9_EEENS_10bfloat16_tEfNS_4arch4Sm80ELb0ELb0ELb1ELb0ELb0ELb0ELb0ELb0ELi2ELi2ELi2ELi2ELb0EEENS1_21CollectiveEpilogueBwdISA_SB_SD_Li256ELb0ELb0ELi4EEENS1_19SingleTileSchedulerILb0ELb0ELb0ELi128EEEEEEEEEvNT_6ParamsE,@"STO_CUDA_ENTRY STV_DEFAULT"
_ZN7cutlass13device_kernelIN5flash19enable_sm80_to_sm89INS1_16FlashAttnBwdSm80INS1_25CollectiveMainloopBwdSm80ILi2ELi2EN4cute5tupleIJNS5_1CILi64EEENS7_ILi128EEES9_EEENS_10bfloat16_tEfNS_4arch4Sm80ELb0ELb0ELb1ELb0ELb0ELb0ELb0ELb0ELi2ELi2ELi2ELi2ELb0EEENS1_21CollectiveEpilogueBwdISA_SB_SD_Li256ELb0ELb0ELi4EEENS1_19SingleTileSchedulerILb0ELb0ELb0ELi128EEEEEEEEEvNT_6ParamsE:
[----:B------:R-:W-:-:S03]  /*0000*/  MOV R1, c[0x0][0x28] ;  /* 0x00000a0000017a02 */ /* 0x000fc60000000f00 */
[----:B------:R-:W1:Y:S01]  /*0010*/  S2UR UR18, SR_CTAID.Z ;  /* 0x00000000001279c3 */ /* 0x000e620000002700 */
[----:B------:R-:W-:Y:S02]  /*0020*/  IADD3 R1, R1, -0x10, RZ ;  /* 0xfffffff001017810 */ /* 0x000fe40007ffe0ff */
[----:B-1----:R-:W-:-:S13]  /*0030*/  ISETP.LE.AND P0, PT, RZ, UR18, PT ;  /* 0x00000012ff007c0c */ /* 0x002fda000bf03270 */
[----:B------:R-:W-:Y:S05]  /*0040*/  @!P0 EXIT ;  /* 0x000000000000894d */ /* 0x000fea0003800000 */
[----:B------:R-:W1:Y:S01]  /*0050*/  S2UR UR10, SR_CTAID.Y ;  /* 0x00000000000a79c3 */ /* 0x000e620000002600 */
[----:B------:R-:W2:Y:S01]  /*0060*/  S2R R228, SR_TID.X ;  /* 0x0000000000e47919 */ /* 0x000ea20000002100 */
[----:B------:R-:W-:Y:S01]  /*0070*/  USHF.R.S32.HI UR8, URZ, 0x1f, UR18 ;  /* 0x0000001f3f087899 */ /* 0x000fe20008011412 */
[----:B------:R-:W-:Y:S01]  /*0080*/  IMAD.U32 R26, RZ, RZ, UR18 ;  /* 0x00000012ff1a7e24 */ /* 0x000fe2000f8e00ff */
[----:B------:R-:W-:Y:S01]  /*0090*/  ULDC.64 UR4, c[0x0][0x278] ;  /* 0x00009e0000047ab9 */ /* 0x000fe20000000a00 */
[----:B------:R-:W3:Y:S01]  /*00a0*/  S2R R32, SR_CTAID.X ;  /* 0x0000000000207919 */ /* 0x000ee20000002500 */
[----:B------:R-:W-:Y:S01]  /*00b0*/  UIMAD UR9, UR8, UR4, URZ ;  /* 0x00000004080972a4 */ /* 0x000fe2000f8e023f */
[----:B------:R-:W-:Y:S01]  /*00c0*/  IMAD.MOV.U32 R4, RZ, RZ, -0x80 ;  /* 0xffffff80ff047424 */ /* 0x000fe200078e00ff */
[----:B------:R-:W-:Y:S01]  /*00d0*/  UIMAD.WIDE.U32 UR16, UR18, UR4, URZ ;  /* 0x00000004121072a5 */ /* 0x000fe2000f8e003f */
[----:B------:R-:W-:Y:S01]  /*00e0*/  IMAD.U32 R28, RZ, RZ, UR18 ;  /* 0x00000012ff1c7e24 */ /* 0x000fe2000f8e00ff */
[----:B------:R-:W-:Y:S01]  /*00f0*/  UIMAD UR9, UR18, UR5, UR9 ;  /* 0x00000005120972a4 */ /* 0x000fe2000f8e0209 */
[----:B------:R-:W-:Y:S01]  /*0100*/  IMAD.U32 R24, RZ, RZ, UR18 ;  /* 0x00000012ff187e24 */ /* 0x000fe2000f8e00ff */
[----:B------:R-:W-:Y:S01]  /*0110*/  ULDC.64 UR6, c[0x0][0x270] ;  /* 0x00009c0000067ab9 */ /* 0x000fe20000000a00 */
[----:B------:R-:W-:Y:S01]  /*0120*/  LOP3.LUT R227, R227, 0xffffffef, RZ, 0xc0, !PT ;  /* 0xffffffefe3e37812 */ /* 0x000fe200078ec0ff */
[----:B------:R-:W-:-:S02]  /*0130*/  ULDC.64 UR4, c[0x0][0x288] ;  /* 0x0000a20000047ab9 */ /* 0x000fc40000000a00 */
[----:B------:R-:W-:Y:S02]  /*0140*/  ULDC.64 UR12, c[0x0][0x290] ;  /* 0x0000a400000c7ab9 */ /* 0x000fe40000000a00 */
[----:B------:R-:W-:Y:S02]  /*0150*/  UIMAD UR14, UR8, UR12, URZ ;  /* 0x0000000c080e72a4 */ /* 0x000fe4000f8e023f */
[----:B------:R-:W-:Y:S02]  /*0160*/  UIMAD.WIDE.U32 UR20, UR18, UR12, URZ ;  /* 0x0000000c121472a5 */ /* 0x000fe4000f8e003f */
[----:B------:R-:W-:Y:S02]  /*0170*/  UIMAD UR14, UR18, UR13, UR14 ;  /* 0x0000000d120e72a4 */ /* 0x000fe4000f8e020e */
[----:B-1----:R-:W-:Y:S01]  /*0180*/  USHF.R.S32.HI UR24, URZ, 0x1f, UR10 ;  /* 0x0000001f3f187899 */ /* 0x002fe2000801140a */
[----:B--2---:R-:W-:Y:S01]  /*0190*/  IMAD.SHL.U32 R242, R228, 0x4, RZ ;  /* 0x00000004e4f27824 */ /* 0x004fe200078e00ff */
[----:B------:R-:W-:Y:S01]  /*01a0*/  UIADD3 UR13, UR17, UR9, URZ ;  /* 0x00000009110d7290 */ /* 0x000fe2000fffe03f */
[----:B------:R-:W-:Y:S01]  /*01b0*/  IMAD.U32 R8, RZ, RZ, UR10 ;  /* 0x0000000aff087e24 */ /* 0x000fe2000f8e00ff */
[----:B------:R-:W-:Y:S01]  /*01c0*/  UIMAD UR4, UR24, UR4, URZ ;  /* 0x00000004180472a4 */ /* 0x000fe2000f8e023f */
[----:B------:R-:W-:Y:S01]  /*01d0*/  SHF.R.S32.HI R2, RZ, 0x1f, R228 ;  /* 0x0000001fff027819 */ /* 0x000fe200000114e4 */
[----:B------:R-:W-:Y:S01]  /*01e0*/  UIMAD UR6, UR24, UR6, URZ ;  /* 0x00000006180672a4 */ /* 0x000fe2000f8e023f */
[--C-:B------:R-:W-:Y:S01]  /*01f0*/  SHF.R.S32.HI R243, RZ, 0x1f, R242.reuse ;  /* 0x0000001ffff37819 */ /* 0x100fe200000114f2 */
[----:B------:R-:W-:Y:S01]  /*0200*/  UMOV UR11, UR10 ;  /* 0x0000000a000b7c82 */ /* 0x000fe20008000000 */
[----:B------:R-:W-:Y:S01]  /*0210*/  IMAD.U32 R6, RZ, RZ, UR10 ;  /* 0x0000000aff067e24 */ /* 0x000fe2000f8e00ff */
[----:B------:R-:W-:Y:S01]  /*0220*/  UIMAD UR7, UR10, UR7, UR6 ;  /* 0x000000070a0772a4 */ /* 0x000fe2000f8e0206 */
[----:B------:R-:W-:Y:S01]  /*0230*/  IMAD.U32 R30, RZ, RZ, UR10 ;  /* 0x0000000aff1e7e24 */ /* 0x000fe2000f8e00ff */
[----:B------:R-:W-:Y:S01]  /*0240*/  UIMAD UR6, UR10, UR5, UR4 ;  /* 0x000000050a0672a4 */ /* 0x000fe2000f8e0204 */
[----:B------:R-:W-:Y:S01]  /*0250*/  IMAD.WIDE.U32 R8, R8, c[0x0][0x270], R242 ;  /* 0x00009c0008087a25 */ /* 0x000fe200078e00f2 */
[----:B------:R-:W-:-:S02]  /*0260*/  UIADD3 UR14, UR21, UR14, URZ ;  /* 0x0000000e150e7290 */ /* 0x000fc4000fffe03f */
[----:B------:R-:W-:Y:S01]  /*0270*/  ULDC.64 UR4, c[0x0][0x248] ;  /* 0x0000920000047ab9 */ /* 0x000fe20000000a00 */
[----:B------:R-:W-:Y:S01]  /*0280*/  IMAD.U32 R3, RZ, RZ, UR7 ;  /* 0x00000007ff037e24 */ /* 0x000fe2000f8e00ff */
[----:B------:R-:W-:Y:S01]  /*0290*/  UISETP.NE.AND UP0, UPT, UR4, 0x1, UPT ;  /* 0x000000010400788c */ /* 0x000fe2000bf05270 */
[----:B------:R-:W-:Y:S01]  /*02a0*/  IADD3 R5, P1, R8, UR16, RZ ;  /* 0x0000001008057c10 */ /* 0x000fe2000ff3e0ff */
[----:B------:R-:W-:Y:S01]  /*02b0*/  IMAD.U32 R13, RZ, RZ, UR6 ;  /* 0x00000006ff0d7e24 */ /* 0x000fe2000f8e00ff */
[----:B------:R-:W-:Y:S01]  /*02c0*/  UIMAD.WIDE.U32 UR6, UR10, UR5, URZ ;  /* 0x000000050a0672a5 */ /* 0x000fe2000f8e003f */
[----:B------:R-:W-:Y:S01]  /*02d0*/  IMAD.WIDE.U32 R6, R6, c[0x0][0x288], R242 ;  /* 0x0000a20006067a25 */ /* 0x000fe200078e00f2 */
[----:B------:R-:W-:Y:S01]  /*02e0*/  IADD3.X R3, R9, UR13, R3, P1, !PT ;  /* 0x0000000d09037c10 */ /* 0x000fe20008ffe403 */
[----:B------:R-:W-:Y:S01]  /*02f0*/  ULDC UR4, c[0x0][0x250] ;  /* 0x0000940000047ab9 */ /* 0x000fe20000000800 */
[----:B------:R-:W-:Y:S01]  /*0300*/  LEA.HI R9, R2, R228, RZ, 0x3 ;  /* 0x000000e402097211 */ /* 0x000fe200078f18ff */
[----:B---3--:R-:W-:Y:S01]  /*0310*/  IMAD R4, R32, R4, c[0x0][0x198] ;  /* 0x0000660020047624 */ /* 0x008fe200078e0204 */
[----:B------:R-:W-:Y:S01]  /*0320*/  IADD3 R16, P0, R6, UR20, RZ ;  /* 0x0000001406107c10 */ /* 0x000fe2000ff1e0ff */
[----:B------:R-:W-:Y:S01]  /*0330*/  UMOV UR15, 0x6 ;  /* 0x00000006000f7882 */ /* 0x000fe20000000000 */
[----:B------:R-:W-:Y:S01]  /*0340*/  SHF.R.S32.HI R234, RZ, 0x3, R9 ;  /* 0x00000003ffea7819 */ /* 0x000fe20000011409 */
[----:B------:R-:W-:Y:S01]  /*0350*/  @UP0 USHF.R.U32.HI UR11, URZ, UR4, UR7 ;  /* 0x000000043f0b0299 */ /* 0x000fe20008011607 */
[----:B------:R-:W-:Y:S01]  /*0360*/  LOP3.LUT R9, R9, 0xfffffff8, RZ, 0xc0, !PT ;  /* 0xfffffff809097812 */ /* 0x000fe200078ec0ff */
[----:B------:R-:W-:Y:S01]  /*0370*/  ULDC.64 UR22, c[0x0][0x118] ;  /* 0x0000460000167ab9 */ /* 0x000fe20000000a00 */
[----:B------:R-:W-:Y:S01]  /*0380*/  SHF.R.S32.HI R235, RZ, 0x1f, R234 ;  /* 0x0000001fffeb7819 */ /* 0x000fe200000114ea */
[----:B------:R-:W-:Y:S01]  /*0390*/  USHF.R.S32.HI UR9, URZ, 0x1f, UR11 ;  /* 0x0000001f3f097899 */ /* 0x000fe2000801140b */
[----:B------:R-:W-:Y:S01]  /*03a0*/  IADD3.X R13, R7, UR14, R13, P0, !PT ;  /* 0x0000000e070d7c10 */ /* 0x000fe200087fe40d */
[----:B------:R-:W-:Y:S01]  /*03b0*/  ULDC.64 UR4, c[0x0][0x1e0] ;  /* 0x0000780000047ab9 */ /* 0x000fe20000000a00 */
[----:B------:R-:W-:Y:S01]  /*03c0*/  IMAD.IADD R9, R228, 0x1, -R9 ;  /* 0x00000001e4097824 */ /* 0x000fe200078e0a09 */
[----:B------:R-:W-:Y:S01]  /*03d0*/  UIMAD UR4, UR9, UR4, URZ ;  /* 0x00000004090472a4 */ /* 0x000fe2000f8e023f */
[----:B------:R-:W-:Y:S01]  /*03e0*/  IMAD.U32 R0, RZ, RZ, UR11 ;  /* 0x0000000bff007e24 */ /* 0x000fe2000f8e00ff */
[----:B------:R-:W-:Y:S01]  /*03f0*/  ULDC.64 UR6, c[0x0][0x1e8] ;  /* 0x00007a0000067ab9 */ /* 0x000fe20000000a00 */
[----:B------:R-:W-:Y:S01]  /*0400*/  IMAD.SHL.U32 R18, R9, 0x8, RZ ;  /* 0x0000000809127824 */ /* 0x000fe200078e00ff */
[----:B------:R-:W-:Y:S01]  /*0410*/  UIMAD UR12, UR11, UR5, UR4 ;  /* 0x000000050b0c72a4 */ /* 0x000fe2000f8e0204 */
[C---:B------:R-:W-:Y:S01]  /*0420*/  IMAD R6, R235.reuse, c[0x0][0x208], RZ ;  /* 0x00008200eb067a24 */ /* 0x040fe200078e02ff */
[----:B------:R-:W-:Y:S01]  /*0430*/  UIMAD UR6, UR8, UR6, URZ ;  /* 0x00000006080672a4 */ /* 0x000fe2000f8e023f */
[----:B------:R-:W-:Y:S01]  /*0440*/  IMAD R7, R235, c[0x0][0x178], RZ ;  /* 0x00005e00eb077a24 */ /* 0x000fe200078e02ff */
[----:B------:R-:W-:Y:S01]  /*0450*/  ULDC.64 UR4, c[0x0][0x1b0] ;  /* 0x00006c0000047ab9 */ /* 0x000fe20000000a00 */
[----:B------:R-:W-:Y:S01]  /*0460*/  SHF.R.S32.HI R19, RZ, 0x1f, R18 ;  /* 0x0000001fff137819 */ /* 0x000fe20000011412 */
[----:B------:R-:W-:Y:S01]  /*0470*/  UIMAD UR4, UR9, UR4, URZ ;  /* 0x00000004090472a4 */ /* 0x000fe2000f8e023f */
[C---:B------:R-:W-:Y:S01]  /*0480*/  IMAD R6, R234.reuse, c[0x0][0x20c], R6 ;  /* 0x00008300ea067a24 */ /* 0x040fe200078e0206 */
[----:B------:R-:W-:Y:S01]  /*0490*/  UIMAD UR9, UR18, UR7, UR6 ;  /* 0x00000007120972a4 */ /* 0x000fe2000f8e0206 */
[----:B------:R-:W-:Y:S01]  /*04a0*/  IMAD R7, R234, c[0x0][0x17c], R7 ;  /* 0x00005f00ea077a24 */ /* 0x000fe200078e0207 */
[----:B------:R-:W-:Y:S01]  /*04b0*/  UIMAD UR4, UR11, UR5, UR4 ;  /* 0x000000050b0472a4 */ /* 0x000fe2000f8e0204 */
[--C-:B------:R-:W-:Y:S01]  /*04c0*/  IMAD.WIDE.U32 R20, R0, c[0x0][0x1b0], R18.reuse ;  /* 0x00006c0000147a25 */ /* 0x100fe200078e0012 */
[----:B------:R-:W-:Y:S01]  /*04d0*/  ULDC.64 UR6, c[0x0][0x180] ;  /* 0x0000600000067ab9 */ /* 0x000fe20000000a00 */
[----:B------:R-:W-:Y:S01]  /*04e0*/  LEA.HI R8, R2, R228, RZ, 0x6 ;  /* 0x000000e402087211 */ /* 0x000fe200078f30ff */
[----:B------:R-:W-:Y:S01]  /*04f0*/  UIMAD UR6, UR24, UR6, URZ ;  /* 0x00000006180672a4 */ /* 0x000fe2000f8e023f */
[----:B------:R-:W-:Y:S01]  /*0500*/  IMAD.WIDE.U32 R10, R234, c[0x0][0x208], R18 ;  /* 0x00008200ea0a7a25 */ /* 0x000fe200078e0012 */
[----:B------:R-:W-:Y:S01]  /*0510*/  IADD3 R21, R21, UR4, RZ ;  /* 0x0000000415157c10 */ /* 0x000fe2000fffe0ff */
[----:B------:R-:W-:Y:S01]  /*0520*/  ULDC.64 UR4, c[0x0][0x210] ;  /* 0x0000840000047ab9 */ /* 0x000fe20000000a00 */
[----:B------:R-:W-:Y:S01]  /*0530*/  SHF.R.S32.HI R8, RZ, 0x6, R8 ;  /* 0x00000006ff087819 */ /* 0x000fe20000011408 */
[--C-:B------:R-:W-:Y:S01]  /*0540*/  IMAD.WIDE.U32 R22, R0, c[0x0][0x1e0], R18.reuse ;  /* 0x0000780000167a25 */ /* 0x100fe200078e0012 */
[----:B------:R-:W-:Y:S01]  /*0550*/  UIMAD UR4, UR24, UR4, URZ ;  /* 0x00000004180472a4 */ /* 0x000fe2000f8e023f */
[----:B------:R-:W-:Y:S01]  /*0560*/  ISETP.GE.AND P6, PT, R18, c[0x0][0x1cc], PT ;  /* 0x0000730012007a0c */ /* 0x000fe20003fc6270 */
[----:B------:R-:W-:Y:S01]  /*0570*/  UIMAD UR7, UR10, UR7, UR6 ;  /* 0x000000070a0772a4 */ /* 0x000fe2000f8e0206 */
[----:B------:R-:W-:Y:S01]  /*0580*/  IMAD.WIDE.U32 R14, R234, c[0x0][0x178], R18 ;  /* 0x00005e00ea0e7a25 */ /* 0x000fe200078e0012 */
[----:B------:R-:W-:-:S03]  /*0590*/  UIMAD UR6, UR10, UR5, UR4 ;  /* 0x000000050a0672a4 */ /* 0x000fc6000f8e0204 */
[----:B------:R-:W-:Y:S01]  /*05a0*/  IMAD.IADD R11, R11, 0x1, R6 ;  /* 0x000000010b0b7824 */ /* 0x000fe200078e0206 */
[----:B------:R-:W-:Y:S01]  /*05b0*/  ULDC.64 UR4, c[0x0][0x1b8] ;  /* 0x00006e0000047ab9 */ /* 0x000fe20000000a00 */
[----:B------:R-:W-:Y:S01]  /*05c0*/  IMAD.MOV.U32 R6, RZ, RZ, R22 ;  /* 0x000000ffff067224 */ /* 0x000fe200078e0016 */
[----:B------:R-:W-:Y:S01]  /*05d0*/  UIMAD UR4, UR8, UR4, URZ ;  /* 0x00000004080472a4 */ /* 0x000fe2000f8e023f */
[----:B------:R-:W-:Y:S01]  /*05e0*/  IMAD.IADD R15, R15, 0x1, R7 ;  /* 0x000000010f0f7824 */ /* 0x000fe200078e0207 */
[----:B------:R-:W-:Y:S01]  /*05f0*/  IADD3 R7, R23, UR12, RZ ;  /* 0x0000000c17077c10 */ /* 0x000fe2000fffe0ff */
[----:B------:R-:W-:Y:S01]  /*0600*/  IMAD.U32 R22, RZ, RZ, UR10 ;  /* 0x0000000aff167e24 */ /* 0x000fe2000f8e00ff */
[----:B------:R-:W-:Y:S01]  /*0610*/  UIMAD UR4, UR18, UR5, UR4 ;  /* 0x00000005120472a4 */ /* 0x000fe2000f8e0204 */
[----:B------:R-:W-:-:S04]  /*0620*/  IMAD.WIDE.U32 R30, R30, c[0x0][0x180], R14 ;  /* 0x000060001e1e7a25 */ /* 0x000fc800078e000e */
[----:B------:R-:W-:Y:S01]  /*0630*/  IMAD.WIDE.U32 R22, R22, c[0x0][0x210], R10 ;  /* 0x0000840016167a25 */ /* 0x000fe200078e000a */
[----:B------:R-:W-:Y:S02]  /*0640*/  IADD3 R31, R31, UR7, RZ ;  /* 0x000000071f1f7c10 */ /* 0x000fe4000fffe0ff */
[----:B------:R-:W-:Y:S01]  /*0650*/  IADD3 R11, R18, 0x40, RZ ;  /* 0x00000040120b7810 */ /* 0x000fe20007ffe0ff */
[----:B------:R-:W-:Y:S01]  /*0660*/  IMAD.U32 R0, RZ, RZ, UR18 ;  /* 0x00000012ff007e24 */ /* 0x000fe2000f8e00ff */
[----:B------:R-:W-:Y:S01]  /*0670*/  IADD3 R23, R23, UR6, RZ ;  /* 0x0000000617177c10 */ /* 0x000fe2000fffe0ff */
[----:B------:R-:W-:Y:S01]  /*0680*/  IMAD.SHL.U32 R10, R234, 0x40, RZ ;  /* 0x00000040ea0a7824 */ /* 0x000fe200078e00ff */
[----:B------:R-:W-:Y:S01]  /*0690*/  ULDC.64 UR6, c[0x0][0x188] ;  /* 0x0000620000067ab9 */ /* 0x000fe20000000a00 */
[----:B------:R-:W-:Y:S01]  /*06a0*/  IMAD.WIDE.U32 R20, R0, c[0x0][0x1b8], R20 ;  /* 0x00006e0000147a25 */ /* 0x000fe200078e0014 */
[----:B------:R-:W-:Y:S01]  /*06b0*/  UIMAD UR6, UR8, UR6, URZ ;  /* 0x00000006080672a4 */ /* 0x000fe2000f8e023f */
[----:B------:R-:W-:-:S02]  /*06c0*/  ISETP.GE.AND P4, PT, R11, c[0x0][0x1cc], PT ;  /* 0x000073000b007a0c */ /* 0x000fc40003f86270 */
[----:B------:R-:W-:Y:S01]  /*06d0*/  IMAD.WIDE.U32 R26, R26, c[0x0][0x1e8], R6 ;  /* 0x00007a001a1a7a25 */ /* 0x000fe200078e0006 */
[----:B------:R-:W-:Y:S01]  /*06e0*/  LOP3.LUT R10, R10, 0x1c0, RZ, 0xc0, !PT ;  /* 0x000001c00a0a7812 */ /* 0x000fe200078ec0ff */
[----:B------:R-:W-:Y:S01]  /*06f0*/  UIMAD UR6, UR18, UR7, UR6 ;  /* 0x00000007120672a4 */ /* 0x000fe2000f8e0206 */
[----:B------:R-:W-:Y:S01]  /*0700*/  IADD3 R21, R21, UR4, RZ ;  /* 0x0000000415157c10 */ /* 0x000fe2000fffe0ff */
[----:B------:R-:W-:Y:S01]  /*0710*/  IMAD.WIDE R32, R32, 0x80, R234 ;  /* 0x0000008020207825 */ /* 0x000fe200078e02ea */
[----:B------:R-:W-:Y:S01]  /*0720*/  ULDC.64 UR4, c[0x0][0x218] ;  /* 0x0000860000047ab9 */ /* 0x000fe20000000a00 */
[----:B------:R-:W-:Y:S01]  /*0730*/  LOP3.LUT R0, R10, 0x38, R18, 0xf8, !PT ;  /* 0x000000380a007812 */ /* 0x000fe200078ef812 */
[----:B------:R-:W-:Y:S01]  /*0740*/  UIMAD UR4, UR8, UR4, URZ ;  /* 0x00000004080472a4 */ /* 0x000fe2000f8e023f */
[----:B------:R-:W-:Y:S01]  /*0750*/  IMAD.SHL.U32 R7, R8, 0x200, RZ ;  /* 0x0000020008077824 */ /* 0x000fe200078e00ff */
[----:B------:R-:W-:Y:S01]  /*0760*/  IADD3 R27, R27, UR9, RZ ;  /* 0x000000091b1b7c10 */ /* 0x000fe2000fffe0ff */
[----:B------:R-:W-:Y:S01]  /*0770*/  IMAD R14, R33, c[0x0][0x1d8], RZ ;  /* 0x00007600210e7a24 */ /* 0x000fe200078e02ff */
[----:B------:R-:W-:Y:S01]  /*0780*/  SHF.R.U32.HI R10, RZ, 0x3, R10 ;  /* 0x00000003ff0a7819 */ /* 0x000fe2000001160a */
[----:B------:R-:W-:Y:S01]  /*0790*/  IMAD.WIDE.U32 R28, R28, c[0x0][0x188], R30 ;  /* 0x000062001c1c7a25 */ /* 0x000fe200078e001e */
[----:B------:R-:W-:-:S02]  /*07a0*/  UIMAD UR4, UR18, UR5, UR4 ;  /* 0x00000005120472a4 */ /* 0x000fc4000f8e0204 */
[----:B------:R-:W-:Y:S01]  /*07b0*/  LOP3.LUT R10, R7, R0, R10, 0xf6, !PT ;  /* 0x00000000070a7212 */ /* 0x000fe200078ef60a */
[----:B------:R-:W-:Y:S01]  /*07c0*/  IMAD.IADD R12, R4, 0x1, -R234 ;  /* 0x00000001040c7824 */ /* 0x000fe200078e0aea */
[----:B------:R-:W-:Y:S01]  /*07d0*/  IADD3 R0, R29, UR6, RZ ;  /* 0x000000061d007c10 */ /* 0x000fe2000fffe0ff */
[----:B------:R-:W-:Y:S01]  /*07e0*/  IMAD R14, R32, c[0x0][0x1dc], R14 ;  /* 0x00007700200e7a24 */ /* 0x000fe200078e020e */
[----:B------:R-:W-:Y:S01]  /*07f0*/  LEA R232, P1, R28, c[0x0][0x160], 0x1 ;  /* 0x000058001ce87a11 */ /* 0x000fe200078208ff */
[----:B------:R-:W-:Y:S01]  /*0800*/  IMAD.WIDE.U32 R26, R32, c[0x0][0x1d8], R26 ;  /* 0x00007600201a7a25 */ /* 0x000fe200078e001a */
[----:B------:R-:W-:Y:S02]  /*0810*/  ISETP.LT.OR P3, PT, R12, 0x1, P6 ;  /* 0x000000010c00780c */ /* 0x000fe40003761670 */
[----:B------:R-:W-:Y:S01]  /*0820*/  LEA.HI.X R233, R28, c[0x0][0x164], R0, 0x1, P1 ;  /* 0x000059001ce97a11 */ /* 0x000fe200008f0c00 */
[----:B------:R-:W-:Y:S01]  /*0830*/  IMAD.WIDE.U32 R24, R24, c[0x0][0x218], R22 ;  /* 0x0000860018187a25 */ /* 0x000fe200078e0016 */
[----:B------:R-:W-:-:S02]  /*0840*/  LEA R22, P0, R26, c[0x0][0x1c0], 0x1 ;  /* 0x000070001a167a11 */ /* 0x000fc400078008ff */
[----:B------:R-:W-:Y:S01]  /*0850*/  ISETP.LT.OR P2, PT, R12, 0x1, P4 ;  /* 0x000000010c00780c */ /* 0x000fe20002741670 */
[----:B------:R-:W-:Y:S01]  /*0860*/  IMAD.IADD R14, R27, 0x1, R14 ;  /* 0x000000011b0e7824 */ /* 0x000fe200078e020e */
[----:B------:R-:W-:Y:S01]  /*0870*/  IADD3 R0, R25, UR4, RZ ;  /* 0x0000000419007c10 */ /* 0x000fe2000fffe0ff */
[----:B------:R-:W-:Y:S01]  /*0880*/  ULDC.64 UR4, c[0x0][0x1d8] ;  /* 0x0000760000047ab9 */ /* 0x000fe20000000a00 */
[----:B------:R-:W-:Y:S01]  /*0890*/  IMAD.SHL.U32 R10, R10, 0x2, RZ ;  /* 0x000000020a0a7824 */ /* 0x000fe200078e00ff */
[----:B------:R-:W-:Y:S01]  /*08a0*/  USHF.L.U32 UR7, UR4, 0x6, URZ ;  /* 0x0000000604077899 */ /* 0x000fe2000800063f */
[----:B------:R-:W-:Y:S01]  /*08b0*/  LEA.HI.X R23, R26, c[0x0][0x1c4], R14, 0x1, P0 ;  /* 0x000071001a177a11 */ /* 0x000fe200000f0c0e */
[----:B------:R-:W-:Y:S01]  /*08c0*/  USHF.L.U64.HI UR6, UR4, UR15, UR5 ;  /* 0x0000000f04067299 */ /* 0x000fe20008010205 */
[----:B------:R-:W-:Y:S01]  /*08d0*/  LEA R230, P0, R24, c[0x0][0x1f0], 0x1 ;  /* 0x00007c0018e67a11 */ /* 0x000fe200078008ff */
[----:B------:R-:W-:Y:S01]  /*08e0*/  IMAD R6, R33, c[0x0][0x1a8], RZ ;  /* 0x00006a0021067a24 */ /* 0x000fe200078e02ff */
[----:B------:R-:W-:Y:S01]  /*08f0*/  ISETP.LT.OR P5, PT, R12, 0x21, P6 ;  /* 0x000000210c00780c */ /* 0x000fe200037a1670 */
[----:B------:R1:W-:Y:S01]  /*0900*/  LDGSTS.E.BYPASS.LTC128B.128 [R10+0x8080], [R22.64], !P3 ;  /* 0x08080000160a7fae */ /* 0x0003e2000d901d56 */
[----:B------:R-:W-:Y:S01]  /*0910*/  LEA.HI.X R231, R24, c[0x0][0x1f4], R0, 0x1, P0 ;  /* 0x00007d0018e77a11 */ /* 0x000fe200000f0c00 */
[----:B------:R-:W-:Y:S01]  /*0920*/  IMAD.U32 R0, RZ, RZ, UR7 ;  /* 0x00000007ff007e24 */ /* 0x000fe2000f8e00ff */
[----:B------:R-:W-:Y:S01]  /*0930*/  IADD3 R24, P0, R22, UR7, RZ ;  /* 0x0000000716187c10 */ /* 0x000fe2000ff1e0ff */
[----:B------:R1:W-:Y:S01]  /*0940*/  LDGSTS.E.BYPASS.LTC128B.128 [R10+0xc080], [R22.64+0x80], !P2 ;  /* 0x0c080080160a7fae */ /* 0x0003e2000d101d56 */
[----:B------:R-:W-:Y:S01]  /*0950*/  ISETP.LT.OR P3, PT, R12, 0x21, P4 ;  /* 0x000000210c00780c */ /* 0x000fe20002761670 */
[C---:B------:R-:W-:Y:S01]  /*0960*/  IMAD R6, R32.reuse, c[0x0][0x1ac], R6 ;  /* 0x00006b0020067a24 */ /* 0x040fe200078e0206 */
[----:B------:R-:W-:Y:S01]  /*0970*/  IADD3.X R25, R23, UR6, RZ, P0, !PT ;  /* 0x0000000617197c10 */ /* 0x000fe200087fe4ff */
[----:B------:R-:W-:Y:S01]  /*0980*/  IMAD.WIDE.U32 R20, R32, c[0x0][0x1a8], R20 ;  /* 0x00006a0020147a25 */ /* 0x000fe200078e0014 */
[----:B------:R-:W-:Y:S01]  /*0990*/  UIADD3 UR4, UP0, UR7, 0x80, URZ ;  /* 0x0000008007047890 */ /* 0x000fe2000ff1e03f */
[----:B------:R-:W-:-:S02]  /*09a0*/  IADD3 R240, R10, 0x10080, RZ ;  /* 0x000100800af07810 */ /* 0x000fc40007ffe0ff */
[----:B------:R2:W-:Y:S01]  /*09b0*/  LDGSTS.E.BYPASS.LTC128B.128 [R10+0x9080], [R24.64], !P5 ;  /* 0x09080000180a7fae */ /* 0x0005e2000e901d56 */
[----:B------:R-:W-:Y:S01]  /*09c0*/  IMAD.IADD R6, R21, 0x1, R6 ;  /* 0x0000000115067824 */ /* 0x000fe200078e0206 */
[----:B------:R-:W-:Y:S01]  /*09d0*/  LEA R14, P2, R20, c[0x0][0x190], 0x1 ;  /* 0x00006400140e7a11 */ /* 0x000fe200078408ff */
[----:B------:R-:W-:Y:S01]  /*09e0*/  UIADD3.X UR8, URZ, UR6, URZ, UP0, !UPT ;  /* 0x000000063f087290 */ /* 0x000fe200087fe43f */
[----:B------:R-:W-:Y:S02]  /*09f0*/  ISETP.LT.OR P5, PT, R12, 0x41, P4 ;  /* 0x000000410c00780c */ /* 0x000fe400027a1670 */
[----:B------:R-:W-:Y:S02]  /*0a00*/  LEA.HI.X R15, R20, c[0x0][0x194], R6, 0x1, P2 ;  /* 0x00006500140f7a11 */ /* 0x000fe400010f0c06 */
[----:B------:R-:W-:Y:S02]  /*0a10*/  ISETP.LT.OR P2, PT, R12, 0x61, P4 ;  /* 0x000000610c00780c */ /* 0x000fe40002741670 */
[----:B------:R-:W-:-:S02]  /*0a20*/  IADD3 R239, R10, 0x18080, RZ ;  /* 0x000180800aef7810 */ /* 0x000fc40007ffe0ff */
[----:B-1----:R-:W-:-:S04]  /*0a30*/  IADD3 R22, P1, P0, R0, 0x80, R22 ;  /* 0x0000008000167810 */ /* 0x002fc8000783e016 */
[----:B------:R-:W-:Y:S02]  /*0a40*/  IADD3.X R23, RZ, UR6, R23, P1, P0 ;  /* 0x00000006ff177c10 */ /* 0x000fe40008fe0417 */
[----:B------:R-:W-:Y:S02]  /*0a50*/  ISETP.LT.OR P0, PT, R12, 0x41, P6 ;  /* 0x000000410c00780c */ /* 0x000fe40003701670 */
[----:B------:R-:W-:Y:S01]  /*0a60*/  IADD3 R20, P1, R24, UR7, RZ ;  /* 0x0000000718147c10 */ /* 0x000fe2000ff3e0ff */
[----:B------:R1:W-:Y:S01]  /*0a70*/  LDGSTS.E.BYPASS.LTC128B.128 [R10+0xd080], [R22.64], !P3 ;  /* 0x0d080000160a7fae */ /* 0x0003e2000d901d56 */
[----:B------:R-:W-:Y:S02]  /*0a80*/  P2R R0, PR, RZ, 0x1 ;  /* 0x00000001ff007803 */ /* 0x000fe40000000000 */
[----:B------:R-:W-:Y:S02]  /*0a90*/  ISETP.LT.OR P3, PT, R12, 0x61, P6 ;  /* 0x000000610c00780c */ /* 0x000fe40003761670 */
[----:B------:R-:W-:-:S02]  /*0aa0*/  ISETP.NE.AND P6, PT, R0, RZ, PT ;  /* 0x000000ff0000720c */ /* 0x000fc40003fc5270 */
[----:B------:R-:W-:-:S11]  /*0ab0*/  IADD3.X R21, R25, UR6, RZ, P1, !PT ;  /* 0x0000000619157c10 */ /* 0x000fd60008ffe4ff */
[----:B------:R3:W-:Y:S01]  /*0ac0*/  LDGSTS.E.BYPASS.LTC128B.128 [R10+0xa080], [R20.64], !P6 ;  /* 0x0a080000140a7fae */ /* 0x0007e2000f101d56 */
[----:B-1----:R-:W-:Y:S02]  /*0ad0*/  IADD3 R22, P0, R24, UR4, RZ ;  /* 0x0000000418167c10 */ /* 0x002fe4000ff1e0ff */
[----:B--2---:R-:W-:Y:S02]  /*0ae0*/  IADD3 R24, P1, R20, UR7, RZ ;  /* 0x0000000714187c10 */ /* 0x004fe4000ff3e0ff */
[----:B------:R-:W-:Y:S02]  /*0af0*/  IADD3.X R23, R25, UR8, RZ, P0, !PT ;  /* 0x0000000819177c10 */ /* 0x000fe400087fe4ff */
[----:B------:R-:W-:-:S03]  /*0b00*/  IADD3.X R25, R21, UR6, RZ, P1, !PT ;  /* 0x0000000615197c10 */ /* 0x000fc60008ffe4ff */
[----:B------:R1:W-:Y:S04]  /*0b10*/  LDGSTS.E.BYPASS.LTC128B.128 [R10+0xe080], [R22.64], !P5 ;  /* 0x0e080000160a7fae */ /* 0x0003e8000e901d56 */
[----:B------:R2:W-:Y:S01]  /*0b20*/  LDGSTS.E.BYPASS.LTC128B.128 [R10+0xb080], [R24.64], !P3 ;  /* 0x0b080000180a7fae */ /* 0x0005e2000d901d56 */
[----:B------:R-:W-:Y:S02]  /*0b30*/  ISETP.GE.AND P3, PT, R18, c[0x0][0x19c], PT ;  /* 0x0000670012007a0c */ /* 0x000fe40003f66270 */
[----:B---3--:R-:W-:Y:S01]  /*0b40*/  IADD3 R20, P0, R20, UR4, RZ ;  /* 0x0000000414147c10 */ /* 0x008fe2000ff1e0ff */
[----:B------:R-:W-:Y:S01]  /*0b50*/  ULDC.64 UR4, c[0x0][0x1a8] ;  /* 0x00006a0000047ab9 */ /* 0x000fe20000000a00 */
[C---:B------:R-:W-:Y:S01]  /*0b60*/  ISETP.LT.OR P6, PT, R12.reuse, 0x1, P3 ;  /* 0x000000010c00780c */ /* 0x040fe20001fc1670 */
[----:B------:R-:W-:Y:S01]  /*0b70*/  USHF.L.U32 UR6, UR4, 0x6, URZ ;  /* 0x0000000604067899 */ /* 0x000fe2000800063f */
[----:B------:R-:W-:Y:S01]  /*0b80*/  IADD3.X R21, R21, UR8, RZ, P0, !PT ;  /* 0x0000000815157c10 */ /* 0x000fe200087fe4ff */
[----:B------:R-:W-:Y:S01]  /*0b90*/  USHF.L.U64.HI UR5, UR4, UR15, UR5 ;  /* 0x0000000f04057299 */ /* 0x000fe20008010205 */
[----:B------:R-:W-:Y:S01]  /*0ba0*/  ISETP.LT.OR P4, PT, R12, 0x21, P3 ;  /* 0x000000210c00780c */ /* 0x000fe20001f81670 */
[----:B------:R-:W-:-:S02]  /*0bb0*/  UIADD3 UR4, UP0, UR6, 0x80, URZ ;  /* 0x0000008006047890 */ /* 0x000fc4000ff1e03f */
[----:B------:R-:W-:Y:S01]  /*0bc0*/  IMAD.U32 R0, RZ, RZ, UR6 ;  /* 0x00000006ff007e24 */ /* 0x000fe2000f8e00ff */
[----:B------:R3:W-:Y:S01]  /*0bd0*/  LDGSTS.E.BYPASS.LTC128B.128 [R10+0xf080], [R20.64], !P2 ;  /* 0x0f080000140a7fae */ /* 0x0007e2000d101d56 */
[----:B------:R-:W-:Y:S01]  /*0be0*/  ISETP.GE.AND P2, PT, R11, c[0x0][0x19c], PT ;  /* 0x000067000b007a0c */ /* 0x000fe20003f46270 */
[----:B------:R-:W-:-:S03]  /*0bf0*/  UIADD3.X UR7, URZ, UR5, URZ, UP0, !UPT ;  /* 0x000000053f077290 */ /* 0x000fc600087fe43f */
[C---:B------:R-:W-:Y:S01]  /*0c00*/  ISETP.LT.OR P5, PT, R12.reuse, 0x1, P2 ;  /* 0x000000010c00780c */ /* 0x040fe200017a1670 */
[----:B------:R4:W-:Y:S01]  /*0c10*/  LDGSTS.E.BYPASS.LTC128B.128 [R10+0x80], [R14.64], !P6 ;  /* 0x000800000e0a7fae */ /* 0x0009e2000f101d56 */
[----:B------:R-:W-:Y:S02]  /*0c20*/  ISETP.LT.OR P6, PT, R12, 0x61, P3 ;  /* 0x000000610c00780c */ /* 0x000fe40001fc1670 */
[----:B-1----:R-:W-:-:S04]  /*0c30*/  IADD3 R22, P1, P0, R0, 0x80, R14 ;  /* 0x0000008000167810 */ /* 0x002fc8000783e00e */
[----:B------:R-:W-:Y:S02]  /*0c40*/  IADD3.X R23, RZ, UR5, R15, P1, P0 ;  /* 0x00000005ff177c10 */ /* 0x000fe40008fe040f */
[----:B------:R-:W-:-:S03]  /*0c50*/  ISETP.LT.OR P1, PT, R12, 0x21, P2 ;  /* 0x000000210c00780c */ /* 0x000fc60001721670 */
[----:B------:R4:W-:Y:S01]  /*0c60*/  LDGSTS.E.BYPASS.LTC128B.128 [R10+0x4080], [R14.64+0x80], !P5 ;  /* 0x040800800e0a7fae */ /* 0x0009e2000e901d56 */
[----:B------:R-:W-:Y:S02]  /*0c70*/  ISETP.LT.OR P5, PT, R12, 0x61, P2 ;  /* 0x000000610c00780c */ /* 0x000fe400017a1670 */
[----:B---3--:R-:W-:-:S04]  /*0c80*/  IADD3 R20, P0, R14, UR6, RZ ;  /* 0x000000060e147c10 */ /* 0x008fc8000ff1e0ff */
[----:B------:R-:W-:-:S05]  /*0c90*/  IADD3.X R21, R15, UR5, RZ, P0, !PT ;  /* 0x000000050f157c10 */ /* 0x000fca00087fe4ff */
[----:B------:R1:W-:Y:S01]  /*0ca0*/  LDGSTS.E.BYPASS.LTC128B.128 [R10+0x1080], [R20.64], !P4 ;  /* 0x01080000140a7fae */ /* 0x0003e2000e101d56 */
[----:B------:R-:W-:Y:S02]  /*0cb0*/  ISETP.LT.OR P4, PT, R12, 0x41, P3 ;  /* 0x000000410c00780c */ /* 0x000fe40001f81670 */
[----:B------:R-:W-:Y:S01]  /*0cc0*/  ISETP.GE.AND P3, PT, R11, c[0x0][0x16c], PT ;  /* 0x00005b000b007a0c */ /* 0x000fe20003f66270 */
[----:B------:R3:W-:Y:S01]  /*0cd0*/  LDGSTS.E.BYPASS.LTC128B.128 [R10+0x5080], [R22.64], !P1 ;  /* 0x05080000160a7fae */ /* 0x0007e2000c901d56 */
[----:B------:R-:W-:Y:S02]  /*0ce0*/  ISETP.GE.AND P1, PT, R18, c[0x0][0x16c], PT ;  /* 0x00005b0012007a0c */ /* 0x000fe40003f26270 */
[----:B------:R-:W-:Y:S02]  /*0cf0*/  SEL R6, RZ, 0x2, P3 ;  /* 0x00000002ff067807 */ /* 0x000fe40001800000 */
[----:B----4-:R-:W-:-:S04]  /*0d00*/  IADD3 R14, P0, R20, UR6, RZ ;  /* 0x00000006140e7c10 */ /* 0x010fc8000ff1e0ff */
[----:B------:R-:W-:-:S05]  /*0d10*/  IADD3.X R15, R21, UR5, RZ, P0, !PT ;  /* 0x00000005150f7c10 */ /* 0x000fca00087fe4ff */
[----:B------:R-:W-:Y:S01]  /*0d20*/  @P1 LOP3.LUT R227, R227, 0x10, RZ, 0xfc, !PT ;  /* 0x00000010e3e31812 */ /* 0x000fe200078efcff */
[----:B------:R4:W-:Y:S01]  /*0d30*/  LDGSTS.E.BYPASS.LTC128B.128 [R10+0x2080], [R14.64], !P4 ;  /* 0x020800000e0a7fae */ /* 0x0009e2000e101d56 */
[----:B------:R-:W-:Y:S02]  /*0d40*/  ISETP.LT.OR P1, PT, R12, 0x41, P2 ;  /* 0x000000410c00780c */ /* 0x000fe40001721670 */
[C---:B------:R-:W-:Y:S02]  /*0d50*/  LOP3.LUT P2, RZ, R227.reuse, 0x10, RZ, 0xc0, !PT ;  /* 0x00000010e3ff7812 */ /* 0x040fe4000784c0ff */
[----:B------:R-:W-:Y:S02]  /*0d60*/  LOP3.LUT R227, R227, 0xfffffff7, RZ, 0xc0, !PT ;  /* 0xfffffff7e3e37812 */ /* 0x000fe400078ec0ff */
[----:B------:R-:W-:Y:S02]  /*0d70*/  SEL R0, RZ, 0x1, P2 ;  /* 0x00000001ff007807 */ /* 0x000fe40001000000 */
[----:B------:R-:W-:-:S02]  /*0d80*/  @P3 LOP3.LUT R227, R227, 0x8, RZ, 0xfc, !PT ;  /* 0x00000008e3e33812 */ /* 0x000fc400078efcff */
[----:B---3--:R-:W-:Y:S01]  /*0d90*/  IADD3 R22, P0, R20, UR4, RZ ;  /* 0x0000000414167c10 */ /* 0x008fe2000ff1e0ff */
[----:B------:R-:W-:Y:S01]  /*0da0*/  IMAD.IADD R0, R6, 0x1, R0 ;  /* 0x0000000106007824 */ /* 0x000fe200078e0200 */
[----:B------:R-:W-:Y:S02]  /*0db0*/  LOP3.LUT R227, R227, 0xfffffffb, RZ, 0xc0, !PT ;  /* 0xfffffffbe3e37812 */ /* 0x000fe400078ec0ff */
[----:B------:R-:W-:Y:S02]  /*0dc0*/  IADD3.X R23, R21, UR7, RZ, P0, !PT ;  /* 0x0000000715177c10 */ /* 0x000fe400087fe4ff */
[----:B-1----:R-:W-:Y:S01]  /*0dd0*/  IADD3 R20, P0, R14, UR6, RZ ;  /* 0x000000060e147c10 */ /* 0x002fe2000ff1e0ff */
[----:B------:R-:W-:Y:S01]  /*0de0*/  UMOV UR6, 0x5 ;  /* 0x0000000500067882 */ /* 0x000fe20000000000 */
[----:B------:R-:W-:Y:S01]  /*0df0*/  LOP3.LUT P3, RZ, R0, 0x2, RZ, 0xc0, !PT ;  /* 0x0000000200ff7812 */ /* 0x000fe2000786c0ff */
[----:B------:R1:W-:Y:S01]  /*0e00*/  LDGSTS.E.BYPASS.LTC128B.128 [R10+0x6080], [R22.64], !P1 ;  /* 0x06080000160a7fae */ /* 0x0003e2000c901d56 */
[----:B------:R-:W-:-:S02]  /*0e10*/  IADD3.X R21, R15, UR5, RZ, P0, !PT ;  /* 0x000000050f157c10 */ /* 0x000fc400087fe4ff */
[----:B------:R-:W-:Y:S02]  /*0e20*/  LOP3.LUT P0, RZ, R0, 0x1, RZ, 0xc0, !PT ;  /* 0x0000000100ff7812 */ /* 0x000fe4000780c0ff */
[----:B------:R-:W-:Y:S01]  /*0e30*/  IADD3 R0, -R234, c[0x0][0x168], RZ ;  /* 0x00005a00ea007a10 */ /* 0x000fe20007ffe1ff */
[----:B------:R3:W-:Y:S01]  /*0e40*/  LDGSTS.E.BYPASS.LTC128B.128 [R10+0x3080], [R20.64], !P6 ;  /* 0x03080000140a7fae */ /* 0x0007e2000f101d56 */
[----:B----4-:R-:W-:Y:S01]  /*0e50*/  IADD3 R14, P1, R14, UR4, RZ ;  /* 0x000000040e0e7c10 */ /* 0x010fe2000ff3e0ff */
[----:B------:R-:W-:Y:S01]  /*0e60*/  ULDC.64 UR4, c[0x0][0x178] ;  /* 0x00005e0000047ab9 */ /* 0x000fe20000000a00 */
[C---:B------:R-:W-:Y:S01]  /*0e70*/  ISETP.LT.OR P2, PT, R0.reuse, 0x1, !P0 ;  /* 0x000000010000780c */ /* 0x040fe20004741670 */
[----:B------:R-:W-:Y:S01]  /*0e80*/  USHF.L.U32 UR16, UR4, 0x6, URZ ;  /* 0x0000000604107899 */ /* 0x000fe2000800063f */
[----:B------:R-:W-:Y:S01]  /*0e90*/  IADD3.X R15, R15, UR7, RZ, P1, !PT ;  /* 0x000000070f0f7c10 */ /* 0x000fe20008ffe4ff */
[----:B------:R-:W-:Y:S01]  /*0ea0*/  USHF.L.U64.HI UR15, UR4, UR15, UR5 ;  /* 0x0000000f040f7299 */ /* 0x000fe20008010205 */
[----:B------:R-:W-:-:S02]  /*0eb0*/  ISETP.LT.OR P4, PT, R0, 0x1, !P3 ;  /* 0x000000010000780c */ /* 0x000fc40005f81670 */
[----:B------:R-:W-:Y:S01]  /*0ec0*/  ISETP.GE.AND P6, PT, R11, c[0x0][0x1fc], PT ;  /* 0x00007f000b007a0c */ /* 0x000fe20003fc6270 */
[----:B------:R4:W-:Y:S01]  /*0ed0*/  LDGSTS.E.BYPASS.LTC128B.128 [R10+0x7080], [R14.64], !P5 ;  /* 0x070800000e0a7fae */ /* 0x0009e2000e901d56 */
[----:B------:R-:W-:Y:S01]  /*0ee0*/  ISETP.GE.AND P5, PT, R18, c[0x0][0x1fc], PT ;  /* 0x00007f0012007a0c */ /* 0x000fe20003fa6270 */
[----:B------:R-:W-:Y:S01]  /*0ef0*/  IMAD.U32 R6, RZ, RZ, UR16 ;  /* 0x00000010ff067e24 */ /* 0x000fe2000f8e00ff */
[----:B------:R-:W-:Y:S01]  /*0f00*/  SEL R12, RZ, 0x2, P6 ;  /* 0x00000002ff0c7807 */ /* 0x000fe20003000000 */
[----:B------:R-:W0:Y:S01]  /*0f10*/  LDGDEPBAR ;  /* 0x00000000000079af */ /* 0x000e220000000000 */
[----:B------:R-:W-:Y:S01]  /*0f20*/  ISETP.LT.OR P3, PT, R0, 0x21, !P3 ;  /* 0x000000210000780c */ /* 0x000fe20005f61670 */
[----:B------:R-:W-:Y:S02]  /*0f30*/  ULDC.64 UR4, c[0x0][0x208] ;  /* 0x0000820000047ab9 */ /* 0x000fe40000000a00 */
[----:B------:R2:W-:Y:S01]  /*0f40*/  LDGSTS.E.BYPASS.LTC128B.128 [R10+0x10080], [R232.64], !P2 ;  /* 0x10080000e80a7fae */ /* 0x0005e2000d101d56 */
[----:B------:R-:W-:-:S02]  /*0f50*/  USHF.L.U32 UR7, UR4, 0x5, URZ ;  /* 0x0000000504077899 */ /* 0x000fc4000800063f */
[----:B------:R-:W-:Y:S01]  /*0f60*/  USHF.L.U64.HI UR5, UR4, UR6, UR5 ;  /* 0x0000000604057299 */ /* 0x000fe20008010205 */
[----:B------:R2:W-:Y:S01]  /*0f70*/  LDGSTS.E.BYPASS.LTC128B.128 [R10+0x12080], [R232.64+0x80], !P4 ;  /* 0x12080080e80a7fae */ /* 0x0005e2000e101d56 */
[----:B------:R-:W-:Y:S01]  /*0f80*/  ISETP.LT.OR P4, PT, R0, 0x21, !P0 ;  /* 0x000000210000780c */ /* 0x000fe20004781670 */
[----:B------:R-:W-:Y:S01]  /*0f90*/  USHF.L.U32 UR4, UR7, 0x1, URZ ;  /* 0x0000000107047899 */ /* 0x000fe2000800063f */
[----:B------:R-:W-:Y:S01]  /*0fa0*/  @P5 LOP3.LUT R227, R227, 0x4, RZ, 0xfc, !PT ;  /* 0x00000004e3e35812 */ /* 0x000fe200078efcff */
[----:B------:R-:W-:Y:S01]  /*0fb0*/  USHF.L.U64.HI UR5, UR7, 0x1, UR5 ;  /* 0x0000000107057899 */ /* 0x000fe20008010205 */
[----:B---3--:R-:W-:Y:S02]  /*0fc0*/  IADD3 R20, P0, R232, UR16, RZ ;  /* 0x00000010e8147c10 */ /* 0x008fe4000ff1e0ff */
[----:B------:R-:W-:Y:S01]  /*0fd0*/  LOP3.LUT R227, R227, 0xfffffffd, RZ, 0xc0, !PT ;  /* 0xfffffffde3e37812 */ /* 0x000fe200078ec0ff */
[----:B------:R-:W-:Y:S01]  /*0fe0*/  ULDC UR7, c[0x0][0x168] ;  /* 0x00005a0000077ab9 */ /* 0x000fe20000000800 */
[----:B------:R-:W-:Y:S01]  /*0ff0*/  IADD3.X R21, R233, UR15, RZ, P0, !PT ;  /* 0x0000000fe9157c10 */ /* 0x000fe200087fe4ff */
[----:B------:R-:W-:Y:S01]  /*1000*/  UISETP.GE.AND UP0, UPT, UR7, 0x41, UPT ;  /* 0x000000410700788c */ /* 0x000fe2000bf06270 */
[----:B------:R-:W-:-:S02]  /*1010*/  @P6 LOP3.LUT R227, R227, 0x2, RZ, 0xfc, !PT ;  /* 0x00000002e3e36812 */ /* 0x000fc400078efcff */
[----:B------:R-:W-:Y:S01]  /*1020*/  ISETP.GT.AND P6, PT, R228, 0xf, PT ;  /* 0x0000000fe400780c */ /* 0x000fe20003fc4270 */
[----:B------:R3:W-:Y:S01]  /*1030*/  LDGSTS.E.BYPASS.LTC128B.128 [R10+0x11080], [R20.64], !P4 ;  /* 0x11080000140a7fae */ /* 0x0007e2000e101d56 */
[----:B----4-:R-:W-:Y:S02]  /*1040*/  IADD3 R14, P2, P1, R6, 0x80, R232 ;  /* 0x00000080060e7810 */ /* 0x010fe4000795e0e8 */
[----:B------:R-:W-:Y:S02]  /*1050*/  SEL R6, RZ, 0x1, P5 ;  /* 0x00000001ff067807 */ /* 0x000fe40002800000 */
[----:B------:R-:W-:-:S03]  /*1060*/  IADD3.X R15, RZ, UR15, R233, P2, P1 ;  /* 0x0000000fff0f7c10 */ /* 0x000fc600097e24e9 */
[----:B------:R-:W-:Y:S02]  /*1070*/  IMAD.IADD R6, R12, 0x1, R6 ;  /* 0x000000010c067824 */ /* 0x000fe400078e0206 */
[----:B------:R4:W-:Y:S03]  /*1080*/  LDGSTS.E.BYPASS.LTC128B.128 [R10+0x13080], [R14.64], !P3 ;  /* 0x130800000e0a7fae */ /* 0x0009e6000d901d56 */
[----:B------:R-:W-:Y:S02]  /*1090*/  LOP3.LUT P1, RZ, R6, 0x1, RZ, 0xc0, !PT ;  /* 0x0000000106ff7812 */ /* 0x000fe4000782c0ff */
[----:B---3--:R-:W-:-:S04]  /*10a0*/  LEA R20, P0, R5, c[0x0][0x258], 0x2 ;  /* 0x0000960005147a11 */ /* 0x008fc800078010ff */
[----:B------:R-:W-:Y:S01]  /*10b0*/  LEA.HI.X R21, R5, c[0x0][0x25c], R3, 0x2, P0 ;  /* 0x0000970005157a11 */ /* 0x000fe200000f1403 */
[----:B------:R-:W-:Y:S01]  /*10c0*/  @!P6 IMAD.SHL.U32 R3, R228, 0x10, RZ ;  /* 0x00000010e403e824 */ /* 0x000fe200078e00ff */
[----:B------:R-:W-:Y:S02]  /*10d0*/  ISETP.LT.OR P0, PT, R0, 0x1, !P1 ;  /* 0x000000010000780c */ /* 0x000fe40004f01670 */
[----:B------:R-:W-:Y:S02]  /*10e0*/  LEA.HI R5, R2, R228, RZ, 0x4 ;  /* 0x000000e402057211 */ /* 0x000fe400078f20ff */
[----:B------:R3:W-:Y:S02]  /*10f0*/  @!P6 LDGSTS.E.BYPASS.LTC128B.128 [R3+0x20080], [R20.64] ;  /* 0x200800001403efae */ /* 0x0007e4000b901d56 */
[----:B------:R-:W-:Y:S02]  /*1100*/  LOP3.LUT R17, R5, 0xfffffff0, RZ, 0xc0, !PT ;  /* 0xfffffff005117812 */ /* 0x000fe400078ec0ff */
[----:B------:R-:W0:Y:S01]  /*1110*/  LDGDEPBAR ;  /* 0x00000000000079af */ /* 0x000e220000000000 */
[----:B-1----:R-:W-:-:S02]  /*1120*/  SHF.R.S32.HI R22, RZ, 0x4, R5 ;  /* 0x00000004ff167819 */ /* 0x002fc40000011405 */
[----:B------:R-:W-:Y:S02]  /*1130*/  IMAD.IADD R17, R228, 0x1, -R17 ;  /* 0x00000001e4117824 */ /* 0x000fe400078e0a11 */
[----:B------:R2:W-:Y:S01]  /*1140*/  LDGSTS.E.BYPASS.LTC128B.128 [R10+0x18080], [R230.64], !P0 ;  /* 0x18080000e60a7fae */ /* 0x0005e2000c101d56 */
[----:B----4-:R-:W-:Y:S02]  /*1150*/  IADD3 R14, P0, R230, UR4, RZ ;  /* 0x00000004e60e7c10 */ /* 0x010fe4000ff1e0ff */
[----:B------:R-:W-:Y:S02]  /*1160*/  LEA.HI R5, R5, R22, RZ, 0x1 ;  /* 0x0000001605057211 */ /* 0x000fe400078f08ff */
[----:B------:R-:W-:Y:S02]  /*1170*/  IADD3.X R15, R231, UR5, RZ, P0, !PT ;  /* 0x00000005e70f7c10 */ /* 0x000fe400087fe4ff */
[----:B------:R-:W-:Y:S02]  /*1180*/  LOP3.LUT P0, RZ, R6, 0x2, RZ, 0xc0, !PT ;  /* 0x0000000206ff7812 */ /* 0x000fe4000780c0ff */
[----:B------:R-:W-:-:S02]  /*1190*/  LEA.HI R6, R2, R228, RZ, 0x5 ;  /* 0x000000e402067211 */ /* 0x000fc400078f28ff */
[----:B------:R-:W-:Y:S02]  /*11a0*/  ISETP.LT.OR P2, PT, R0, 0x1, !P0 ;  /* 0x000000010000780c */ /* 0x000fe40004741670 */
[----:B------:R-:W-:Y:S02]  /*11b0*/  LEA.HI R2, R2, R228, RZ, 0x2 ;  /* 0x000000e402027211 */ /* 0x000fe400078f10ff */
[----:B------:R-:W-:Y:S02]  /*11c0*/  LOP3.LUT R5, R5, 0xfffffffe, RZ, 0xc0, !PT ;  /* 0xfffffffe05057812 */ /* 0x000fe400078ec0ff */
[--C-:B------:R-:W-:Y:S02]  /*11d0*/  SHF.R.S32.HI R12, RZ, 0x1f, R2.reuse ;  /* 0x0000001fff0c7819 */ /* 0x100fe40000011402 */
[----:B---3--:R-:W-:Y:S01]  /*11e0*/  SHF.R.S32.HI R21, RZ, 0x2, R2 ;  /* 0x00000002ff157819 */ /* 0x008fe20000011402 */
[----:B------:R-:W-:Y:S01]  /*11f0*/  IMAD.IADD R5, R22, 0x1, -R5 ;  /* 0x0000000116057824 */ /* 0x000fe200078e0a05 */
[----:B------:R-:W-:Y:S01]  /*1200*/  SHF.R.S32.HI R20, RZ, 0x5, R6 ;  /* 0x00000005ff147819 */ /* 0x000fe20000011406 */
[----:B------:R-:W-:Y:S01]  /*1210*/  IMAD.SHL.U32 R22, R8, 0x8, RZ ;  /* 0x0000000808167824 */ /* 0x000fe200078e00ff */
[----:B------:R-:W-:Y:S01]  /*1220*/  LEA.HI R12, R12, R21, RZ, 0x3 ;  /* 0x000000150c0c7211 */ /* 0x000fe200078f18ff */
[----:B------:R2:W-:Y:S01]  /*1230*/  LDGSTS.E.BYPASS.LTC128B.128 [R10+0x1a080], [R230.64+0x80], !P2 ;  /* 0x1a080080e60a7fae */ /* 0x0005e2000d101d56 */
[C---:B------:R-:W-:Y:S01]  /*1240*/  ISETP.LT.OR P2, PT, R0.reuse, 0x21, !P1 ;  /* 0x000000210000780c */ /* 0x040fe20004f41670 */
[C---:B------:R-:W-:Y:S01]  /*1250*/  IMAD.SHL.U32 R218, R5.reuse, 0x8, RZ ;  /* 0x0000000805da7824 */ /* 0x040fe200078e00ff */
[----:B------:R-:W-:Y:S01]  /*1260*/  ISETP.LT.OR P1, PT, R0, 0x21, !P0 ;  /* 0x000000210000780c */ /* 0x000fe20004721670 */
[----:B------:R-:W-:Y:S01]  /*1270*/  IMAD.SHL.U32 R217, R5, 0x20, RZ ;  /* 0x0000002005d97824 */ /* 0x000fe200078e00ff */
[----:B------:R-:W-:-:S02]  /*1280*/  SHF.R.S32.HI R0, RZ, 0x1f, R17 ;  /* 0x0000001fff007819 */ /* 0x000fc40000011411 */
[----:B------:R-:W-:Y:S02]  /*1290*/  LEA.HI R3, R6, R20, RZ, 0x1 ;  /* 0x0000001406037211 */ /* 0x000fe400078f08ff */
[----:B------:R-:W-:Y:S02]  /*12a0*/  LEA.HI R0, R0, R17, RZ, 0x3 ;  /* 0x0000001100007211 */ /* 0x000fe400078f18ff */
[----:B------:R-:W-:Y:S02]  /*12b0*/  LOP3.LUT R12, R12, 0xfffffff8, RZ, 0xc0, !PT ;  /* 0xfffffff80c0c7812 */ /* 0x000fe400078ec0ff */
[----:B------:R-:W-:Y:S01]  /*12c0*/  LOP3.LUT R3, R3, 0xfffffffe, RZ, 0xc0, !PT ;  /* 0xfffffffe03037812 */ /* 0x000fe200078ec0ff */
[----:B------:R2:W-:Y:S01]  /*12d0*/  LDGSTS.E.BYPASS.LTC128B.128 [R10+0x19080], [R14.64], !P2 ;  /* 0x190800000e0a7fae */ /* 0x0005e2000d101d56 */
[----:B------:R-:W-:Y:S01]  /*12e0*/  LOP3.LUT R226, R0, 0xfffffff8, RZ, 0xc0, !PT ;  /* 0xfffffff800e27812 */ /* 0x000fe200078ec0ff */
[----:B------:R-:W-:Y:S01]  /*12f0*/  IMAD.IADD R12, R21, 0x1, -R12 ;  /* 0x00000001150c7824 */ /* 0x000fe200078e0a0c */
[----:B------:R-:W-:Y:S01]  /*1300*/  LOP3.LUT R2, R2, 0x7ffffffc, RZ, 0xc0, !PT ;  /* 0x7ffffffc02027812 */ /* 0x000fe200078ec0ff */
[----:B------:R-:W-:Y:S01]  /*1310*/  IMAD.IADD R3, R20, 0x1, -R3 ;  /* 0x0000000114037824 */ /* 0x000fe200078e0a03 */
[----:B------:R-:W-:Y:S01]  /*1320*/  LEA R20, P0, R16, c[0x0][0x280], 0x2 ;  /* 0x0000a00010147a11 */ /* 0x000fe200078010ff */
[----:B------:R-:W-:Y:S01]  /*1330*/  IMAD.IADD R226, R17, 0x1, -R226 ;  /* 0x0000000111e27824 */ /* 0x000fe200078e0ae2 */
[----:B------:R-:W-:Y:S01]  /*1340*/  LOP3.LUT R22, R22, 0x18, RZ, 0xc0, !PT ;  /* 0x0000001816167812 */ /* 0x000fe200078ec0ff */
[----:B------:R-:W-:Y:S01]  /*1350*/  IMAD.SHL.U32 R23, R12, 0x40, RZ ;  /* 0x000000400c177824 */ /* 0x000fe200078e00ff */
[----:B------:R-:W-:Y:S01]  /*1360*/  LEA.HI.X R21, R16, c[0x0][0x284], R13, 0x2, P0 ;  /* 0x0000a10010157a11 */ /* 0x000fe200000f140d */
[----:B------:R-:W-:Y:S01]  /*1370*/  IMAD.SHL.U32 R17, R226, 0x40, RZ ;  /* 0x00000040e2117824 */ /* 0x000fe200078e00ff */
[----:B------:R-:W-:Y:S01]  /*1380*/  PLOP3.LUT P0, PT, PT, PT, UP0, 0x80, 0x0 ;  /* 0x000000000000781c */ /* 0x000fe20003f0f008 */
[----:B------:R-:W-:Y:S01]  /*1390*/  @!P6 IMAD.SHL.U32 R13, R228, 0x10, RZ ;  /* 0x00000010e40de824 */ /* 0x000fe200078e00ff */
[----:B------:R-:W-:Y:S01]  /*13a0*/  LOP3.LUT R23, R23, 0x1c0, RZ, 0xc0, !PT ;  /* 0x000001c017177812 */ /* 0x000fe200078ec0ff */
[----:B------:R2:W-:Y:S01]  /*13b0*/  LDGSTS.E.BYPASS.LTC128B.128 [R10+0x1b080], [R14.64+0x80], !P1 ;  /* 0x1b0800800e0a7fae */ /* 0x0005e2000c901d56 */
[----:B------:R-:W-:-:S02]  /*13c0*/  LOP3.LUT R17, R17, 0x1c0, RZ, 0xc0, !PT ;  /* 0x000001c011117812 */ /* 0x000fc400078ec0ff */
[----:B------:R-:W-:Y:S01]  /*13d0*/  SHF.R.S32.HI R0, RZ, 0x3, R0 ;  /* 0x00000003ff007819 */ /* 0x000fe20000011400 */
[----:B------:R1:W-:Y:S01]  /*13e0*/  @!P6 LDGSTS.E.BYPASS.LTC128B.128 [R13+0x20280], [R20.64] ;  /* 0x20280000140defae */ /* 0x0003e2000b901d56 */
[----:B------:R-:W-:Y:S02]  /*13f0*/  SHF.R.U32.HI R225, RZ, 0x3, R23 ;  /* 0x00000003ffe17819 */ /* 0x000fe40000011617 */
[----:B------:R-:W-:Y:S01]  /*1400*/  LOP3.LUT R217, R22, 0x20, R217, 0xf8, !PT ;  /* 0x0000002016d97812 */ /* 0x000fe200078ef8d9 */
[----:B------:R-:W-:Y:S01]  /*1410*/  IMAD.SHL.U32 R0, R0, 0x200, RZ ;  /* 0x0000020000007824 */ /* 0x000fe200078e00ff */
[----:B------:R-:W-:Y:S01]  /*1420*/  LOP3.LUT R218, R17, 0x8, R218, 0xf8, !PT ;  /* 0x0000000811da7812 */ /* 0x000fe200078ef8da */
[----:B------:R-:W0:Y:S01]  /*1430*/  LDGDEPBAR ;  /* 0x00000000000079af */ /* 0x000e220000000000 */
[----:B------:R-:W-:Y:S02]  /*1440*/  SHF.R.U32.HI R16, RZ, 0x3, R17 ;  /* 0x00000003ff107819 */ /* 0x000fe40000011611 */
[----:B------:R-:W-:Y:S01]  /*1450*/  LOP3.LUT R225, R225, R23, R22, 0x1e, !PT ;  /* 0x00000017e1e17212 */ /* 0x000fe200078e1e16 */
[----:B------:R-:W0:Y:S01]  /*1460*/  LDGDEPBAR ;  /* 0x00000000000079af */ /* 0x000e220000000000 */
[----:B------:R-:W-:-:S02]  /*1470*/  LOP3.LUT R218, R218, R16, RZ, 0x3c, !PT ;  /* 0x00000010dada7212 */ /* 0x000fc400078e3cff */
[----:B------:R-:W-:Y:S02]  /*1480*/  LOP3.LUT R217, R16, R217, R17, 0x1e, !PT ;  /* 0x000000d910d97212 */ /* 0x000fe400078e1e11 */
[----:B------:R-:W-:Y:S02]  /*1490*/  LOP3.LUT R12, R12, 0x4, RZ, 0xc0, !PT ;  /* 0x000000040c0c7812 */ /* 0x000fe400078ec0ff */
[----:B------:R-:W-:Y:S01]  /*14a0*/  LOP3.LUT R217, R217, R0, RZ, 0xfc, !PT ;  /* 0x00000000d9d97212 */ /* 0x000fe200078efcff */
[----:B-1----:R-:W-:Y:S02]  /*14b0*/  IMAD.IADD R13, R228, 0x1, -R2 ;  /* 0x00000001e40d7824 */ /* 0x002fe400078e0a02 */
[----:B------:R-:W-:-:S04]  /*14c0*/  IMAD.SHL.U32 R2, R3, 0x400, RZ ;  /* 0x0000040003027824 */ /* 0x000fc800078e00ff */
[--C-:B------:R-:W-:Y:S01]  /*14d0*/  IMAD R13, R13, 0x2, R2.reuse ;  /* 0x000000020d0d7824 */ /* 0x100fe200078e0202 */
[----:B------:R-:W-:-:S03]  /*14e0*/  IADD3 R218, R218, R0, R2 ;  /* 0x00000000dada7210 */ /* 0x000fc60007ffe002 */
[----:B------:R-:W-:Y:S01]  /*14f0*/  IMAD.IADD R225, R13, 0x1, R225 ;  /* 0x000000010de17824 */ /* 0x000fe200078e02e1 */
[----:B------:R-:W-:Y:S05]  /*1500*/  @!P0 BRA `(.L_x_1018) ;  /* 0x0000015000008947 */ /* 0x000fea0003800000 */
[----:B--2---:R-:W-:Y:S01]  /*1510*/  IADD3 R14, P0, R14, UR4, RZ ;  /* 0x000000040e0e7c10 */ /* 0x004fe2000ff1e0ff */
[----:B------:R-:W-:Y:S01]  /*1520*/  BSSY B0, `(.L_x_1018) ;  /* 0x0000013000007945 */ /* 0x000fe20003800000 */
[----:B------:R-:W-:Y:S02]  /*1530*/  IADD3 R0, -R234, -0x40, RZ ;  /* 0xffffffc0ea007810 */ /* 0x000fe40007ffe1ff */
[----:B------:R-:W-:Y:S02]  /*1540*/  IADD3.X R15, R15, UR5, RZ, P0, !PT ;  /* 0x000000050f0f7c10 */ /* 0x000fe400087fe4ff */
[----:B------:R-:W-:Y:S02]  /*1550*/  IADD3 R16, P0, R14, UR4, RZ ;  /* 0x000000040e107c10 */ /* 0x000fe4000ff1e0ff */
[----:B------:R-:W-:Y:S02]  /*1560*/  ISETP.GE.AND P1, PT, R18, c[0x0][0x1fc], PT ;  /* 0x00007f0012007a0c */ /* 0x000fe40003f26270 */
[----:B------:R-:W-:-:S02]  /*1570*/  IADD3 R0, R0, c[0x0][0x168], RZ ;  /* 0x00005a0000007a10 */ /* 0x000fc40007ffe0ff */
[----:B------:R-:W-:Y:S02]  /*1580*/  IADD3.X R17, R15, UR5, RZ, P0, !PT ;  /* 0x000000050f117c10 */ /* 0x000fe400087fe4ff */
[C---:B------:R-:W-:Y:S02]  /*1590*/  ISETP.LT.OR P0, PT, R0.reuse, 0x1, P1 ;  /* 0x000000010000780c */ /* 0x040fe40000f01670 */
[----:B------:R-:W-:-:S11]  /*15a0*/  ISETP.LT.OR P1, PT, R0, 0x21, P1 ;  /* 0x000000210000780c */ /* 0x000fd60000f21670 */
[----:B------:R1:W-:Y:S01]  /*15b0*/  LDGSTS.E.BYPASS.LTC128B.128 [R10+0x1c080], [R14.64], !P0 ;  /* 0x1c0800000e0a7fae */ /* 0x0003e2000c101d56 */
[----:B------:R-:W-:-:S04]  /*15c0*/  ISETP.GE.AND P0, PT, R11, c[0x0][0x1fc], PT ;  /* 0x00007f000b007a0c */ /* 0x000fc80003f06270 */
[C---:B------:R-:W-:Y:S02]  /*15d0*/  ISETP.LT.OR P2, PT, R0.reuse, 0x1, P0 ;  /* 0x000000010000780c */ /* 0x040fe40000741670 */
[----:B------:R-:W-:-:S11]  /*15e0*/  ISETP.LT.OR P0, PT, R0, 0x21, P0 ;  /* 0x000000210000780c */ /* 0x000fd60000701670 */
[----:B------:R1:W-:Y:S04]  /*15f0*/  LDGSTS.E.BYPASS.LTC128B.128 [R10+0x1e080], [R14.64+0x80], !P2 ;  /* 0x1e0800800e0a7fae */ /* 0x0003e8000d101d56 */
[----:B------:R1:W-:Y:S04]  /*1600*/  LDGSTS.E.BYPASS.LTC128B.128 [R10+0x1d080], [R16.64], !P1 ;  /* 0x1d080000100a7fae */ /* 0x0003e8000c901d56 */
[----:B------:R1:W-:Y:S01]  /*1610*/  LDGSTS.E.BYPASS.LTC128B.128 [R10+0x1f080], [R16.64+0x80], !P0 ;  /* 0x1f080080100a7fae */ /* 0x0003e2000c101d56 */
[----:B------:R-:W-:Y:S05]  /*1620*/  @P6 BRA `(.L_x_1019) ;  /* 0x0000002000006947 */ /* 0x000fea0003800000 */
[----:B------:R-:W-:-:S05]  /*1630*/  SHF.L.U32 R0, R228, 0x4, RZ ;  /* 0x00000004e4007819 */ /* 0x000fca00000006ff */
[----:B------:R2:W-:Y:S02]  /*1640*/  LDGSTS.E.BYPASS.LTC128B.128 [R0+0x20380], [R20.64+0x100] ;  /* 0x2038010014007fae */ /* 0x0005e4000b901d56 */
.L_x_1019:
[----:B------:R-:W-:Y:S05]  /*1650*/  BSYNC B0 ;  /* 0x0000000000007941 */ /* 0x000fea0003800000 */
.L_x_1018:
[----:B--2---:R-:W-:Y:S01]  /*1660*/  ISETP.LT.AND P0, PT, RZ, c[0x0][0x168], PT ;  /* 0x00005a00ff007a0c */ /* 0x004fe20003f01270 */
[----:B------:R-:W0:-:S12]  /*1670*/  LDGDEPBAR ;  /* 0x00000000000079af */ /* 0x000e180000000000 */
[----:B------:R-:W-:Y:S05]  /*1680*/  @P0 BRA `(.L_x_1020) ;  /* 0x0000041000000947 */ /* 0x000fea0003800000 */
        /* <DEDUP_REMOVED lines=64> */
[----:B------:R-:W-:Y:S05]  /*1a90*/  BRA `(.L_x_1021) ;  /* 0x00004b1000007947 */ /* 0x000fea0003800000 */
.L_x_1020:
[----:B------:R-:W-:Y:S01]  /*1aa0*/  ISETP.NE.AND P0, PT, R12, RZ, PT ;  /* 0x000000ff0c00720c */ /* 0x000fe20003f05270 */
[----:B------:R-:W-:Y:S01]  /*1ab0*/  IMAD.SHL.U32 R237, R225, 0x2, RZ ;  /* 0x00000002e1ed7824 */ /* 0x000fe200078e00ff */
[----:B------:R-:W-:Y:S01]  /*1ac0*/  LOP3.LUT P1, RZ, R9, 0x2, RZ, 0xc0, !PT ;  /* 0x0000000209ff7812 */ /* 0x000fe2000782c0ff */
[----:B------:R-:W-:Y:S01]  /*1ad0*/  IMAD.SHL.U32 R11, R234, 0x8, RZ ;  /* 0x00000008ea0b7824 */ /* 0x000fe200078e00ff */
[----:B------:R-:W-:Y:S01]  /*1ae0*/  LOP3.LUT R2, R6, 0xffffffe0, RZ, 0xc0, !PT ;  /* 0xffffffe006027812 */ /* 0x000fe200078ec0ff */
[----:B------:R-:W-:Y:S01]  /*1af0*/  IMAD.SHL.U32 R236, R3, 0x10, RZ ;  /* 0x0000001003ec7824 */ /* 0x000fe200078e00ff */
[----:B------:R-:W-:Y:S01]  /*1b00*/  IADD3 R0, R237, 0x20480, RZ ;  /* 0x00020480ed007810 */ /* 0x000fe20007ffe0ff */
[----:B------:R-:W-:Y:S01]  /*1b10*/  IMAD R7, R5, 0x800, R7 ;  /* 0x0000080005077824 */ /* 0x000fe200078e0207 */
[----:B------:R-:W-:Y:S01]  /*1b20*/  IADD3 R237, R237, 0x204c0, RZ ;  /* 0x000204c0eded7810 */ /* 0x000fe20007ffe0ff */
[----:B------:R-:W-:Y:S01]  /*1b30*/  IMAD.IADD R2, R228, 0x1, -R2 ;  /* 0x00000001e4027824 */ /* 0x000fe200078e0a02 */
[----:B------:R-:W-:Y:S01]  /*1b40*/  LOP3.LUT R11, R11, 0x8, RZ, 0xc0, !PT ;  /* 0x000000080b0b7812 */ /* 0x000fe200078ec0ff */
[----:B------:R-:W2:Y:S01]  /*1b50*/  S2UR UR10, SR_CTAID.Y ;  /* 0x00000000000a79c3 */ /* 0x000ea20000002600 */
[----:B------:R-:W-:Y:S01]  /*1b60*/  IMAD.MOV.U32 R208, RZ, RZ, 0x20 ;  /* 0x00000020ffd07424 */ /* 0x000fe200078e00ff */
[----:B------:R-:W-:Y:S01]  /*1b70*/  @P0 IADD3 R237, R0, -0x40, RZ ;  /* 0xffffffc000ed0810 */ /* 0x000fe20007ffe0ff */
[----:B------:R-:W-:Y:S01]  /*1b80*/  IMAD.MOV.U32 R213, RZ, RZ, 0x20 ;  /* 0x00000020ffd57424 */ /* 0x000fe200078e00ff */
[C---:B------:R-:W-:Y:S01]  /*1b90*/  LOP3.LUT P0, RZ, R9.reuse, 0x4, RZ, 0xc0, !PT ;  /* 0x0000000409ff7812 */ /* 0x040fe2000780c0ff */
[----:B------:R-:W-:Y:S01]  /*1ba0*/  IMAD.SHL.U32 R9, R9, 0x40, RZ ;  /* 0x0000004009097824 */ /* 0x000fe200078e00ff */
[----:B------:R-:W-:Y:S01]  /*1bb0*/  SHF.R.S32.HI R3, RZ, 0x1f, R2 ;  /* 0x0000001fff037819 */ /* 0x000fe20000011402 */
[----:B------:R-:W-:Y:S01]  /*1bc0*/  IMAD.MOV.U32 R214, RZ, RZ, 0x10 ;  /* 0x00000010ffd67424 */ /* 0x000fe200078e00ff */
[----:B------:R-:W-:Y:S01]  /*1bd0*/  SHF.R.S32.HI R0, RZ, 0x1f, R8 ;  /* 0x0000001fff007819 */ /* 0x000fe20000011408 */
[----:B------:R-:W-:Y:S01]  /*1be0*/  UIADD3 UR7, UR7, 0x3f, URZ ;  /* 0x0000003f07077890 */ /* 0x000fe2000fffe03f */
[----:B------:R-:W-:Y:S01]  /*1bf0*/  LOP3.LUT R9, R9, 0x1c0, RZ, 0xc0, !PT ;  /* 0x000001c009097812 */ /* 0x000fe200078ec0ff */
[----:B------:R-:W-:Y:S01]  /*1c00*/  IMAD.MOV.U32 R209, RZ, RZ, 0x40 ;  /* 0x00000040ffd17424 */ /* 0x000fe200078e00ff */
[----:B------:R-:W-:Y:S01]  /*1c10*/  LEA.HI R0, R0, R8, RZ, 0x2 ;  /* 0x0000000800007211 */ /* 0x000fe200078f10ff */
[----:B------:R-:W-:Y:S01]  /*1c20*/  USHF.R.S32.HI UR6, URZ, 0x1f, UR7 ;  /* 0x0000001f3f067899 */ /* 0x000fe20008011407 */
[--C-:B-1----:R-:W-:Y:S01]  /*1c30*/  SHF.R.U32.HI R10, RZ, 0x3, R9.reuse ;  /* 0x00000003ff0a7819 */ /* 0x102fe20000011609 */
[----:B------:R-:W-:Y:S01]  /*1c40*/  CS2R R162, SRZ ;  /* 0x0000000000a27805 */ /* 0x000fe2000001ff00 */
[----:B------:R-:W-:Y:S01]  /*1c50*/  LOP3.LUT R6, R9, 0x10, R236, 0xf8, !PT ;  /* 0x0000001009067812 */ /* 0x000fe200078ef8ec */
[----:B------:R-:W-:Y:S01]  /*1c60*/  ULEA.HI UR6, UR6, UR7, URZ, 0x6 ;  /* 0x0000000706067291 */ /* 0x000fe2000f8f303f */
[C---:B------:R-:W-:Y:S01]  /*1c70*/  LOP3.LUT R9, R10.reuse, R11, R9, 0x1e, !PT ;  /* 0x0000000b0a097212 */ /* 0x040fe200078e1e09 */
[----:B------:R-:W-:Y:S01]  /*1c80*/  CS2R R160, SRZ ;  /* 0x0000000000a07805 */ /* 0x000fe2000001ff00 */
[----:B------:R-:W-:Y:S01]  /*1c90*/  LOP3.LUT R6, R10, R6, R11, 0x1e, !PT ;  /* 0x000000060a067212 */ /* 0x000fe200078e1e0b */
[----:B------:R-:W-:Y:S01]  /*1ca0*/  CS2R R158, SRZ ;  /* 0x00000000009e7805 */ /* 0x000fe2000001ff00 */
[----:B------:R-:W-:Y:S01]  /*1cb0*/  LEA.HI R10, R3, R2, RZ, 0x2 ;  /* 0x00000002030a7211 */ /* 0x000fe200078f10ff */
[----:B------:R-:W-:Y:S01]  /*1cc0*/  IMAD.IADD R3, R7, 0x1, R9 ;  /* 0x0000000107037824 */ /* 0x000fe200078e0209 */
[----:B------:R-:W-:Y:S01]  /*1cd0*/  LOP3.LUT R0, R0, 0xfffffffc, RZ, 0xc0, !PT ;  /* 0xfffffffc00007812 */ /* 0x000fe200078ec0ff */
[----:B------:R-:W-:Y:S01]  /*1ce0*/  CS2R R156, SRZ ;  /* 0x00000000009c7805 */ /* 0x000fe2000001ff00 */
[----:B------:R-:W-:Y:S01]  /*1cf0*/  LOP3.LUT R7, R10, 0xfffffffc, RZ, 0xc0, !PT ;  /* 0xfffffffc0a077812 */ /* 0x000fe200078ec0ff */
[----:B------:R-:W-:Y:S01]  /*1d00*/  IMAD.SHL.U32 R216, R3, 0x2, RZ ;  /* 0x0000000203d87824 */ /* 0x000fe200078e00ff */
[----:B------:R-:W-:Y:S01]  /*1d10*/  SEL R208, R208, 0xffffffe0, !P1 ;  /* 0xffffffe0d0d07807 */ /* 0x000fe20004800000 */
[----:B------:R-:W-:Y:S01]  /*1d20*/  IMAD.IADD R8, R8, 0x1, -R0 ;  /* 0x0000000108087824 */ /* 0x000fe200078e0a00 */
[----:B------:R-:W-:Y:S01]  /*1d30*/  LOP3.LUT P1, RZ, R226, 0x2, RZ, 0xc0, !PT ;  /* 0x00000002e2ff7812 */ /* 0x000fe2000782c0ff */
[----:B------:R-:W-:Y:S01]  /*1d40*/  IMAD.IADD R7, R2, 0x1, -R7 ;  /* 0x0000000102077824 */ /* 0x000fe200078e0a07 */
[----:B------:R-:W-:Y:S01]  /*1d50*/  LEA.HI.SX32 R236, R10, R236, 0x1e ;  /* 0x000000ec0aec7211 */ /* 0x000fe200078ff2ff */
[----:B------:R-:W-:Y:S01]  /*1d60*/  IMAD.MOV.U32 R2, RZ, RZ, 0x40 ;  /* 0x00000040ff027424 */ /* 0x000fe200078e00ff */
[----:B------:R-:W-:Y:S01]  /*1d70*/  SEL R214, R214, 0xfffffff0, !P1 ;  /* 0xfffffff0d6d67807 */ /* 0x000fe20004800000 */
[----:B------:R-:W-:Y:S01]  /*1d80*/  IMAD R0, R5, 0x200, R6 ;  /* 0x0000020005007824 */ /* 0x000fe200078e0206 */
[----:B------:R-:W-:Y:S01]  /*1d90*/  CS2R R154, SRZ ;  /* 0x00000000009a7805 */ /* 0x000fe2000001ff00 */
[----:B------:R-:W-:Y:S01]  /*1da0*/  IMAD R8, R8, -0x8, R4 ;  /* 0xfffffff808087824 */ /* 0x000fe200078e0204 */
[----:B------:R-:W-:Y:S01]  /*1db0*/  SEL R2, R2, 0xffffffc0, !P0 ;  /* 0xffffffc002027807 */ /* 0x000fe20004000000 */
[C---:B------:R-:W-:Y:S01]  /*1dc0*/  IMAD R208, R3.reuse, 0x2, R208 ;  /* 0x0000000203d07824 */ /* 0x040fe200078e02d0 */
[----:B------:R-:W-:Y:S01]  /*1dd0*/  LOP3.LUT P0, RZ, R226, 0x4, RZ, 0xc0, !PT ;  /* 0x00000004e2ff7812 */ /* 0x000fe2000780c0ff */
[C---:B------:R-:W-:Y:S01]  /*1de0*/  IMAD.SHL.U32 R215, R0.reuse, 0x2, RZ ;  /* 0x0000000200d77824 */ /* 0x040fe200078e00ff */
[----:B------:R-:W-:Y:S01]  /*1df0*/  CS2R R152, SRZ ;  /* 0x0000000000987805 */ /* 0x000fe2000001ff00 */
[--C-:B------:R-:W-:Y:S01]  /*1e00*/  IMAD R3, R3, 0x2, R2.reuse ;  /* 0x0000000203037824 */ /* 0x100fe200078e0202 */
[----:B------:R-:W-:Y:S01]  /*1e10*/  SEL R213, R213, 0xffffffe0, !P0 ;  /* 0xffffffe0d5d57807 */ /* 0x000fe20004000000 */
[----:B------:R-:W-:Y:S01]  /*1e20*/  IMAD R0, R0, 0x2, R2 ;  /* 0x0000000200007824 */ /* 0x000fe200078e0202 */
[----:B------:R-:W-:Y:S01]  /*1e30*/  CS2R R150, SRZ ;  /* 0x0000000000967805 */ /* 0x000fe2000001ff00 */
[----:B------:R-:W-:Y:S01]  /*1e40*/  IMAD R238, R7, -0x2, R8 ;  /* 0xfffffffe07ee7824 */ /* 0x000fe200078e0208 */
[----:B------:R-:W-:Y:S01]  /*1e50*/  CS2R R148, SRZ ;  /* 0x0000000000947805 */ /* 0x000fe2000001ff00 */
[----:B------:R-:W-:Y:S01]  /*1e60*/  IMAD.IADD R212, R218, 0x1, R213 ;  /* 0x00000001dad47824 */ /* 0x000fe200078e02d5 */
        /* <DEDUP_REMOVED lines=56> */
[----:B------:R-:W-:Y:S01]  /*21f0*/  IMAD.IADD R2, R2, 0x1, R208 ;  /* 0x0000000102027824 */ /* 0x000fe200078e02d0 */
[----:B------:R-:W-:Y:S01]  /*2200*/  SHF.R.S32.HI R229, RZ, 0x1f, R228 ;  /* 0x0000001fffe57819 */ /* 0x000fe200000114e4 */
[----:B------:R-:W-:Y:S01]  /*2210*/  IMAD.IADD R210, R218, 0x1, R214 ;  /* 0x00000001dad27824 */ /* 0x000fe200078e02d6 */
[----:B------:R-:W-:Y:S01]  /*2220*/  SEL R209, R209, 0xffffffc0, !P0 ;  /* 0xffffffc0d1d17807 */ /* 0x000fe20004000000 */
[----:B------:R-:W-:Y:S01]  /*2230*/  IMAD.IADD R211, R214, 0x1, R212 ;  /* 0x00000001d6d37824 */ /* 0x000fe200078e02d4 */
[----:B------:R-:W-:-:S02]  /*2240*/  ULDC UR9, c[0x0][0x278] ;  /* 0x00009e0000097ab9 */ /* 0x000fc40000000800 */
[----:B------:R-:W-:Y:S02]  /*2250*/  ULDC UR8, c[0x0][0x290] ;  /* 0x0000a40000087ab9 */ /* 0x000fe40000000800 */
[----:B------:R-:W-:Y:S02]  /*2260*/  UMOV UR4, URZ ;  /* 0x0000003f00047c82 */ /* 0x000fe40008000000 */
[----:B------:R-:W-:Y:S02]  /*2270*/  UMOV UR21, 0x1 ;  /* 0x0000000100157882 */ /* 0x000fe40000000000 */
[----:B------:R-:W-:Y:S02]  /*2280*/  UMOV UR12, URZ ;  /* 0x0000003f000c7c82 */ /* 0x000fe40008000000 */
[----:B------:R-:W-:Y:S02]  /*2290*/  UMOV UR20, URZ ;  /* 0x0000003f00147c82 */ /* 0x000fe40008000000 */
[----:B------:R-:W-:-:S02]  /*22a0*/  USHF.R.S32.HI UR5, URZ, 0x1f, UR18 ;  /* 0x0000001f3f057899 */ /* 0x000fc40008011412 */
[----:B------:R-:W-:Y:S02]  /*22b0*/  UIMAD UR9, UR18, UR9, URZ ;  /* 0x00000009120972a4 */ /* 0x000fe4000f8e023f */
[----:B------:R-:W-:Y:S02]  /*22c0*/  UIMAD UR8, UR18, UR8, URZ ;  /* 0x00000008120872a4 */ /* 0x000fe4000f8e023f */
[----:B------:R-:W-:Y:S02]  /*22d0*/  USHF.R.S32.HI UR17, URZ, 0x6, UR6 ;  /* 0x000000063f117899 */ /* 0x000fe40008011406 */
[----:B--2---:R-:W-:Y:S02]  /*22e0*/  ULDC UR11, c[0x0][0x168] ;  /* 0x00005a00000b7ab9 */ /* 0x004fe40000000800 */
.L_x_1024:
        /* <DEDUP_REMOVED lines=13> */
[----:B------:R-:W-:Y:S02]  /*23c0*/  MOV R219, UR4 ;  /* 0x0000000400db7c02 */ /* 0x000fe40008000f00 */
[----:B------:R-:W-:Y:S02]  /*23d0*/  IADD3 R184, R218, R184, RZ ;  /* 0x000000b8dab87210 */ /* 0x000fe40007ffe0ff */
[----:B------:R-:W-:Y:S01]  /*23e0*/  LEA R219, R219, R212, 0xd ;  /* 0x000000d4dbdb7211 */ /* 0x000fe200078e68ff */
[----:B------:R-:W-:Y:S01]  /*23f0*/  LDSM.16.M88.4 R16, [R216+0x80] ;  /* 0x00008000d810783b */ /* 0x000fe20000000200 */
[----:B------:R-:W-:Y:S02]  /*2400*/  SHF.L.U32 R204, R184, 0x1, RZ ;  /* 0x00000001b8cc7819 */ /* 0x000fe400000006ff */
[----:B------:R-:W-:Y:S02]  /*2410*/  SHF.L.U32 R219, R219, 0x1, RZ ;  /* 0x00000001dbdb7819 */ /* 0x000fe400000006ff */
[----:B------:R-:W-:Y:S02]  /*2420*/  IADD3 R205, R218, R192, R213 ;  /* 0x000000c0dacd7210 */ /* 0x000fe40007ffe0d5 */
[----:B------:R-:W-:Y:S01]  /*2430*/  MOV R221, UR4 ;  /* 0x0000000400dd7c02 */ /* 0x000fe20008000f00 */
[----:B------:R-:W1:Y:S01]  /*2440*/  LDSM.16.M88.4 R32, [R207+0x10080] ;  /* 0x01008000cf20783b */ /* 0x000e620000000200 */
[----:B------:R-:W-:Y:S02]  /*2450*/  SHF.L.U32 R205, R205, 0x1, RZ ;  /* 0x00000001cdcd7819 */ /* 0x000fe400000006ff */
[----:B------:R-:W-:Y:S02]  /*2460*/  LEA R221, R221, R210, 0xd ;  /* 0x000000d2dddd7211 */ /* 0x000fe400078e68ff */
[----:B------:R-:W-:Y:S02]  /*2470*/  PLOP3.LUT P0, PT, PT, PT, UP0, 0x80, 0x0 ;  /* 0x000000000000781c */ /* 0x000fe40003f0f008 */
[----:B------:R-:W-:Y:S01]  /*2480*/  SHF.L.U32 R221, R221, 0x1, RZ ;  /* 0x00000001dddd7819 */ /* 0x000fe200000006ff */
[----:B------:R-:W2:Y:S08]  /*2490*/  LDSM.16.M88.4 R28, [R207+0x11080] ;  /* 0x01108000cf1c783b */ /* 0x000eb00000000200 */
[----:B------:R-:W3:Y:S08]  /*24a0*/  LDSM.16.M88.4 R164, [R216+0x2080] ;  /* 0x00208000d8a4783b */ /* 0x000ef00000000200 */
[----:B------:R-:W-:Y:S08]  /*24b0*/  LDSM.16.M88.4 R172, [R208+0x80] ;  /* 0x00008000d0ac783b */ /* 0x000ff00000000200 */
[----:B------:R-:W4:Y:S01]  /*24c0*/  LDSM.16.M88.4 R168, [R206+0x10080] ;  /* 0x01008000cea8783b */ /* 0x000f220000000200 */
[-C--:B-1----:R-:W-:Y:S07]  /*24d0*/  HMMA.16816.F32.BF16 R4, R32, R16.reuse, RZ ;  /* 0x000000102004723c */ /* 0x082fee00000418ff */
[----:B------:R-:W1:Y:S01]  /*24e0*/  LDSM.16.M88.4 R176, [R206+0x11080] ;  /* 0x01108000ceb0783b */ /* 0x000e620000000200 */
[C---:B--2---:R-:W-:Y:S07]  /*24f0*/  HMMA.16816.F32.BF16 R8, R28.reuse, R16, RZ ;  /* 0x000000101c08723c */ /* 0x044fee00000418ff */
[----:B------:R-:W2:Y:S01]  /*2500*/  LDSM.16.M88.4 R180, [R208+0x2080] ;  /* 0x00208000d0b4783b */ /* 0x000ea20000000200 */
[-C--:B------:R-:W-:Y:S07]  /*2510*/  HMMA.16816.F32.BF16 R12, R28, R18.reuse, RZ ;  /* 0x000000121c0c723c */ /* 0x080fee00000418ff */
[----:B------:R-:W-:Y:S01]  /*2520*/  LDSM.16.M88.4 R188, [R3+0x80] ;  /* 0x0000800003bc783b */ /* 0x000fe20000000200 */
[C---:B------:R-:W-:Y:S07]  /*2530*/  HMMA.16816.F32.BF16 R16, R32.reuse, R18, RZ ;  /* 0x000000122010723c */ /* 0x040fee00000418ff */
[----:B------:R-:W5:Y:S01]  /*2540*/  LDSM.16.M88.4 R184, [R204+0x10080] ;  /* 0x01008000ccb8783b */ /* 0x000f620000000200 */
[-C--:B---3--:R-:W-:Y:S07]  /*2550*/  HMMA.16816.F32.BF16 R20, R32, R164.reuse, RZ ;  /* 0x000000a42014723c */ /* 0x088fee00000418ff */
[----:B------:R-:W-:Y:S01]  /*2560*/  LDSM.16.M88.4 R192, [R2+0x2080] ;  /* 0x0020800002c0783b */ /* 0x000fe20000000200 */
[C---:B------:R-:W-:Y:S07]  /*2570*/  HMMA.16816.F32.BF16 R24, R28.reuse, R164, RZ ;  /* 0x000000a41c18723c */ /* 0x040fee00000418ff */
[----:B------:R-:W-:Y:S01]  /*2580*/  LDSM.16.M88.4 R196, [R216+0x4080] ;  /* 0x00408000d8c4783b */ /* 0x000fe20000000200 */
[-C--:B------:R-:W-:Y:S07]  /*2590*/  HMMA.16816.F32.BF16 R28, R28, R166.reuse, RZ ;  /* 0x000000a61c1c723c */ /* 0x080fee00000418ff */
[----:B------:R-:W-:Y:S01]  /*25a0*/  LDSM.16.M88.4 R200, [R208+0x4080] ;  /* 0x00408000d0c8783b */ /* 0x000fe20000000200 */
[----:B------:R-:W-:Y:S07]  /*25b0*/  HMMA.16816.F32.BF16 R32, R32, R166, RZ ;  /* 0x000000a62020723c */ /* 0x000fee00000418ff */
[----:B------:R-:W3:Y:S01]  /*25c0*/  LDSM.16.M88.4 R164, [R219+0x11080] ;  /* 0x01108000dba4783b */ /* 0x000ee20000000200 */
[-C--:B----4-:R-:W-:Y:S08]  /*25d0*/  HMMA.16816.F32.BF16 R4, R168, R172.reuse, R4 ;  /* 0x000000aca804723c */ /* 0x090ff00000041804 */
[C---:B-1----:R-:W-:Y:S08]  /*25e0*/  HMMA.16816.F32.BF16 R8, R176.reuse, R172, R8 ;  /* 0x000000acb008723c */ /* 0x042ff00000041808 */
[-C--:B------:R-:W-:Y:S08]  /*25f0*/  HMMA.16816.F32.BF16 R12, R176, R174.reuse, R12 ;  /* 0x000000aeb00c723c */ /* 0x080ff0000004180c */
[C---:B------:R-:W-:Y:S01]  /*2600*/  HMMA.16816.F32.BF16 R16, R168.reuse, R174, R16 ;  /* 0x000000aea810723c */ /* 0x040fe20000041810 */
[----:B------:R-:W-:Y:S07]  /*2610*/  LDSM.16.M88.4 R172, [R205+0x10080] ;  /* 0x01008000cdac783b */ /* 0x000fee0000000200 */
[-C--:B--2---:R-:W-:Y:S08]  /*2620*/  HMMA.16816.F32.BF16 R20, R168, R180.reuse, R20 ;  /* 0x000000b4a814723c */ /* 0x084ff00000041814 */
[C---:B------:R-:W-:Y:S07]  /*2630*/  HMMA.16816.F32.BF16 R24, R176.reuse, R180, R24 ;  /* 0x000000b4b018723c */ /* 0x040fee0000041818 */
[----:B------:R-:W-:Y:S01]  /*2640*/  MOV R180, UR4 ;  /* 0x0000000400b47c02 */ /* 0x000fe20008000f00 */
[-C--:B------:R-:W-:Y:S01]  /*2650*/  HMMA.16816.F32.BF16 R28, R176, R182.reuse, R28 ;  /* 0x000000b6b01c723c */ /* 0x080fe2000004181c */
[----:B------:R-:W-:Y:S03]  /*2660*/  LDSM.16.M88.4 R176, [R2+0x80] ;  /* 0x0000800002b0783b */ /* 0x000fe60000000200 */
[----:B------:R-:W-:Y:S04]  /*2670*/  LEA R180, R180, R211, 0xd ;  /* 0x000000d3b4b47211 */ /* 0x000fe800078e68ff */
[----:B------:R-:W-:Y:S01]  /*2680*/  HMMA.16816.F32.BF16 R32, R168, R182, R32 ;  /* 0x000000b6a820723c */ /* 0x000fe20000041820 */
[----:B------:R-:W1:Y:S03]  /*2690*/  LDSM.16.M88.4 R168, [R3+0x2080] ;  /* 0x0020800003a8783b */ /* 0x000e660000000200 */
[----:B------:R-:W-:Y:S04]  /*26a0*/  SHF.L.U32 R220, R180, 0x1, RZ ;  /* 0x00000001b4dc7819 */ /* 0x000fe800000006ff */
[-C--:B-----5:R-:W-:Y:S01]  /*26b0*/  HMMA.16816.F32.BF16 R4, R184, R188.reuse, R4 ;  /* 0x000000bcb804723c */ /* 0x0a0fe20000041804 */
[----:B------:R-:W2:Y:S07]  /*26c0*/  LDSM.16.M88.4 R180, [R220+0x11080] ;  /* 0x01108000dcb4783b */ /* 0x000eae0000000200 */
[C---:B---3--:R-:W-:Y:S08]  /*26d0*/  HMMA.16816.F32.BF16 R8, R164.reuse, R188, R8 ;  /* 0x000000bca408723c */ /* 0x048ff00000041808 */
[-C--:B------:R-:W-:Y:S08]  /*26e0*/  HMMA.16816.F32.BF16 R12, R164, R190.reuse, R12 ;  /* 0x000000bea40c723c */ /* 0x080ff0000004180c */
[C---:B------:R-:W-:Y:S01]  /*26f0*/  HMMA.16816.F32.BF16 R16, R184.reuse, R190, R16 ;  /* 0x000000beb810723c */ /* 0x040fe20000041810 */
[----:B------:R-:W3:Y:S07]  /*2700*/  LDSM.16.M88.4 R188, [R207+0x12080] ;  /* 0x01208000cfbc783b */ /* 0x000eee0000000200 */
[-C--:B-1----:R-:W-:Y:S08]  /*2710*/  HMMA.16816.F32.BF16 R20, R184, R168.reuse, R20 ;  /* 0x000000a8b814723c */ /* 0x082ff00000041814 */
[C---:B------:R-:W-:Y:S08]  /*2720*/  HMMA.16816.F32.BF16 R24, R164.reuse, R168, R24 ;  /* 0x000000a8a418723c */ /* 0x040ff00000041818 */
[-C--:B------:R-:W-:Y:S01]  /*2730*/  HMMA.16816.F32.BF16 R28, R164, R170.reuse, R28 ;  /* 0x000000aaa41c723c */ /* 0x080fe2000004181c */
[----:B------:R-:W1:Y:S07]  /*2740*/  LDSM.16.M88.4 R164, [R207+0x13080] ;  /* 0x01308000cfa4783b */ /* 0x000e6e0000000200 */
[----:B------:R-:W-:Y:S01]  /*2750*/  HMMA.16816.F32.BF16 R32, R184, R170, R32 ;  /* 0x000000aab820723c */ /* 0x000fe20000041820 */
[----:B------:R-:W4:Y:S07]  /*2760*/  LDSM.16.M88.4 R168, [R216+0x6080] ;  /* 0x00608000d8a8783b */ /* 0x000f2e0000000200 */
[-C--:B------:R-:W-:Y:S01]  /*2770*/  HMMA.16816.F32.BF16 R4, R172, R176.reuse, R4 ;  /* 0x000000b0ac04723c */ /* 0x080fe20000041804 */
[----:B------:R-:W5:Y:S07]  /*2780*/  LDSM.16.M88.4 R184, [R221+0x12080] ;  /* 0x01208000ddb8783b */ /* 0x000f6e0000000200 */
[C---:B--2---:R-:W-:Y:S08]  /*2790*/  HMMA.16816.F32.BF16 R8, R180.reuse, R176, R8 ;  /* 0x000000b0b408723c */ /* 0x044ff00000041808 */
[-C--:B------:R-:W-:Y:S08]  /*27a0*/  HMMA.16816.F32.BF16 R12, R180, R178.reuse, R12 ;  /* 0x000000b2b40c723c */ /* 0x080ff0000004180c */
[C---:B------:R-:W-:Y:S01]  /*27b0*/  HMMA.16816.F32.BF16 R16, R172.reuse, R178, R16 ;  /* 0x000000b2ac10723c */ /* 0x040fe20000041810 */
[----:B------:R-:W-:Y:S07]  /*27c0*/  LDSM.16.M88.4 R176, [R208+0x6080] ;  /* 0x00608000d0b0783b */ /* 0x000fee0000000200 */
[-C--:B------:R-:W-:Y:S08]  /*27d0*/  HMMA.16816.F32.BF16 R20, R172, R192.reuse, R20 ;  /* 0x000000c0ac14723c */ /* 0x080ff00000041814 */
[C---:B------:R-:W-:Y:S08]  /*27e0*/  HMMA.16816.F32.BF16 R24, R180.reuse, R192, R24 ;  /* 0x000000c0b418723c */ /* 0x040ff00000041818 */
[-C--:B------:R-:W-:Y:S01]  /*27f0*/  HMMA.16816.F32.BF16 R28, R180, R194.reuse, R28 ;  /* 0x000000c2b41c723c */ /* 0x080fe2000004181c */
[----:B------:R-:W-:Y:S07]  /*2800*/  LDSM.16.M88.4 R180, [R219+0x12080] ;  /* 0x01208000dbb4783b */ /* 0x000fee0000000200 */
[----:B------:R-:W-:Y:S01]  /*2810*/  HMMA.16816.F32.BF16 R32, R172, R194, R32 ;  /* 0x000000c2ac20723c */ /* 0x000fe20000041820 */
[----:B------:R-:W2:Y:S07]  /*2820*/  LDSM.16.M88.4 R172, [R221+0x13080] ;  /* 0x01308000ddac783b */ /* 0x000eae0000000200 */
[-C--:B---3--:R-:W-:Y:S01]  /*2830*/  HMMA.16816.F32.BF16 R4, R188, R196.reuse, R4 ;  /* 0x000000c4bc04723c */ /* 0x088fe20000041804 */
[----:B------:R-:W3:Y:S07]  /*2840*/  LDSM.16.M88.4 R192, [R3+0x4080] ;  /* 0x0040800003c0783b */ /* 0x000eee0000000200 */
[C---:B-1----:R-:W-:Y:S08]  /*2850*/  HMMA.16816.F32.BF16 R8, R164.reuse, R196, R8 ;  /* 0x000000c4a408723c */ /* 0x042ff00000041808 */
[-C--:B------:R-:W-:Y:S08]  /*2860*/  HMMA.16816.F32.BF16 R12, R164, R198.reuse, R12 ;  /* 0x000000c6a40c723c */ /* 0x080ff0000004180c */
[C---:B------:R-:W-:Y:S01]  /*2870*/  HMMA.16816.F32.BF16 R16, R188.reuse, R198, R16 ;  /* 0x000000c6bc10723c */ /* 0x040fe20000041810 */
[----:B------:R-:W-:Y:S07]  /*2880*/  LDSM.16.M88.4 R196, [R2+0x4080] ;  /* 0x0040800002c4783b */ /* 0x000fee0000000200 */
[-C--:B----4-:R-:W-:Y:S08]  /*2890*/  HMMA.16816.F32.BF16 R20, R188, R168.reuse, R20 ;  /* 0x000000a8bc14723c */ /* 0x090ff00000041814 */
[C---:B------:R-:W-:Y:S08]  /*28a0*/  HMMA.16816.F32.BF16 R24, R164.reuse, R168, R24 ;  /* 0x000000a8a418723c */ /* 0x040ff00000041818 */
[-C--:B------:R-:W-:Y:S01]  /*28b0*/  HMMA.16816.F32.BF16 R28, R164, R170.reuse, R28 ;  /* 0x000000aaa41c723c */ /* 0x080fe2000004181c */
[----:B------:R-:W1:Y:S07]  /*28c0*/  LDSM.16.M88.4 R164, [R219+0x13080] ;  /* 0x01308000dba4783b */ /* 0x000e6e0000000200 */
[----:B------:R-:W-:Y:S01]  /*28d0*/  HMMA.16816.F32.BF16 R32, R188, R170, R32 ;  /* 0x000000aabc20723c */ /* 0x000fe20000041820 */
[----:B------:R-:W4:Y:S07]  /*28e0*/  LDSM.16.M88.4 R168, [R3+0x6080] ;  /* 0x0060800003a8783b */ /* 0x000f2e0000000200 */
[-C--:B-----5:R-:W-:Y:S01]  /*28f0*/  HMMA.16816.F32.BF16 R4, R184, R200.reuse, R4 ;  /* 0x000000c8b804723c */ /* 0x0a0fe20000041804 */
[----:B------:R-:W5:Y:S07]  /*2900*/  LDSM.16.M88.4 R188, [R220+0x12080] ;  /* 0x01208000dcbc783b */ /* 0x000f6e0000000200 */
[C---:B--2---:R-:W-:Y:S08]  /*2910*/  HMMA.16816.F32.BF16 R8, R172.reuse, R200, R8 ;  /* 0x000000c8ac08723c */ /* 0x044ff00000041808 */
[-C--:B------:R-:W-:Y:S08]  /*2920*/  HMMA.16816.F32.BF16 R12, R172, R202.reuse, R12 ;  /* 0x000000caac0c723c */ /* 0x080ff0000004180c */
[C---:B------:R-:W-:Y:S08]  /*2930*/  HMMA.16816.F32.BF16 R16, R184.reuse, R202, R16 ;  /* 0x000000cab810723c */ /* 0x040ff00000041810 */
[-C--:B------:R-:W-:Y:S08]  /*2940*/  HMMA.16816.F32.BF16 R20, R184, R176.reuse, R20 ;  /* 0x000000b0b814723c */ /* 0x080ff00000041814 */
[C---:B------:R-:W-:Y:S08]  /*2950*/  HMMA.16816.F32.BF16 R24, R172.reuse, R176, R24 ;  /* 0x000000b0ac18723c */ /* 0x040ff00000041818 */
[-C--:B------:R-:W-:Y:S01]  /*2960*/  HMMA.16816.F32.BF16 R28, R172, R178.reuse, R28 ;  /* 0x000000b2ac1c723c */ /* 0x080fe2000004181c */
[----:B------:R-:W2:Y:S07]  /*2970*/  LDSM.16.M88.4 R172, [R220+0x13080] ;  /* 0x01308000dcac783b */ /* 0x000eae0000000200 */
[----:B------:R-:W-:Y:S08]  /*2980*/  HMMA.16816.F32.BF16 R32, R184, R178, R32 ;  /* 0x000000b2b820723c */ /* 0x000ff00000041820 */
[-C--:B---3--:R-:W-:Y:S08]  /*2990*/  HMMA.16816.F32.BF16 R4, R180, R192.reuse, R4 ;  /* 0x000000c0b404723c */ /* 0x088ff00000041804 */
[C---:B-1----:R-:W-:Y:S08]  /*29a0*/  HMMA.16816.F32.BF16 R8, R164.reuse, R192, R8 ;  /* 0x000000c0a408723c */ /* 0x042ff00000041808 */
[-C--:B------:R-:W-:Y:S08]  /*29b0*/  HMMA.16816.F32.BF16 R12, R164, R194.reuse, R12 ;  /* 0x000000c2a40c723c */ /* 0x080ff0000004180c */
[C---:B------:R-:W-:Y:S08]  /*29c0*/  HMMA.16816.F32.BF16 R16, R180.reuse, R194, R16 ;  /* 0x000000c2b410723c */ /* 0x040ff00000041810 */
[-C--:B----4-:R-:W-:Y:S08]  /*29d0*/  HMMA.16816.F32.BF16 R20, R180, R168.reuse, R20 ;  /* 0x000000a8b414723c */ /* 0x090ff00000041814 */
[C---:B------:R-:W-:Y:S08]  /*29e0*/  HMMA.16816.F32.BF16 R24, R164.reuse, R168, R24 ;  /* 0x000000a8a418723c */ /* 0x040ff00000041818 */
[-C--:B------:R-:W-:Y:S08]  /*29f0*/  HMMA.16816.F32.BF16 R28, R164, R170.reuse, R28 ;  /* 0x000000aaa41c723c */ /* 0x080ff0000004181c */
[----:B------:R-:W-:Y:S08]  /*2a00*/  HMMA.16816.F32.BF16 R32, R180, R170, R32 ;  /* 0x000000aab420723c */ /* 0x000ff00000041820 */
[-C--:B-----5:R-:W-:Y:S08]  /*2a10*/  HMMA.16816.F32.BF16 R4, R188, R196.reuse, R4 ;  /* 0x000000c4bc04723c */ /* 0x0a0ff00000041804 */
[C---:B--2---:R-:W-:Y:S08]  /*2a20*/  HMMA.16816.F32.BF16 R8, R172.reuse, R196, R8 ;  /* 0x000000c4ac08723c */ /* 0x044ff00000041808 */
[-C--:B------:R-:W-:Y:S08]  /*2a30*/  HMMA.16816.F32.BF16 R12, R172, R198.reuse, R12 ;  /* 0x000000c6ac0c723c */ /* 0x080ff0000004180c */
[----:B------:R-:W-:Y:S01]  /*2a40*/  FMUL.FTZ R4, R4, c[0x0][0x2b4] ;  /* 0x0000ad0004047a20 */ /* 0x000fe20000410000 */
[C---:B------:R-:W-:Y:S03]  /*2a50*/  HMMA.16816.F32.BF16 R16, R188.reuse, R198, R16 ;  /* 0x000000c6bc10723c */ /* 0x040fe60000041810 */
[----:B------:R-:W-:Y:S01]  /*2a60*/  MUFU.TANH R192, R4 ;  /* 0x0000000400c07308 */ /* 0x000fe20000002400 */
[----:B------:R-:W-:Y:S02]  /*2a70*/  FMUL.FTZ R5, R5, c[0x0][0x2b4] ;  /* 0x0000ad0005057a20 */ /* 0x000fe40000410000 */
[----:B------:R-:W-:Y:S02]  /*2a80*/  FMUL.FTZ R6, R6, c[0x0][0x2b4] ;  /* 0x0000ad0006067a20 */ /* 0x000fe40000410000 */
[----:B------:R-:W-:Y:S04]  /*2a90*/  FMUL.FTZ R7, R7, c[0x0][0x2b4] ;  /* 0x0000ad0007077a20 */ /* 0x000fe80000410000 */
[----:B------:R-:W-:Y:S01]  /*2aa0*/  FMUL.FTZ R8, R8, c[0x0][0x2b4] ;  /* 0x0000ad0008087a20 */ /* 0x000fe20000410000 */
[----:B------:R-:W-:Y:S01]  /*2ab0*/  MUFU.TANH R193, R5 ;  /* 0x0000000500c17308 */ /* 0x000fe20000002400 */
[----:B------:R-:W-:Y:S02]  /*2ac0*/  FMUL.FTZ R9, R9, c[0x0][0x2b4] ;  /* 0x0000ad0009097a20 */ /* 0x000fe40000410000 */
[----:B------:R-:W-:Y:S02]  /*2ad0*/  FMUL.FTZ R10, R10, c[0x0][0x2b4] ;  /* 0x0000ad000a0a7a20 */ /* 0x000fe40000410000 */
[----:B------:R-:W-:Y:S02]  /*2ae0*/  FMUL.FTZ R11, R11, c[0x0][0x2b4] ;  /* 0x0000ad000b0b7a20 */ /* 0x000fe40000410000 */
[----:B------:R-:W-:Y:S02]  /*2af0*/  FMUL.FTZ R12, R12, c[0x0][0x2b4] ;  /* 0x0000ad000c0c7a20 */ /* 0x000fe40000410000 */
[----:B------:R-:W-:Y:S01]  /*2b00*/  FMUL.FTZ R13, R13, c[0x0][0x2b4] ;  /* 0x0000ad000d0d7a20 */ /* 0x000fe20000410000 */
[----:B------:R-:W-:Y:S01]  /*2b10*/  MUFU.TANH R194, R6 ;  /* 0x0000000600c27308 */ /* 0x000fe20000002400 */
[----:B------:R-:W-:Y:S02]  /*2b20*/  FMUL.FTZ R16, R16, c[0x0][0x2b4] ;  /* 0x0000ad0010107a20 */ /* 0x000fe40000410000 */
[----:B------:R-:W-:Y:S02]  /*2b30*/  FMUL.FTZ R17, R17, c[0x0][0x2b4] ;  /* 0x0000ad0011117a20 */ /* 0x000fe40000410000 */
[----:B------:R-:W-:Y:S02]  /*2b40*/  FMUL.FTZ R18, R18, c[0x0][0x2b4] ;  /* 0x0000ad0012127a20 */ /* 0x000fe40000410000 */
[----:B------:R-:W-:Y:S02]  /*2b50*/  FMUL.FTZ R19, R19, c[0x0][0x2b4] ;  /* 0x0000ad0013137a20 */ /* 0x000fe40000410000 */
[----:B------:R-:W-:Y:S01]  /*2b60*/  FMUL.FTZ R14, R14, c[0x0][0x2b4] ;  /* 0x0000ad000e0e7a20 */ /* 0x000fe20000410000 */
[----:B------:R1:W-:Y:S01]  /*2b70*/  MUFU.TANH R195, R7 ;  /* 0x0000000700c37308 */ /* 0x0003e20000002400 */
[----:B------:R-:W-:Y:S09]  /*2b80*/  FMUL.FTZ R15, R15, c[0x0][0x2b4] ;  /* 0x0000ad000f0f7a20 */ /* 0x000ff20000410000 */
[----:B------:R-:W-:Y:S10]  /*2b90*/  MUFU.TANH R196, R8 ;  /* 0x0000000800c47308 */ /* 0x000ff40000002400 */
[----:B------:R-:W-:Y:S01]  /*2ba0*/  MUFU.TANH R219, R16 ;  /* 0x0000001000db7308 */ /* 0x000fe20000002400 */
[----:B-1----:R-:W1:Y:S09]  /*2bb0*/  LDSM.16.M88.4 R4, [R2+0x6080] ;  /* 0x006080000204783b */ /* 0x002e720000000200 */
[----:B------:R-:W-:Y:S10]  /*2bc0*/  MUFU.TANH R197, R9 ;  /* 0x0000000900c57308 */ /* 0x000ff40000002400 */
[----:B------:R-:W-:Y:S10]  /*2bd0*/  MUFU.TANH R220, R17 ;  /* 0x0000001100dc7308 */ /* 0x000ff40000002400 */
[----:B------:R-:W-:Y:S10]  /*2be0*/  MUFU.TANH R200, R10 ;  /* 0x0000000a00c87308 */ /* 0x000ff40000002400 */
[----:B------:R-:W-:Y:S01]  /*2bf0*/  MUFU.TANH R221, R18 ;  /* 0x0000001200dd7308 */ /* 0x000fe20000002400 */
[-C--:B-1----:R-:W-:Y:S09]  /*2c00*/  HMMA.16816.F32.BF16 R20, R188, R4.reuse, R20 ;  /* 0x00000004bc14723c */ /* 0x082ff20000041814 */
[----:B------:R-:W-:Y:S01]  /*2c10*/  MUFU.TANH R201, R11 ;  /* 0x0000000b00c97308 */ /* 0x000fe20000002400 */
[C---:B------:R-:W-:Y:S07]  /*2c20*/  HMMA.16816.F32.BF16 R24, R172.reuse, R4, R24 ;  /* 0x00000004ac18723c */ /* 0x040fee0000041818 */
[----:B------:R-:W-:Y:S02]  /*2c30*/  MOV R4, UR4 ;  /* 0x0000000400047c02 */ /* 0x000fe40008000f00 */
[----:B------:R1:W-:Y:S01]  /*2c40*/  MUFU.TANH R222, R19 ;  /* 0x0000001300de7308 */ /* 0x0003e20000002400 */
[-C--:B------:R-:W-:Y:S03]  /*2c50*/  HMMA.16816.F32.BF16 R28, R172, R6.reuse, R28 ;  /* 0x00000006ac1c723c */ /* 0x080fe6000004181c */
[----:B------:R-:W-:Y:S01]  /*2c60*/  LEA R4, R4, R236, 0x6 ;  /* 0x000000ec04047211 */ /* 0x000fe200078e30ff */
[----:B------:R-:W-:Y:S04]  /*2c70*/  FMUL.FTZ R20, R20, c[0x0][0x2b4] ;  /* 0x0000ad0014147a20 */ /* 0x000fe80000410000 */
[----:B------:R-:W-:Y:S01]  /*2c80*/  HMMA.16816.F32.BF16 R32, R188, R6, R32 ;  /* 0x00000006bc20723c */ /* 0x000fe20000041820 */
[----:B------:R-:W-:Y:S03]  /*2c90*/  MUFU.TANH R202, R12 ;  /* 0x0000000c00ca7308 */ /* 0x000fe60000002400 */
[----:B------:R-:W-:Y:S02]  /*2ca0*/  FMUL.FTZ R21, R21, c[0x0][0x2b4] ;  /* 0x0000ad0015157a20 */ /* 0x000fe40000410000 */
[----:B------:R-:W-:Y:S01]  /*2cb0*/  FMUL.FTZ R22, R22, c[0x0][0x2b4] ;  /* 0x0000ad0016167a20 */ /* 0x000fe20000410000 */
[----:B------:R-:W-:Y:S01]  /*2cc0*/  SHF.L.U32 R189, R4, 0x2, RZ ;  /* 0x0000000204bd7819 */ /* 0x000fe200000006ff */
[----:B------:R-:W-:Y:S03]  /*2cd0*/  FMUL.FTZ R23, R23, c[0x0][0x2b4] ;  /* 0x0000ad0017177a20 */ /* 0x000fe60000410000 */
[----:B------:R-:W-:Y:S01]  /*2ce0*/  MUFU.TANH R198, R13 ;  /* 0x0000000d00c67308 */ /* 0x000fe20000002400 */
[----:B------:R-:W2:Y:S01]  /*2cf0*/  LDS R4, [R189+0x20080] ;  /* 0x02008000bd047984 */ /* 0x000ea20000000800 */
[----:B------:R-:W-:Y:S02]  /*2d00*/  FMUL.FTZ R24, R24, c[0x0][0x2b4] ;  /* 0x0000ad0018187a20 */ /* 0x000fe40000410000 */
[----:B------:R-:W-:Y:S01]  /*2d10*/  FMUL.FTZ R25, R25, c[0x0][0x2b4] ;  /* 0x0000ad0019197a20 */ /* 0x000fe20000410000 */
[----:B------:R-:W3:Y:S01]  /*2d20*/  LDS R252, [R189+0x200a0] ;  /* 0x0200a000bdfc7984 */ /* 0x000ee20000000800 */
[----:B------:R-:W-:Y:S02]  /*2d30*/  FMUL.FTZ R28, R28, c[0x0][0x2b4] ;  /* 0x0000ad001c1c7a20 */ /* 0x000fe40000410000 */
[----:B------:R-:W-:Y:S01]  /*2d40*/  FMUL.FTZ R29, R29, c[0x0][0x2b4] ;  /* 0x0000ad001d1d7a20 */ /* 0x000fe20000410000 */
[----:B------:R-:W4:Y:S01]  /*2d50*/  LDS R251, [R189+0x20100] ;  /* 0x02010000bdfb7984 */ /* 0x000f220000000800 */
[----:B------:R-:W-:Y:S01]  /*2d60*/  MUFU.TANH R249, R28 ;  /* 0x0000001c00f97308 */ /* 0x000fe20000002400 */
[----:B------:R-:W-:Y:S02]  /*2d70*/  FMUL.FTZ R30, R30, c[0x0][0x2b4] ;  /* 0x0000ad001e1e7a20 */ /* 0x000fe40000410000 */
[----:B------:R-:W1:Y:S01]  /*2d80*/  LDS R191, [R189+0x20120] ;  /* 0x02012000bdbf7984 */ /* 0x000e620000000800 */
[----:B------:R-:W-:Y:S04]  /*2d90*/  DEPBAR.LE SB0, 0x1 ;  /* 0x000080400000791a */ /* 0x000fe80000000000 */
[----:B------:R-:W-:Y:S02]  /*2da0*/  FMUL.FTZ R31, R31, c[0x0][0x2b4] ;  /* 0x0000ad001f1f7a20 */ /* 0x000fe40000410000 */
[----:B------:R-:W-:Y:S01]  /*2db0*/  MUFU.TANH R199, R14 ;  /* 0x0000000e00c77308 */ /* 0x000fe20000002400 */
[----:B------:R-:W-:Y:S01]  /*2dc0*/  BAR.SYNC.DEFER_BLOCKING 0x0 ;  /* 0x0000000000007b1d */ /* 0x000fe20000010000 */
[----:B------:R-:W-:Y:S02]  /*2dd0*/  FMUL.FTZ R33, R33, c[0x0][0x2b4] ;  /* 0x0000ad0021217a20 */ /* 0x000fe40000410000 */
[----:B------:R-:W-:Y:S02]  /*2de0*/  FMUL.FTZ R35, R35, c[0x0][0x2b4] ;  /* 0x0000ad0023237a20 */ /* 0x000fe40000410000 */
[----:B------:R-:W-:Y:S02]  /*2df0*/  FMUL.FTZ R32, R32, c[0x0][0x2b4] ;  /* 0x0000ad0020207a20 */ /* 0x000fe40000410000 */
[----:B------:R-:W-:Y:S02]  /*2e00*/  FMUL.FTZ R26, R26, c[0x0][0x2b4] ;  /* 0x0000ad001a1a7a20 */ /* 0x000fe40000410000 */
[----:B------:R-:W-:Y:S01]  /*2e10*/  MUFU.TANH R250, R29 ;  /* 0x0000001d00fa7308 */ /* 0x000fe20000002400 */
[----:B------:R-:W-:Y:S02]  /*2e20*/  FMUL.FTZ R27, R27, c[0x0][0x2b4] ;  /* 0x0000ad001b1b7a20 */ /* 0x000fe40000410000 */
[----:B------:R-:W-:Y:S07]  /*2e30*/  FMUL.FTZ R34, R34, c[0x0][0x2b4] ;  /* 0x0000ad0022227a20 */ /* 0x000fee0000410000 */
[----:B------:R-:W-:Y:S01]  /*2e40*/  MUFU.TANH R203, R15 ;  /* 0x0000000f00cb7308 */ /* 0x000fe20000002400 */
[----:B--2---:R2:W-:Y:S04]  /*2e50*/  STL [R1+0x8], R4 ;  /* 0x0000080401007387 */ /* 0x0045e80000100800 */
[----:B------:R-:W3:Y:S05]  /*2e60*/  LDSM.16.M88.4 R164, [R207+0x18080] ;  /* 0x01808000cfa4783b */ /* 0x000eea0000000200 */
[----:B------:R-:W-:Y:S03]  /*2e70*/  MUFU.TANH R188, R30 ;  /* 0x0000001e00bc7308 */ /* 0x000fe60000002400 */
[----:B-1----:R-:W1:Y:S07]  /*2e80*/  LDSM.16.M88.4 R16, [R216+0x8080] ;  /* 0x00808000d810783b */ /* 0x002e6e0000000200 */
[----:B------:R-:W-:Y:S01]  /*2e90*/  MUFU.TANH R223, R20 ;  /* 0x0000001400df7308 */ /* 0x000fe20000002400 */
[----:B------:R-:W1:Y:S08]  /*2ea0*/  LDSM.16.M88.4 R168, [R216+0xa080] ;  /* 0x00a08000d8a8783b */ /* 0x000e700000000200 */
[----:B------:R-:W1:Y:S01]  /*2eb0*/  LDSM.16.M88.4 R172, [R206+0x18080] ;  /* 0x01808000ceac783b */ /* 0x000e620000000200 */
[----:B------:R5:W-:Y:S07]  /*2ec0*/  MUFU.TANH R190, R31 ;  /* 0x0000001f00be7308 */ /* 0x000bee0000002400 */
[----:B------:R-:W1:Y:S03]  /*2ed0*/  LDSM.16.M88.4 R180, [R206+0x19080] ;  /* 0x01908000ceb4783b */ /* 0x000e660000000200 */
[----:B--2---:R-:W2:Y:S05]  /*2ee0*/  MUFU.TANH R4, R33 ;  /* 0x0000002100047308 */ /* 0x004eaa0000002400 */
[----:B------:R-:W1:Y:S05]  /*2ef0*/  LDSM.16.M88.4 R176, [R208+0x8080] ;  /* 0x00808000d0b0783b */ /* 0x000e6a0000000200 */
[----:B------:R-:W-:Y:S03]  /*2f00*/  MUFU.TANH R224, R21 ;  /* 0x0000001500e07308 */ /* 0x000fe60000002400 */
[----:B------:R-:W1:Y:S07]  /*2f10*/  LDSM.16.M88.4 R184, [R208+0xa080] ;  /* 0x00a08000d0b8783b */ /* 0x000e6e0000000200 */
[----:B------:R-:W-:Y:S01]  /*2f20*/  MUFU.TANH R241, R22 ;  /* 0x0000001600f17308 */ /* 0x000fe20000002400 */
[----:B-----5:R-:W1:Y:S08]  /*2f30*/  LDSM.16.M88.4 R28, [R207+0x19080] ;  /* 0x01908000cf1c783b */ /* 0x020e700000000200 */
[----:B--2---:R2:W-:Y:S01]  /*2f40*/  STL [R1], R4 ;  /* 0x0000000401007387 */ /* 0x0045e20000100800 */
[----:B------:R-:W-:Y:S10]  /*2f50*/  MUFU.TANH R244, R23 ;  /* 0x0000001700f47308 */ /* 0x000ff40000002400 */
[----:B------:R-:W-:Y:S10]  /*2f60*/  MUFU.TANH R245, R24 ;  /* 0x0000001800f57308 */ /* 0x000ff40000002400 */
[----:B------:R-:W-:Y:S10]  /*2f70*/  MUFU.TANH R246, R25 ;  /* 0x0000001900f67308 */ /* 0x000ff40000002400 */
[----:B--2---:R-:W2:Y:S10]  /*2f80*/  MUFU.TANH R4, R35 ;  /* 0x0000002300047308 */ /* 0x004eb40000002400 */
[----:B------:R1:W1:Y:S10]  /*2f90*/  MUFU.TANH R247, R26 ;  /* 0x0000001a00f77308 */ /* 0x0002740000002400 */
[----:B------:R1:W1:Y:S01]  /*2fa0*/  MUFU.TANH R248, R27 ;  /* 0x0000001b00f87308 */ /* 0x0002620000002400 */
[----:B--2---:R2:W-:Y:S09]  /*2fb0*/  STL [R1+0x4], R4 ;  /* 0x0000040401007387 */ /* 0x0045f20000100800 */
[----:B------:R-:W1:Y:S10]  /*2fc0*/  MUFU.TANH R32, R32 ;  /* 0x0000002000207308 */ /* 0x000e740000002400 */
[----:B------:R2:W1:Y:S01]  /*2fd0*/  MUFU.TANH R33, R34 ;  /* 0x0000002200217308 */ /* 0x0004620000002400 */
[----:B------:R-:W-:-:S05]  /*2fe0*/  @P0 BRA `(.L_x_1022) ;  /* 0x0000031000000947 */ /* 0x000fca0003800000 */
[C---:B---34-:R-:W-:Y:S01]  /*2ff0*/  LOP3.LUT P4, RZ, R227.reuse, 0x10, RZ, 0xc0, !PT ;  /* 0x00000010e3ff7812 */ /* 0x058fe2000788c0ff */
[----:B--2---:R-:W2:Y:S01]  /*3000*/  @!P6 S2R R4, SR_CTAID.Y ;  /* 0x000000000004e919 */ /* 0x004ea20000002600 */
        /* <DEDUP_REMOVED lines=14> */
[----:B------:R-:W-:Y:S01]  /*30f0*/  LEA.HI.X R11, R6, R233, R5, 0x7, P1 ;  /* 0x000000e9060b7211 */ /* 0x000fe200008f3c05 */
[----:B------:R-:W-:Y:S01]  /*3100*/  @!P6 IMAD R7, R7, c[0x0][0x270], RZ ;  /* 0x00009c000707ea24 */ /* 0x000fe200078e02ff */
[----:B------:R-:W-:Y:S01]  /*3110*/  @!P6 IADD3 R8, P0, R8, UR9, RZ ;  /* 0x000000090808ec10 */ /* 0x000fe2000ff1e0ff */
[----:B------:R-:W-:Y:S02]  /*3120*/  IMAD.U32 R6, RZ, RZ, UR21 ;  /* 0x00000015ff067e24 */ /* 0x000fe4000f8e00ff */
[----:B------:R-:W-:Y:S02]  /*3130*/  @!P6 IMAD R7, R4, c[0x0][0x274], R7 ;  /* 0x00009d000407ea24 */ /* 0x000fe400078e0207 */
[----:B------:R-:W-:Y:S02]  /*3140*/  IMAD.U32 R4, RZ, RZ, UR16 ;  /* 0x00000010ff047e24 */ /* 0x000fe4000f8e00ff */
[----:B------:R-:W-:Y:S01]  /*3150*/  IMAD R6, R6, 0x4000, R240 ;  /* 0x0000400006067824 */ /* 0x000fe200078e02f0 */
[----:B------:R-:W-:Y:S01]  /*3160*/  @!P6 IADD3.X R7, R9, UR13, R7, P0, !PT ;  /* 0x0000000d0907ec10 */ /* 0x000fe200087fe407 */
[----:B------:R-:W-:Y:S01]  /*3170*/  IMAD.U32 R5, RZ, RZ, UR12 ;  /* 0x0000000cff057e24 */ /* 0x000fe2000f8e00ff */
[----:B------:R-:W-:Y:S02]  /*3180*/  IADD3 R14, P1, P0, R4, 0x80, R10 ;  /* 0x00000080040e7810 */ /* 0x000fe4000783e00a */
[----:B------:R-:W-:Y:S02]  /*3190*/  IADD3 R4, -R234, UR6, RZ ;  /* 0x00000006ea047c10 */ /* 0x000fe4000fffe1ff */
[----:B------:R-:W-:Y:S02]  /*31a0*/  IADD3.X R15, RZ, UR15, R11, P1, P0 ;  /* 0x0000000fff0f7c10 */ /* 0x000fe40008fe040b */
[C---:B------:R-:W-:Y:S02]  /*31b0*/  ISETP.LT.OR P2, PT, R4.reuse, 0x1, P4 ;  /* 0x000000010400780c */ /* 0x040fe40002741670 */
[----:B------:R-:W-:Y:S02]  /*31c0*/  ISETP.LT.OR P1, PT, R4, 0x1, P3 ;  /* 0x000000010400780c */ /* 0x000fe40001f21670 */
[C---:B------:R-:W-:Y:S02]  /*31d0*/  @!P6 LEA R12, P0, R8.reuse, c[0x0][0x258], 0x2 ;  /* 0x00009600080cea11 */ /* 0x040fe400078010ff */
[----:B------:R-:W-:Y:S02]  /*31e0*/  @!P6 LEA R5, R5, 0x40, 0x6 ;  /* 0x000000400505e811 */ /* 0x000fe400078e30ff */
[----:B------:R-:W-:Y:S02]  /*31f0*/  @!P6 LEA.HI.X R13, R8, c[0x0][0x25c], R7, 0x2, P0 ;  /* 0x00009700080dea11 */ /* 0x000fe400000f1407 */
[----:B------:R-:W-:Y:S03]  /*3200*/  IADD3 R8, P0, R10, UR16, RZ ;  /* 0x000000100a087c10 */ /* 0x000fe6000ff1e0ff */
[----:B------:R-:W-:Y:S01]  /*3210*/  @!PT LDS RZ, [RZ] ;  /* 0x00000000fffff984 */ /* 0x000fe20000000800 */
[----:B------:R-:W-:Y:S01]  /*3220*/  @!PT LDS RZ, [RZ] ;  /* 0x00000000fffff984 */ /* 0x000fe20000000800 */
[----:B------:R-:W-:Y:S01]  /*3230*/  @!PT LDS RZ, [RZ] ;  /* 0x00000000fffff984 */ /* 0x000fe20000000800 */
[----:B------:R2:W-:Y:S01]  /*3240*/  LDGSTS.E.BYPASS.LTC128B.128 [R6], [R10.64], !P2 ;  /* 0x000000000a067fae */ /* 0x0005e2000d101d56 */
[----:B------:R-:W-:Y:S01]  /*3250*/  IADD3.X R9, R11, UR15, RZ, P0, !PT ;  /* 0x0000000f0b097c10 */ /* 0x000fe200087fe4ff */
[----:B------:R-:W-:Y:S01]  /*3260*/  @!P6 IMAD.WIDE R12, R5, 0x4, R12 ;  /* 0x00000004050ce825 */ /* 0x000fe200078e020c */
[C---:B------:R-:W-:Y:S03]  /*3270*/  ISETP.LT.OR P0, PT, R4.reuse, 0x21, P3 ;  /* 0x000000210400780c */ /* 0x040fe60001f01670 */
[----:B------:R2:W-:Y:S01]  /*3280*/  LDGSTS.E.BYPASS.LTC128B.128 [R6+0x2000], [R10.64+0x80], !P1 ;  /* 0x020000800a067fae */ /* 0x0005e2000c901d56 */
[----:B------:R-:W-:Y:S01]  /*3290*/  ISETP.LT.OR P1, PT, R4, 0x21, P4 ;  /* 0x000000210400780c */ /* 0x000fe20002721670 */
[----:B------:R-:W-:Y:S04]  /*32a0*/  IMAD.U32 R4, RZ, RZ, UR21 ;  /* 0x00000015ff047e24 */ /* 0x000fe8000f8e00ff */
[----:B------:R-:W-:Y:S04]  /*32b0*/  @!P6 IMAD R4, R4, 0x40, R242 ;  /* 0x000000400404e824 */ /* 0x000fe800078e02f2 */
[----:B------:R-:W-:Y:S04]  /*32c0*/  @!P6 IMAD.SHL.U32 R4, R4, 0x4, RZ ;  /* 0x000000040404e824 */ /* 0x000fe800078e00ff */
[----:B------:R2:W-:Y:S06]  /*32d0*/  LDGSTS.E.BYPASS.LTC128B.128 [R6+0x1000], [R8.64], !P1 ;  /* 0x0100000008067fae */ /* 0x0005ec000c901d56 */
[----:B------:R2:W-:Y:S06]  /*32e0*/  LDGSTS.E.BYPASS.LTC128B.128 [R6+0x3000], [R14.64], !P0 ;  /* 0x030000000e067fae */ /* 0x0005ec000c101d56 */
[----:B------:R2:W-:Y:S02]  /*32f0*/  @!P6 LDGSTS.E.BYPASS.LTC128B.128 [R4+0x20080], [R12.64] ;  /* 0x200800000c04efae */ /* 0x0005e4000b901d56 */
.L_x_1022:
[-C--:B-1234-:R-:W-:Y:S01]  /*3300*/  HMMA.16816.F32.BF16 R4, R164, R16.reuse, RZ ;  /* 0x00000010a404723c */ /* 0x09efe200000418ff */
[----:B------:R1:W-:Y:S01]  /*3310*/  STL [R1+0xc], R100 ;  /* 0x00000c6401007387 */ /* 0x0003e20000100800 */
[----:B------:R-:W-:Y:S01]  /*3320*/  UIADD3 UR24, UR12, 0x2, URZ ;  /* 0x000000020c187890 */ /* 0x000fe2000fffe03f */
[C---:B------:R-:W-:Y:S02]  /*3330*/  ISETP.GT.AND P4, PT, R238.reuse, 0x21, PT ;  /* 0x00000021ee00780c */ /* 0x040fe40003f84270 */
[----:B------:R-:W0:Y:S01]  /*3340*/  LDGDEPBAR ;  /* 0x00000000000079af */ /* 0x000e220000000000 */
[C---:B------:R-:W-:Y:S01]  /*3350*/  ISETP.GT.AND P1, PT, R238.reuse, 0x60, PT ;  /* 0x00000060ee00780c */ /* 0x040fe20003f24270 */
[----:B------:R-:W-:Y:S01]  /*3360*/  UISETP.GE.AND UP0, UPT, UR24, UR17, UPT ;  /* 0x000000111800728c */ /* 0x000fe2000bf06270 */
[C---:B------:R-:W-:Y:S02]  /*3370*/  HMMA.16816.F32.BF16 R8, R28.reuse, R16, RZ ;  /* 0x000000101c08723c */ /* 0x040fe400000418ff */
[C---:B------:R-:W-:Y:S02]  /*3380*/  ISETP.GT.AND P0, PT, R238.reuse, 0x1, PT ;  /* 0x00000001ee00780c */ /* 0x040fe40003f04270 */
[C---:B------:R-:W-:Y:S02]  /*3390*/  ISETP.GT.AND P5, PT, R238.reuse, 0x20, PT ;  /* 0x00000020ee00780c */ /* 0x040fe40003fa4270 */
[C---:B------:R-:W-:Y:S02]  /*33a0*/  ISETP.GT.AND P3, PT, R238.reuse, 0x40, PT ;  /* 0x00000040ee00780c */ /* 0x040fe40003f64270 */
[-C--:B------:R-:W-:Y:S01]  /*33b0*/  HMMA.16816.F32.BF16 R12, R28, R18.reuse, RZ ;  /* 0x000000121c0c723c */ /* 0x080fe200000418ff */
[C---:B------:R-:W-:Y:S03]  /*33c0*/  ISETP.GT.AND P2, PT, R238.reuse, 0x41, PT ;  /* 0x00000041ee00780c */ /* 0x040fe60003f44270 */
[----:B------:R-:W-:Y:S04]  /*33d0*/  LOP3.LUT R227, R227, 0xffffffdf, RZ, 0xc0, !PT ;  /* 0xffffffdfe3e37812 */ /* 0x000fe800078ec0ff */
[C---:B------:R-:W-:Y:S01]  /*33e0*/  HMMA.16816.F32.BF16 R16, R164.reuse, R18, RZ ;  /* 0x00000012a410723c */ /* 0x040fe200000418ff */
[----:B-1----:R-:W2:Y:S03]  /*33f0*/  LDL.LU R100, [R1+0x4] ;  /* 0x0000040001647983 */ /* 0x002ea60000300800 */
[----:B------:R-:W-:Y:S02]  /*3400*/  @P6 LOP3.LUT R227, R227, 0x20, RZ, 0xfc, !PT ;  /* 0x00000020e3e36812 */ /* 0x000fe400078efcff */
[----:B------:R-:W-:Y:S02]  /*3410*/  ISETP.GT.AND P6, PT, R238, RZ, PT ;  /* 0x000000ffee00720c */ /* 0x000fe40003fc4270 */
[-C--:B------:R-:W-:Y:S08]  /*3420*/  HMMA.16816.F32.BF16 R20, R164, R168.reuse, RZ ;  /* 0x000000a8a414723c */ /* 0x080ff000000418ff */
[C---:B------:R-:W-:Y:S07]  /*3430*/  HMMA.16816.F32.BF16 R24, R28.reuse, R168, RZ ;  /* 0x000000a81c18723c */ /* 0x040fee00000418ff */
[----:B------:R-:W-:Y:S01]  /*3440*/  MOV R168, R33 ;  /* 0x0000002100a87202 */ /* 0x000fe20000000f00 */
[-C--:B------:R-:W-:Y:S01]  /*3450*/  HMMA.16816.F32.BF16 R28, R28, R170.reuse, RZ ;  /* 0x000000aa1c1c723c */ /* 0x080fe200000418ff */
[----:B------:R-:W-:Y:S07]  /*3460*/  MOV R169, R32 ;  /* 0x0000002000a97202 */ /* 0x000fee0000000f00 */
        /* <DEDUP_REMOVED lines=8> */
[C---:B------:R-:W-:Y:S07]  /*34f0*/  HMMA.16816.F32.BF16 R24, R180.reuse, R184, R24 ;  /* 0x000000b8b418723c */ /* 0x040fee0000041818 */
[----:B------:R-:W-:Y:S01]  /*3500*/  MOV R184, R168 ;  /* 0x000000a800b87202 */ /* 0x000fe20000000f00 */
[-C--:B------:R-:W-:Y:S01]  /*3510*/  HMMA.16816.F32.BF16 R28, R180, R186.reuse, R28 ;  /* 0x000000bab41c723c */ /* 0x080fe2000004181c */
[----:B------:R-:W-:Y:S03]  /*3520*/  LDSM.16.M88.4 R180, [R207+0x1b080] ;  /* 0x01b08000cfb4783b */ /* 0x000fe60000000200 */
[----:B------:R-:W-:Y:S04]  /*3530*/  MOV R185, R169 ;  /* 0x000000a900b97202 */ /* 0x000fe80000000f00 */
[----:B------:R-:W-:Y:S01]  /*3540*/  HMMA.16816.F32.BF16 R32, R172, R186, R32 ;  /* 0x000000baac20723c */ /* 0x000fe20000041820 */
[----:B------:R-:W1:Y:S06]  /*3550*/  LDSM.16.M88.4 R168, [R3+0x8080] ;  /* 0x0080800003a8783b */ /* 0x000e6c0000000200 */
[C---:B------:R-:W-:Y:S01]  /*3560*/  FSEL R187, R196.reuse, -INF , P6 ;  /* 0xff800000c4bb7808 */ /* 0x040fe20003000000 */
[----:B------:R-:W-:Y:S01]  /*3570*/  FFMA.FTZ R196, -R196, R196, 1 ;  /* 0x3f800000c4c47423 */ /* 0x000fe200000101c4 */
[----:B------:R-:W3:Y:S03]  /*3580*/  LDSM.16.M88.4 R172, [R204+0x19080] ;  /* 0x01908000ccac783b */ /* 0x000ee60000000200 */
[----:B------:R-:W-:Y:S06]  /*3590*/  FFMA.FTZ R187, R187, c[0x0][0x29c], -R251 ;  /* 0x0000a700bbbb7a23 */ /* 0x000fec00000108fb */
[----:B------:R-:W-:Y:S01]  /*35a0*/  MUFU.EX2 R187, R187 ;  /* 0x000000bb00bb7308 */ /* 0x000fe20000000800 */
[-C--:B-1----:R-:W-:Y:S08]  /*35b0*/  HMMA.16816.F32.BF16 R4, R164, R168.reuse, R4 ;  /* 0x000000a8a404723c */ /* 0x082ff00000041804 */
[C---:B---3--:R-:W-:Y:S08]  /*35c0*/  HMMA.16816.F32.BF16 R8, R172.reuse, R168, R8 ;  /* 0x000000a8ac08723c */ /* 0x048ff00000041808 */
[-C--:B------:R-:W-:Y:S08]  /*35d0*/  HMMA.16816.F32.BF16 R12, R172, R170.reuse, R12 ;  /* 0x000000aaac0c723c */ /* 0x080ff0000004180c */
[C---:B------:R-:W-:Y:S01]  /*35e0*/  HMMA.16816.F32.BF16 R16, R164.reuse, R170, R16 ;  /* 0x000000aaa410723c */ /* 0x040fe20000041810 */
[----:B------:R-:W-:Y:S07]  /*35f0*/  LDSM.16.M88.4 R168, [R205+0x18080] ;  /* 0x01808000cda8783b */ /* 0x000fee0000000200 */
[-C--:B------:R-:W-:Y:S08]  /*3600*/  HMMA.16816.F32.BF16 R20, R164, R176.reuse, R20 ;  /* 0x000000b0a414723c */ /* 0x080ff00000041814 */
[C---:B------:R-:W-:Y:S08]  /*3610*/  HMMA.16816.F32.BF16 R24, R172.reuse, R176, R24 ;  /* 0x000000b0ac18723c */ /* 0x040ff00000041818 */
[-C--:B------:R-:W-:Y:S01]  /*3620*/  HMMA.16816.F32.BF16 R28, R172, R178.reuse, R28 ;  /* 0x000000b2ac1c723c */ /* 0x080fe2000004181c */
[----:B------:R-:W1:Y:S07]  /*3630*/  LDSM.16.M88.4 R172, [R2+0x8080] ;  /* 0x0080800002ac783b */ /* 0x000e6e0000000200 */
[----:B------:R-:W-:Y:S01]  /*3640*/  HMMA.16816.F32.BF16 R32, R164, R178, R32 ;  /* 0x000000b2a420723c */ /* 0x000fe20000041820 */
[----:B------:R-:W3:Y:S08]  /*3650*/  LDSM.16.M88.4 R164, [R205+0x19080] ;  /* 0x01908000cda4783b */ /* 0x000ef00000000200 */
[----:B------:R-:W4:Y:S01]  /*3660*/  LDSM.16.M88.4 R176, [R2+0xa080] ;  /* 0x00a0800002b0783b */ /* 0x000f220000000200 */
[-C--:B-1----:R-:W-:Y:S08]  /*3670*/  HMMA.16816.F32.BF16 R4, R168, R172.reuse, R4 ;  /* 0x000000aca804723c */ /* 0x082ff00000041804 */
[C---:B---3--:R-:W-:Y:S08]  /*3680*/  HMMA.16816.F32.BF16 R8, R164.reuse, R172, R8 ;  /* 0x000000aca408723c */ /* 0x048ff00000041808 */
[-C--:B------:R-:W-:Y:S08]  /*3690*/  HMMA.16816.F32.BF16 R12, R164, R174.reuse, R12 ;  /* 0x000000aea40c723c */ /* 0x080ff0000004180c */
[C---:B------:R-:W-:Y:S01]  /*36a0*/  HMMA.16816.F32.BF16 R16, R168.reuse, R174, R16 ;  /* 0x000000aea810723c */ /* 0x040fe20000041810 */
[----:B------:R-:W-:Y:S07]  /*36b0*/  LDSM.16.M88.4 R172, [R216+0xc080] ;  /* 0x00c08000d8ac783b */ /* 0x000fee0000000200 */
[-C--:B----4-:R-:W-:Y:S08]  /*36c0*/  HMMA.16816.F32.BF16 R20, R168, R176.reuse, R20 ;  /* 0x000000b0a814723c */ /* 0x090ff00000041814 */
[C---:B------:R-:W-:Y:S08]  /*36d0*/  HMMA.16816.F32.BF16 R24, R164.reuse, R176, R24 ;  /* 0x000000b0a418723c */ /* 0x040ff00000041818 */
[-C--:B------:R-:W-:Y:S01]  /*36e0*/  HMMA.16816.F32.BF16 R28, R164, R178.reuse, R28 ;  /* 0x000000b2a41c723c */ /* 0x080fe2000004181c */
[----:B------:R1:W3:Y:S07]  /*36f0*/  LDSM.16.M88.4 R164, [R207+0x1a080] ;  /* 0x01a08000cfa4783b */ /* 0x0002ee0000000200 */
[----:B------:R-:W-:Y:S01]  /*3700*/  HMMA.16816.F32.BF16 R32, R168, R178, R32 ;  /* 0x000000b2a820723c */ /* 0x000fe20000041820 */
[----:B------:R-:W4:Y:S08]  /*3710*/  LDSM.16.M88.4 R168, [R216+0xe080] ;  /* 0x00e08000d8a8783b */ /* 0x000f300000000200 */
[----:B------:R-:W-:Y:S08]  /*3720*/  LDSM.16.M88.4 R176, [R208+0xc080] ;  /* 0x00c08000d0b0783b */ /* 0x000ff00000000200 */
[----:B-1----:R-:W2:Y:S01]  /*3730*/  LDL.LU R207, [R1] ;  /* 0x0000000001cf7983 */ /* 0x002ea20000300800 */
[-C--:B---3--:R-:W-:Y:S08]  /*3740*/  HMMA.16816.F32.BF16 R4, R164, R172.reuse, R4 ;  /* 0x000000aca404723c */ /* 0x088ff00000041804 */
[C---:B------:R-:W-:Y:S08]  /*3750*/  HMMA.16816.F32.BF16 R8, R180.reuse, R172, R8 ;  /* 0x000000acb408723c */ /* 0x040ff00000041808 */
[-C--:B------:R-:W-:Y:S08]  /*3760*/  HMMA.16816.F32.BF16 R12, R180, R174.reuse, R12 ;  /* 0x000000aeb40c723c */ /* 0x080ff0000004180c */
[C---:B------:R-:W-:Y:S01]  /*3770*/  HMMA.16816.F32.BF16 R16, R164.reuse, R174, R16 ;  /* 0x000000aea410723c */ /* 0x040fe20000041810 */
[----:B------:R-:W1:Y:S07]  /*3780*/  LDSM.16.M88.4 R172, [R206+0x1a080] ;  /* 0x01a08000ceac783b */ /* 0x000e6e0000000200 */
[-C--:B----4-:R-:W-:Y:S08]  /*3790*/  HMMA.16816.F32.BF16 R20, R164, R168.reuse, R20 ;  /* 0x000000a8a414723c */ /* 0x090ff00000041814 */
[C---:B------:R-:W-:Y:S08]  /*37a0*/  HMMA.16816.F32.BF16 R24, R180.reuse, R168, R24 ;  /* 0x000000a8b418723c */ /* 0x040ff00000041818 */
[-C--:B------:R-:W-:Y:S01]  /*37b0*/  HMMA.16816.F32.BF16 R28, R180, R170.reuse, R28 ;  /* 0x000000aab41c723c */ /* 0x080fe2000004181c */
[----:B------:R3:W4:Y:S07]  /*37c0*/  LDSM.16.M88.4 R180, [R206+0x1b080] ;  /* 0x01b08000ceb4783b */ /* 0x00072e0000000200 */
[----:B------:R-:W-:Y:S01]  /*37d0*/  HMMA.16816.F32.BF16 R32, R164, R170, R32 ;  /* 0x000000aaa420723c */ /* 0x000fe20000041820 */
[----:B------:R-:W4:Y:S07]  /*37e0*/  LDSM.16.M88.4 R164, [R208+0xe080] ;  /* 0x00e08000d0a4783b */ /* 0x000f2e0000000200 */
[-C--:B-1----:R-:W-:Y:S01]  /*37f0*/  HMMA.16816.F32.BF16 R4, R172, R176.reuse, R4 ;  /* 0x000000b0ac04723c */ /* 0x082fe20000041804 */
[----:B------:R-:W-:Y:S04]  /*3800*/  LDSM.16.M88.4 R168, [R204+0x1a080] ;  /* 0x01a08000cca8783b */ /* 0x000fe80000000200 */
[----:B---3--:R-:W-:Y:S04]  /*3810*/  MOV R206, R185 ;  /* 0x000000b900ce7202 */ /* 0x008fe80000000f00 */
[----:B------:R-:W3:Y:S01]  /*3820*/  LDL.LU R185, [R1+0x8] ;  /* 0x0000080001b97983 */ /* 0x000ee20000300800 */
[C---:B----4-:R-:W-:Y:S08]  /*3830*/  HMMA.16816.F32.BF16 R8, R180.reuse, R176, R8 ;  /* 0x000000b0b408723c */ /* 0x050ff00000041808 */
[-C--:B------:R-:W-:Y:S08]  /*3840*/  HMMA.16816.F32.BF16 R12, R180, R178.reuse, R12 ;  /* 0x000000b2b40c723c */ /* 0x080ff0000004180c */
[C---:B------:R-:W-:Y:S01]  /*3850*/  HMMA.16816.F32.BF16 R16, R172.reuse, R178, R16 ;  /* 0x000000b2ac10723c */ /* 0x040fe20000041810 */
[----:B------:R-:W1:Y:S07]  /*3860*/  LDSM.16.M88.4 R176, [R3+0xc080] ;  /* 0x00c0800003b0783b */ /* 0x000e6e0000000200 */
[-C--:B------:R-:W-:Y:S08]  /*3870*/  HMMA.16816.F32.BF16 R20, R172, R164.reuse, R20 ;  /* 0x000000a4ac14723c */ /* 0x080ff00000041814 */
[C---:B------:R-:W-:Y:S08]  /*3880*/  HMMA.16816.F32.BF16 R24, R180.reuse, R164, R24 ;  /* 0x000000a4b418723c */ /* 0x040ff00000041818 */
[-C--:B------:R-:W-:Y:S01]  /*3890*/  HMMA.16816.F32.BF16 R28, R180, R166.reuse, R28 ;  /* 0x000000a6b41c723c */ /* 0x080fe2000004181c */
[----:B------:R4:W4:Y:S07]  /*38a0*/  LDSM.16.M88.4 R180, [R204+0x1b080] ;  /* 0x01b08000ccb4783b */ /* 0x00092e0000000200 */
[----:B------:R-:W-:Y:S01]  /*38b0*/  HMMA.16816.F32.BF16 R32, R172, R166, R32 ;  /* 0x000000a6ac20723c */ /* 0x000fe20000041820 */
[----:B------:R-:W4:Y:S07]  /*38c0*/  LDSM.16.M88.4 R164, [R3+0xe080] ;  /* 0x00e0800003a4783b */ /* 0x000f2e0000000200 */
[-C--:B-1----:R-:W-:Y:S01]  /*38d0*/  HMMA.16816.F32.BF16 R4, R168, R176.reuse, R4 ;  /* 0x000000b0a804723c */ /* 0x082fe20000041804 */
[----:B------:R-:W-:Y:S04]  /*38e0*/  LDSM.16.M88.4 R172, [R205+0x1a080] ;  /* 0x01a08000cdac783b */ /* 0x000fe80000000200 */
[C---:B----4-:R-:W-:Y:S01]  /*38f0*/  FSEL R204, R249.reuse, -INF , P1 ;  /* 0xff800000f9cc7808 */ /* 0x050fe20000800000 */
[----:B------:R-:W-:Y:S02]  /*3900*/  FFMA.FTZ R249, -R249, R249, 1 ;  /* 0x3f800000f9f97423 */ /* 0x000fe400000101f9 */
[C---:B------:R-:W-:Y:S08]  /*3910*/  HMMA.16816.F32.BF16 R8, R180.reuse, R176, R8 ;  /* 0x000000b0b408723c */ /* 0x040ff00000041808 */
        /* <DEDUP_REMOVED lines=8> */
[----:B------:R-:W-:Y:S06]  /*39a0*/  LDSM.16.M88.4 R164, [R2+0xe080] ;  /* 0x00e0800002a4783b */ /* 0x000fec0000000200 */
[C---:B------:R-:W-:Y:S01]  /*39b0*/  FSEL R168, R195.reuse, -INF , P0 ;  /* 0xff800000c3a87808 */ /* 0x040fe20000000000 */
[----:B------:R-:W-:Y:S01]  /*39c0*/  FFMA.FTZ R195, -R195, R195, 1 ;  /* 0x3f800000c3c37423 */ /* 0x000fe200000101c3 */
[-C--:B-1----:R-:W-:Y:S01]  /*39d0*/  HMMA.16816.F32.BF16 R4, R172, R176.reuse, R4 ;  /* 0x000000b0ac04723c */ /* 0x082fe20000041804 */
[----:B------:R-:W1:Y:S04]  /*39e0*/  LDS R169, [R189+0x20280] ;  /* 0x02028000bda97984 */ /* 0x000e680000000800 */
[--C-:B------:R-:W-:Y:S01]  /*39f0*/  FFMA.FTZ R168, R168, c[0x0][0x29c], -R252.reuse ;  /* 0x0000a700a8a87a23 */ /* 0x100fe200000108fc */
[C---:B------:R-:W-:Y:S01]  /*3a00*/  FSEL R171, R224.reuse, -INF , P2 ;  /* 0xff800000e0ab7808 */ /* 0x040fe20001000000 */
[----:B------:R-:W-:Y:S01]  /*3a10*/  FFMA.FTZ R224, -R224, R224, 1 ;  /* 0x3f800000e0e07423 */ /* 0x000fe200000101e0 */
[----:B----4-:R-:W-:Y:S03]  /*3a20*/  MOV R205, R184 ;  /* 0x000000b800cd7202 */ /* 0x010fe60000000f00 */
[----:B------:R-:W-:Y:S01]  /*3a30*/  MUFU.EX2 R168, R168 ;  /* 0x000000a800a87308 */ /* 0x000fe20000000800 */
[----:B------:R-:W-:Y:S02]  /*3a40*/  FSEL R184, R205, -INF , P1 ;  /* 0xff800000cdb87808 */ /* 0x000fe40000800000 */
[----:B------:R-:W-:Y:S01]  /*3a50*/  FSEL R170, R206, -INF , P1 ;  /* 0xff800000ceaa7808 */ /* 0x000fe20000800000 */
[C---:B------:R-:W-:Y:S07]  /*3a60*/  HMMA.16816.F32.BF16 R8, R180.reuse, R176, R8 ;  /* 0x000000b0b408723c */ /* 0x040fee0000041808 */
[C---:B------:R-:W-:Y:S01]  /*3a70*/  FSEL R176, R223.reuse, -INF , P3 ;  /* 0xff800000dfb07808 */ /* 0x040fe20001800000 */
[-C--:B------:R-:W-:Y:S04]  /*3a80*/  HMMA.16816.F32.BF16 R12, R180, R178.reuse, R12 ;  /* 0x000000b2b40c723c */ /* 0x080fe8000004180c */
[----:B------:R-:W-:Y:S01]  /*3a90*/  FFMA.FTZ R223, -R223, R223, 1 ;  /* 0x3f800000dfdf7423 */ /* 0x000fe200000101df */
[C---:B------:R-:W-:Y:S01]  /*3aa0*/  FSEL R177, R220.reuse, -INF , P4 ;  /* 0xff800000dcb17808 */ /* 0x040fe20002000000 */
[----:B------:R-:W-:Y:S02]  /*3ab0*/  FFMA.FTZ R220, -R220, R220, 1 ;  /* 0x3f800000dcdc7423 */ /* 0x000fe400000101dc */
[C---:B------:R-:W-:Y:S04]  /*3ac0*/  HMMA.16816.F32.BF16 R16, R172.reuse, R178, R16 ;  /* 0x000000b2ac10723c */ /* 0x040fe80000041810 */
[--C-:B-1----:R-:W-:Y:S02]  /*3ad0*/  FADD.FTZ R4, R4, -R169.reuse ;  /* 0x800000a904047221 */ /* 0x102fe40000010000 */
[--C-:B------:R-:W-:Y:S01]  /*3ae0*/  FADD.FTZ R5, R5, -R169.reuse ;  /* 0x800000a905057221 */ /* 0x100fe20000010000 */
[----:B------:R-:W-:Y:S01]  /*3af0*/  FSEL R179, R193, -INF , P0 ;  /* 0xff800000c1b37808 */ /* 0x000fe20000000000 */
[-C--:B------:R-:W-:Y:S04]  /*3b00*/  HMMA.16816.F32.BF16 R20, R172, R164.reuse, R20 ;  /* 0x000000a4ac14723c */ /* 0x080fe80000041814 */
[----:B------:R-:W-:Y:S01]  /*3b10*/  FSEL R178, R219, -INF , P5 ;  /* 0xff800000dbb27808 */ /* 0x000fe20002800000 */
[----:B------:R-:W-:Y:S02]  /*3b20*/  FFMA.FTZ R193, -R193, R193, 1 ;  /* 0x3f800000c1c17423 */ /* 0x000fe400000101c1 */
[----:B------:R-:W-:Y:S01]  /*3b30*/  FFMA.FTZ R219, -R219, R219, 1 ;  /* 0x3f800000dbdb7423 */ /* 0x000fe200000101db */
[C---:B------:R-:W-:Y:S07]  /*3b40*/  HMMA.16816.F32.BF16 R24, R180.reuse, R164, R24 ;  /* 0x000000a4b418723c */ /* 0x040fee0000041818 */
[C---:B------:R-:W-:Y:S01]  /*3b50*/  FSEL R165, R197.reuse, -INF , P0 ;  /* 0xff800000c5a57808 */ /* 0x040fe20000000000 */
[-C--:B------:R-:W-:Y:S04]  /*3b60*/  HMMA.16816.F32.BF16 R28, R180, R166.reuse, R28 ;  /* 0x000000a6b41c723c */ /* 0x080fe8000004181c */
[----:B------:R-:W-:Y:S01]  /*3b70*/  FFMA.FTZ R197, -R197, R197, 1 ;  /* 0x3f800000c5c57423 */ /* 0x000fe200000101c5 */
[C---:B------:R-:W-:Y:S01]  /*3b80*/  FSEL R164, R201.reuse, -INF , P0 ;  /* 0xff800000c9a47808 */ /* 0x040fe20000000000 */
[----:B------:R-:W-:Y:S01]  /*3b90*/  FFMA.FTZ R201, -R201, R201, 1 ;  /* 0x3f800000c9c97423 */ /* 0x000fe200000101c9 */
[----:B------:R-:W-:Y:S01]  /*3ba0*/  ISETP.GT.AND P0, PT, R238, 0x61, PT ;  /* 0x00000061ee00780c */ /* 0x000fe20003f04270 */
[----:B------:R-:W-:Y:S04]  /*3bb0*/  HMMA.16816.F32.BF16 R32, R172, R166, R32 ;  /* 0x000000a6ac20723c */ /* 0x000fe80000041820 */
[--C-:B------:R-:W-:Y:S01]  /*3bc0*/  FADD.FTZ R17, R17, -R169.reuse ;  /* 0x800000a911117221 */ /* 0x100fe20000010000 */
[----:B------:R-:W-:Y:S01]  /*3bd0*/  FSEL R180, R192, -INF , P6 ;  /* 0xff800000c0b47808 */ /* 0x000fe20003000000 */
[--C-:B------:R-:W-:Y:S01]  /*3be0*/  FADD.FTZ R16, R16, -R169.reuse ;  /* 0x800000a910107221 */ /* 0x100fe20000010000 */
[----:B------:R-:W-:Y:S01]  /*3bf0*/  FSEL R166, R194, -INF , P6 ;  /* 0xff800000c2a67808 */ /* 0x000fe20003000000 */
[--C-:B------:R-:W-:Y:S01]  /*3c00*/  FADD.FTZ R20, R20, -R169.reuse ;  /* 0x800000a914147221 */ /* 0x100fe20000010000 */
[----:B--2---:R-:W-:Y:S03]  /*3c10*/  FSEL R181, R207, -INF , P0 ;  /* 0xff800000cfb57808 */ /* 0x004fe60000000000 */
[----:B------:R-:W-:Y:S01]  /*3c20*/  FADD.FTZ R21, R21, -R169 ;  /* 0x800000a915157221 */ /* 0x000fe20000010000 */
[----:B------:R-:W-:Y:S01]  /*3c30*/  FSEL R182, R100, -INF , P0 ;  /* 0xff80000064b67808 */ /* 0x000fe20000000000 */
[--C-:B------:R-:W-:Y:S01]  /*3c40*/  FFMA.FTZ R166, R166, c[0x0][0x29c], -R252.reuse ;  /* 0x0000a700a6a67a23 */ /* 0x100fe200000108fc */
[----:B------:R-:W-:Y:S01]  /*3c50*/  FSEL R173, R222, -INF , P4 ;  /* 0xff800000dead7808 */ /* 0x000fe20002000000 */
[----:B------:R-:W-:Y:S01]  /*3c60*/  FFMA.FTZ R194, -R194, R194, 1 ;  /* 0x3f800000c2c27423 */ /* 0x000fe200000101c2 */
[----:B------:R-:W-:Y:S01]  /*3c70*/  FSEL R167, R244, -INF , P2 ;  /* 0xff800000f4a77808 */ /* 0x000fe20001000000 */
[----:B------:R-:W-:Y:S01]  /*3c80*/  FFMA.FTZ R175, -R192, R192, 1 ;  /* 0x3f800000c0af7423 */ /* 0x000fe200000101c0 */
[----:B------:R-:W-:Y:S01]  /*3c90*/  FSEL R174, R221, -INF , P5 ;  /* 0xff800000ddae7808 */ /* 0x000fe20002800000 */
[----:B------:R-:W-:Y:S01]  /*3ca0*/  MUFU.EX2 R166, R166 ;  /* 0x000000a600a67308 */ /* 0x000fe20000000800 */
[----:B------:R-:W-:Y:S01]  /*3cb0*/  FSEL R172, R241, -INF , P3 ;  /* 0xff800000f1ac7808 */ /* 0x000fe20001800000 */
[----:B------:R-:W-:Y:S01]  /*3cc0*/  FFMA.FTZ R186, R165, c[0x0][0x29c], -R251 ;  /* 0x0000a700a5ba7a23 */ /* 0x000fe200000108fb */
[----:B------:R-:W-:Y:S01]  /*3cd0*/  FSEL R192, R250, -INF , P0 ;  /* 0xff800000fac07808 */ /* 0x000fe20000000000 */
[--C-:B------:R-:W-:Y:S02]  /*3ce0*/  FADD.FTZ R32, R32, -R169.reuse ;  /* 0x800000a920207221 */ /* 0x100fe40000010000 */
[----:B------:R-:W-:Y:S02]  /*3cf0*/  FADD.FTZ R33, R33, -R169 ;  /* 0x800000a921217221 */ /* 0x000fe40000010000 */
[--C-:B------:R-:W-:Y:S02]  /*3d00*/  FFMA.FTZ R173, R173, c[0x0][0x29c], -R252.reuse ;  /* 0x0000a700adad7a23 */ /* 0x100fe400000108fc */
[--C-:B------:R-:W-:Y:S01]  /*3d10*/  FFMA.FTZ R167, R167, c[0x0][0x29c], -R252.reuse ;  /* 0x0000a700a7a77a23 */ /* 0x100fe200000108fc */
[----:B------:R-:W-:Y:S01]  /*3d20*/  MUFU.EX2 R186, R186 ;  /* 0x000000ba00ba7308 */ /* 0x000fe20000000800 */
[--C-:B------:R-:W-:Y:S02]  /*3d30*/  FFMA.FTZ R174, R174, c[0x0][0x29c], -R252.reuse ;  /* 0x0000a700aeae7a23 */ /* 0x100fe400000108fc */
[--C-:B------:R-:W-:Y:S02]  /*3d40*/  FFMA.FTZ R172, R172, c[0x0][0x29c], -R252.reuse ;  /* 0x0000a700acac7a23 */ /* 0x100fe400000108fc */
[----:B------:R-:W-:Y:S01]  /*3d50*/  FFMA.FTZ R165, R204, c[0x0][0x29c], -R251 ;  /* 0x0000a700cca57a23 */ /* 0x000fe200000108fb */
[----:B------:R-:W-:Y:S01]  /*3d60*/  FSEL R204, R200, -INF , P6 ;  /* 0xff800000c8cc7808 */ /* 0x000fe20003000000 */
[--C-:B------:R-:W-:Y:S01]  /*3d70*/  FFMA.FTZ R164, R164, c[0x0][0x29c], -R191.reuse ;  /* 0x0000a700a4a47a23 */ /* 0x100fe200000108bf */
[----:B------:R-:W-:Y:S01]  /*3d80*/  LOP3.LUT P6, RZ, R227, 0x20, RZ, 0xc0, !PT ;  /* 0x00000020e3ff7812 */ /* 0x000fe200078cc0ff */
[----:B------:R-:W-:Y:S01]  /*3d90*/  FFMA.FTZ R207, -R207, R207, 1 ;  /* 0x3f800000cfcf7423 */ /* 0x000fe200000101cf */
[----:B------:R-:W-:Y:S01]  /*3da0*/  MUFU.EX2 R173, R173 ;  /* 0x000000ad00ad7308 */ /* 0x000fe20000000800 */
[----:B------:R-:W-:Y:S02]  /*3db0*/  FFMA.FTZ R204, R204, c[0x0][0x29c], -R191 ;  /* 0x0000a700cccc7a23 */ /* 0x000fe400000108bf */
[----:B------:R-:W-:Y:S02]  /*3dc0*/  FFMA.FTZ R222, -R222, R222, 1 ;  /* 0x3f800000dede7423 */ /* 0x000fe400000101de */
[----:B------:R-:W-:Y:S02]  /*3dd0*/  FFMA.FTZ R221, -R221, R221, 1 ;  /* 0x3f800000dddd7423 */ /* 0x000fe400000101dd */
[----:B------:R-:W-:Y:S02]  /*3de0*/  FFMA.FTZ R200, -R200, R200, 1 ;  /* 0x3f800000c8c87423 */ /* 0x000fe400000101c8 */
[----:B------:R-:W-:Y:S01]  /*3df0*/  FFMA.FTZ R244, -R244, R244, 1 ;  /* 0x3f800000f4f47423 */ /* 0x000fe200000101f4 */
[----:B------:R-:W-:Y:S01]  /*3e00*/  MUFU.EX2 R174, R174 ;  /* 0x000000ae00ae7308 */ /* 0x000fe20000000800 */
[----:B------:R-:W-:Y:S02]  /*3e10*/  FFMA.FTZ R241, -R241, R241, 1 ;  /* 0x3f800000f1f17423 */ /* 0x000fe400000101f1 */
[----:B------:R-:W-:Y:S07]  /*3e20*/  FFMA.FTZ R250, -R250, R250, 1 ;  /* 0x3f800000fafa7423 */ /* 0x000fee00000101fa */
[----:B------:R-:W-:Y:S10]  /*3e30*/  MUFU.EX2 R164, R164 ;  /* 0x000000a400a47308 */ /* 0x000ff40000000800 */
[----:B------:R-:W-:Y:S01]  /*3e40*/  MUFU.EX2 R204, R204 ;  /* 0x000000cc00cc7308 */ /* 0x000fe20000000800 */
[--C-:B---3--:R-:W-:Y:S02]  /*3e50*/  FFMA.FTZ R177, R177, c[0x0][0x29c], -R185.reuse ;  /* 0x0000a700b1b17a23 */ /* 0x108fe400000108b9 */
[--C-:B------:R-:W-:Y:S02]  /*3e60*/  FFMA.FTZ R170, R170, c[0x0][0x29c], -R185.reuse ;  /* 0x0000a700aaaa7a23 */ /* 0x100fe400000108b9 */
[--C-:B------:R-:W-:Y:S05]  /*3e70*/  FFMA.FTZ R180, R180, c[0x0][0x29c], -R185.reuse ;  /* 0x0000a700b4b47a23 */ /* 0x100fea00000108b9 */
[----:B------:R-:W1:Y:S01]  /*3e80*/  MUFU.EX2 R177, R177 ;  /* 0x000000b100b17308 */ /* 0x000e620000000800 */
[--C-:B------:R-:W-:Y:S02]  /*3e90*/  FFMA.FTZ R179, R179, c[0x0][0x29c], -R185.reuse ;  /* 0x0000a700b3b37a23 */ /* 0x100fe400000108b9 */
[--C-:B------:R-:W-:Y:S02]  /*3ea0*/  FFMA.FTZ R178, R178, c[0x0][0x29c], -R185.reuse ;  /* 0x0000a700b2b27a23 */ /* 0x100fe400000108b9 */
[--C-:B------:R-:W-:Y:S02]  /*3eb0*/  FFMA.FTZ R176, R176, c[0x0][0x29c], -R185.reuse ;  /* 0x0000a700b0b07a23 */ /* 0x100fe400000108b9 */
[--C-:B------:R-:W-:Y:S02]  /*3ec0*/  FFMA.FTZ R181, R181, c[0x0][0x29c], -R185.reuse ;  /* 0x0000a700b5b57a23 */ /* 0x100fe400000108b9 */
[----:B------:R-:W-:Y:S01]  /*3ed0*/  FFMA.FTZ R171, R171, c[0x0][0x29c], -R185 ;  /* 0x0000a700abab7a23 */ /* 0x000fe200000108b9 */
[----:B------:R-:W2:Y:S01]  /*3ee0*/  MUFU.EX2 R170, R170 ;  /* 0x000000aa00aa7308 */ /* 0x000ea20000000800 */
[C---:B------:R-:W-:Y:S01]  /*3ef0*/  FSEL R185, R202.reuse, -INF , P5 ;  /* 0xff800000cab97808 */ /* 0x040fe20002800000 */
[----:B------:R-:W-:Y:S04]  /*3f00*/  FFMA.FTZ R202, -R202, R202, 1 ;  /* 0x3f800000caca7423 */ /* 0x000fe800000101ca */
[----:B------:R-:W-:Y:S04]  /*3f10*/  FFMA.FTZ R185, R185, c[0x0][0x29c], -R251 ;  /* 0x0000a700b9b97a23 */ /* 0x000fe800000108fb */
[----:B------:R-:W3:Y:S01]  /*3f20*/  MUFU.EX2 R180, R180 ;  /* 0x000000b400b47308 */ /* 0x000ee20000000800 */
[----:B-1----:R-:W-:Y:S04]  /*3f30*/  FMUL.FTZ R17, R177, R17 ;  /* 0x00000011b1117220 */ /* 0x002fe80000410000 */
[----:B------:R-:W-:Y:S01]  /*3f40*/  FMUL.FTZ R17, R17, R220 ;  /* 0x000000dc11117220 */ /* 0x000fe20000410000 */
[----:B------:R-:W-:Y:S04]  /*3f50*/  MOV R220, R206 ;  /* 0x000000ce00dc7202 */ /* 0x000fe80000000f00 */
[----:B------:R-:W1:Y:S01]  /*3f60*/  MUFU.EX2 R179, R179 ;  /* 0x000000b300b37308 */ /* 0x000e620000000800 */
[C---:B------:R-:W-:Y:S01]  /*3f70*/  FSEL R206, R248.reuse, -INF , P2 ;  /* 0xff800000f8ce7808 */ /* 0x040fe20001000000 */
[----:B------:R-:W-:Y:S02]  /*3f80*/  FFMA.FTZ R248, -R248, R248, 1 ;  /* 0x3f800000f8f87423 */ /* 0x000fe400000101f8 */
[----:B--2---:R-:W-:Y:S02]  /*3f90*/  FMUL.FTZ R32, R170, R32 ;  /* 0x00000020aa207220 */ /* 0x004fe40000410000 */
[----:B------:R-:W-:Y:S01]  /*3fa0*/  FFMA.FTZ R169, -R220, R220, 1 ;  /* 0x3f800000dca97423 */ /* 0x000fe200000101dc */
[----:B------:R-:W-:Y:S01]  /*3fb0*/  SHF.L.U32 R220, R217, 0x1, RZ ;  /* 0x00000001d9dc7819 */ /* 0x000fe200000006ff */
[----:B------:R-:W-:Y:S02]  /*3fc0*/  FFMA.FTZ R206, R206, c[0x0][0x29c], -R191 ;  /* 0x0000a700cece7a23 */ /* 0x000fe400000108bf */
[----:B------:R-:W-:Y:S01]  /*3fd0*/  FMUL.FTZ R169, R32, R169 ;  /* 0x000000a920a97220 */ /* 0x000fe20000410000 */
[----:B------:R-:W-:Y:S01]  /*3fe0*/  MUFU.EX2 R185, R185 ;  /* 0x000000b900b97308 */ /* 0x000fe20000000800 */
[----:B------:R-:W2:Y:S01]  /*3ff0*/  LDS R32, [R189+0x202a0] ;  /* 0x0202a000bd207984 */ /* 0x000ea20000000800 */
[----:B---3--:R-:W-:Y:S02]  /*4000*/  FMUL.FTZ R183, R180, R4 ;  /* 0x00000004b4b77220 */ /* 0x008fe40000410000 */
[--C-:B------:R-:W-:Y:S01]  /*4010*/  FFMA.FTZ R4, R184, c[0x0][0x29c], -R252.reuse ;  /* 0x0000a700b8047a23 */ /* 0x100fe200000108fc */
[----:B------:R-:W-:Y:S01]  /*4020*/  FSEL R184, R198, -INF , P4 ;  /* 0xff800000c6b87808 */ /* 0x000fe20002000000 */
[----:B------:R-:W-:Y:S01]  /*4030*/  FMUL.FTZ R175, R183, R175 ;  /* 0x000000afb7af7220 */ /* 0x000fe20000410000 */
[----:B------:R-:W-:Y:S01]  /*4040*/  FSEL R183, R245, -INF , P3 ;  /* 0xff800000f5b77808 */ /* 0x000fe20001800000 */
[----:B------:R-:W-:Y:S01]  /*4050*/  FFMA.FTZ R252, R182, c[0x0][0x29c], -R252 ;  /* 0x0000a700b6fc7a23 */ /* 0x000fe200000108fc */
[----:B------:R-:W-:Y:S01]  /*4060*/  FSEL R182, R246, -INF , P2 ;  /* 0xff800000f6b67808 */ /* 0x000fe20001000000 */
[--C-:B------:R-:W-:Y:S01]  /*4070*/  FFMA.FTZ R184, R184, c[0x0][0x29c], -R251.reuse ;  /* 0x0000a700b8b87a23 */ /* 0x100fe200000108fb */
[----:B------:R-:W3:Y:S01]  /*4080*/  MUFU.EX2 R178, R178 ;  /* 0x000000b200b27308 */ /* 0x000ee20000000800 */
[C---:B-1----:R-:W-:Y:S01]  /*4090*/  FMUL.FTZ R5, R179.reuse, R5 ;  /* 0x00000005b3057220 */ /* 0x042fe20000410000 */
[----:B------:R-:W-:Y:S01]  /*40a0*/  F2FP.BF16.PACK_AB R179, R179, R180 ;  /* 0x000000b4b3b3723e */ /* 0x000fe200000010ff */
[--C-:B------:R-:W-:Y:S02]  /*40b0*/  FFMA.FTZ R182, R182, c[0x0][0x29c], -R251.reuse ;  /* 0x0000a700b6b67a23 */ /* 0x100fe400000108fb */
[----:B------:R-:W-:Y:S01]  /*40c0*/  FMUL.FTZ R5, R5, R193 ;  /* 0x000000c105057220 */ /* 0x000fe20000410000 */
[----:B------:R-:W-:Y:S01]  /*40d0*/  FSEL R193, R203, -INF , P4 ;  /* 0xff800000cbc17808 */ /* 0x000fe20002000000 */
[--C-:B------:R-:W-:Y:S02]  /*40e0*/  FFMA.FTZ R183, R183, c[0x0][0x29c], -R251.reuse ;  /* 0x0000a700b7b77a23 */ /* 0x100fe400000108fb */
[----:B------:R-:W-:Y:S01]  /*40f0*/  FFMA.FTZ R251, R192, c[0x0][0x29c], -R251 ;  /* 0x0000a700c0fb7a23 */ /* 0x000fe200000108fb */
[----:B------:R-:W-:Y:S01]  /*4100*/  FSEL R192, R199, -INF , P5 ;  /* 0xff800000c7c07808 */ /* 0x000fe20002800000 */
[----:B------:R-:W-:Y:S01]  /*4110*/  MUFU.EX2 R184, R184 ;  /* 0x000000b800b87308 */ /* 0x000fe20000000800 */
[--C-:B------:R-:W-:Y:S01]  /*4120*/  FFMA.FTZ R193, R193, c[0x0][0x29c], -R191.reuse ;  /* 0x0000a700c1c17a23 */ /* 0x100fe200000108bf */
[----:B------:R-:W-:Y:S01]  /*4130*/  F2FP.BF16.PACK_AB R5, R5, R175 ;  /* 0x000000af0505723e */ /* 0x000fe200000010ff */
[----:B------:R-:W-:Y:S02]  /*4140*/  FFMA.FTZ R198, -R198, R198, 1 ;  /* 0x3f800000c6c67423 */ /* 0x000fe400000101c6 */
[--C-:B------:R-:W-:Y:S02]  /*4150*/  FFMA.FTZ R192, R192, c[0x0][0x29c], -R191.reuse ;  /* 0x0000a700c0c07a23 */ /* 0x100fe400000108bf */
[----:B------:R-:W-:Y:S02]  /*4160*/  FFMA.FTZ R199, -R199, R199, 1 ;  /* 0x3f800000c7c77423 */ /* 0x000fe400000101c7 */
[----:B------:R-:W-:Y:S01]  /*4170*/  FFMA.FTZ R203, -R203, R203, 1 ;  /* 0x3f800000cbcb7423 */ /* 0x000fe200000101cb */
[----:B------:R-:W1:Y:S01]  /*4180*/  MUFU.EX2 R181, R181 ;  /* 0x000000b500b57308 */ /* 0x000e620000000800 */
[----:B------:R-:W-:Y:S01]  /*4190*/  FFMA.FTZ R246, -R246, R246, 1 ;  /* 0x3f800000f6f67423 */ /* 0x000fe200000101f6 */
[----:B---3--:R-:W-:Y:S01]  /*41a0*/  F2FP.BF16.PACK_AB R177, R177, R178 ;  /* 0x000000b2b1b1723e */ /* 0x008fe200000010ff */
[----:B------:R-:W-:Y:S02]  /*41b0*/  FMUL.FTZ R16, R178, R16 ;  /* 0x00000010b2107220 */ /* 0x000fe40000410000 */
[----:B------:R-:W-:Y:S02]  /*41c0*/  FFMA.FTZ R245, -R245, R245, 1 ;  /* 0x3f800000f5f57423 */ /* 0x000fe400000101f5 */
[--C-:B--2---:R-:W-:Y:S03]  /*41d0*/  FADD.FTZ R6, R6, -R32.reuse ;  /* 0x8000002006067221 */ /* 0x104fe60000010000 */
[----:B------:R-:W-:Y:S01]  /*41e0*/  MUFU.EX2 R192, R192 ;  /* 0x000000c000c07308 */ /* 0x000fe20000000800 */
[--C-:B------:R-:W-:Y:S02]  /*41f0*/  FADD.FTZ R18, R18, -R32.reuse ;  /* 0x8000002012127221 */ /* 0x100fe40000010000 */
[----:B------:R-:W-:Y:S01]  /*4200*/  FMUL.FTZ R6, R166, R6 ;  /* 0x00000006a6067220 */ /* 0x000fe20000410000 */
[----:B------:R-:W-:Y:S01]  /*4210*/  F2FP.BF16.PACK_AB R166, R168, R166 ;  /* 0x000000a6a8a6723e */ /* 0x000fe200000010ff */
[----:B------:R-:W-:Y:S01]  /*4220*/  FMUL.FTZ R18, R174, R18 ;  /* 0x00000012ae127220 */ /* 0x000fe20000410000 */
[----:B------:R-:W-:Y:S01]  /*4230*/  F2FP.BF16.PACK_AB R174, R173, R174 ;  /* 0x000000aeadae723e */ /* 0x000fe200000010ff */
[----:B------:R-:W-:Y:S02]  /*4240*/  FMUL.FTZ R194, R6, R194 ;  /* 0x000000c206c27220 */ /* 0x000fe40000410000 */
[----:B------:R-:W2:Y:S01]  /*4250*/  LDS R6, [R189+0x20300] ;  /* 0x02030000bd067984 */ /* 0x000ea20000000800 */
[----:B------:R-:W-:Y:S01]  /*4260*/  MUFU.EX2 R193, R193 ;  /* 0x000000c100c17308 */ /* 0x000fe20000000800 */
[--C-:B------:R-:W-:Y:S02]  /*4270*/  FADD.FTZ R7, R7, -R32.reuse ;  /* 0x8000002007077221 */ /* 0x100fe40000010000 */
[----:B------:R-:W3:Y:S01]  /*4280*/  LDS R189, [R189+0x20320] ;  /* 0x02032000bdbd7984 */ /* 0x000ee20000000800 */
[C---:B-1----:R-:W-:Y:S01]  /*4290*/  FMUL.FTZ R33, R181.reuse, R33 ;  /* 0x00000021b5217220 */ /* 0x042fe20000410000 */
[----:B------:R-:W-:Y:S01]  /*42a0*/  F2FP.BF16.PACK_AB R170, R181, R170 ;  /* 0x000000aab5aa723e */ /* 0x000fe200000010ff */
[----:B------:R-:W-:Y:S02]  /*42b0*/  FMUL.FTZ R7, R168, R7 ;  /* 0x00000007a8077220 */ /* 0x000fe40000410000 */
[----:B------:R-:W-:Y:S01]  /*42c0*/  FMUL.FTZ R16, R16, R219 ;  /* 0x000000db10107220 */ /* 0x000fe20000410000 */
[----:B------:R-:W-:Y:S01]  /*42d0*/  MOV R219, R205 ;  /* 0x000000cd00db7202 */ /* 0x000fe20000000f00 */
[----:B------:R-:W1:Y:S01]  /*42e0*/  MUFU.EX2 R176, R176 ;  /* 0x000000b000b07308 */ /* 0x000e620000000800 */
[----:B------:R-:W-:Y:S01]  /*42f0*/  FSEL R205, R247, -INF , P3 ;  /* 0xff800000f7cd7808 */ /* 0x000fe20001800000 */
[--C-:B------:R-:W-:Y:S01]  /*4300*/  FADD.FTZ R22, R22, -R32.reuse ;  /* 0x8000002016167221 */ /* 0x100fe20000010000 */
[----:B------:R-:W-:Y:S01]  /*4310*/  F2FP.BF16.PACK_AB R16, R17, R16 ;  /* 0x000000101110723e */ /* 0x000fe200000010ff */
[----:B------:R-:W-:Y:S01]  /*4320*/  FMUL.FTZ R33, R33, R207 ;  /* 0x000000cf21217220 */ /* 0x000fe20000410000 */
[----:B------:R-:W-:Y:S01]  /*4330*/  FSEL R207, R188, -INF , P1 ;  /* 0xff800000bccf7808 */ /* 0x000fe20000800000 */
[----:B------:R-:W-:Y:S01]  /*4340*/  FMUL.FTZ R7, R7, R195 ;  /* 0x000000c307077220 */ /* 0x000fe20000410000 */
[----:B------:R-:W-:Y:S01]  /*4350*/  FSEL R195, R190, -INF , P0 ;  /* 0xff800000bec37808 */ /* 0x000fe20000000000 */
[--C-:B------:R-:W-:Y:S01]  /*4360*/  FADD.FTZ R34, R34, -R32.reuse ;  /* 0x8000002022227221 */ /* 0x100fe20000010000 */
[----:B------:R-:W-:Y:S01]  /*4370*/  F2FP.BF16.PACK_AB R33, R33, R169 ;  /* 0x000000a92121723e */ /* 0x000fe200000010ff */
[----:B------:R-:W-:Y:S01]  /*4380*/  MUFU.EX2 R167, R167 ;  /* 0x000000a700a77308 */ /* 0x000fe20000000800 */
[--C-:B------:R-:W-:Y:S01]  /*4390*/  FFMA.FTZ R205, R205, c[0x0][0x29c], -R191.reuse ;  /* 0x0000a700cdcd7a23 */ /* 0x100fe200000108bf */
[----:B------:R-:W-:Y:S01]  /*43a0*/  F2FP.BF16.PACK_AB R7, R7, R194 ;  /* 0x000000c20707723e */ /* 0x000fe200000010ff */
[--C-:B------:R-:W-:Y:S01]  /*43b0*/  FFMA.FTZ R207, R207, c[0x0][0x29c], -R191.reuse ;  /* 0x0000a700cfcf7a23 */ /* 0x100fe200000108bf */
[----:B------:R-:W-:Y:S01]  /*43c0*/  PLOP3.LUT P0, PT, PT, PT, UP0, 0x80, 0x0 ;  /* 0x000000000000781c */ /* 0x000fe20003f0f008 */
[----:B------:R-:W-:Y:S02]  /*43d0*/  FFMA.FTZ R191, R195, c[0x0][0x29c], -R191 ;  /* 0x0000a700c3bf7a23 */ /* 0x000fe400000108bf */
[--C-:B------:R-:W-:Y:S02]  /*43e0*/  FADD.FTZ R19, R19, -R32.reuse ;  /* 0x8000002013137221 */ /* 0x100fe40000010000 */
[----:B------:R-:W-:Y:S01]  /*43f0*/  FMUL.FTZ R18, R18, R221 ;  /* 0x000000dd12127220 */ /* 0x000fe20000410000 */
[----:B------:R-:W4:Y:S01]  /*4400*/  MUFU.EX2 R171, R171 ;  /* 0x000000ab00ab7308 */ /* 0x000f220000000800 */
[----:B------:R-:W-:Y:S01]  /*4410*/  FMUL.FTZ R19, R173, R19 ;  /* 0x00000013ad137220 */ /* 0x000fe20000410000 */
[----:B------:R-:W-:Y:S01]  /*4420*/  SHF.L.U32 R221, R214, 0x1, RZ ;  /* 0x00000001d6dd7819 */ /* 0x000fe200000006ff */
[----:B------:R-:W-:Y:S02]  /*4430*/  FADD.FTZ R23, R23, -R32 ;  /* 0x8000002017177221 */ /* 0x000fe40000010000 */
[----:B------:R-:W-:Y:S01]  /*4440*/  FMUL.FTZ R19, R19, R222 ;  /* 0x000000de13137220 */ /* 0x000fe20000410000 */
[----:B------:R-:W-:Y:S01]  /*4450*/  SHF.L.U32 R222, R218, 0x1, RZ ;  /* 0x00000001dade7819 */ /* 0x000fe200000006ff */
[----:B-1----:R-:W-:Y:S02]  /*4460*/  FMUL.FTZ R20, R176, R20 ;  /* 0x00000014b0147220 */ /* 0x002fe40000410000 */
[--C-:B--2---:R-:W-:Y:S01]  /*4470*/  FADD.FTZ R9, R9, -R6.reuse ;  /* 0x8000000609097221 */ /* 0x104fe20000010000 */
[----:B------:R-:W1:Y:S01]  /*4480*/  MUFU.EX2 R172, R172 ;  /* 0x000000ac00ac7308 */ /* 0x000e620000000800 */
[--C-:B------:R-:W-:Y:S01]  /*4490*/  FADD.FTZ R8, R8, -R6.reuse ;  /* 0x8000000608087221 */ /* 0x100fe20000010000 */
[----:B------:R-:W-:Y:S01]  /*44a0*/  F2FP.BF16.PACK_AB R18, R19, R18 ;  /* 0x000000121312723e */ /* 0x000fe200000010ff */
[C---:B------:R-:W-:Y:S01]  /*44b0*/  FMUL.FTZ R9, R186.reuse, R9 ;  /* 0x00000009ba097220 */ /* 0x040fe20000410000 */
[----:B------:R-:W-:Y:S01]  /*44c0*/  F2FP.BF16.PACK_AB R186, R186, R187 ;  /* 0x000000bbbaba723e */ /* 0x000fe200000010ff */
[----:B------:R-:W-:Y:S02]  /*44d0*/  FMUL.FTZ R8, R187, R8 ;  /* 0x00000008bb087220 */ /* 0x000fe40000410000 */
[--C-:B------:R-:W-:Y:S02]  /*44e0*/  FADD.FTZ R12, R12, -R6.reuse ;  /* 0x800000060c0c7221 */ /* 0x100fe40000010000 */
[--C-:B------:R-:W-:Y:S01]  /*44f0*/  FADD.FTZ R13, R13, -R6.reuse ;  /* 0x800000060d0d7221 */ /* 0x100fe20000010000 */
[----:B------:R-:W2:Y:S01]  /*4500*/  MUFU.EX2 R4, R4 ;  /* 0x0000000400047308 */ /* 0x000ea20000000800 */
[--C-:B------:R-:W-:Y:S02]  /*4510*/  FADD.FTZ R24, R24, -R6.reuse ;  /* 0x8000000618187221 */ /* 0x100fe40000010000 */
[--C-:B------:R-:W-:Y:S02]  /*4520*/  FADD.FTZ R25, R25, -R6.reuse ;  /* 0x8000000619197221 */ /* 0x100fe40000010000 */
[--C-:B------:R-:W-:Y:S02]  /*4530*/  FADD.FTZ R28, R28, -R6.reuse ;  /* 0x800000061c1c7221 */ /* 0x100fe40000010000 */
[----:B------:R-:W-:Y:S01]  /*4540*/  FADD.FTZ R29, R29, -R6 ;  /* 0x800000061d1d7221 */ /* 0x000fe20000010000 */
[----:B------:R-:W-:Y:S01]  /*4550*/  SHF.L.U32 R6, R225, 0x1, RZ ;  /* 0x00000001e1067819 */ /* 0x000fe200000006ff */
[----:B------:R-:W-:Y:S01]  /*4560*/  FMUL.FTZ R13, R184, R13 ;  /* 0x0000000db80d7220 */ /* 0x000fe20000410000 */
[----:B------:R-:W3:Y:S01]  /*4570*/  MUFU.EX2 R252, R252 ;  /* 0x000000fc00fc7308 */ /* 0x000ee20000000800 */
[----:B------:R-:W-:Y:S02]  /*4580*/  FMUL.FTZ R9, R9, R197 ;  /* 0x000000c509097220 */ /* 0x000fe40000410000 */
[----:B------:R-:W-:Y:S01]  /*4590*/  FMUL.FTZ R8, R8, R196 ;  /* 0x000000c408087220 */ /* 0x000fe20000410000 */
[----:B------:R-:W-:Y:S01]  /*45a0*/  STS [R6+0x20480], R179 ;  /* 0x020480b306007388 */ /* 0x000fe20000000800 */
[----:B------:R-:W-:Y:S01]  /*45b0*/  FMUL.FTZ R12, R185, R12 ;  /* 0x0000000cb90c7220 */ /* 0x000fe20000410000 */
[----:B------:R-:W-:Y:S01]  /*45c0*/  F2FP.BF16.PACK_AB R185, R184, R185 ;  /* 0x000000b9b8b9723e */ /* 0x000fe200000010ff */
[----:B------:R-:W-:Y:S01]  /*45d0*/  FMUL.FTZ R13, R13, R198 ;  /* 0x000000c60d0d7220 */ /* 0x000fe20000410000 */
[----:B------:R-:W-:Y:S01]  /*45e0*/  STS [R6+0x20880], R166 ;  /* 0x020880a606007388 */ /* 0x000fe20000000800 */
[----:B------:R-:W-:Y:S01]  /*45f0*/  FMUL.FTZ R12, R12, R202 ;  /* 0x000000ca0c0c7220 */ /* 0x000fe20000410000 */
[----:B------:R-:W-:Y:S01]  /*4600*/  F2FP.BF16.PACK_AB R8, R9, R8 ;  /* 0x000000080908723e */ /* 0x000fe200000010ff */
[----:B----4-:R-:W-:Y:S01]  /*4610*/  FMUL.FTZ R21, R171, R21 ;  /* 0x00000015ab157220 */ /* 0x010fe20000410000 */
[----:B------:R-:W-:Y:S01]  /*4620*/  F2FP.BF16.PACK_AB R9, R164, R204 ;  /* 0x000000cca409723e */ /* 0x000fe200000010ff */
[----:B------:R-:W-:Y:S01]  /*4630*/  STS [R237], R177 ;  /* 0x000000b1ed007388 */ /* 0x000fe20000000800 */
[----:B------:R-:W-:Y:S01]  /*4640*/  F2FP.BF16.PACK_AB R12, R13, R12 ;  /* 0x0000000c0d0c723e */ /* 0x000fe200000010ff */
[----:B-1----:R-:W-:Y:S01]  /*4650*/  FMUL.FTZ R22, R172, R22 ;  /* 0x00000016ac167220 */ /* 0x002fe20000410000 */
[----:B------:R-:W-:Y:S01]  /*4660*/  F2FP.BF16.PACK_AB R13, R193, R192 ;  /* 0x000000c0c10d723e */ /* 0x000fe200000010ff */
[----:B------:R-:W-:Y:S01]  /*4670*/  STS [R237+0x400], R174 ;  /* 0x000400aeed007388 */ /* 0x000fe20000000800 */
[----:B------:R-:W-:Y:S01]  /*4680*/  F2FP.BF16.PACK_AB R171, R171, R176 ;  /* 0x000000b0abab723e */ /* 0x000fe200000010ff */
[----:B--2---:R-:W-:Y:S01]  /*4690*/  FMUL.FTZ R34, R4, R34 ;  /* 0x0000002204227220 */ /* 0x004fe20000410000 */
[----:B------:R-:W-:Y:S01]  /*46a0*/  F2FP.BF16.PACK_AB R172, R167, R172 ;  /* 0x000000aca7ac723e */ /* 0x000fe200000010ff */
[----:B------:R-:W-:Y:S01]  /*46b0*/  STS [R6+0x21480], R186 ;  /* 0x021480ba06007388 */ /* 0x000fe20000000800 */
[----:B------:R-:W-:Y:S01]  /*46c0*/  MUFU.EX2 R182, R182 ;  /* 0x000000b600b67308 */ /* 0x000fe20000000800 */
[--C-:B---3--:R-:W-:Y:S01]  /*46d0*/  FADD.FTZ R10, R10, -R189.reuse ;  /* 0x800000bd0a0a7221 */ /* 0x108fe20000010000 */
[----:B------:R-:W-:Y:S01]  /*46e0*/  F2FP.BF16.PACK_AB R4, R252, R4 ;  /* 0x00000004fc04723e */ /* 0x000fe200000010ff */
[----:B------:R1:W-:Y:S01]  /*46f0*/  STS [R6+0x21880], R9 ;  /* 0x0218800906007388 */ /* 0x0003e20000000800 */
[--C-:B------:R-:W-:Y:S02]  /*4700*/  FADD.FTZ R11, R11, -R189.reuse ;  /* 0x800000bd0b0b7221 */ /* 0x100fe40000010000 */
[--C-:B------:R-:W-:Y:S01]  /*4710*/  FADD.FTZ R14, R14, -R189.reuse ;  /* 0x800000bd0e0e7221 */ /* 0x100fe20000010000 */
[----:B------:R-:W-:Y:S01]  /*4720*/  STS [R237+0x1000], R185 ;  /* 0x001000b9ed007388 */ /* 0x000fe20000000800 */
[----:B------:R-:W-:Y:S02]  /*4730*/  FMUL.FTZ R11, R164, R11 ;  /* 0x0000000ba40b7220 */ /* 0x000fe40000410000 */
[----:B------:R-:W2:Y:S01]  /*4740*/  MUFU.EX2 R183, R183 ;  /* 0x000000b700b77308 */ /* 0x000ea20000000800 */
[----:B------:R-:W-:Y:S01]  /*4750*/  STS [R237+0x1400], R13 ;  /* 0x0014000ded007388 */ /* 0x000fe20000000800 */
[--C-:B------:R-:W-:Y:S02]  /*4760*/  FADD.FTZ R15, R15, -R189.reuse ;  /* 0x800000bd0f0f7221 */ /* 0x100fe40000010000 */
[----:B------:R-:W-:Y:S01]  /*4770*/  FMUL.FTZ R10, R204, R10 ;  /* 0x0000000acc0a7220 */ /* 0x000fe20000410000 */
[----:B------:R-:W-:Y:S01]  /*4780*/  STS [R6+0x22480], R171 ;  /* 0x022480ab06007388 */ /* 0x000fe20000000800 */
[----:B------:R-:W-:Y:S02]  /*4790*/  FMUL.FTZ R14, R192, R14 ;  /* 0x0000000ec00e7220 */ /* 0x000fe40000410000 */
[----:B------:R-:W-:Y:S01]  /*47a0*/  FMUL.FTZ R15, R193, R15 ;  /* 0x0000000fc10f7220 */ /* 0x000fe20000410000 */
[----:B------:R-:W-:Y:S01]  /*47b0*/  STS [R6+0x22880], R172 ;  /* 0x022880ac06007388 */ /* 0x000fe20000000800 */
[----:B------:R-:W-:Y:S01]  /*47c0*/  MUFU.EX2 R205, R205 ;  /* 0x000000cd00cd7308 */ /* 0x000fe20000000800 */
[----:B------:R-:W-:Y:S02]  /*47d0*/  FMUL.FTZ R10, R10, R200 ;  /* 0x000000c80a0a7220 */ /* 0x000fe40000410000 */
[----:B------:R3:W-:Y:S01]  /*47e0*/  STS [R237+0x2400], R4 ;  /* 0x00240004ed007388 */ /* 0x0007e20000000800 */
[----:B------:R-:W-:Y:S02]  /*47f0*/  FMUL.FTZ R11, R11, R201 ;  /* 0x000000c90b0b7220 */ /* 0x000fe40000410000 */
[----:B------:R-:W-:Y:S01]  /*4800*/  FMUL.FTZ R23, R167, R23 ;  /* 0x00000017a7177220 */ /* 0x000fe20000410000 */
[----:B------:R-:W-:Y:S01]  /*4810*/  STS [R237+0x2000], R170 ;  /* 0x002000aaed007388 */ /* 0x000fe20000000800 */
[----:B------:R-:W-:Y:S01]  /*4820*/  FADD.FTZ R35, R35, -R32 ;  /* 0x8000002023237221 */ /* 0x000fe20000010000 */
[----:B------:R-:W-:Y:S01]  /*4830*/  F2FP.BF16.PACK_AB R10, R11, R10 ;  /* 0x0000000a0b0a723e */ /* 0x000fe200000010ff */
        /* <DEDUP_REMOVED lines=9> */
[----:B------:R-:W-:Y:S01]  /*48d0*/  STS [R6+0x23480], R183 ;  /* 0x023480b706007388 */ /* 0x000fe20000000800 */
[----:B------:R-:W-:Y:S01]  /*48e0*/  FMUL.FTZ R35, R252, R35 ;  /* 0x00000023fc237220 */ /* 0x000fe20000410000 */
[----:B------:R-:W-:Y:S01]  /*48f0*/  IADD3 R224, R222, R221, RZ ;  /* 0x000000dddee07210 */ /* 0x000fe20007ffe0ff */
[----:B------:R-:W-:Y:S02]  /*4900*/  FFMA.FTZ R19, -R100, R100, 1 ;  /* 0x3f80000064137423 */ /* 0x000fe40000010164 */
[--C-:B------:R-:W-:Y:S01]  /*4910*/  FADD.FTZ R26, R26, -R189.reuse ;  /* 0x800000bd1a1a7221 */ /* 0x100fe20000010000 */
[----:B------:R2:W5:Y:S01]  /*4920*/  LDL.LU R100, [R1+0xc] ;  /* 0x00000c0001647983 */ /* 0x0005620000300800 */
[--C-:B------:R-:W-:Y:S02]  /*4930*/  FADD.FTZ R27, R27, -R189.reuse ;  /* 0x800000bd1b1b7221 */ /* 0x100fe40000010000 */
[----:B------:R-:W4:Y:S01]  /*4940*/  MUFU.EX2 R165, R165 ;  /* 0x000000a500a57308 */ /* 0x000f220000000800 */
[----:B------:R-:W-:Y:S02]  /*4950*/  FMUL.FTZ R20, R20, R223 ;  /* 0x000000df14147220 */ /* 0x000fe40000410000 */
[----:B------:R-:W-:Y:S01]  /*4960*/  FMUL.FTZ R22, R22, R241 ;  /* 0x000000f116167220 */ /* 0x000fe20000410000 */
[----:B-1----:R-:W-:Y:S01]  /*4970*/  F2FP.BF16.PACK_AB R9, R206, R205 ;  /* 0x000000cdce09723e */ /* 0x002fe200000010ff */
[----:B------:R-:W-:Y:S01]  /*4980*/  FFMA.FTZ R17, -R219, R219, 1 ;  /* 0x3f800000db117423 */ /* 0x000fe200000101db */
[----:B------:R-:W-:Y:S01]  /*4990*/  F2FP.BF16.PACK_AB R20, R21, R20 ;  /* 0x000000141514723e */ /* 0x000fe200000010ff */
[----:B------:R-:W-:Y:S01]  /*49a0*/  FMUL.FTZ R19, R35, R19 ;  /* 0x0000001323137220 */ /* 0x000fe20000410000 */
[----:B------:R-:W-:Y:S01]  /*49b0*/  F2FP.BF16.PACK_AB R22, R23, R22 ;  /* 0x000000161716723e */ /* 0x000fe200000010ff */
[----:B------:R-:W-:Y:S01]  /*49c0*/  STS [R6+0x23880], R9 ;  /* 0x0238800906007388 */ /* 0x000fe20000000800 */
[----:B------:R-:W1:Y:S01]  /*49d0*/  MUFU.EX2 R251, R251 ;  /* 0x000000fb00fb7308 */ /* 0x000e620000000800 */
[----:B------:R-:W-:Y:S02]  /*49e0*/  FMUL.FTZ R17, R34, R17 ;  /* 0x0000001122117220 */ /* 0x000fe40000410000 */
[----:B------:R-:W-:Y:S02]  /*49f0*/  FMUL.FTZ R25, R182, R25 ;  /* 0x00000019b6197220 */ /* 0x000fe40000410000 */
[--C-:B------:R-:W-:Y:S01]  /*4a00*/  FADD.FTZ R30, R30, -R189.reuse ;  /* 0x800000bd1e1e7221 */ /* 0x100fe20000010000 */
[----:B------:R-:W-:Y:S01]  /*4a10*/  F2FP.BF16.PACK_AB R17, R19, R17 ;  /* 0x000000111311723e */ /* 0x000fe200000010ff */
[----:B------:R-:W-:Y:S02]  /*4a20*/  FADD.FTZ R31, R31, -R189 ;  /* 0x800000bd1f1f7221 */ /* 0x000fe40000010000 */
[----:B------:R-:W-:Y:S01]  /*4a30*/  FMUL.FTZ R27, R206, R27 ;  /* 0x0000001bce1b7220 */ /* 0x000fe20000410000 */
[----:B------:R-:W3:Y:S01]  /*4a40*/  MUFU.EX2 R207, R207 ;  /* 0x000000cf00cf7308 */ /* 0x000ee20000000800 */
[----:B------:R-:W-:Y:S02]  /*4a50*/  FMUL.FTZ R26, R205, R26 ;  /* 0x0000001acd1a7220 */ /* 0x000fe40000410000 */
[----:B------:R-:W-:Y:S02]  /*4a60*/  FFMA.FTZ R247, -R247, R247, 1 ;  /* 0x3f800000f7f77423 */ /* 0x000fe400000101f7 */
[----:B----4-:R-:W-:Y:S02]  /*4a70*/  FMUL.FTZ R28, R165, R28 ;  /* 0x0000001ca51c7220 */ /* 0x010fe40000410000 */
[----:B------:R-:W-:Y:S02]  /*4a80*/  FMUL.FTZ R25, R25, R246 ;  /* 0x000000f619197220 */ /* 0x000fe40000410000 */
[----:B------:R-:W-:Y:S02]  /*4a90*/  FMUL.FTZ R31, R191, R31 ;  /* 0x0000001fbf1f7220 */ /* 0x000fe40000410000 */
[----:B------:R-:W-:Y:S02]  /*4aa0*/  FFMA.FTZ R188, -R188, R188, 1 ;  /* 0x3f800000bcbc7423 */ /* 0x000fe400000101bc */
[----:B------:R-:W-:Y:S01]  /*4ab0*/  FFMA.FTZ R190, -R190, R190, 1 ;  /* 0x3f800000bebe7423 */ /* 0x000fe200000101be */
[----:B-1----:R-:W-:Y:S01]  /*4ac0*/  F2FP.BF16.PACK_AB R165, R251, R165 ;  /* 0x000000a5fba5723e */ /* 0x002fe200000010ff */
[----:B------:R-:W-:Y:S02]  /*4ad0*/  FMUL.FTZ R27, R27, R248 ;  /* 0x000000f81b1b7220 */ /* 0x000fe40000410000 */
[----:B------:R-:W-:Y:S02]  /*4ae0*/  FMUL.FTZ R29, R251, R29 ;  /* 0x0000001dfb1d7220 */ /* 0x000fe40000410000 */
[----:B------:R-:W-:Y:S01]  /*4af0*/  STS [R237+0x3000], R165 ;  /* 0x003000a5ed007388 */ /* 0x000fe20000000800 */
[----:B------:R-:W-:Y:S02]  /*4b00*/  FMUL.FTZ R24, R24, R245 ;  /* 0x000000f518187220 */ /* 0x000fe40000410000 */
[----:B------:R-:W-:Y:S01]  /*4b10*/  FMUL.FTZ R26, R26, R247 ;  /* 0x000000f71a1a7220 */ /* 0x000fe20000410000 */
[----:B---3--:R-:W-:Y:S01]  /*4b20*/  F2FP.BF16.PACK_AB R4, R191, R207 ;  /* 0x000000cfbf04723e */ /* 0x008fe200000010ff */
[----:B------:R-:W-:Y:S01]  /*4b30*/  FMUL.FTZ R30, R207, R30 ;  /* 0x0000001ecf1e7220 */ /* 0x000fe20000410000 */
[----:B------:R-:W-:Y:S01]  /*4b40*/  F2FP.BF16.PACK_AB R24, R25, R24 ;  /* 0x000000181918723e */ /* 0x000fe200000010ff */
[----:B------:R-:W-:Y:S01]  /*4b50*/  FMUL.FTZ R29, R29, R250 ;  /* 0x000000fa1d1d7220 */ /* 0x000fe20000410000 */
[----:B------:R-:W-:Y:S01]  /*4b60*/  F2FP.BF16.PACK_AB R26, R27, R26 ;  /* 0x0000001a1b1a723e */ /* 0x000fe200000010ff */
[----:B------:R1:W-:Y:S01]  /*4b70*/  STS [R237+0x3400], R4 ;  /* 0x00340004ed007388 */ /* 0x0003e20000000800 */
[----:B------:R-:W-:Y:S02]  /*4b80*/  FMUL.FTZ R30, R30, R188 ;  /* 0x000000bc1e1e7220 */ /* 0x000fe40000410000 */
[----:B------:R-:W-:Y:S01]  /*4b90*/  FMUL.FTZ R31, R31, R190 ;  /* 0x000000be1f1f7220 */ /* 0x000fe20000410000 */
[----:B------:R-:W-:Y:S01]  /*4ba0*/  BAR.SYNC.DEFER_BLOCKING 0x0 ;  /* 0x0000000000007b1d */ /* 0x000fe20000010000 */
[----:B------:R-:W-:Y:S03]  /*4bb0*/  FMUL.FTZ R28, R28, R249 ;  /* 0x000000f91c1c7220 */ /* 0x000fe60000410000 */
[----:B------:R-:W-:Y:S02]  /*4bc0*/  F2FP.BF16.PACK_AB R30, R31, R30 ;  /* 0x0000001e1f1e723e */ /* 0x000fe400000010ff */
[----:B------:R-:W-:Y:S02]  /*4bd0*/  F2FP.BF16.PACK_AB R28, R29, R28 ;  /* 0x0000001c1d1c723e */ /* 0x000fe400000010ff */
[----:B-1----:R-:W-:Y:S01]  /*4be0*/  MOV R4, UR4 ;  /* 0x0000000400047c02 */ /* 0x002fe20008000f00 */
[----:B------:R-:W-:Y:S03]  /*4bf0*/  STS [R6+0x24480], R5 ;  /* 0x0244800506007388 */ /* 0x000fe60000000800 */
[----:B------:R-:W-:Y:S01]  /*4c00*/  LEA R4, R4, R217, 0xd ;  /* 0x000000d904047211 */ /* 0x000fe200078e68ff */
[----:B------:R-:W-:Y:S03]  /*4c10*/  STS [R6+0x24880], R7 ;  /* 0x0248800706007388 */ /* 0x000fe60000000800 */
[----:B------:R-:W-:Y:S01]  /*4c20*/  SHF.L.U32 R219, R4, 0x1, RZ ;  /* 0x0000000104db7819 */ /* 0x000fe200000006ff */
        /* <DEDUP_REMOVED lines=16> */
[----:B------:R-:W3:Y:S08]  /*4d30*/  LDSM.16.MT88.4 R12, [R0+0x20480] ;  /* 0x02048000000c783b */ /* 0x000ef00000004200 */
[----:B------:R-:W4:Y:S08]  /*4d40*/  LDSM.16.MT88.4 R16, [R215+0x22480] ;  /* 0x02248000d710783b */ /* 0x000f300000004200 */
[----:B------:R-:W2:Y:S08]  /*4d50*/  LDSM.16.MT88.4 R20, [R0+0x22480] ;  /* 0x022480000014783b */ /* 0x000eb00000004200 */
[----:B------:R-:W2:Y:S01]  /*4d60*/  LDSM.16.MT88.4 R24, [R219+0x1a080] ;  /* 0x01a08000db18783b */ /* 0x000ea20000004200 */
[-C--:B-1----:R-:W-:Y:S07]  /*4d70*/  HMMA.16816.F32.BF16 R36, R4, R8.reuse, R36 ;  /* 0x000000080424723c */ /* 0x082fee0000041824 */
[----:B------:R-:W-:Y:S01]  /*4d80*/  LDSM.16.MT88.4 R28, [R215+0x20c80] ;  /* 0x020c8000d71c783b */ /* 0x000fe20000004200 */
[-C--:B---3--:R-:W-:Y:S07]  /*4d90*/  HMMA.16816.F32.BF16 R40, R12, R8.reuse, R40 ;  /* 0x000000080c28723c */ /* 0x088fee0000041828 */
[----:B------:R-:W1:Y:S01]  /*4da0*/  LDSM.16.MT88.4 R32, [R219+0x18880] ;  /* 0x01888000db20783b */ /* 0x000e620000004200 */
[-C--:B----4-:R-:W-:Y:S07]  /*4db0*/  HMMA.16816.F32.BF16 R44, R16, R8.reuse, R44 ;  /* 0x00000008102c723c */ /* 0x090fee000004182c */
[----:B------:R-:W3:Y:S01]  /*4dc0*/  LDSM.16.MT88.4 R164, [R0+0x20c80] ;  /* 0x020c800000a4783b */ /* 0x000ee20000004200 */
[C---:B--2---:R-:W-:Y:S07]  /*4dd0*/  HMMA.16816.F32.BF16 R48, R20.reuse, R8, R48 ;  /* 0x000000081430723c */ /* 0x044fee0000041830 */
[----:B------:R-:W2:Y:S01]  /*4de0*/  LDSM.16.MT88.4 R168, [R215+0x22c80] ;  /* 0x022c8000d7a8783b */ /* 0x000ea20000004200 */
[-C--:B------:R-:W-:Y:S07]  /*4df0*/  HMMA.16816.F32.BF16 R52, R20, R10.reuse, R52 ;  /* 0x0000000a1434723c */ /* 0x080fee0000041834 */
[----:B------:R-:W4:Y:S01]  /*4e00*/  LDSM.16.MT88.4 R172, [R0+0x22c80] ;  /* 0x022c800000ac783b */ /* 0x000f220000004200 */
[-C--:B------:R-:W-:Y:S07]  /*4e10*/  HMMA.16816.F32.BF16 R56, R16, R10.reuse, R56 ;  /* 0x0000000a1038723c */ /* 0x080fee0000041838 */
[----:B------:R-:W1:Y:S01]  /*4e20*/  LDSM.16.MT88.4 R176, [R219+0x1a880] ;  /* 0x01a88000dbb0783b */ /* 0x000e620000004200 */
[-C--:B------:R-:W-:Y:S07]  /*4e30*/  HMMA.16816.F32.BF16 R60, R12, R10.reuse, R60 ;  /* 0x0000000a0c3c723c */ /* 0x080fee000004183c */
[----:B------:R-:W-:Y:S01]  /*4e40*/  LDSM.16.MT88.4 R180, [R219+0x19880] ;  /* 0x01988000dbb4783b */ /* 0x000fe20000004200 */
[C---:B------:R-:W-:Y:S07]  /*4e50*/  HMMA.16816.F32.BF16 R64, R4.reuse, R10, R64 ;  /* 0x0000000a0440723c */ /* 0x040fee0000041840 */
[----:B------:R-:W-:Y:S01]  /*4e60*/  LDSM.16.MT88.4 R8, [R219+0x19080] ;  /* 0x01908000db08783b */ /* 0x000fe20000004200 */
[-C--:B------:R-:W-:Y:S07]  /*4e70*/  HMMA.16816.F32.BF16 R68, R4, R24.reuse, R68 ;  /* 0x000000180444723c */ /* 0x080fee0000041844 */
[----:B------:R-:W-:Y:S01]  /*4e80*/  LDSM.16.MT88.4 R184, [R0+0x21c80] ;  /* 0x021c800000b8783b */ /* 0x000fe20000004200 */
[-C--:B------:R-:W-:Y:S07]  /*4e90*/  HMMA.16816.F32.BF16 R72, R12, R24.reuse, R72 ;  /* 0x000000180c48723c */ /* 0x080fee0000041848 */
        /* <DEDUP_REMOVED lines=14> */
[-C--:B---3--:R-:W-:Y:S08]  /*4f80*/  HMMA.16816.F32.BF16 R40, R164, R32.reuse, R40 ;  /* 0x00000020a428723c */ /* 0x088ff00000041828 */
[-C--:B--2---:R-:W-:Y:S08]  /*4f90*/  HMMA.16816.F32.BF16 R44, R168, R32.reuse, R44 ;  /* 0x00000020a82c723c */ /* 0x084ff0000004182c */
[C---:B----4-:R-:W-:Y:S08]  /*4fa0*/  HMMA.16816.F32.BF16 R48, R172.reuse, R32, R48 ;  /* 0x00000020ac30723c */ /* 0x050ff00000041830 */
[-C--:B------:R-:W-:Y:S08]  /*4fb0*/  HMMA.16816.F32.BF16 R52, R172, R34.reuse, R52 ;  /* 0x00000022ac34723c */ /* 0x080ff00000041834 */
[-C--:B------:R-:W-:Y:S08]  /*4fc0*/  HMMA.16816.F32.BF16 R56, R168, R34.reuse, R56 ;  /* 0x00000022a838723c */ /* 0x080ff00000041838 */
[-C--:B------:R-:W-:Y:S08]  /*4fd0*/  HMMA.16816.F32.BF16 R60, R164, R34.reuse, R60 ;  /* 0x00000022a43c723c */ /* 0x080ff0000004183c */
[C---:B------:R-:W-:Y:S01]  /*4fe0*/  HMMA.16816.F32.BF16 R64, R28.reuse, R34, R64 ;  /* 0x000000221c40723c */ /* 0x040fe20000041840 */
[----:B------:R-:W2:Y:S07]  /*4ff0*/  LDSM.16.MT88.4 R32, [R215+0x21c80] ;  /* 0x021c8000d720783b */ /* 0x000eae0000004200 */
[-C--:B------:R-:W-:Y:S08]  /*5000*/  HMMA.16816.F32.BF16 R68, R28, R176.reuse, R68 ;  /* 0x000000b01c44723c */ /* 0x080ff00000041844 */
[-C--:B------:R-:W-:Y:S08]  /*5010*/  HMMA.16816.F32.BF16 R72, R164, R176.reuse, R72 ;  /* 0x000000b0a448723c */ /* 0x080ff00000041848 */
[-C--:B------:R-:W-:Y:S08]  /*5020*/  HMMA.16816.F32.BF16 R76, R168, R176.reuse, R76 ;  /* 0x000000b0a84c723c */ /* 0x080ff0000004184c */
[C---:B------:R-:W-:Y:S08]  /*5030*/  HMMA.16816.F32.BF16 R80, R172.reuse, R176, R80 ;  /* 0x000000b0ac50723c */ /* 0x040ff00000041850 */
[-C--:B------:R-:W-:Y:S08]  /*5040*/  HMMA.16816.F32.BF16 R84, R172, R178.reuse, R84 ;  /* 0x000000b2ac54723c */ /* 0x080ff00000041854 */
[-C--:B------:R-:W-:Y:S08]  /*5050*/  HMMA.16816.F32.BF16 R88, R168, R178.reuse, R88 ;  /* 0x000000b2a858723c */ /* 0x080ff00000041858 */
[-C--:B------:R-:W-:Y:S08]  /*5060*/  HMMA.16816.F32.BF16 R92, R164, R178.reuse, R92 ;  /* 0x000000b2a45c723c */ /* 0x080ff0000004185c */
[----:B------:R-:W-:Y:S08]  /*5070*/  HMMA.16816.F32.BF16 R96, R28, R178, R96 ;  /* 0x000000b21c60723c */ /* 0x000ff00000041860 */
[-C--:B------:R-:W-:Y:S08]  /*5080*/  HMMA.16816.F32.BF16 R36, R4, R8.reuse, R36 ;  /* 0x000000080424723c */ /* 0x080ff00000041824 */
[-C--:B------:R-:W-:Y:S08]  /*5090*/  HMMA.16816.F32.BF16 R40, R12, R8.reuse, R40 ;  /* 0x000000080c28723c */ /* 0x080ff00000041828 */
[-C--:B------:R-:W-:Y:S08]  /*50a0*/  HMMA.16816.F32.BF16 R44, R16, R8.reuse, R44 ;  /* 0x00000008102c723c */ /* 0x080ff0000004182c */
[C---:B------:R-:W-:Y:S08]  /*50b0*/  HMMA.16816.F32.BF16 R48, R20.reuse, R8, R48 ;  /* 0x000000081430723c */ /* 0x040ff00000041830 */
[-C--:B------:R-:W-:Y:S08]  /*50c0*/  HMMA.16816.F32.BF16 R52, R20, R10.reuse, R52 ;  /* 0x0000000a1434723c */ /* 0x080ff00000041834 */
[-C--:B------:R-:W-:Y:S08]  /*50d0*/  HMMA.16816.F32.BF16 R56, R16, R10.reuse, R56 ;  /* 0x0000000a1038723c */ /* 0x080ff00000041838 */
[-C--:B------:R-:W-:Y:S08]  /*50e0*/  HMMA.16816.F32.BF16 R60, R12, R10.reuse, R60 ;  /* 0x0000000a0c3c723c */ /* 0x080ff0000004183c */
[C---:B------:R-:W-:Y:S01]  /*50f0*/  HMMA.16816.F32.BF16 R64, R4.reuse, R10, R64 ;  /* 0x0000000a0440723c */ /* 0x040fe20000041840 */
[----:B------:R-:W3:Y:S07]  /*5100*/  LDSM.16.MT88.4 R8, [R219+0x1b880] ;  /* 0x01b88000db08783b */ /* 0x000eee0000004200 */
[-C--:B-1----:R-:W-:Y:S01]  /*5110*/  HMMA.16816.F32.BF16 R68, R4, R24.reuse, R68 ;  /* 0x000000180444723c */ /* 0x082fe20000041844 */
[----:B------:R-:W-:Y:S07]  /*5120*/  BAR.SYNC.DEFER_BLOCKING 0x0 ;  /* 0x0000000000007b1d */ /* 0x000fee0000010000 */
[-C--:B------:R-:W-:Y:S08]  /*5130*/  HMMA.16816.F32.BF16 R72, R12, R24.reuse, R72 ;  /* 0x000000180c48723c */ /* 0x080ff00000041848 */
[-C--:B------:R-:W-:Y:S08]  /*5140*/  HMMA.16816.F32.BF16 R76, R16, R24.reuse, R76 ;  /* 0x00000018104c723c */ /* 0x080ff0000004184c */
[C---:B------:R-:W-:Y:S08]  /*5150*/  HMMA.16816.F32.BF16 R80, R20.reuse, R24, R80 ;  /* 0x000000181450723c */ /* 0x040ff00000041850 */
[-C--:B------:R-:W-:Y:S08]  /*5160*/  HMMA.16816.F32.BF16 R84, R20, R26.reuse, R84 ;  /* 0x0000001a1454723c */ /* 0x080ff00000041854 */
[-C--:B------:R-:W-:Y:S08]  /*5170*/  HMMA.16816.F32.BF16 R88, R16, R26.reuse, R88 ;  /* 0x0000001a1058723c */ /* 0x080ff00000041858 */
[-C--:B------:R-:W-:Y:S08]  /*5180*/  HMMA.16816.F32.BF16 R92, R12, R26.reuse, R92 ;  /* 0x0000001a0c5c723c */ /* 0x080ff0000004185c */
[----:B------:R-:W-:Y:S01]  /*5190*/  HMMA.16816.F32.BF16 R96, R4, R26, R96 ;  /* 0x0000001a0460723c */ /* 0x000fe20000041860 */
[----:B------:R1:W4:Y:S07]  /*51a0*/  LDSM.16.M88.4 R164, [R222+0x24480] ;  /* 0x02448000dea4783b */ /* 0x00032e0000000200 */
[-C--:B--2---:R-:W-:Y:S01]  /*51b0*/  HMMA.16816.F32.BF16 R36, R32, R180.reuse, R36 ;  /* 0x000000b42024723c */ /* 0x084fe20000041824 */
[----:B------:R1:W2:Y:S07]  /*51c0*/  LDSM.16.M88.4 R28, [R222+0x25480] ;  /* 0x02548000de1c783b */ /* 0x0002ae0000000200 */
[-C--:B------:R-:W-:Y:S01]  /*51d0*/  HMMA.16816.F32.BF16 R40, R184, R180.reuse, R40 ;  /* 0x000000b4b828723c */ /* 0x080fe20000041828 */
[----:B------:R1:W1:Y:S07]  /*51e0*/  LDSM.16.MT88.4 R16, [R220+0x80] ;  /* 0x00008000dc10783b */ /* 0x00026e0000004200 */
[-C--:B------:R-:W-:Y:S01]  /*51f0*/  HMMA.16816.F32.BF16 R44, R188, R180.reuse, R44 ;  /* 0x000000b4bc2c723c */ /* 0x080fe2000004182c */
[----:B------:R1:W1:Y:S07]  /*5200*/  LDSM.16.MT88.4 R168, [R220+0x4080] ;  /* 0x00408000dca8783b */ /* 0x00026e0000004200 */
[C---:B------:R-:W-:Y:S01]  /*5210*/  HMMA.16816.F32.BF16 R48, R192.reuse, R180, R48 ;  /* 0x000000b4c030723c */ /* 0x040fe20000041830 */
[----:B------:R1:W1:Y:S07]  /*5220*/  LDSM.16.M88.4 R172, [R224+0x24480] ;  /* 0x02448000e0ac783b */ /* 0x00026e0000000200 */
[-C--:B------:R-:W-:Y:S01]  /*5230*/  HMMA.16816.F32.BF16 R52, R192, R182.reuse, R52 ;  /* 0x000000b6c034723c */ /* 0x080fe20000041834 */
[----:B------:R1:W1:Y:S07]  /*5240*/  LDSM.16.M88.4 R196, [R224+0x25480] ;  /* 0x02548000e0c4783b */ /* 0x00026e0000000200 */
[-C--:B------:R-:W-:Y:S01]  /*5250*/  HMMA.16816.F32.BF16 R56, R188, R182.reuse, R56 ;  /* 0x000000b6bc38723c */ /* 0x080fe20000041838 */
[----:B------:R1:W1:Y:S07]  /*5260*/  LDSM.16.MT88.4 R176, [R220+0x880] ;  /* 0x00088000dcb0783b */ /* 0x00026e0000004200 */
[-C--:B------:R-:W-:Y:S01]  /*5270*/  HMMA.16816.F32.BF16 R60, R184, R182.reuse, R60 ;  /* 0x000000b6b83c723c */ /* 0x080fe2000004183c */
[----:B------:R1:W1:Y:S07]  /*5280*/  LDSM.16.MT88.4 R200, [R220+0x4880] ;  /* 0x00488000dcc8783b */ /* 0x00026e0000004200 */
[C---:B------:R-:W-:Y:S08]  /*5290*/  HMMA.16816.F32.BF16 R64, R32.reuse, R182, R64 ;  /* 0x000000b62040723c */ /* 0x040ff00000041840 */
[-C--:B---3--:R-:W-:Y:S08]  /*52a0*/  HMMA.16816.F32.BF16 R68, R32, R8.reuse, R68 ;  /* 0x000000082044723c */ /* 0x088ff00000041844 */
[-C--:B------:R-:W-:Y:S08]  /*52b0*/  HMMA.16816.F32.BF16 R72, R184, R8.reuse, R72 ;  /* 0x00000008b848723c */ /* 0x080ff00000041848 */
[-C--:B------:R-:W-:Y:S08]  /*52c0*/  HMMA.16816.F32.BF16 R76, R188, R8.reuse, R76 ;  /* 0x00000008bc4c723c */ /* 0x080ff0000004184c */
[C---:B------:R-:W-:Y:S08]  /*52d0*/  HMMA.16816.F32.BF16 R80, R192.reuse, R8, R80 ;  /* 0x00000008c050723c */ /* 0x040ff00000041850 */
[-C--:B------:R-:W-:Y:S08]  /*52e0*/  HMMA.16816.F32.BF16 R84, R192, R10.reuse, R84 ;  /* 0x0000000ac054723c */ /* 0x080ff00000041854 */
[-C--:B------:R-:W-:Y:S08]  /*52f0*/  HMMA.16816.F32.BF16 R88, R188, R10.reuse, R88 ;  /* 0x0000000abc58723c */ /* 0x080ff00000041858 */
[-C--:B------:R-:W-:Y:S08]  /*5300*/  HMMA.16816.F32.BF16 R92, R184, R10.reuse, R92 ;  /* 0x0000000ab85c723c */ /* 0x080ff0000004185c */
[----:B------:R-:W-:Y:S01]  /*5310*/  HMMA.16816.F32.BF16 R96, R32, R10, R96 ;  /* 0x0000000a2060723c */ /* 0x000fe20000041860 */
[----:B------:R-:W-:-:S07]  /*5320*/  @P0 BRA `(.L_x_1023) ;  /* 0x0000034000000947 */ /* 0x000fce0003800000 */
[C---:B-12-4-:R-:W-:Y:S01]  /*5330*/  LOP3.LUT P4, RZ, R227.reuse, 0x4, RZ, 0xc0, !PT ;  /* 0x00000004e3ff7812 */ /* 0x056fe2000788c0ff */
[----:B------:R-:W1:Y:S01]  /*5340*/  S2R R4, SR_CTAID.Y ;  /* 0x0000000000047919 */ /* 0x000e620000002600 */
[----:B------:R-:W-:Y:S01]  /*5350*/  LOP3.LUT P5, RZ, R227, 0x2, RZ, 0xc0, !PT ;  /* 0x00000002e3ff7812 */ /* 0x000fe200078ac0ff */
[----:B------:R-:W-:Y:S01]  /*5360*/  USHF.R.S32.HI UR25, URZ, 0x1f, UR24 ;  /* 0x0000001f3f197899 */ /* 0x000fe20008011418 */
[----:B------:R-:W-:Y:S01]  /*5370*/  IMAD.MOV.U32 R8, RZ, RZ, c[0x0][0x208] ;  /* 0x00008200ff087624 */ /* 0x000fe200078e00ff */
[----:B------:R-:W-:Y:S02]  /*5380*/  ULDC.64 UR6, c[0x0][0x208] ;  /* 0x0000820000067ab9 */ /* 0x000fe40000000a00 */
[----:B------:R-:W-:Y:S01]  /*5390*/  UIMAD UR25, UR25, UR6, URZ ;  /* 0x00000006191972a4 */ /* 0x000fe2000f8e023f */
[----:B------:R-:W-:Y:S01]  /*53a0*/  IMAD.SHL.U32 R9, R8, 0x40, RZ ;  /* 0x0000004008097824 */ /* 0x000fe200078e00ff */
[----:B------:R-:W-:Y:S02]  /*53b0*/  UIMAD.WIDE.U32 UR26, UR24, UR6, URZ ;  /* 0x00000006181a72a5 */ /* 0x000fe4000f8e003f */
[----:B------:R-:W-:Y:S02]  /*53c0*/  UIMAD UR25, UR24, UR7, UR25 ;  /* 0x00000007181972a4 */ /* 0x000fe4000f8e0219 */
[----:B------:R-:W-:Y:S02]  /*53d0*/  USHF.L.U32 UR24, UR24, 0x6, URZ ;  /* 0x0000000618187899 */ /* 0x000fe4000800063f */
[----:B------:R-:W-:Y:S01]  /*53e0*/  IMAD.U32 R14, RZ, RZ, UR26 ;  /* 0x0000001aff0e7e24 */ /* 0x000fe2000f8e00ff */
[----:B------:R-:W-:Y:S01]  /*53f0*/  UIADD3 UR25, UR27, UR25, URZ ;  /* 0x000000191b197290 */ /* 0x000fe2000fffe03f */
[----:B------:R-:W-:Y:S03]  /*5400*/  IMAD.U32 R15, RZ, RZ, UR27 ;  /* 0x0000001bff0f7e24 */ /* 0x000fe6000f8e00ff */
[----:B------:R-:W-:Y:S02]  /*5410*/  LEA R12, P1, R14, R230, 0x7 ;  /* 0x000000e60e0c7211 */ /* 0x000fe400078238ff */
[----:B-1----:R-:W-:Y:S01]  /*5420*/  SHF.R.S32.HI R5, RZ, 0x1f, R4 ;  /* 0x0000001fff057819 */ /* 0x002fe20000011404 */
[----:B------:R-:W-:Y:S04]  /*5430*/  IMAD.WIDE.U32 R6, R4, c[0x0][0x288], R242 ;  /* 0x0000a20004067a25 */ /* 0x000fe800078e00f2 */
[----:B------:R-:W-:Y:S01]  /*5440*/  IMAD R5, R5, c[0x0][0x288], RZ ;  /* 0x0000a20005057a24 */ /* 0x000fe200078e02ff */
[----:B------:R-:W-:Y:S03]  /*5450*/  IADD3 R6, P0, R6, UR8, RZ ;  /* 0x0000000806067c10 */ /* 0x000fe6000ff1e0ff */
[----:B------:R-:W-:Y:S02]  /*5460*/  IMAD R5, R4, c[0x0][0x28c], R5 ;  /* 0x0000a30004057a24 */ /* 0x000fe400078e0205 */
[----:B------:R-:W-:Y:S03]  /*5470*/  IMAD.U32 R4, RZ, RZ, UR25 ;  /* 0x00000019ff047e24 */ /* 0x000fe6000f8e00ff */
[----:B------:R-:W-:Y:S01]  /*5480*/  IADD3.X R5, R7, UR14, R5, P0, !PT ;  /* 0x0000000e07057c10 */ /* 0x000fe200087fe405 */
[----:B------:R-:W-:Y:S01]  /*5490*/  IMAD.MOV.U32 R7, RZ, RZ, 0x6 ;  /* 0x00000006ff077424 */ /* 0x000fe200078e00ff */
[----:B------:R-:W-:Y:S01]  /*54a0*/  LEA.HI.X R13, R14, R231, R4, 0x7, P1 ;  /* 0x000000e70e0d7211 */ /* 0x000fe200008f3c04 */
[----:B------:R-:W-:Y:S01]  /*54b0*/  IMAD.U32 R4, RZ, RZ, UR24 ;  /* 0x00000018ff047e24 */ /* 0x000fe2000f8e00ff */
[----:B------:R-:W-:Y:S02]  /*54c0*/  LEA R10, P0, R6, c[0x0][0x280], 0x2 ;  /* 0x0000a000060a7a11 */ /* 0x000fe400078010ff */
[----:B------:R-:W-:Y:S02]  /*54d0*/  SHF.L.U64.HI R7, R8, R7, c[0x0][0x20c] ;  /* 0x0000830008077619 */ /* 0x000fe40000010207 */
[----:B------:R-:W-:Y:S02]  /*54e0*/  LEA.HI.X R11, R6, c[0x0][0x284], R5, 0x2, P0 ;  /* 0x0000a100060b7a11 */ /* 0x000fe400000f1405 */
[----:B------:R-:W-:Y:S02]  /*54f0*/  IADD3 R14, P1, P0, R9, 0x80, R12 ;  /* 0x00000080090e7810 */ /* 0x000fe4000783e00c */
[----:B------:R-:W-:Y:S02]  /*5500*/  IADD3 R5, -R234, c[0x0][0x168], -R4 ;  /* 0x00005a00ea057a10 */ /* 0x000fe40007ffe904 */
[--C-:B------:R-:W-:Y:S02]  /*5510*/  IADD3.X R15, R7, RZ, R13.reuse, P1, P0 ;  /* 0x000000ff070f7210 */ /* 0x100fe40000fe040d */
[C---:B------:R-:W-:Y:S02]  /*5520*/  LEA R8, P0, R4.reuse, R10, 0x2 ;  /* 0x0000000a04087211 */ /* 0x040fe400078010ff */
[----:B------:R-:W-:Y:S02]  /*5530*/  ISETP.LT.OR P2, PT, R5, 0x1, P4 ;  /* 0x000000010500780c */ /* 0x000fe40002741670 */
[----:B------:R-:W-:Y:S02]  /*5540*/  IADD3 R6, P1, R9, R12, RZ ;  /* 0x0000000c09067210 */ /* 0x000fe40007f3e0ff */
[----:B------:R-:W-:Y:S01]  /*5550*/  LEA.HI.X.SX32 R9, R4, R11, 0x2, P0 ;  /* 0x0000000b04097211 */ /* 0x000fe200000f16ff */
[----:B------:R-:W-:Y:S01]  /*5560*/  IMAD.U32 R4, RZ, RZ, UR20 ;  /* 0x00000014ff047e24 */ /* 0x000fe2000f8e00ff */
[----:B------:R-:W-:Y:S01]  /*5570*/  ISETP.LT.OR P0, PT, R5, 0x1, P5 ;  /* 0x000000010500780c */ /* 0x000fe20002f01670 */
[----:B------:R-:W-:Y:S01]  /*5580*/  IMAD.X R7, R7, 0x1, R13, P1 ;  /* 0x0000000107077824 */ /* 0x000fe200008e060d */
[C---:B------:R-:W-:Y:S01]  /*5590*/  ISETP.LT.OR P1, PT, R5.reuse, 0x21, P4 ;  /* 0x000000210500780c */ /* 0x040fe20002721670 */
[----:B------:R-:W-:Y:S05]  /*55a0*/  IMAD R4, R4, 0x4000, R239 ;  /* 0x0000400004047824 */ /* 0x000fea00078e02ef */
[----:B------:R-:W-:Y:S01]  /*55b0*/  @!PT LDS RZ, [RZ] ;  /* 0x00000000fffff984 */ /* 0x000fe20000000800 */
[----:B------:R-:W-:Y:S01]  /*55c0*/  @!PT LDS RZ, [RZ] ;  /* 0x00000000fffff984 */ /* 0x000fe20000000800 */
[----:B------:R-:W-:Y:S01]  /*55d0*/  @!PT LDS RZ, [RZ] ;  /* 0x00000000fffff984 */ /* 0x000fe20000000800 */
[----:B------:R1:W-:Y:S06]  /*55e0*/  LDGSTS.E.BYPASS.LTC128B.128 [R4], [R12.64], !P2 ;  /* 0x000000000c047fae */ /* 0x0003ec000d101d56 */
[----:B------:R1:W-:Y:S01]  /*55f0*/  LDGSTS.E.BYPASS.LTC128B.128 [R4+0x2000], [R12.64+0x80], !P0 ;  /* 0x020000800c047fae */ /* 0x0003e2000c101d56 */
[----:B------:R-:W-:Y:S01]  /*5600*/  ISETP.LT.OR P0, PT, R5, 0x21, P5 ;  /* 0x000000210500780c */ /* 0x000fe20002f01670 */
[----:B------:R-:W-:Y:S04]  /*5610*/  IMAD.U32 R5, RZ, RZ, UR20 ;  /* 0x00000014ff057e24 */ /* 0x000fe8000f8e00ff */
[----:B------:R1:W-:Y:S01]  /*5620*/  LDGSTS.E.BYPASS.LTC128B.128 [R4+0x1000], [R6.64], !P1 ;  /* 0x0100000006047fae */ /* 0x0003e2000c901d56 */
[----:B------:R-:W-:Y:S04]  /*5630*/  @!P6 IMAD R5, R5, 0x40, R242 ;  /* 0x000000400505e824 */ /* 0x000fe800078e02f2 */
[----:B------:R-:W-:Y:S03]  /*5640*/  @!P6 IMAD.SHL.U32 R5, R5, 0x4, RZ ;  /* 0x000000040505e824 */ /* 0x000fe600078e00ff */
[----:B------:R1:W-:Y:S06]  /*5650*/  LDGSTS.E.BYPASS.LTC128B.128 [R4+0x3000], [R14.64], !P0 ;  /* 0x030000000e047fae */ /* 0x0003ec000c101d56 */
[----:B------:R1:W-:Y:S02]  /*5660*/  @!P6 LDGSTS.E.BYPASS.LTC128B.128 [R5+0x20280], [R8.64] ;  /* 0x202800000805efae */ /* 0x0003e4000b901d56 */
.L_x_1023:
[-C--:B-12-4-:R-:W-:Y:S01]  /*5670*/  HMMA.16816.F32.BF16 R4, R164, R16.reuse, RZ ;  /* 0x00000010a404723c */ /* 0x096fe200000418ff */
[----:B------:R-:W-:Y:S01]  /*5680*/  LDSM.16.MT88.4 R184, [R220+0x1080] ;  /* 0x00108000dcb8783b */ /* 0x000fe20000004200 */
[----:B------:R-:W-:Y:S02]  /*5690*/  ULDC.64 UR6, c[0x0][0x238] ;  /* 0x00008e0000067ab9 */ /* 0x000fe40000000a00 */
[--C-:B------:R-:W-:Y:S01]  /*56a0*/  IMAD.IADD R223, R222, 0x1, R209.reuse ;  /* 0x00000001dedf7824 */ /* 0x100fe200078e02d1 */
[-C--:B------:R-:W-:Y:S01]  /*56b0*/  IADD3 R204, R221, R222.reuse, R209 ;  /* 0x000000deddcc7210 */ /* 0x080fe20007ffe0d1 */
[----:B------:R-:W-:Y:S01]  /*56c0*/  LDSM.16.MT88.4 R192, [R220+0x1880] ;  /* 0x00188000dcc0783b */ /* 0x000fe20000004200 */
[----:B------:R-:W-:Y:S01]  /*56d0*/  USHF.R.S32.HI UR24, URZ, 0x1f, UR10 ;  /* 0x0000001f3f187899 */ /* 0x000fe2000801140a */
[C---:B------:R-:W-:Y:S01]  /*56e0*/  HMMA.16816.F32.BF16 R8, R28.reuse, R16, RZ ;  /* 0x000000101c08723c */ /* 0x040fe200000418ff */
[----:B------:R-:W-:Y:S02]  /*56f0*/  USHF.L.U32 UR12, UR12, 0xd, URZ ;  /* 0x0000000d0c0c7899 */ /* 0x000fe4000800063f */
[----:B------:R-:W1:Y:S01]  /*5700*/  LDSM.16.M88.4 R180, [R223+0x24480] ;  /* 0x02448000dfb4783b */ /* 0x000e620000000200 */
[----:B------:R-:W-:Y:S02]  /*5710*/  UIMAD UR25, UR24, UR6, URZ ;  /* 0x00000006181972a4 */ /* 0x000fe4000f8e023f */
[----:B------:R-:W-:Y:S02]  /*5720*/  UISETP.GE.AND UP0, UPT, UR19, UR17, UPT ;  /* 0x000000111300728c */ /* 0x000fe4000bf06270 */
[-C--:B------:R-:W-:Y:S01]  /*5730*/  HMMA.16816.F32.BF16 R12, R28, R18.reuse, RZ ;  /* 0x000000121c0c723c */ /* 0x080fe200000418ff */
[----:B------:R-:W2:Y:S01]  /*5740*/  LDSM.16.M88.4 R188, [R223+0x25480] ;  /* 0x02548000dfbc783b */ /* 0x000ea20000000200 */
[----:B------:R-:W-:Y:S02]  /*5750*/  UIMAD UR25, UR10, UR7, UR25 ;  /* 0x000000070a1972a4 */ /* 0x000fe4000f8e0219 */
[----:B------:R-:W-:Y:S02]  /*5760*/  UISETP.GE.AND UP3, UPT, UR4, 0x1, UPT ;  /* 0x000000010400788c */ /* 0x000fe4000bf66270 */
[----:B------:R-:W-:Y:S01]  /*5770*/  ULDC.64 UR6, c[0x0][0x240] ;  /* 0x0000900000067ab9 */ /* 0x000fe20000000a00 */
[----:B------:R-:W0:Y:S01]  /*5780*/  LDGDEPBAR ;  /* 0x00000000000079af */ /* 0x000e220000000000 */
[C---:B------:R-:W-:Y:S01]  /*5790*/  HMMA.16816.F32.BF16 R16, R164.reuse, R18, RZ ;  /* 0x00000012a410723c */ /* 0x040fe200000418ff */
[----:B------:R-:W-:Y:S02]  /*57a0*/  UIMAD UR6, UR5, UR6, URZ ;  /* 0x00000006050672a4 */ /* 0x000fe4000f8e023f */
[----:B------:R-:W-:Y:S02]  /*57b0*/  UISETP.GE.AND UP2, UPT, UR21, 0x1, UPT ;  /* 0x000000011500788c */ /* 0x000fe4000bf46270 */
[----:B------:R-:W-:Y:S02]  /*57c0*/  UIMAD UR6, UR18, UR7, UR6 ;  /* 0x00000007120672a4 */ /* 0x000fe4000f8e0206 */
[----:B------:R-:W-:Y:S01]  /*57d0*/  USHF.R.S32.HI UR7, URZ, 0x1f, UR12 ;  /* 0x0000001f3f077899 */ /* 0x000fe2000801140c */
[-C--:B------:R-:W-:Y:S01]  /*57e0*/  HMMA.16816.F32.BF16 R20, R164, R168.reuse, RZ ;  /* 0x000000a8a414723c */ /* 0x080fe200000418ff */
[----:B------:R-:W-:Y:S07]  /*57f0*/  UISETP.GE.AND UP1, UPT, UR20, 0x1, UPT ;  /* 0x000000011400788c */ /* 0x000fee000bf26270 */
[C---:B------:R-:W-:Y:S08]  /*5800*/  HMMA.16816.F32.BF16 R24, R28.reuse, R168, RZ ;  /* 0x000000a81c18723c */ /* 0x040ff000000418ff */
[-C--:B------:R-:W-:Y:S08]  /*5810*/  HMMA.16816.F32.BF16 R28, R28, R170.reuse, RZ ;  /* 0x000000aa1c1c723c */ /* 0x080ff000000418ff */
[----:B------:R-:W-:Y:S01]  /*5820*/  HMMA.16816.F32.BF16 R32, R164, R170, RZ ;  /* 0x000000aaa420723c */ /* 0x000fe200000418ff */
[----:B------:R-:W3:Y:S05]  /*5830*/  LDSM.16.MT88.4 R164, [R220+0x5080] ;  /* 0x00508000dca4783b */ /* 0x000eea0000004200 */
[----:B------:R-:W4:Y:S02]  /*5840*/  LDSM.16.M88.4 R168, [R204+0x24480] ;  /* 0x02448000cca8783b */ /* 0x000f240000000200 */
[-C--:B------:R-:W-:Y:S03]  /*5850*/  HMMA.16816.F32.BF16 R4, R172, R176.reuse, R4 ;  /* 0x000000b0ac04723c */ /* 0x080fe60000041804 */
[----:B------:R-:W1:Y:S05]  /*5860*/  LDSM.16.M88.4 R204, [R204+0x25480] ;  /* 0x02548000cccc783b */ /* 0x000e6a0000000200 */
        /* <DEDUP_REMOVED lines=9> */
[----:B------:R-:W4:Y:S05]  /*5900*/  LDSM.16.MT88.4 R172, [R220+0x5880] ;  /* 0x00588000dcac783b */ /* 0x000f2a0000004200 */
[----:B------:R-:W4:Y:S02]  /*5910*/  LDSM.16.M88.4 R200, [R222+0x27480] ;  /* 0x02748000dec8783b */ /* 0x000f240000000200 */
[-C--:B-1----:R-:W-:Y:S08]  /*5920*/  HMMA.16816.F32.BF16 R4, R180, R184.reuse, R4 ;  /* 0x000000b8b404723c */ /* 0x082ff00000041804 */
[C---:B--2---:R-:W-:Y:S08]  /*5930*/  HMMA.16816.F32.BF16 R8, R188.reuse, R184, R8 ;  /* 0x000000b8bc08723c */ /* 0x044ff00000041808 */
[-C--:B------:R-:W-:Y:S08]  /*5940*/  HMMA.16816.F32.BF16 R12, R188, R186.reuse, R12 ;  /* 0x000000babc0c723c */ /* 0x080ff0000004180c */
[C---:B------:R-:W-:Y:S01]  /*5950*/  HMMA.16816.F32.BF16 R16, R180.reuse, R186, R16 ;  /* 0x000000bab410723c */ /* 0x040fe20000041810 */
[----:B------:R-:W-:Y:S07]  /*5960*/  LDSM.16.MT88.4 R184, [R220+0x2880] ;  /* 0x00288000dcb8783b */ /* 0x000fee0000004200 */
[-C--:B---3--:R-:W-:Y:S08]  /*5970*/  HMMA.16816.F32.BF16 R20, R180, R164.reuse, R20 ;  /* 0x000000a4b414723c */ /* 0x088ff00000041814 */
[C---:B------:R-:W-:Y:S08]  /*5980*/  HMMA.16816.F32.BF16 R24, R188.reuse, R164, R24 ;  /* 0x000000a4bc18723c */ /* 0x040ff00000041818 */
[-C--:B------:R-:W-:Y:S01]  /*5990*/  HMMA.16816.F32.BF16 R28, R188, R166.reuse, R28 ;  /* 0x000000a6bc1c723c */ /* 0x080fe2000004181c */
[----:B------:R-:W-:Y:S07]  /*59a0*/  LDSM.16.M88.4 R188, [R224+0x27480] ;  /* 0x02748000e0bc783b */ /* 0x000fee0000000200 */
[----:B------:R-:W-:Y:S01]  /*59b0*/  HMMA.16816.F32.BF16 R32, R180, R166, R32 ;  /* 0x000000a6b420723c */ /* 0x000fe20000041820 */
[----:B------:R-:W1:Y:S05]  /*59c0*/  LDSM.16.MT88.4 R164, [R220+0x6080] ;  /* 0x00608000dca4783b */ /* 0x000e6a0000004200 */
[----:B------:R-:W2:Y:S02]  /*59d0*/  LDSM.16.M88.4 R180, [R224+0x26480] ;  /* 0x02648000e0b4783b */ /* 0x000ea40000000200 */
[-C--:B----4-:R-:W-:Y:S08]  /*59e0*/  HMMA.16816.F32.BF16 R4, R168, R192.reuse, R4 ;  /* 0x000000c0a804723c */ /* 0x090ff00000041804 */
[C---:B------:R-:W-:Y:S08]  /*59f0*/  HMMA.16816.F32.BF16 R8, R204.reuse, R192, R8 ;  /* 0x000000c0cc08723c */ /* 0x040ff00000041808 */
[-C--:B------:R-:W-:Y:S08]  /*5a00*/  HMMA.16816.F32.BF16 R12, R204, R194.reuse, R12 ;  /* 0x000000c2cc0c723c */ /* 0x080ff0000004180c */
[C---:B------:R-:W-:Y:S01]  /*5a10*/  HMMA.16816.F32.BF16 R16, R168.reuse, R194, R16 ;  /* 0x000000c2a810723c */ /* 0x040fe20000041810 */
[----:B------:R-:W-:Y:S07]  /*5a20*/  LDSM.16.MT88.4 R192, [R220+0x3880] ;  /* 0x00388000dcc0783b */ /* 0x000fee0000004200 */
[-C--:B------:R-:W-:Y:S08]  /*5a30*/  HMMA.16816.F32.BF16 R20, R168, R172.reuse, R20 ;  /* 0x000000aca814723c */ /* 0x080ff00000041814 */
[C---:B------:R-:W-:Y:S08]  /*5a40*/  HMMA.16816.F32.BF16 R24, R204.reuse, R172, R24 ;  /* 0x000000accc18723c */ /* 0x040ff00000041818 */
[-C--:B------:R-:W-:Y:S08]  /*5a50*/  HMMA.16816.F32.BF16 R28, R204, R174.reuse, R28 ;  /* 0x000000aecc1c723c */ /* 0x080ff0000004181c */
[----:B------:R-:W-:Y:S01]  /*5a60*/  HMMA.16816.F32.BF16 R32, R168, R174, R32 ;  /* 0x000000aea820723c */ /* 0x000fe20000041820 */
[----:B------:R-:W3:Y:S05]  /*5a70*/  LDSM.16.MT88.4 R168, [R220+0x6880] ;  /* 0x00688000dca8783b */ /* 0x000eea0000004200 */
[----:B------:R-:W-:Y:S02]  /*5a80*/  LDSM.16.MT88.4 R172, [R220+0x3080] ;  /* 0x00308000dcac783b */ /* 0x000fe40000004200 */
[-C--:B------:R-:W-:Y:S08]  /*5a90*/  HMMA.16816.F32.BF16 R4, R176, R196.reuse, R4 ;  /* 0x000000c4b004723c */ /* 0x080ff00000041804 */
[C---:B------:R-:W-:Y:S08]  /*5aa0*/  HMMA.16816.F32.BF16 R8, R200.reuse, R196, R8 ;  /* 0x000000c4c808723c */ /* 0x040ff00000041808 */
[-C--:B------:R-:W-:Y:S08]  /*5ab0*/  HMMA.16816.F32.BF16 R12, R200, R198.reuse, R12 ;  /* 0x000000c6c80c723c */ /* 0x080ff0000004180c */
[C---:B------:R-:W-:Y:S08]  /*5ac0*/  HMMA.16816.F32.BF16 R16, R176.reuse, R198, R16 ;  /* 0x000000c6b010723c */ /* 0x040ff00000041810 */
[-C--:B-1----:R-:W-:Y:S08]  /*5ad0*/  HMMA.16816.F32.BF16 R20, R176, R164.reuse, R20 ;  /* 0x000000a4b014723c */ /* 0x082ff00000041814 */
[C---:B------:R-:W-:Y:S08]  /*5ae0*/  HMMA.16816.F32.BF16 R24, R200.reuse, R164, R24 ;  /* 0x000000a4c818723c */ /* 0x040ff00000041818 */
[-C--:B------:R-:W-:Y:S08]  /*5af0*/  HMMA.16816.F32.BF16 R28, R200, R166.reuse, R28 ;  /* 0x000000a6c81c723c */ /* 0x080ff0000004181c */
[----:B------:R-:W-:Y:S01]  /*5b00*/  HMMA.16816.F32.BF16 R32, R176, R166, R32 ;  /* 0x000000a6b020723c */ /* 0x000fe20000041820 */
[----:B------:R-:W1:Y:S05]  /*5b10*/  LDSM.16.M88.4 R164, [R223+0x26480] ;  /* 0x02648000dfa4783b */ /* 0x000e6a0000000200 */
[----:B------:R-:W4:Y:S02]  /*5b20*/  LDSM.16.M88.4 R176, [R223+0x27480] ;  /* 0x02748000dfb0783b */ /* 0x000f240000000200 */
[-C--:B--2---:R-:W-:Y:S08]  /*5b30*/  HMMA.16816.F32.BF16 R4, R180, R184.reuse, R4 ;  /* 0x000000b8b404723c */ /* 0x084ff00000041804 */
[C---:B------:R-:W-:Y:S08]  /*5b40*/  HMMA.16816.F32.BF16 R8, R188.reuse, R184, R8 ;  /* 0x000000b8bc08723c */ /* 0x040ff00000041808 */
[-C--:B------:R-:W-:Y:S08]  /*5b50*/  HMMA.16816.F32.BF16 R12, R188, R186.reuse, R12 ;  /* 0x000000babc0c723c */ /* 0x080ff0000004180c */
[C---:B------:R-:W-:Y:S01]  /*5b60*/  HMMA.16816.F32.BF16 R16, R180.reuse, R186, R16 ;  /* 0x000000bab410723c */ /* 0x040fe20000041810 */
[----:B------:R-:W2:Y:S07]  /*5b70*/  LDSM.16.MT88.4 R184, [R220+0x7080] ;  /* 0x00708000dcb8783b */ /* 0x000eae0000004200 */
[-C--:B---3--:R-:W-:Y:S08]  /*5b80*/  HMMA.16816.F32.BF16 R20, R180, R168.reuse, R20 ;  /* 0x000000a8b414723c */ /* 0x088ff00000041814 */
[C---:B------:R-:W-:Y:S07]  /*5b90*/  HMMA.16816.F32.BF16 R24, R188.reuse, R168, R24 ;  /* 0x000000a8bc18723c */ /* 0x040fee0000041818 */
[----:B------:R-:W-:Y:S01]  /*5ba0*/  IADD3 R168, R209, R222, R221 ;  /* 0x000000ded1a87210 */ /* 0x000fe20007ffe0dd */
[-C--:B------:R-:W-:Y:S04]  /*5bb0*/  HMMA.16816.F32.BF16 R28, R188, R170.reuse, R28 ;  /* 0x000000aabc1c723c */ /* 0x080fe8000004181c */
[----:B------:R-:W3:Y:S04]  /*5bc0*/  LDSM.16.M88.4 R188, [R168+0x26480] ;  /* 0x02648000a8bc783b */ /* 0x000ee80000000200 */
[----:B------:R-:W-:Y:S01]  /*5bd0*/  HMMA.16816.F32.BF16 R32, R180, R170, R32 ;  /* 0x000000aab420723c */ /* 0x000fe20000041820 */
[----:B------:R-:W3:Y:S05]  /*5be0*/  LDSM.16.M88.4 R168, [R168+0x27480] ;  /* 0x02748000a8a8783b */ /* 0x000eea0000000200 */
[----:B------:R-:W-:Y:S02]  /*5bf0*/  LDSM.16.MT88.4 R180, [R0+0x27c80] ;  /* 0x027c800000b4783b */ /* 0x000fe40000004200 */
[-C--:B-1----:R-:W-:Y:S08]  /*5c00*/  HMMA.16816.F32.BF16 R4, R164, R172.reuse, R4 ;  /* 0x000000aca404723c */ /* 0x082ff00000041804 */
[C---:B----4-:R-:W-:Y:S08]  /*5c10*/  HMMA.16816.F32.BF16 R8, R176.reuse, R172, R8 ;  /* 0x000000acb008723c */ /* 0x050ff00000041808 */
[-C--:B------:R-:W-:Y:S08]  /*5c20*/  HMMA.16816.F32.BF16 R12, R176, R174.reuse, R12 ;  /* 0x000000aeb00c723c */ /* 0x080ff0000004180c */
[C---:B------:R-:W-:Y:S01]  /*5c30*/  HMMA.16816.F32.BF16 R16, R164.reuse, R174, R16 ;  /* 0x000000aea410723c */ /* 0x040fe20000041810 */
[----:B------:R-:W1:Y:S07]  /*5c40*/  LDSM.16.MT88.4 R172, [R220+0x7880] ;  /* 0x00788000dcac783b */ /* 0x000e6e0000004200 */
[-C--:B--2---:R-:W-:Y:S08]  /*5c50*/  HMMA.16816.F32.BF16 R20, R164, R184.reuse, R20 ;  /* 0x000000b8a414723c */ /* 0x084ff00000041814 */
[C---:B------:R-:W-:Y:S08]  /*5c60*/  HMMA.16816.F32.BF16 R24, R176.reuse, R184, R24 ;  /* 0x000000b8b018723c */ /* 0x040ff00000041818 */
[-C--:B------:R-:W-:Y:S08]  /*5c70*/  HMMA.16816.F32.BF16 R28, R176, R186.reuse, R28 ;  /* 0x000000bab01c723c */ /* 0x080ff0000004181c */
[----:B------:R-:W-:Y:S07]  /*5c80*/  HMMA.16816.F32.BF16 R32, R164, R186, R32 ;  /* 0x000000baa420723c */ /* 0x000fee0000041820 */
[----:B------:R-:W-:Y:S01]  /*5c90*/  IMAD.U32 R164, RZ, RZ, UR10 ;  /* 0x0000000affa47e24 */ /* 0x000fe2000f8e00ff */
[-C--:B---3--:R-:W-:Y:S01]  /*5ca0*/  HMMA.16816.F32.BF16 R4, R188, R192.reuse, R4 ;  /* 0x000000c0bc04723c */ /* 0x088fe20000041804 */
[----:B------:R-:W-:Y:S01]  /*5cb0*/  IMAD.U32 R165, RZ, RZ, UR6 ;  /* 0x00000006ffa57e24 */ /* 0x000fe2000f8e00ff */
[----:B------:R-:W-:Y:S03]  /*5cc0*/  UIADD3 UR6, UR20, 0x1, URZ ;  /* 0x0000000114067890 */ /* 0x000fe6000fffe03f */
[----:B------:R-:W-:Y:S01]  /*5cd0*/  IMAD.WIDE.U32 R166, R164, c[0x0][0x238], R228 ;  /* 0x00008e00a4a67a25 */ /* 0x000fe200078e00e4 */
[----:B------:R-:W-:Y:S02]  /*5ce0*/  USEL UR20, UR6, URZ, !UP1 ;  /* 0x0000003f06147287 */ /* 0x000fe4000c800000 */
[C---:B------:R-:W-:Y:S01]  /*5cf0*/  HMMA.16816.F32.BF16 R8, R168.reuse, R192, R8 ;  /* 0x000000c0a808723c */ /* 0x040fe20000041808 */
[----:B------:R-:W-:Y:S03]  /*5d00*/  IMAD.U32 R164, RZ, RZ, UR18 ;  /* 0x00000012ffa47e24 */ /* 0x000fe6000f8e00ff */
[----:B------:R-:W-:Y:S04]  /*5d10*/  IADD3 R167, R167, UR25, RZ ;  /* 0x00000019a7a77c10 */ /* 0x000fe8000fffe0ff */
[-C--:B------:R-:W-:Y:S04]  /*5d20*/  HMMA.16816.F32.BF16 R12, R168, R194.reuse, R12 ;  /* 0x000000c2a80c723c */ /* 0x080fe8000004180c */
[----:B------:R-:W-:Y:S04]  /*5d30*/  IMAD.WIDE.U32 R166, R164, c[0x0][0x240], R166 ;  /* 0x00009000a4a67a25 */ /* 0x000fe800078e00a6 */
[C---:B------:R-:W-:Y:S04]  /*5d40*/  HMMA.16816.F32.BF16 R16, R188.reuse, R194, R16 ;  /* 0x000000c2bc10723c */ /* 0x040fe80000041810 */
[----:B------:R-:W-:Y:S01]  /*5d50*/  IADD3 R164, P0, R166, UR12, RZ ;  /* 0x0000000ca6a47c10 */ /* 0x000fe2000ff1e0ff */
[----:B------:R-:W-:Y:S03]  /*5d60*/  UIADD3 UR12, UR4, 0x1, URZ ;  /* 0x00000001040c7890 */ /* 0x000fe6000fffe03f */
[-C--:B-1----:R-:W-:Y:S01]  /*5d70*/  HMMA.16816.F32.BF16 R20, R188, R172.reuse, R20 ;  /* 0x000000acbc14723c */ /* 0x082fe20000041814 */
[----:B------:R-:W-:Y:S03]  /*5d80*/  USEL UR4, UR12, URZ, !UP3 ;  /* 0x0000003f0c047287 */ /* 0x000fe6000d800000 */
[----:B------:R-:W-:Y:S01]  /*5d90*/  IADD3.X R165, R167, UR7, R165, P0, !PT ;  /* 0x00000007a7a57c10 */ /* 0x000fe200087fe4a5 */
[----:B------:R-:W-:Y:S01]  /*5da0*/  UIADD3 UR7, UR21, 0x1, URZ ;  /* 0x0000000115077890 */ /* 0x000fe2000fffe03f */
[C---:B------:R-:W-:Y:S01]  /*5db0*/  LEA R176, P0, R164.reuse, c[0x0][0x220], 0x2 ;  /* 0x00008800a4b07a11 */ /* 0x040fe200078010ff */
[----:B------:R-:W-:Y:S01]  /*5dc0*/  UMOV UR12, UR19 ;  /* 0x00000013000c7c82 */ /* 0x000fe20008000000 */
[C---:B------:R-:W-:Y:S01]  /*5dd0*/  HMMA.16816.F32.BF16 R24, R168.reuse, R172, R24 ;  /* 0x000000aca818723c */ /* 0x040fe20000041818 */
[----:B------:R-:W-:Y:S03]  /*5de0*/  USEL UR21, UR7, URZ, !UP2 ;  /* 0x0000003f07157287 */ /* 0x000fe6000d000000 */
[----:B------:R-:W-:Y:S02]  /*5df0*/  LEA.HI.X R177, R164, c[0x0][0x224], R165, 0x2, P0 ;  /* 0x00008900a4b17a11 */ /* 0x000fe400000f14a5 */
[----:B------:R-:W-:Y:S01]  /*5e00*/  LDSM.16.MT88.4 R164, [R219+0x10880] ;  /* 0x01088000dba4783b */ /* 0x000fe20000004200 */
[----:B------:R-:W-:Y:S01]  /*5e10*/  PLOP3.LUT P0, PT, PT, PT, UP0, 0x80, 0x0 ;  /* 0x000000000000781c */ /* 0x000fe20003f0f008 */
[-C--:B------:R-:W-:Y:S03]  /*5e20*/  HMMA.16816.F32.BF16 R28, R168, R174.reuse, R28 ;  /* 0x000000aea81c723c */ /* 0x080fe6000004181c */
[----:B------:R-:W-:Y:S05]  /*5e30*/  RED.E.ADD.F32.FTZ.RN.STRONG.GPU [R176.64], R4 ;  /* 0x00000004b000798e */ /* 0x000fea000c10e796 */
[----:B------:R-:W-:Y:S01]  /*5e40*/  HMMA.16816.F32.BF16 R32, R188, R174, R32 ;  /* 0x000000aebc20723c */ /* 0x000fe20000041820 */
        /* <DEDUP_REMOVED lines=17> */
[----:B------:R-:W2:Y:S05]  /*5f60*/  LDSM.16.MT88.4 R12, [R0+0x24480] ;  /* 0x02448000000c783b */ /* 0x000eaa0000004200 */
[----:B------:R-:W-:Y:S05]  /*5f70*/  RED.E.ADD.F32.FTZ.RN.STRONG.GPU [R176.64+0x4000], R20 ;  /* 0x00400014b000798e */ /* 0x000fea000c10e796 */
[----:B------:R-:W-:Y:S05]  /*5f80*/  RED.E.ADD.F32.FTZ.RN.STRONG.GPU [R176.64+0x4400], R21 ;  /* 0x00440015b000798e */ /* 0x000fea000c10e796 */
[----:B------:R-:W3:Y:S05]  /*5f90*/  LDSM.16.MT88.4 R16, [R215+0x26480] ;  /* 0x02648000d710783b */ /* 0x000eea0000004200 */
[----:B------:R-:W-:Y:S05]  /*5fa0*/  RED.E.ADD.F32.FTZ.RN.STRONG.GPU [R176.64+0x4800], R22 ;  /* 0x00480016b000798e */ /* 0x000fea000c10e796 */
[----:B------:R-:W-:Y:S01]  /*5fb0*/  RED.E.ADD.F32.FTZ.RN.STRONG.GPU [R176.64+0x4c00], R23 ;  /* 0x004c0017b000798e */ /* 0x000fe2000c10e796 */
[-C--:B-1---5:R-:W-:Y:S04]  /*5fc0*/  HMMA.16816.F32.BF16 R100, R4, R8.reuse, R100 ;  /* 0x000000080464723c */ /* 0x0a2fe80000041864 */
[----:B------:R-:W1:Y:S05]  /*5fd0*/  LDSM.16.MT88.4 R20, [R0+0x26480] ;  /* 0x026480000014783b */ /* 0x000e6a0000004200 */
[----:B------:R-:W-:Y:S01]  /*5fe0*/  LDSM.16.MT88.4 R168, [R0+0x24c80] ;  /* 0x024c800000a8783b */ /* 0x000fe20000004200 */
[-C--:B--2---:R-:W-:Y:S04]  /*5ff0*/  HMMA.16816.F32.BF16 R104, R12, R8.reuse, R104 ;  /* 0x000000080c68723c */ /* 0x084fe80000041868 */
[----:B------:R-:W-:Y:S05]  /*6000*/  RED.E.ADD.F32.FTZ.RN.STRONG.GPU [R176.64+0x5000], R24 ;  /* 0x00500018b000798e */ /* 0x000fea000c10e796 */
[----:B------:R-:W-:Y:S05]  /*6010*/  RED.E.ADD.F32.FTZ.RN.STRONG.GPU [R176.64+0x5400], R25 ;  /* 0x00540019b000798e */ /* 0x000fea000c10e796 */
[----:B------:R-:W-:Y:S01]  /*6020*/  LDSM.16.MT88.4 R172, [R0+0x26c80] ;  /* 0x026c800000ac783b */ /* 0x000fe20000004200 */
[-C--:B---3--:R-:W-:Y:S04]  /*6030*/  HMMA.16816.F32.BF16 R108, R16, R8.reuse, R108 ;  /* 0x00000008106c723c */ /* 0x088fe8000004186c */
[----:B------:R-:W-:Y:S05]  /*6040*/  RED.E.ADD.F32.FTZ.RN.STRONG.GPU [R176.64+0x5800], R26 ;  /* 0x0058001ab000798e */ /* 0x000fea000c10e796 */
[----:B------:R-:W-:Y:S05]  /*6050*/  RED.E.ADD.F32.FTZ.RN.STRONG.GPU [R176.64+0x5c00], R27 ;  /* 0x005c001bb000798e */ /* 0x000fea000c10e796 */
[----:B------:R-:W2:Y:S01]  /*6060*/  LDSM.16.MT88.4 R24, [R219+0x12080] ;  /* 0x01208000db18783b */ /* 0x000ea20000004200 */
[C---:B-1----:R-:W-:Y:S04]  /*6070*/  HMMA.16816.F32.BF16 R112, R20.reuse, R8, R112 ;  /* 0x000000081470723c */ /* 0x042fe80000041870 */
[----:B------:R-:W-:Y:S05]  /*6080*/  RED.E.ADD.F32.FTZ.RN.STRONG.GPU [R176.64+0x6000], R32 ;  /* 0x00600020b000798e */ /* 0x000fea000c10e796 */
[----:B------:R-:W-:Y:S01]  /*6090*/  RED.E.ADD.F32.FTZ.RN.STRONG.GPU [R176.64+0x6400], R33 ;  /* 0x00640021b000798e */ /* 0x000fe2000c10e796 */
[-C--:B------:R-:W-:Y:S04]  /*60a0*/  HMMA.16816.F32.BF16 R116, R20, R10.reuse, R116 ;  /* 0x0000000a1474723c */ /* 0x080fe80000041874 */
[----:B------:R-:W-:Y:S04]  /*60b0*/  RED.E.ADD.F32.FTZ.RN.STRONG.GPU [R176.64+0x6800], R34 ;  /* 0x00680022b000798e */ /* 0x000fe8000c10e796 */
[-C--:B------:R-:W-:Y:S01]  /*60c0*/  HMMA.16816.F32.BF16 R120, R16, R10.reuse, R120 ;  /* 0x0000000a1078723c */ /* 0x080fe20000041878 */
[----:B------:R-:W-:Y:S05]  /*60d0*/  RED.E.ADD.F32.FTZ.RN.STRONG.GPU [R176.64+0x6c00], R35 ;  /* 0x006c0023b000798e */ /* 0x000fea000c10e796 */
[----:B------:R-:W1:Y:S02]  /*60e0*/  LDSM.16.MT88.4 R32, [R215+0x24c80] ;  /* 0x024c8000d720783b */ /* 0x000e640000004200 */
[-C--:B------:R-:W-:Y:S03]  /*60f0*/  HMMA.16816.F32.BF16 R124, R12, R10.reuse, R124 ;  /* 0x0000000a0c7c723c */ /* 0x080fe6000004187c */
[----:B------:R-:W-:Y:S05]  /*6100*/  RED.E.ADD.F32.FTZ.RN.STRONG.GPU [R176.64+0x7000], R28 ;  /* 0x0070001cb000798e */ /* 0x000fea000c10e796 */
[C---:B------:R-:W-:Y:S01]  /*6110*/  HMMA.16816.F32.BF16 R128, R4.reuse, R10, R128 ;  /* 0x0000000a0480723c */ /* 0x040fe20000041880 */
[----:B------:R-:W-:Y:S05]  /*6120*/  LDSM.16.MT88.4 R8, [R219+0x12880] ;  /* 0x01288000db08783b */ /* 0x000fea0000004200 */
[----:B------:R-:W-:Y:S02]  /*6130*/  RED.E.ADD.F32.FTZ.RN.STRONG.GPU [R176.64+0x7400], R29 ;  /* 0x0074001db000798e */ /* 0x000fe4000c10e796 */
[-C--:B--2---:R-:W-:Y:S03]  /*6140*/  HMMA.16816.F32.BF16 R132, R4, R24.reuse, R132 ;  /* 0x000000180484723c */ /* 0x084fe60000041884 */
[----:B------:R-:W-:Y:S05]  /*6150*/  RED.E.ADD.F32.FTZ.RN.STRONG.GPU [R176.64+0x7800], R30 ;  /* 0x0078001eb000798e */ /* 0x000fea000c10e796 */
[-C--:B------:R-:W-:Y:S01]  /*6160*/  HMMA.16816.F32.BF16 R136, R12, R24.reuse, R136 ;  /* 0x000000180c88723c */ /* 0x080fe20000041888 */
[----:B------:R-:W-:Y:S05]  /*6170*/  RED.E.ADD.F32.FTZ.RN.STRONG.GPU [R176.64+0x7c00], R31 ;  /* 0x007c001fb000798e */ /* 0x000fea000c10e796 */
[----:B------:R-:W2:Y:S02]  /*6180*/  LDSM.16.MT88.4 R28, [R215+0x26c80] ;  /* 0x026c8000d71c783b */ /* 0x000ea40000004200 */
[-C--:B------:R-:W-:Y:S03]  /*6190*/  HMMA.16816.F32.BF16 R140, R16, R24.reuse, R140 ;  /* 0x00000018108c723c */ /* 0x080fe6000004188c */
[----:B------:R-:W-:Y:S05]  /*61a0*/  LDSM.16.MT88.4 R176, [R215+0x27c80] ;  /* 0x027c8000d7b0783b */ /* 0x000fea0000004200 */
        /* <DEDUP_REMOVED lines=8> */
[----:B------:R-:W3:Y:S05]  /*6230*/  LDSM.16.MT88.4 R4, [R215+0x25480] ;  /* 0x02548000d704783b */ /* 0x000eea0000004200 */
[----:B------:R-:W4:Y:S02]  /*6240*/  LDSM.16.MT88.4 R24, [R0+0x27480] ;  /* 0x027480000018783b */ /* 0x000f240000004200 */
[-C--:B-1----:R-:W-:Y:S08]  /*6250*/  HMMA.16816.F32.BF16 R100, R32, R164.reuse, R100 ;  /* 0x000000a42064723c */ /* 0x082ff00000041864 */
[-C--:B------:R-:W-:Y:S08]  /*6260*/  HMMA.16816.F32.BF16 R104, R168, R164.reuse, R104 ;  /* 0x000000a4a868723c */ /* 0x080ff00000041868 */
[-C--:B--2---:R-:W-:Y:S08]  /*6270*/  HMMA.16816.F32.BF16 R108, R28, R164.reuse, R108 ;  /* 0x000000a41c6c723c */ /* 0x084ff0000004186c */
[C---:B------:R-:W-:Y:S08]  /*6280*/  HMMA.16816.F32.BF16 R112, R172.reuse, R164, R112 ;  /* 0x000000a4ac70723c */ /* 0x040ff00000041870 */
[-C--:B------:R-:W-:Y:S08]  /*6290*/  HMMA.16816.F32.BF16 R116, R172, R166.reuse, R116 ;  /* 0x000000a6ac74723c */ /* 0x080ff00000041874 */
[-C--:B------:R-:W-:Y:S08]  /*62a0*/  HMMA.16816.F32.BF16 R120, R28, R166.reuse, R120 ;  /* 0x000000a61c78723c */ /* 0x080ff00000041878 */
[-C--:B------:R-:W-:Y:S08]  /*62b0*/  HMMA.16816.F32.BF16 R124, R168, R166.reuse, R124 ;  /* 0x000000a6a87c723c */ /* 0x080ff0000004187c */
[C---:B------:R-:W-:Y:S01]  /*62c0*/  HMMA.16816.F32.BF16 R128, R32.reuse, R166, R128 ;  /* 0x000000a62080723c */ /* 0x040fe20000041880 */
[----:B------:R-:W1:Y:S07]  /*62d0*/  LDSM.16.MT88.4 R164, [R219+0x13080] ;  /* 0x01308000dba4783b */ /* 0x000e6e0000004200 */
[-C--:B------:R-:W-:Y:S08]  /*62e0*/  HMMA.16816.F32.BF16 R132, R32, R8.reuse, R132 ;  /* 0x000000082084723c */ /* 0x080ff00000041884 */
[-C--:B------:R-:W-:Y:S08]  /*62f0*/  HMMA.16816.F32.BF16 R136, R168, R8.reuse, R136 ;  /* 0x00000008a888723c */ /* 0x080ff00000041888 */
[-C--:B------:R-:W-:Y:S08]  /*6300*/  HMMA.16816.F32.BF16 R140, R28, R8.reuse, R140 ;  /* 0x000000081c8c723c */ /* 0x080ff0000004188c */
[C---:B------:R-:W-:Y:S08]  /*6310*/  HMMA.16816.F32.BF16 R144, R172.reuse, R8, R144 ;  /* 0x00000008ac90723c */ /* 0x040ff00000041890 */
[-C--:B------:R-:W-:Y:S01]  /*6320*/  HMMA.16816.F32.BF16 R148, R172, R10.reuse, R148 ;  /* 0x0000000aac94723c */ /* 0x080fe20000041894 */
[----:B------:R-:W-:Y:S07]  /*6330*/  LDSM.16.MT88.4 R172, [R0+0x25c80] ;  /* 0x025c800000ac783b */ /* 0x000fee0000004200 */
[-C--:B------:R-:W-:Y:S01]  /*6340*/  HMMA.16816.F32.BF16 R152, R28, R10.reuse, R152 ;  /* 0x0000000a1c98723c */ /* 0x080fe20000041898 */
[----:B------:R-:W-:Y:S07]  /*6350*/  LDSM.16.MT88.4 R28, [R215+0x25c80] ;  /* 0x025c8000d71c783b */ /* 0x000fee0000004200 */
[-C--:B------:R-:W-:Y:S01]  /*6360*/  HMMA.16816.F32.BF16 R156, R168, R10.reuse, R156 ;  /* 0x0000000aa89c723c */ /* 0x080fe2000004189c */
[----:B------:R-:W2:Y:S07]  /*6370*/  LDSM.16.MT88.4 R168, [R219+0x11880] ;  /* 0x01188000dba8783b */ /* 0x000eae0000004200 */
[----:B------:R-:W-:Y:S01]  /*6380*/  HMMA.16816.F32.BF16 R160, R32, R10, R160 ;  /* 0x0000000a20a0723c */ /* 0x000fe200000418a0 */
[----:B------:R-:W1:Y:S07]  /*6390*/  LDSM.16.MT88.4 R8, [R219+0x13880] ;  /* 0x01388000db08783b */ /* 0x000e6e0000004200 */
[-C--:B---3--:R-:W-:Y:S08]  /*63a0*/  HMMA.16816.F32.BF16 R100, R4, R12.reuse, R100 ;  /* 0x0000000c0464723c */ /* 0x088ff00000041864 */
[-C--:B------:R-:W-:Y:S08]  /*63b0*/  HMMA.16816.F32.BF16 R104, R16, R12.reuse, R104 ;  /* 0x0000000c1068723c */ /* 0x080ff00000041868 */
[-C--:B------:R-:W-:Y:S08]  /*63c0*/  HMMA.16816.F32.BF16 R108, R20, R12.reuse, R108 ;  /* 0x0000000c146c723c */ /* 0x080ff0000004186c */
[C---:B----4-:R-:W-:Y:S08]  /*63d0*/  HMMA.16816.F32.BF16 R112, R24.reuse, R12, R112 ;  /* 0x0000000c1870723c */ /* 0x050ff00000041870 */
[-C--:B------:R-:W-:Y:S08]  /*63e0*/  HMMA.16816.F32.BF16 R116, R24, R14.reuse, R116 ;  /* 0x0000000e1874723c */ /* 0x080ff00000041874 */
[-C--:B------:R-:W-:Y:S08]  /*63f0*/  HMMA.16816.F32.BF16 R120, R20, R14.reuse, R120 ;  /* 0x0000000e1478723c */ /* 0x080ff00000041878 */
[-C--:B------:R-:W-:Y:S08]  /*6400*/  HMMA.16816.F32.BF16 R124, R16, R14.reuse, R124 ;  /* 0x0000000e107c723c */ /* 0x080ff0000004187c */
[C---:B------:R-:W-:Y:S08]  /*6410*/  HMMA.16816.F32.BF16 R128, R4.reuse, R14, R128 ;  /* 0x0000000e0480723c */ /* 0x040ff00000041880 */
[-C--:B-1----:R-:W-:Y:S08]  /*6420*/  HMMA.16816.F32.BF16 R132, R4, R164.reuse, R132 ;  /* 0x000000a40484723c */ /* 0x082ff00000041884 */
[-C--:B------:R-:W-:Y:S08]  /*6430*/  HMMA.16816.F32.BF16 R136, R16, R164.reuse, R136 ;  /* 0x000000a41088723c */ /* 0x080ff00000041888 */
[-C--:B------:R-:W-:Y:S08]  /*6440*/  HMMA.16816.F32.BF16 R140, R20, R164.reuse, R140 ;  /* 0x000000a4148c723c */ /* 0x080ff0000004188c */
[C---:B------:R-:W-:Y:S08]  /*6450*/  HMMA.16816.F32.BF16 R144, R24.reuse, R164, R144 ;  /* 0x000000a41890723c */ /* 0x040ff00000041890 */
[-C--:B------:R-:W-:Y:S08]  /*6460*/  HMMA.16816.F32.BF16 R148, R24, R166.reuse, R148 ;  /* 0x000000a61894723c */ /* 0x080ff00000041894 */
[-C--:B------:R-:W-:Y:S08]  /*6470*/  HMMA.16816.F32.BF16 R152, R20, R166.reuse, R152 ;  /* 0x000000a61498723c */ /* 0x080ff00000041898 */
[-C--:B------:R-:W-:Y:S08]  /*6480*/  HMMA.16816.F32.BF16 R156, R16, R166.reuse, R156 ;  /* 0x000000a6109c723c */ /* 0x080ff0000004189c */
[----:B------:R-:W-:Y:S08]  /*6490*/  HMMA.16816.F32.BF16 R160, R4, R166, R160 ;  /* 0x000000a604a0723c */ /* 0x000ff000000418a0 */
[-C--:B--2---:R-:W-:Y:S08]  /*64a0*/  HMMA.16816.F32.BF16 R100, R28, R168.reuse, R100 ;  /* 0x000000a81c64723c */ /* 0x084ff00000041864 */
[-C--:B------:R-:W-:Y:S08]  /*64b0*/  HMMA.16816.F32.BF16 R104, R172, R168.reuse, R104 ;  /* 0x000000a8ac68723c */ /* 0x080ff00000041868 */
[-C--:B------:R-:W-:Y:S08]  /*64c0*/  HMMA.16816.F32.BF16 R108, R176, R168.reuse, R108 ;  /* 0x000000a8b06c723c */ /* 0x080ff0000004186c */
[C---:B------:R-:W-:Y:S08]  /*64d0*/  HMMA.16816.F32.BF16 R112, R180.reuse, R168, R112 ;  /* 0x000000a8b470723c */ /* 0x040ff00000041870 */
[-C--:B------:R-:W-:Y:S08]  /*64e0*/  HMMA.16816.F32.BF16 R116, R180, R170.reuse, R116 ;  /* 0x000000aab474723c */ /* 0x080ff00000041874 */
        /* <DEDUP_REMOVED lines=10> */
[----:B------:R-:W-:Y:S01]  /*6590*/  HMMA.16816.F32.BF16 R160, R28, R10, R160 ;  /* 0x0000000a1ca0723c */ /* 0x000fe200000418a0 */
[----:B------:R-:W-:-:S07]  /*65a0*/  @!P0 BRA `(.L_x_1024) ;  /* 0xffffbd4000008947 */ /* 0x000fce000383ffff */
.L_x_1021:
[----:B------:R-:W2:Y:S01]  /*65b0*/  S2R R0, SR_TID.X ;  /* 0x0000000000007919 */ /* 0x000ea20000002100 */
[----:B------:R-:W-:Y:S01]  /*65c0*/  IMAD.SHL.U32 R226, R226, 0x8, RZ ;  /* 0x00000008e2e27824 */ /* 0x000fe200078e00ff */
[----:B------:R-:W-:Y:S01]  /*65d0*/  F2FP.BF16.PACK_AB R36, R37, R36 ;  /* 0x000000242524723e */ /* 0x000fe200000010ff */
[----:B------:R-:W-:Y:S01]  /*65e0*/  IMAD.SHL.U32 R225, R225, 0x2, RZ ;  /* 0x00000002e1e17824 */ /* 0x000fe200078e00ff */
[----:B------:R-:W-:Y:S01]  /*65f0*/  BAR.SYNC.DEFER_BLOCKING 0x1, 0x100 ;  /* 0x0044000000007b1d */ /* 0x000fe20000010000 */
[----:B------:R-:W-:Y:S01]  /*6600*/  F2FP.BF16.PACK_AB R38, R39, R38 ;  /* 0x000000262726723e */ /* 0x000fe200000010ff */
[----:B------:R-:W-:Y:S01]  /*6610*/  FMUL.FTZ R100, R100, c[0x0][0x298] ;  /* 0x0000a60064647a20 */ /* 0x000fe20000410000 */
[----:B------:R-:W-:Y:S01]  /*6620*/  F2FP.BF16.PACK_AB R64, R65, R64 ;  /* 0x000000404140723e */ /* 0x000fe200000010ff */
[----:B------:R-:W-:Y:S01]  /*6630*/  FMUL.FTZ R101, R101, c[0x0][0x298] ;  /* 0x0000a60065657a20 */ /* 0x000fe20000410000 */
[----:B------:R-:W-:Y:S01]  /*6640*/  IADD3 R7, R225, 0x440, RZ ;  /* 0x00000440e1077810 */ /* 0x000fe20007ffe0ff */
[----:B------:R-:W-:Y:S01]  /*6650*/  FMUL.FTZ R102, R102, c[0x0][0x298] ;  /* 0x0000a60066667a20 */ /* 0x000fe20000410000 */
[----:B------:R-:W-:Y:S01]  /*6660*/  F2FP.BF16.PACK_AB R66, R67, R66 ;  /* 0x000000424342723e */ /* 0x000fe200000010ff */
        /* <DEDUP_REMOVED lines=13> */
[----:B--2---:R-:W-:Y:S01]  /*6740*/  SHF.R.S32.HI R2, RZ, 0x1f, R0 ;  /* 0x0000001fff027819 */ /* 0x004fe20000011400 */
[----:B------:R-:W-:Y:S01]  /*6750*/  FMUL.FTZ R106, R106, c[0x0][0x298] ;  /* 0x0000a6006a6a7a20 */ /* 0x000fe20000410000 */
[----:B------:R-:W-:Y:S01]  /*6760*/  IADD3 R8, R225, 0x2040, RZ ;  /* 0x00002040e1087810 */ /* 0x000fe20007ffe0ff */
[----:B------:R-:W-:Y:S01]  /*6770*/  STS [R225+0x8080], R36 ;  /* 0x00808024e1007388 */ /* 0x000fe20000000800 */
[C---:B------:R-:W-:Y:S01]  /*6780*/  LEA.HI R3, R2.reuse, R228, RZ, 0x2 ;  /* 0x000000e402037211 */ /* 0x040fe200078f10ff */
[----:B------:R-:W-:Y:S01]  /*6790*/  FMUL.FTZ R107, R107, c[0x0][0x298] ;  /* 0x0000a6006b6b7a20 */ /* 0x000fe20000410000 */
[----:B------:R-:W-:Y:S01]  /*67a0*/  LEA.HI R2, R2, R0, RZ, 0x4 ;  /* 0x0000000002027211 */ /* 0x000fe200078f20ff */
[----:B------:R-:W-:Y:S01]  /*67b0*/  STS [R225+0x8480], R38 ;  /* 0x00848026e1007388 */ /* 0x000fe20000000800 */
[--C-:B------:R-:W-:Y:S01]  /*67c0*/  SHF.R.S32.HI R4, RZ, 0x2, R3.reuse ;  /* 0x00000002ff047819 */ /* 0x100fe20000011403 */
[----:B------:R-:W-:Y:S01]  /*67d0*/  FMUL.FTZ R124, R124, c[0x0][0x298] ;  /* 0x0000a6007c7c7a20 */ /* 0x000fe20000410000 */
[----:B------:R-:W-:Y:S01]  /*67e0*/  SHF.R.S32.HI R3, RZ, 0x1f, R3 ;  /* 0x0000001fff037819 */ /* 0x000fe20000011403 */
[----:B------:R-:W-:Y:S01]  /*67f0*/  FMUL.FTZ R125, R125, c[0x0][0x298] ;  /* 0x0000a6007d7d7a20 */ /* 0x000fe20000410000 */
[----:B------:R-:W-:Y:S01]  /*6800*/  LOP3.LUT R5, R2, 0xfffffff0, RZ, 0xc0, !PT ;  /* 0xfffffff002057812 */ /* 0x000fe200078ec0ff */
[----:B------:R-:W-:Y:S01]  /*6810*/  FMUL.FTZ R126, R126, c[0x0][0x298] ;  /* 0x0000a6007e7e7a20 */ /* 0x000fe20000410000 */
[----:B------:R-:W-:Y:S01]  /*6820*/  LEA.HI R3, R3, R4, RZ, 0x3 ;  /* 0x0000000403037211 */ /* 0x000fe200078f18ff */
[----:B------:R-:W-:Y:S01]  /*6830*/  FMUL.FTZ R127, R127, c[0x0][0x298] ;  /* 0x0000a6007f7f7a20 */ /* 0x000fe20000410000 */
[----:B------:R-:W-:Y:S01]  /*6840*/  SHF.R.S32.HI R6, RZ, 0x4, R2 ;  /* 0x00000004ff067819 */ /* 0x000fe20000011402 */
[----:B------:R-:W-:Y:S01]  /*6850*/  IMAD.IADD R0, R0, 0x1, -R5 ;  /* 0x0000000100007824 */ /* 0x000fe200078e0a05 */
[----:B------:R-:W-:Y:S01]  /*6860*/  LOP3.LUT R3, R3, 0xfffffff8, RZ, 0xc0, !PT ;  /* 0xfffffff803037812 */ /* 0x000fe200078ec0ff */
[----:B------:R-:W-:Y:S01]  /*6870*/  FMUL.FTZ R108, R108, c[0x0][0x298] ;  /* 0x0000a6006c6c7a20 */ /* 0x000fe20000410000 */
[----:B------:R-:W-:Y:S01]  /*6880*/  F2FP.BF16.PACK_AB R56, R57, R56 ;  /* 0x000000383938723e */ /* 0x000fe200000010ff */
[----:B------:R-:W-:Y:S01]  /*6890*/  FMUL.FTZ R109, R109, c[0x0][0x298] ;  /* 0x0000a6006d6d7a20 */ /* 0x000fe20000410000 */
[----:B------:R-:W-:Y:S01]  /*68a0*/  IADD3 R11, R225, 0x2440, RZ ;  /* 0x00002440e10b7810 */ /* 0x000fe20007ffe0ff */
[----:B------:R-:W-:Y:S01]  /*68b0*/  IMAD.IADD R3, R4, 0x1, -R3 ;  /* 0x0000000104037824 */ /* 0x000fe200078e0a03 */
[----:B------:R-:W-:Y:S01]  /*68c0*/  SHF.R.S32.HI R4, RZ, 0x1f, R228 ;  /* 0x0000001fff047819 */ /* 0x000fe200000114e4 */
[----:B------:R-:W-:Y:S01]  /*68d0*/  FMUL.FTZ R110, R110, c[0x0][0x298] ;  /* 0x0000a6006e6e7a20 */ /* 0x000fe20000410000 */
[----:B------:R-:W-:Y:S01]  /*68e0*/  F2FP.BF16.PACK_AB R58, R59, R58 ;  /* 0x0000003a3b3a723e */ /* 0x000fe200000010ff */
[----:B------:R-:W-:Y:S01]  /*68f0*/  FMUL.FTZ R111, R111, c[0x0][0x298] ;  /* 0x0000a6006f6f7a20 */ /* 0x000fe20000410000 */
[----:B------:R-:W-:Y:S01]  /*6900*/  LOP3.LUT R3, R3, 0x4, RZ, 0xc0, !PT ;  /* 0x0000000403037812 */ /* 0x000fe200078ec0ff */
[----:B------:R-:W-:Y:S01]  /*6910*/  FMUL.FTZ R120, R120, c[0x0][0x298] ;  /* 0x0000a60078787a20 */ /* 0x000fe20000410000 */
[-C--:B------:R-:W-:Y:S01]  /*6920*/  LEA.HI R5, R4, R228.reuse, RZ, 0x7 ;  /* 0x000000e404057211 */ /* 0x080fe200078f38ff */
[----:B------:R-:W-:Y:S01]  /*6930*/  FMUL.FTZ R121, R121, c[0x0][0x298] ;  /* 0x0000a60079797a20 */ /* 0x000fe20000410000 */
[----:B------:R-:W-:Y:S01]  /*6940*/  ISETP.NE.AND P0, PT, R3, RZ, PT ;  /* 0x000000ff0300720c */ /* 0x000fe20003f05270 */
[----:B------:R-:W-:Y:S01]  /*6950*/  IMAD.SHL.U32 R3, R6, 0x40, RZ ;  /* 0x0000004006037824 */ /* 0x000fe200078e00ff */
[----:B------:R-:W-:Y:S01]  /*6960*/  LEA.HI R2, R4, R228, RZ, 0x4 ;  /* 0x000000e404027211 */ /* 0x000fe200078f20ff */
[----:B------:R-:W-:Y:S01]  /*6970*/  IMAD.SHL.U32 R5, R5, 0x4, RZ ;  /* 0x0000000405057824 */ /* 0x000fe200078e00ff */
[----:B------:R-:W-:Y:S01]  /*6980*/  SHF.R.S32.HI R4, RZ, 0x1f, R0 ;  /* 0x0000001fff047819 */ /* 0x000fe20000011400 */
[----:B------:R-:W-:Y:S01]  /*6990*/  FMUL.FTZ R122, R122, c[0x0][0x298] ;  /* 0x0000a6007a7a7a20 */ /* 0x000fe20000410000 */
[----:B------:R-:W-:Y:S01]  /*69a0*/  LOP3.LUT R3, R3, 0x1c0, RZ, 0xc0, !PT ;  /* 0x000001c003037812 */ /* 0x000fe200078ec0ff */
[----:B------:R-:W-:Y:S01]  /*69b0*/  FMUL.FTZ R123, R123, c[0x0][0x298] ;  /* 0x0000a6007b7b7a20 */ /* 0x000fe20000410000 */
[----:B------:R-:W-:Y:S01]  /*69c0*/  LEA.HI R4, R4, R0, RZ, 0x3 ;  /* 0x0000000004047211 */ /* 0x000fe200078f18ff */
[----:B------:R-:W-:Y:S01]  /*69d0*/  FMUL.FTZ R112, R112, c[0x0][0x298] ;  /* 0x0000a60070707a20 */ /* 0x000fe20000410000 */
[----:B------:R-:W-:Y:S01]  /*69e0*/  LOP3.LUT R226, R3, 0x38, R226, 0xf8, !PT ;  /* 0x0000003803e27812 */ /* 0x000fe200078ef8e2 */
[----:B------:R-:W-:Y:S01]  /*69f0*/  FMUL.FTZ R113, R113, c[0x0][0x298] ;  /* 0x0000a60071717a20 */ /* 0x000fe20000410000 */
[----:B------:R-:W-:Y:S01]  /*6a00*/  SHF.R.U32.HI R3, RZ, 0x3, R3 ;  /* 0x00000003ff037819 */ /* 0x000fe20000011603 */
[----:B------:R-:W-:Y:S01]  /*6a10*/  FMUL.FTZ R114, R114, c[0x0][0x298] ;  /* 0x0000a60072727a20 */ /* 0x000fe20000410000 */
[----:B------:R-:W-:Y:S01]  /*6a20*/  LOP3.LUT R5, R5, 0x7ffffe00, RZ, 0xc0, !PT ;  /* 0x7ffffe0005057812 */ /* 0x000fe200078ec0ff */
[----:B------:R-:W-:Y:S01]  /*6a30*/  FMUL.FTZ R115, R115, c[0x0][0x298] ;  /* 0x0000a60073737a20 */ /* 0x000fe20000410000 */
[----:B------:R-:W-:Y:S01]  /*6a40*/  SHF.R.S32.HI R4, RZ, 0x3, R4 ;  /* 0x00000003ff047819 */ /* 0x000fe20000011404 */
[----:B------:R-:W-:Y:S01]  /*6a50*/  FMUL.FTZ R116, R116, c[0x0][0x298] ;  /* 0x0000a60074747a20 */ /* 0x000fe20000410000 */
[----:B------:R-:W-:Y:S01]  /*6a60*/  LOP3.LUT R3, R226, R3, RZ, 0x3c, !PT ;  /* 0x00000003e2037212 */ /* 0x000fe200078e3cff */
[----:B------:R-:W-:Y:S01]  /*6a70*/  FMUL.FTZ R117, R117, c[0x0][0x298] ;  /* 0x0000a60075757a20 */ /* 0x000fe20000410000 */
[C---:B------:R-:W-:Y:S01]  /*6a80*/  IADD3 R0, R225.reuse, 0x40, RZ ;  /* 0x00000040e1007810 */ /* 0x040fe20007ffe0ff */
[----:B------:R-:W-:Y:S01]  /*6a90*/  IMAD R4, R4, 0x2000, R5 ;  /* 0x0000200004047824 */ /* 0x000fe200078e0205 */
[C---:B------:R-:W-:Y:S01]  /*6aa0*/  @P0 IADD3 R0, R225.reuse, -0x40, RZ ;  /* 0xffffffc0e1000810 */ /* 0x040fe20007ffe0ff */
[----:B------:R-:W-:Y:S01]  /*6ab0*/  FMUL.FTZ R118, R118, c[0x0][0x298] ;  /* 0x0000a60076767a20 */ /* 0x000fe20000410000 */
[C---:B------:R-:W-:Y:S01]  /*6ac0*/  @P0 IADD3 R7, R225.reuse, 0x3c0, RZ ;  /* 0x000003c0e1070810 */ /* 0x040fe20007ffe0ff */
[----:B------:R-:W-:Y:S01]  /*6ad0*/  IMAD.IADD R3, R4, 0x1, R3 ;  /* 0x0000000104037824 */ /* 0x000fe200078e0203 */
[C---:B------:R-:W-:Y:S01]  /*6ae0*/  IADD3 R5, R225.reuse, 0x1040, RZ ;  /* 0x00001040e1057810 */ /* 0x040fe20007ffe0ff */
[----:B------:R-:W-:Y:S01]  /*6af0*/  STS [R0+0x8080], R64 ;  /* 0x0080804000007388 */ /* 0x000fe20000000800 */
[----:B------:R-:W-:Y:S01]  /*6b00*/  IADD3 R4, R225, 0x1440, RZ ;  /* 0x00001440e1047810 */ /* 0x000fe20007ffe0ff */
[----:B------:R-:W-:Y:S01]  /*6b10*/  FMUL.FTZ R119, R119, c[0x0][0x298] ;  /* 0x0000a60077777a20 */ /* 0x000fe20000410000 */
[C---:B------:R-:W-:Y:S01]  /*6b20*/  @P0 IADD3 R5, R225.reuse, 0xfc0, RZ ;  /* 0x00000fc0e1050810 */ /* 0x040fe20007ffe0ff */
[----:B------:R-:W-:Y:S01]  /*6b30*/  STS [R7+0x8080], R66 ;  /* 0x0080804207007388 */ /* 0x000fe20000000800 */
[C---:B------:R-:W-:Y:S01]  /*6b40*/  @P0 IADD3 R4, R225.reuse, 0x13c0, RZ ;  /* 0x000013c0e1040810 */ /* 0x040fe20007ffe0ff */
[----:B------:R-:W-:Y:S01]  /*6b50*/  FMUL.FTZ R132, R132, c[0x0][0x298] ;  /* 0x0000a60084847a20 */ /* 0x000fe20000410000 */
[C---:B------:R-:W-:Y:S01]  /*6b60*/  @P0 IADD3 R8, R225.reuse, 0x1fc0, RZ ;  /* 0x00001fc0e1080810 */ /* 0x040fe20007ffe0ff */
[----:B------:R-:W-:Y:S01]  /*6b70*/  STS [R225+0x9080], R40 ;  /* 0x00908028e1007388 */ /* 0x000fe20000000800 */
[----:B------:R-:W-:Y:S01]  /*6b80*/  @P0 IADD3 R11, R225, 0x23c0, RZ ;  /* 0x000023c0e10b0810 */ /* 0x000fe20007ffe0ff */
[----:B------:R-:W-:Y:S01]  /*6b90*/  FMUL.FTZ R133, R133, c[0x0][0x298] ;  /* 0x0000a60085857a20 */ /* 0x000fe20000410000 */
[----:B------:R-:W-:Y:S01]  /*6ba0*/  F2FP.BF16.PACK_AB R48, R49, R48 ;  /* 0x000000303130723e */ /* 0x000fe200000010ff */
[----:B------:R-:W-:Y:S01]  /*6bb0*/  STS [R225+0x9480], R42 ;  /* 0x0094802ae1007388 */ /* 0x000fe20000000800 */
[----:B------:R-:W-:Y:S01]  /*6bc0*/  F2FP.BF16.PACK_AB R50, R51, R50 ;  /* 0x000000323332723e */ /* 0x000fe200000010ff */
[----:B------:R-:W-:Y:S01]  /*6bd0*/  FMUL.FTZ R134, R134, c[0x0][0x298] ;  /* 0x0000a60086867a20 */ /* 0x000fe20000410000 */
[----:B-1----:R-:W-:Y:S01]  /*6be0*/  IADD3 R10, R225, 0x3040, RZ ;  /* 0x00003040e10a7810 */ /* 0x002fe20007ffe0ff */
[----:B------:R-:W-:Y:S01]  /*6bf0*/  STS [R5+0x8080], R60 ;  /* 0x0080803c05007388 */ /* 0x000fe20000000800 */
[----:B------:R-:W-:Y:S01]  /*6c00*/  F2FP.BF16.PACK_AB R52, R53, R52 ;  /* 0x000000343534723e */ /* 0x000fe200000010ff */
[----:B------:R-:W-:Y:S01]  /*6c10*/  FMUL.FTZ R135, R135, c[0x0][0x298] ;  /* 0x0000a60087877a20 */ /* 0x000fe20000410000 */
[C---:B------:R-:W-:Y:S01]  /*6c20*/  IADD3 R9, R225.reuse, 0x3440, RZ ;  /* 0x00003440e1097810 */ /* 0x040fe20007ffe0ff */
[----:B------:R-:W-:Y:S01]  /*6c30*/  STS [R4+0x8080], R62 ;  /* 0x0080803e04007388 */ /* 0x000fe20000000800 */
[----:B------:R-:W-:Y:S01]  /*6c40*/  @P0 IADD3 R10, R225, 0x2fc0, RZ ;  /* 0x00002fc0e10a0810 */ /* 0x000fe20007ffe0ff */
[----:B------:R-:W-:Y:S01]  /*6c50*/  FMUL.FTZ R160, R160, c[0x0][0x298] ;  /* 0x0000a600a0a07a20 */ /* 0x000fe20000410000 */
[----:B------:R-:W-:Y:S01]  /*6c60*/  F2FP.BF16.PACK_AB R54, R55, R54 ;  /* 0x000000363736723e */ /* 0x000fe200000010ff */
[----:B------:R-:W-:Y:S01]  /*6c70*/  STS [R225+0xa080], R44 ;  /* 0x00a0802ce1007388 */ /* 0x000fe20000000800 */
[----:B------:R-:W-:Y:S01]  /*6c80*/  @P0 IADD3 R9, R225, 0x33c0, RZ ;  /* 0x000033c0e1090810 */ /* 0x000fe20007ffe0ff */
        /* <DEDUP_REMOVED lines=46> */
[----:B------:R1:W-:Y:S01]  /*6f70*/  STS [R225+0xd080], R72 ;  /* 0x00d08048e1007388 */ /* 0x0003e20000000800 */
        /* <DEDUP_REMOVED lines=45> */
[----:B------:R-:W-:Y:S01]  /*7250*/  ULDC.64 UR4, c[0x0][0x338] ;  /* 0x0000ce0000047ab9 */ /* 0x000fe20000000a00 */
[----:B------:R-:W-:Y:S01]  /*7260*/  F2FP.BF16.PACK_AB R142, R143, R142 ;  /* 0x0000008e8f8e723e */ /* 0x000fe200000010ff */
[----:B------:R-:W-:Y:S01]  /*7270*/  STS [R225+0x80], R100 ;  /* 0x00008064e1007388 */ /* 0x000fe20000000800 */
[----:B------:R-:W-:Y:S01]  /*7280*/  F2FP.BF16.PACK_AB R152, R153, R152 ;  /* 0x000000989998723e */ /* 0x000fe200000010ff */
[----:B------:R-:W-:Y:S01]  /*7290*/  UIMAD UR4, UR24, UR4, URZ ;  /* 0x00000004180472a4 */ /* 0x000fe2000f8e023f */
[----:B------:R-:W-:Y:S01]  /*72a0*/  F2FP.BF16.PACK_AB R154, R155, R154 ;  /* 0x0000009a9b9a723e */ /* 0x000fe200000010ff */
[----:B------:R-:W-:Y:S01]  /*72b0*/  STS [R225+0x480], R102 ;  /* 0x00048066e1007388 */ /* 0x000fe20000000800 */
[----:B------:R-:W-:Y:S01]  /*72c0*/  F2FP.BF16.PACK_AB R144, R145, R144 ;  /* 0x000000909190723e */ /* 0x000fe200000010ff */
[----:B------:R-:W-:Y:S01]  /*72d0*/  UIMAD UR7, UR10, UR5, UR4 ;  /* 0x000000050a0772a4 */ /* 0x000fe2000f8e0204 */
[----:B------:R-:W-:Y:S01]  /*72e0*/  F2FP.BF16.PACK_AB R146, R147, R146 ;  /* 0x000000929392723e */ /* 0x000fe200000010ff */
[----:B------:R-:W-:Y:S01]  /*72f0*/  STS [R0+0x80], R128 ;  /* 0x0000808000007388 */ /* 0x000fe20000000800 */
[----:B------:R-:W-:Y:S01]  /*7300*/  F2FP.BF16.PACK_AB R148, R149, R148 ;  /* 0x000000949594723e */ /* 0x000fe200000010ff */
[----:B------:R-:W-:Y:S01]  /*7310*/  USHF.R.S32.HI UR6, URZ, 0x1f, UR18 ;  /* 0x0000001f3f067899 */ /* 0x000fe20008011412 */
[----:B------:R-:W-:Y:S01]  /*7320*/  F2FP.BF16.PACK_AB R150, R151, R150 ;  /* 0x000000969796723e */ /* 0x000fe200000010ff */
[----:B------:R2:W-:Y:S01]  /*7330*/  STS [R7+0x80], R130 ;  /* 0x0000808207007388 */ /* 0x0005e20000000800 */
[----:B------:R-:W-:Y:S01]  /*7340*/  LOP3.LUT R2, R2, 0xfffffff0, RZ, 0xc0, !PT ;  /* 0xfffffff002027812 */ /* 0x000fe200078ec0ff */
[----:B------:R-:W-:Y:S01]  /*7350*/  ULDC.64 UR4, c[0x0][0x340] ;  /* 0x0000d00000047ab9 */ /* 0x000fe20000000a00 */
[----:B------:R-:W-:Y:S01]  /*7360*/  BSSY B0, `(.L_x_1025) ;  /* 0x000004a000007945 */ /* 0x000fe20003800000 */
[----:B------:R-:W-:Y:S01]  /*7370*/  STS [R225+0x1080], R104 ;  /* 0x00108068e1007388 */ /* 0x000fe20000000800 */
[----:B------:R-:W-:Y:S01]  /*7380*/  UIMAD UR4, UR6, UR4, URZ ;  /* 0x00000004060472a4 */ /* 0x000fe2000f8e023f */
[----:B------:R-:W-:-:S02]  /*7390*/  IMAD.IADD R2, R228, 0x1, -R2 ;  /* 0x00000001e4027824 */ /* 0x000fc400078e0a02 */
[----:B------:R-:W-:Y:S01]  /*73a0*/  STS [R225+0x1480], R106 ;  /* 0x0014806ae1007388 */ /* 0x000fe20000000800 */
[----:B------:R-:W-:Y:S01]  /*73b0*/  UIMAD UR4, UR18, UR5, UR4 ;  /* 0x00000005120472a4 */ /* 0x000fe2000f8e0204 */
[----:B-1----:R-:W-:Y:S02]  /*73c0*/  IMAD.SHL.U32 R72, R2, 0x8, RZ ;  /* 0x0000000802487824 */ /* 0x002fe400078e00ff */
[----:B------:R-:W-:Y:S01]  /*73d0*/  STS [R5+0x80], R124 ;  /* 0x0000807c05007388 */ /* 0x000fe20000000800 */
[----:B------:R-:W-:Y:S02]  /*73e0*/  IMAD.U32 R2, RZ, RZ, UR10 ;  /* 0x0000000aff027e24 */ /* 0x000fe4000f8e00ff */
[--C-:B------:R-:W-:Y:S01]  /*73f0*/  SHF.R.S32.HI R73, RZ, 0x1f, R72.reuse ;  /* 0x0000001fff497819 */ /* 0x100fe20000011448 */
[----:B------:R1:W-:Y:S04]  /*7400*/  STS [R4+0x80], R126 ;  /* 0x0000807e04007388 */ /* 0x0003e80000000800 */
[----:B------:R-:W-:Y:S01]  /*7410*/  STS [R225+0x2080], R108 ;  /* 0x0020806ce1007388 */ /* 0x000fe20000000800 */
[----:B------:R-:W-:-:S03]  /*7420*/  IMAD.WIDE.U32 R68, R2, c[0x0][0x338], R72 ;  /* 0x0000ce0002447a25 */ /* 0x000fc600078e0048 */
[----:B------:R-:W-:Y:S01]  /*7430*/  STS [R225+0x2480], R110 ;  /* 0x0024806ee1007388 */ /* 0x000fe20000000800 */
[----:B--2---:R-:W-:Y:S02]  /*7440*/  SHF.R.S32.HI R7, RZ, 0x1f, R6 ;  /* 0x0000001fff077819 */ /* 0x004fe40000011406 */
[----:B------:R-:W-:Y:S01]  /*7450*/  IADD3 R69, R69, UR7, RZ ;  /* 0x0000000745457c10 */ /* 0x000fe2000fffe0ff */
[----:B------:R-:W-:Y:S04]  /*7460*/  STS [R8+0x80], R120 ;  /* 0x0000807808007388 */ /* 0x000fe80000000800 */
[----:B------:R-:W-:Y:S04]  /*7470*/  STS [R11+0x80], R122 ;  /* 0x0000807a0b007388 */ /* 0x000fe80000000800 */
[----:B------:R-:W-:Y:S04]  /*7480*/  STS [R225+0x3080], R112 ;  /* 0x00308070e1007388 */ /* 0x000fe80000000800 */
[----:B------:R-:W-:Y:S01]  /*7490*/  STS [R225+0x3480], R114 ;  /* 0x00348072e1007388 */ /* 0x000fe20000000800 */
[----:B-1----:R-:W-:-:S03]  /*74a0*/  IMAD.MOV.U32 R4, RZ, RZ, -0x80 ;  /* 0xffffff80ff047424 */ /* 0x002fc600078e00ff */
        /* <DEDUP_REMOVED lines=18> */
[----:B------:R-:W-:Y:S06]  /*75d0*/  BAR.SYNC.DEFER_BLOCKING 0x1, 0x100 ;  /* 0x0044000000007b1d */ /* 0x000fec0000010000 */
[----:B-1----:R-:W1:Y:S04]  /*75e0*/  S2R R0, SR_CTAID.X ;  /* 0x0000000000007919 */ /* 0x002e680000002500 */
[----:B------:R2:W3:Y:S04]  /*75f0*/  LDS.128 R64, [R3+0x8880] ;  /* 0x0088800003407984 */ /* 0x0004e80000000c00 */
[----:B------:R2:W4:Y:S04]  /*7600*/  LDS.128 R60, [R3+0x9080] ;  /* 0x00908000033c7984 */ /* 0x0005280000000c00 */
[----:B------:R2:W2:Y:S04]  /*7610*/  LDS.128 R56, [R3+0x9880] ;  /* 0x0098800003387984 */ /* 0x0004a80000000c00 */
[----:B------:R2:W2:Y:S04]  /*7620*/  LDS.128 R52, [R3+0xa080] ;  /* 0x00a0800003347984 */ /* 0x0004a80000000c00 */
[----:B------:R2:W2:Y:S04]  /*7630*/  LDS.128 R48, [R3+0xa880] ;  /* 0x00a8800003307984 */ /* 0x0004a80000000c00 */
[----:B------:R2:W2:Y:S01]  /*7640*/  LDS.128 R44, [R3+0xb080] ;  /* 0x00b08000032c7984 */ /* 0x0004a20000000c00 */
[----:B-1----:R-:W-:-:S02]  /*7650*/  IMAD R4, R0, R4, c[0x0][0x2f0] ;  /* 0x0000bc0000047624 */ /* 0x002fc400078e0204 */
[----:B------:R-:W-:Y:S01]  /*7660*/  IMAD.WIDE R78, R0, 0x80, R6 ;  /* 0x00000080004e7825 */ /* 0x000fe200078e0206 */
[----:B------:R1:W1:Y:S02]  /*7670*/  LDS.128 R40, [R3+0xb880] ;  /* 0x00b8800003287984 */ /* 0x0002640000000c00 */
[----:B------:R-:W-:Y:S01]  /*7680*/  IMNMX R2, R4, 0x80, PT ;  /* 0x0000008004027817 */ /* 0x000fe20003800200 */
[----:B------:R-:W-:Y:S01]  /*7690*/  IMAD.U32 R4, RZ, RZ, UR18 ;  /* 0x00000012ff047e24 */ /* 0x000fe2000f8e00ff */
[----:B------:R1:W1:Y:S02]  /*76a0*/  LDS.128 R36, [R3+0x80] ;  /* 0x0000800003247984 */ /* 0x0002640000000c00 */
[----:B------:R-:W-:Y:S01]  /*76b0*/  ISETP.GE.AND P2, PT, R6, R2, PT ;  /* 0x000000020600720c */ /* 0x000fe20003f46270 */
[----:B------:R-:W-:Y:S01]  /*76c0*/  IMAD.WIDE.U32 R74, R4, c[0x0][0x340], R68 ;  /* 0x0000d000044a7a25 */ /* 0x000fe200078e0044 */
[----:B------:R1:W1:Y:S02]  /*76d0*/  LDS.128 R32, [R3+0x880] ;  /* 0x0008800003207984 */ /* 0x0002640000000c00 */
[----:B------:R-:W-:-:S02]  /*76e0*/  ISETP.GE.OR P0, PT, R72, c[0x0][0x324], P2 ;  /* 0x0000c90048007a0c */ /* 0x000fc40001706670 */
[----:B------:R1:W1:Y:S01]  /*76f0*/  LDS.128 R28, [R3+0x1080] ;  /* 0x00108000031c7984 */ /* 0x0002620000000c00 */
[----:B------:R-:W-:-:S03]  /*7700*/  IADD3 R77, R75, UR4, RZ ;  /* 0x000000044b4d7c10 */ /* 0x000fc6000fffe0ff */
[----:B------:R1:W1:Y:S04]  /*7710*/  LDS.128 R24, [R3+0x1880] ;  /* 0x0018800003187984 */ /* 0x0002680000000c00 */
[----:B------:R1:W1:Y:S04]  /*7720*/  LDS.128 R20, [R3+0x2080] ;  /* 0x0020800003147984 */ /* 0x0002680000000c00 */
[----:B------:R1:W1:Y:S04]  /*7730*/  LDS.128 R16, [R3+0x2880] ;  /* 0x0028800003107984 */ /* 0x0002680000000c00 */
[----:B------:R1:W1:Y:S04]  /*7740*/  LDS.128 R12, [R3+0x3080] ;  /* 0x00308000030c7984 */ /* 0x0002680000000c00 */
        /* <DEDUP_REMOVED lines=11> */
.L_x_1026:
[----:B---34-:R-:W-:Y:S05]  /*7800*/  BSYNC B0 ;  /* 0x0000000000007941 */ /* 0x018fea0003800000 */
.L_x_1025:
[----:B------:R-:W-:Y:S01]  /*7810*/  IADD3 R0, R6, 0x10, RZ ;  /* 0x0000001006007810 */ /* 0x000fe20007ffe0ff */
[----:B------:R-:W-:Y:S03]  /*7820*/  BSSY B0, `(.L_x_1027) ;  /* 0x0000010000007945 */ /* 0x000fe60003800000 */
[----:B------:R-:W-:-:S04]  /*7830*/  ISETP.GE.AND P0, PT, R0, R2, PT ;  /* 0x000000020000720c */ /* 0x000fc80003f06270 */
[----:B------:R-:W-:Y:S02]  /*7840*/  P2R R4, PR, RZ, 0x1 ;  /* 0x00000001ff047803 */ /* 0x000fe40000000000 */
[----:B------:R-:W-:-:S13]  /*7850*/  ISETP.GE.OR P0, PT, R72, c[0x0][0x324], P0 ;  /* 0x0000c90048007a0c */ /* 0x000fda0000706670 */
[----:B------:R-:W-:Y:S05]  /*7860*/  @P0 BRA `(.L_x_1028) ;  /* 0x000000b000000947 */ /* 0x000fea0003800000 */
[----:B-12---:R-:W-:Y:S01]  /*7870*/  IADD3 R3, P0, R78, 0x10, RZ ;  /* 0x000000104e037810 */ /* 0x006fe20007f1e0ff */
        /* <DEDUP_REMOVED lines=10> */
.L_x_1028:
[----:B------:R-:W-:Y:S05]  /*7920*/  BSYNC B0 ;  /* 0x0000000000007941 */ /* 0x000fea0003800000 */
.L_x_1027:
        /* <DEDUP_REMOVED lines=17> */
.L_x_1030:
[----:B------:R-:W-:Y:S05]  /*7a40*/  BSYNC B0 ;  /* 0x0000000000007941 */ /* 0x000fea0003800000 */
.L_x_1029:
[----:B------:R-:W-:Y:S01]  /*7a50*/  IADD3 R0, R6, 0x30, RZ ;  /* 0x0000003006007810 */ /* 0x000fe20007ffe0ff */
[----:B------:R-:W-:Y:S03]  /*7a60*/  BSSY B0, `(.L_x_1031) ;  /* 0x000000f000007945 */ /* 0x000fe60003800000 */
[----:B------:R-:W-:-:S04]  /*7a70*/  ISETP.GE.AND P6, PT, R0, R2, PT ;  /* 0x000000020000720c */ /* 0x000fc80003fc6270 */
        /* <DEDUP_REMOVED lines=13> */
.L_x_1032:
[----:B------:R-:W-:Y:S05]  /*7b50*/  BSYNC B0 ;  /* 0x0000000000007941 */ /* 0x000fea0003800000 */
.L_x_1031:
        /* <DEDUP_REMOVED lines=16> */
.L_x_1034:
[----:B------:R-:W-:Y:S05]  /*7c60*/  BSYNC B0 ;  /* 0x0000000000007941 */ /* 0x000fea0003800000 */
.L_x_1033:
        /* <DEDUP_REMOVED lines=16> */
.L_x_1036:
[----:B------:R-:W-:Y:S05]  /*7d70*/  BSYNC B0 ;  /* 0x0000000000007941 */ /* 0x000fea0003800000 */
.L_x_1035:
        /* <DEDUP_REMOVED lines=16> */
.L_x_1038:
[----:B------:R-:W-:Y:S05]  /*7e80*/  BSYNC B0 ;  /* 0x0000000000007941 */ /* 0x000fea0003800000 */
.L_x_1037:
        /* <DEDUP_REMOVED lines=14> */
[----:B-12---:R-:W-:-:S05]  /*7f70*/  LEA.HI.X R3, R6, c[0x0][0x31c], R0, 0x1, P0 ;  /* 0x0000c70006037a11 */ /* 0x006fca00000f0c00 */
[----:B------:R1:W-:Y:S02]  /*7f80*/  STG.E.128 [R2.64], R40 ;  /* 0x0000002802007986 */ /* 0x0003e4000c101d16 */
.L_x_1040:
[----:B------:R-:W-:Y:S05]  /*7f90*/  BSYNC B0 ;  /* 0x0000000000007941 */ /* 0x000fea0003800000 */
.L_x_1039:
        /* <DEDUP_REMOVED lines=22> */
[----:B------:R1:W-:Y:S02]  /*8100*/  STG.E.128 [R42.64], R36 ;  /* 0x000000242a007986 */ /* 0x0003e4000c101d16 */
.L_x_1042:
[----:B------:R-:W-:Y:S05]  /*8110*/  BSYNC B0 ;  /* 0x0000000000007941 */ /* 0x000fea0003800000 */
.L_x_1041:
[----:B------:R-:W-:Y:S01]  /*8120*/  ISETP.NE.AND P0, PT, R4, RZ, PT ;  /* 0x000000ff0400720c */ /* 0x000fe20003f05270 */
[----:B------:R-:W-:Y:S03]  /*8130*/  BSSY B0, `(.L_x_1043) ;  /* 0x000000e000007945 */ /* 0x000fe60003800000 */
        /* <DEDUP_REMOVED lines=11> */
[----:B--2---:R-:W-:-:S05]  /*81f0*/  LEA.HI.X R3, R36, c[0x0][0x2ec], R0, 0x1, P0 ;  /* 0x0000bb0024037a11 */ /* 0x004fca00000f0c00 */
[----:B------:R1:W-:Y:S02]  /*8200*/  STG.E.128 [R2.64], R32 ;  /* 0x0000002002007986 */ /* 0x0003e4000c101d16 */
.L_x_1044:
[----:B------:R-:W-:Y:S05]  /*8210*/  BSYNC B0 ;  /* 0x0000000000007941 */ /* 0x000fea0003800000 */
.L_x_1043:
[----:B------:R-:W-:Y:S01]  /*8220*/  ISETP.NE.AND P0, PT, R5, RZ, PT ;  /* 0x000000ff0500720c */ /* 0x000fe20003f05270 */
[----:B------:R-:W-:Y:S03]  /*8230*/  BSSY B0, `(.L_x_1045) ;  /* 0x000000e000007945 */ /* 0x000fe60003800000 */
        /* <DEDUP_REMOVED lines=13> */
.L_x_1046:
[----:B------:R-:W-:Y:S05]  /*8310*/  BSYNC B0 ;  /* 0x0000000000007941 */ /* 0x000fea0003800000 */
.L_x_1045:
        /* <DEDUP_REMOVED lines=14> */
.L_x_1048:
[----:B------:R-:W-:Y:S05]  /*8400*/  BSYNC B0 ;  /* 0x0000000000007941 */ /* 0x000fea0003800000 */
.L_x_1047:
        /* <DEDUP_REMOVED lines=14> */
.L_x_1050:
[----:B------:R-:W-:Y:S05]  /*84f0*/  BSYNC B0 ;  /* 0x0000000000007941 */ /* 0x000fea0003800000 */
.L_x_1049:
        /* <DEDUP_REMOVED lines=14> */
.L_x_1052:
[----:B------:R-:W-:Y:S05]  /*85e0*/  BSYNC B0 ;  /* 0x0000000000007941 */ /* 0x000fea0003800000 */
.L_x_1051:
        /* <DEDUP_REMOVED lines=14> */
.L_x_1054:
[----:B------:R-:W-:Y:S05]  /*86d0*/  BSYNC B0 ;  /* 0x0000000000007941 */ /* 0x000fea0003800000 */
.L_x_1053:
[----:B------:R-:W-:-:S13]  /*86e0*/  ISETP.GE.OR P0, PT, R72, c[0x0][0x2f4], P1 ;  /* 0x0000bd0048007a0c */ /* 0x000fda0000f06670 */
[----:B------:R-:W-:Y:S05]  /*86f0*/  @P0 EXIT ;  /* 0x000000000000094d */ /* 0x000fea0003800000 */
[----:B------:R-:W-:Y:S01]  /*8700*/  IADD3 R0, P0, R78, 0x70, RZ ;  /* 0x000000704e007810 */ /* 0x000fe20007f1e0ff */
[----:B-1----:R-:W-:Y:S01]  /*8710*/  IMAD.MOV.U32 R2, RZ, RZ, R40 ;  /* 0x000000ffff027224 */ /* 0x002fe200078e0028 */
[----:B--2---:R-:W-:-:S03]  /*8720*/  MOV R3, R7 ;  /* 0x0000000700037202 */ /* 0x004fc60000000f00 */
        /* <DEDUP_REMOVED lines=9> */
.L_x_1055:
        /* <DEDUP_REMOVED lines=12> */
.L_x_2316:


//--------------------- .text._ZN7cutlass13device_kernelIN5flash19enable_sm80_to_sm89INS1_16FlashAttnBwdSm80INS1_25CollectiveMainloopBwdSm80ILi2ELi2EN4cute5tupleIJNS5_1CILi64EEENS7_ILi128EEES9_EEENS_10bfloat16_tEfNS_4arch4Sm80ELb0ELb0ELb1ELb0ELb1ELb0ELb0ELb0ELi2ELi2ELi2ELi2ELb0EEENS1_21CollectiveEpilogueBwdISA_SB_SD_Li256ELb0ELb0ELi4EEENS1_19SingleTileSchedulerILb0ELb0ELb0ELi128EEEEEEEEEvNT_6ParamsE --------------------------
	.section	.text._ZN7cutlass13device_kernelIN5flash19enable_sm80_to_sm89INS1_16FlashAttnBwdSm80INS1_25CollectiveMainloopBwdSm80ILi2ELi2EN4cute5tupleIJNS5_1CILi64EEENS7_ILi128EEES9_EEENS_10bfloat16_tEfNS_4arch4Sm80ELb0ELb0ELb1ELb0ELb1ELb0ELb0ELb0ELi2ELi2ELi2ELi2ELb0EEENS1_21CollectiveEpilogueBwdISA_SB_SD_Li256ELb0ELb0ELi4EEENS1_19SingleTileSchedulerILb0ELb0ELb0ELi128EEEEEEEEEvNT_6ParamsE,"ax",@progbits
	.sectioninfo	@"SHI_REGISTERS=255"
	.align	128
.text._ZN7cutlass13device_kernelIN5flash19enable_sm80_to_sm89INS1_16FlashAttnBwdSm80INS1_25CollectiveMainloopBwdSm80ILi2ELi2EN4cute5tupleIJNS5_1CILi64EEENS7_ILi128EEES9_EEENS_10bfloat16_tEfNS_4arch4Sm80ELb0ELb0ELb1ELb0ELb1ELb0ELb0ELb0ELi2ELi2ELi2ELi2ELb0EEENS1_21CollectiveEpilogueBwdISA_SB_SD_Li256ELb0ELb0ELi4EEENS1_19SingleTileSchedulerILb0ELb0ELb0ELi128EEEEEEEEEvNT_6ParamsE:
        .type           _ZN7cutlass13device_kernelIN5flash19enable_sm80_to_sm89INS1_16FlashAttnBwdSm80INS1_25CollectiveMainloopBwdSm80ILi2ELi2EN4cute5tupleIJNS5_1CILi64EEENS7_ILi128EEES9_EEENS_10bfloat16_tEfNS_4arch4Sm80ELb0ELb0ELb1ELb0ELb1ELb0ELb0ELb0ELi2ELi2ELi2ELi2ELb0EEENS1_21CollectiveEpilogueBwdISA_SB_SD_Li256ELb0ELb0ELi4EEENS1_19SingleTileSchedulerILb0ELb0ELb0ELi128EEEEEEEEEvNT_6ParamsE,@function
        .size           _ZN7cutlass13device_kernelIN5flash19enable_sm80_to_sm89INS1_16FlashAttnBwdSm80INS1_25CollectiveMainloopBwdSm80ILi2ELi2EN4cute5tupleIJNS5_1CILi64EEENS7_ILi128EEES9_EEENS_10bfloat16_tEfNS_4arch4Sm80ELb0ELb0ELb1ELb0ELb1ELb0ELb0ELb0ELi2ELi2ELi2ELi2ELb0EEENS1_21CollectiveEpilogueBwdISA_SB_SD_Li256ELb0ELb0ELi4EEENS1_19SingleTileSchedulerILb0ELb0ELb0ELi128EEEEEEEEEvNT_6ParamsE,(.L_x_2317 - _ZN7cutlass13device_kernelIN5flash19enable_sm80_to_sm89INS1_16FlashAttnBwdSm80INS1_25CollectiveMainloopBwdSm80ILi2ELi2EN4cute5tupleIJNS5_1CILi64EEENS7_ILi128EEES9_EEENS_10bfloat16_tEfNS_4arch4Sm80ELb0ELb0ELb1ELb0ELb1ELb0ELb0ELb0ELi2ELi2ELi2ELi2ELb0EEENS1_21CollectiveEpilogueBwdISA_SB_SD_Li256ELb0ELb0ELi4EEENS1_19SingleTileSchedulerILb0ELb0ELb0ELi128EEEEEEEEEvNT_6ParamsE)
        .other          _ZN7cutlass13device_kernelIN5flash19enable_sm80_to_sm89INS1_16FlashAttnBwdSm80INS1_25CollectiveMainloopBwdSm80ILi2ELi2EN4cute5tupleIJNS5_1CILi64EEENS7_ILi128EEES9_EEENS_10bfloat16_tEfNS_4arch4Sm80ELb0ELb0ELb1ELb0ELb1ELb0ELb0ELb0ELi2ELi2ELi2ELi2ELb0EEENS1_21CollectiveEpilogueBwdISA_SB_SD_Li256ELb0ELb0ELi4EEENS1_19SingleTileSchedulerILb0ELb0ELb0ELi128EEEEEEEEEvNT_6ParamsE,@"STO_CUDA_ENTRY STV_DEFAULT"
_ZN7cutlass13device_kernelIN5flash19enable_sm80_to_sm89INS1_16FlashAttnBwdSm80INS1_25CollectiveMainloopBwdSm80ILi2ELi2EN4cute5tupleIJNS5_1CILi64EEENS7_ILi128EEES9_EEENS_10bfloat16_tEfNS_4arch4Sm80ELb0ELb0ELb1ELb0ELb1ELb0ELb0ELb0ELi2ELi2ELi2ELi2ELb0EEENS1_21CollectiveEpilogueBwdISA_SB_SD_Li256ELb0ELb0ELi4EEENS1_19SingleTileSchedulerILb0ELb0ELb0ELi128EEEEEEEEEvNT_6ParamsE:
        /* <DEDUP_REMOVED lines=357> */
.L_x_1057:
[----:B------:R-:W-:Y:S05]  /*1650*/  BSYNC B0 ;  /* 0x0000000000007941 */ /* 0x000fea0003800000 */
.L_x_1056:
        /* <DEDUP_REMOVED lines=68> */
.L_x_1058:
        /* <DEDUP_REMOVED lines=133> */
.L_x_1062:
        /* <DEDUP_REMOVED lines=257> */
.L_x_1060:
        /* <DEDUP_REMOVED lines=567> */
.L_x_1061:
        /* <DEDUP_REMOVED lines=244> */
.L_x_1059:
        /* <DEDUP_REMOVED lines=293> */
.L_x_1064:
[----:B---34-:R-:W-:Y:S05]  /*7800*/  BSYNC B0 ;  /* 0x0000000000007941 */ /* 0x018fea0003800000 */
.L_x_1063:
        /* <DEDUP_REMOVED lines=17> */
.L_x_1066:
[----:B------:R-:W-:Y:S05]  /*7920*/  BSYNC B0 ;  /* 0x0000000000007941 */ /* 0x000fea0003800000 */
.L_x_1065:
        /* <DEDUP_REMOVED lines=17> */
.L_x_1068:
[----:B------:R-:W-:Y:S05]  /*7a40*/  BSYNC B0 ;  /* 0x0000000000007941 */ /* 0x000fea0003800000 */
.L_x_1067:
        /* <DEDUP_REMOVED lines=16> */
.L_x_1070:
[----:B------:R-:W-:Y:S05]  /*7b50*/  BSYNC B0 ;  /* 0x0000000000007941 */ /* 0x000fea0003800000 */
.L_x_1069:
        /* <DEDUP_REMOVED lines=16> */
.L_x_1072:
[----:B------:R-:W-:Y:S05]  /*7c60*/  BSYNC B0 ;  /* 0x0000000000007941 */ /* 0x000fea0003800000 */
.L_x_1071:
        /* <DEDUP_REMOVED lines=16> */
.L_x_1074:
[----:B------:R-:W-:Y:S05]  /*7d70*/  BSYNC B0 ;  /* 0x0000000000007941 */ /* 0x000fea0003800000 */
.L_x_1073:
        /* <DEDUP_REMOVED lines=16> */
.L_x_1076:
[----:B------:R-:W-:Y:S05]  /*7e80*/  BSYNC B0 ;  /* 0x0000000000007941 */ /* 0x000fea0003800000 */
.L_x_1075:
        /* <DEDUP_REMOVED lines=16> */
.L_x_1078:
[----:B------:R-:W-:Y:S05]  /*7f90*/  BSYNC B0 ;  /* 0x0000000000007941 */ /* 0x000fea0003800000 */
.L_x_1077:
        /* <DEDUP_REMOVED lines=23> */
.L_x_1080:
[----:B------:R-:W-:Y:S05]  /*8110*/  BSYNC B0 ;  /* 0x0000000000007941 */ /* 0x000fea0003800000 */
.L_x_1079:
        /* <DEDUP_REMOVED lines=15> */
.L_x_1082:
[----:B------:R-:W-:Y:S05]  /*8210*/  BSYNC B0 ;  /* 0x0000000000007941 */ /* 0x000fea0003800000 */
.L_x_1081:
        /* <DEDUP_REMOVED lines=15> */
.L_x_1084:
[----:B------:R-:W-:Y:S05]  /*8310*/  BSYNC B0 ;  /* 0x0000000000007941 */ /* 0x000fea0003800000 */
.L_x_1083:
        /* <DEDUP_REMOVED lines=14> */
.L_x_1086:
[----:B------:R-:W-:Y:S05]  /*8400*/  BSYNC B0 ;  /* 0x0000000000007941 */ /* 0x000fea0003800000 */
.L_x_1085:
        /* <DEDUP_REMOVED lines=14> */
.L_x_1088:
[----:B------:R-:W-:Y:S05]  /*84f0*/  BSYNC B0 ;  /* 0x0000000000007941 */ /* 0x000fea0003800000 */
.L_x_1087:
        /* <DEDUP_REMOVED lines=14> */
.L_x_1090:
[----:B------:R-:W-:Y:S05]  /*85e0*/  BSYNC B0 ;  /* 0x0000000000007941 */ /* 0x000fea0003800000 */
.L_x_1089:
        /* <DEDUP_REMOVED lines=14> */
.L_x_1092:
[----:B------:R-:W-:Y:S05]  /*86d0*/  BSYNC B0 ;  /* 0x0000000000007941 */ /* 0x000fea0003800000 */
.L_x_1091:
        /* <DEDUP_REMOVED lines=14> */
.L_x_1093:
        /* <DEDUP_REMOVED lines=12> */
.L_x_2317:


//--------------------- .text._ZN7cutlass13device_kernelIN5flash19enable_sm80_to_sm89INS1_16FlashAttnBwdSm80INS1_25CollectiveMainloopBwdSm80ILi2ELi2EN4cute5tupleIJNS5_1CILi64EEENS7_ILi128EEES9_EEENS_10bfloat16_tEfNS_4arch4Sm80ELb0ELb0ELb1ELb0ELb0ELb0ELb0ELb0ELi2ELi2ELi2ELi2ELb0EEENS1_24CollectiveEpilogueBwdGQAISA_fSD_Li256ELb0ELb0EEENS1_19SingleTileSchedulerILb0ELb0ELb0ELi128EEEEEEEEEvNT_6ParamsE --------------------------
	.section	.text._ZN7cutlass13device_kernelIN5flash19enable_sm80_to_sm89INS1_16FlashAttnBwdSm80INS1_25CollectiveMainloopBwdSm80ILi2ELi2EN4cute5tupleIJNS5_1CILi64EEENS7_ILi128EEES9_EEENS_10bfloat16_tEfNS_4arch4Sm80ELb0ELb0ELb1ELb0ELb0ELb0ELb0ELb0ELi2ELi2ELi2ELi2ELb0EEENS1_24CollectiveEpilogueBwdGQAISA_fSD_Li256ELb0ELb0EEENS1_19SingleTileSchedulerILb0ELb0ELb0ELi128EEEEEEEEEvNT_6ParamsE,"ax",@progbits
	.sectioninfo	@"SHI_REGISTERS=255"
	.align	128
.text._ZN7cutlass13device_kernelIN5flash19enable_sm80_to_sm89INS1_16FlashAttnBwdSm80INS1_25CollectiveMainloopBwdSm80ILi2ELi2EN4cute5tupleIJNS5_1CILi64EEENS7_ILi128EEES9_EEENS_10bfloat16_tEfNS_4arch4Sm80ELb0ELb0ELb1ELb0ELb0ELb0ELb0ELb0ELi2ELi2ELi2ELi2ELb0EEENS1_24CollectiveEpilogueBwdGQAISA_fSD_Li256ELb0ELb0EEENS1_19SingleTileSchedulerILb0ELb0ELb0ELi128EEEEEEEEEvNT_6ParamsE:
        .type           _ZN7cutlass13device_kernelIN5flash19enable_sm80_to_sm89INS1_16FlashAttnBwdSm80INS1_25CollectiveMainloopBwdSm80ILi2ELi2EN4cute5tupleIJNS5_1CILi64EEENS7_ILi128EEES9_EEENS_10bfloat16_tEfNS_4arch4Sm80ELb0ELb0ELb1ELb0ELb0ELb0ELb0ELb0ELi2ELi2ELi2ELi2ELb0EEENS1_24CollectiveEpilogueBwdGQAISA_fSD_Li256ELb0ELb0EEENS1_19SingleTileSchedulerILb0ELb0ELb0ELi128EEEEEEEEEvNT_6ParamsE,@function
        .size           _ZN7cutlass13device_kernelIN5flash19enable_sm80_to_sm89INS1_16FlashAttnBwdSm80INS1_25CollectiveMainloopBwdSm80ILi2ELi2EN4cute5tupleIJNS5_1CILi64EEENS7_ILi128EEES9_EEENS_10bfloat16_tEfNS_4arch4Sm80ELb0ELb0ELb1ELb0ELb0ELb0ELb0ELb0ELi2ELi2ELi2ELi2ELb0EEENS1_24CollectiveEpilogueBwdGQAISA_fSD_Li256ELb0ELb0EEENS1_19SingleTileSchedulerILb0ELb0ELb0ELi128EEEEEEEEEvNT_6ParamsE,(.L_x_2318 - _ZN7cutlass13device_kernelIN5flash19enable_sm80_to_sm89INS1_16FlashAttnBwdSm80INS1_25CollectiveMainloopBwdSm80ILi2ELi2EN4cute5tupleIJNS5_1CILi64EEENS7_ILi128EEES9_EEENS_10bfloat16_tEfNS_4arch4Sm80ELb0ELb0ELb1ELb0ELb0ELb0ELb0ELb0ELi2ELi2ELi2ELi2ELb0EEENS1_24CollectiveEpilogueBwdGQAISA_fSD_Li256ELb0ELb0EEENS1_19SingleTileSchedulerILb0ELb0ELb0ELi128EEEEEEEEEvNT_6ParamsE)
        .other          _ZN7cutlass13device_kernelIN5flash19enable_sm80_to_sm89INS1_16FlashAttnBwdSm80INS1_25CollectiveMainloopBwdSm80ILi2ELi2EN4cute5tupleIJNS5_1CILi64EEENS7_ILi128EEES9_EEENS_10bfloat16_tEfNS_4arch4Sm80ELb0ELb0ELb1ELb0ELb0ELb0ELb0ELb0ELi2ELi2ELi2ELi2ELb0EEENS1_24CollectiveEpilogueBwdGQAISA_fSD_Li256ELb0ELb0EEENS1_19SingleTileSchedulerILb0ELb0ELb0ELi128EEEEEEEEEvNT_6ParamsE,@"STO_CUDA_ENTRY STV_DEFAULT"
_ZN7cutlass13device_kernelIN5flash19enable_sm80_to_sm89INS1_16FlashAttnBwdSm80INS1_25CollectiveMainloopBwdSm80ILi2ELi2EN4cute5tupleIJNS5_1CILi64EEENS7_ILi128EEES9_EEENS_10bfloat16_tEfNS_4arch4Sm80ELb0ELb0ELb1ELb0ELb0ELb0ELb0ELb0ELi2ELi2ELi2ELi2ELb0EEENS1_24CollectiveEpilogueBwdGQAISA_fSD_Li256ELb0ELb0EEENS1_19SingleTileSchedulerILb0ELb0ELb0ELi128EEEEEEEEEvNT_6ParamsE:
[----:B------:R-:W-:-:S03]  /*0000*/  MOV R1, c[0x0][0x28] ;  /* 0x00000a0000017a02 */ /* 0x000fc60000000f00 */
[----:B------:R-:W1:Y:S01]  /*0010*/  S2UR UR18, SR_CTAID.Z ;  /* 0x00000000001279c3 */ /* 0x000e620000002700 */
[----:B------:R-:W-:Y:S02]  /*0020*/  IADD3 R1, R1, -0x8, RZ ;  /* 0xfffffff801017810 */ /* 0x000fe40007ffe0ff */
[----:B-1----:R-:W-:-:S13]  /*0030*/  ISETP.LE.AND P0, PT, RZ, UR18, PT ;  /* 0x00000012ff007c0c */ /* 0x002fda000bf03270 */
[----:B------:R-:W-:Y:S05]  /*0040*/  @!P0 EXIT ;  /* 0x000000000000894d */ /* 0x000fea0003800000 */
[----:B------:R-:W1:Y:S01]  /*0050*/  S2UR UR10, SR_CTAID.Y ;  /* 0x00000000000a79c3 */ /* 0x000e620000002600 */
[----:B------:R-:W2:Y:S01]  /*0060*/  S2R R226, SR_TID.X ;  /* 0x0000000000e27919 */ /* 0x000ea20000002100 */
[----:B------:R-:W-:Y:S01]  /*0070*/  ULDC.64 UR4, c[0x0][0x248] ;  /* 0x0000920000047ab9 */ /* 0x000fe20000000a00 */
[----:B------:R-:W-:Y:S01]  /*0080*/  IMAD.MOV.U32 R6, RZ, RZ, -0x80 ;  /* 0xffffff80ff067424 */ /* 0x000fe200078e00ff */
[----:B------:R-:W-:Y:S01]  /*0090*/  UISETP.NE.AND UP0, UPT, UR4, 0x1, UPT ;  /* 0x000000010400788c */ /* 0x000fe2000bf05270 */
[----:B------:R-:W3:Y:S01]  /*00a0*/  S2R R14, SR_CTAID.X ;  /* 0x00000000000e7919 */ /* 0x000ee20000002500 */
[----:B------:R-:W-:Y:S01]  /*00b0*/  USHF.R.S32.HI UR17, URZ, 0x1f, UR18 ;  /* 0x0000001f3f117899 */ /* 0x000fe20008011412 */
[----:B------:R-:W-:Y:S01]  /*00c0*/  LOP3.LUT R225, R225, 0xfffffffb, RZ, 0xc0, !PT ;  /* 0xfffffffbe1e17812 */ /* 0x000fe200078ec0ff */
[----:B------:R-:W-:Y:S02]  /*00d0*/  ULDC UR4, c[0x0][0x250] ;  /* 0x0000940000047ab9 */ /* 0x000fe40000000800 */
[----:B------:R-:W-:-:S02]  /*00e0*/  UMOV UR11, 0x6 ;  /* 0x00000006000b7882 */ /* 0x000fc40000000000 */
[----:B------:R-:W-:Y:S02]  /*00f0*/  ULDC.64 UR20, c[0x0][0x118] ;  /* 0x0000460000147ab9 */ /* 0x000fe40000000a00 */
[----:B------:R-:W-:Y:S02]  /*0100*/  ULDC.64 UR14, c[0x0][0x178] ;  /* 0x00005e00000e7ab9 */ /* 0x000fe40000000a00 */
[----:B------:R-:W-:Y:S02]  /*0110*/  USHF.L.U64.HI UR15, UR14, UR11, UR15 ;  /* 0x0000000b0e0f7299 */ /* 0x000fe4000801020f */
[----:B------:R-:W-:Y:S02]  /*0120*/  USHF.L.U32 UR16, UR14, 0x6, URZ ;  /* 0x000000060e107899 */ /* 0x000fe4000800063f */
[----:B-1----:R-:W-:Y:S01]  /*0130*/  UIMAD.WIDE.U32 UR8, UR10, UR5, URZ ;  /* 0x000000050a0872a5 */ /* 0x002fe2000f8e003f */
[----:B--2---:R-:W-:Y:S01]  /*0140*/  SHF.R.S32.HI R12, RZ, 0x1f, R226 ;  /* 0x0000001fff0c7819 */ /* 0x004fe200000114e2 */
[----:B------:R-:W-:Y:S01]  /*0150*/  UMOV UR6, UR10 ;  /* 0x0000000a00067c82 */ /* 0x000fe20008000000 */
[----:B------:R-:W-:Y:S01]  /*0160*/  IMAD.SHL.U32 R240, R226, 0x4, RZ ;  /* 0x00000004e2f07824 */ /* 0x000fe200078e00ff */
[----:B------:R-:W-:Y:S01]  /*0170*/  @UP0 USHF.R.U32.HI UR6, URZ, UR4, UR9 ;  /* 0x000000043f060299 */ /* 0x000fe20008011609 */
[CC--:B------:R-:W-:Y:S01]  /*0180*/  LEA.HI R11, R12.reuse, R226.reuse, RZ, 0x3 ;  /* 0x000000e20c0b7211 */ /* 0x0c0fe200078f18ff */
[----:B------:R-:W-:Y:S01]  /*0190*/  USHF.R.S32.HI UR19, URZ, 0x1f, UR10 ;  /* 0x0000001f3f137899 */ /* 0x000fe2000801140a */
[----:B------:R-:W-:Y:S01]  /*01a0*/  LEA.HI R10, R12, R226, RZ, 0x6 ;  /* 0x000000e20c0a7211 */ /* 0x000fe200078f30ff */
[----:B------:R-:W-:Y:S01]  /*01b0*/  USHF.R.S32.HI UR7, URZ, 0x1f, UR6 ;  /* 0x0000001f3f077899 */ /* 0x000fe20008011406 */
[----:B------:R-:W-:Y:S01]  /*01c0*/  SHF.R.S32.HI R234, RZ, 0x3, R11 ;  /* 0x00000003ffea7819 */ /* 0x000fe2000001140b */
[----:B------:R-:W-:Y:S01]  /*01d0*/  ULDC.64 UR4, c[0x0][0x1e0] ;  /* 0x0000780000047ab9 */ /* 0x000fe20000000a00 */
[----:B------:R-:W-:Y:S01]  /*01e0*/  LOP3.LUT R11, R11, 0xfffffff8, RZ, 0xc0, !PT ;  /* 0xfffffff80b0b7812 */ /* 0x000fe200078ec0ff */
[----:B------:R-:W-:Y:S01]  /*01f0*/  UIMAD UR4, UR7, UR4, URZ ;  /* 0x00000004070472a4 */ /* 0x000fe2000f8e023f */
[----:B------:R-:W-:Y:S01]  /*0200*/  SHF.R.S32.HI R235, RZ, 0x1f, R234 ;  /* 0x0000001fffeb7819 */ /* 0x000fe200000114ea */
[----:B------:R-:W-:Y:S01]  /*0210*/  IMAD.SHL.U32 R13, R234, 0x40, RZ ;  /* 0x00000040ea0d7824 */ /* 0x000fe200078e00ff */
[----:B------:R-:W-:Y:S01]  /*0220*/  SHF.R.S32.HI R10, RZ, 0x6, R10 ;  /* 0x00000006ff0a7819 */ /* 0x000fe2000001140a */
[----:B------:R-:W-:Y:S01]  /*0230*/  IMAD.IADD R11, R226, 0x1, -R11 ;  /* 0x00000001e20b7824 */ /* 0x000fe200078e0a0b */
[----:B------:R-:W-:Y:S01]  /*0240*/  UIMAD UR8, UR6, UR5, UR4 ;  /* 0x00000005060872a4 */ /* 0x000fe2000f8e0204 */
[----:B------:R-:W-:Y:S01]  /*0250*/  IMAD.U32 R4, RZ, RZ, UR6 ;  /* 0x00000006ff047e24 */ /* 0x000fe2000f8e00ff */
[----:B------:R-:W-:Y:S01]  /*0260*/  LOP3.LUT R13, R13, 0x1c0, RZ, 0xc0, !PT ;  /* 0x000001c00d0d7812 */ /* 0x000fe200078ec0ff */
[----:B------:R-:W-:Y:S01]  /*0270*/  IMAD.SHL.U32 R18, R11, 0x8, RZ ;  /* 0x000000080b127824 */ /* 0x000fe200078e00ff */
[----:B------:R-:W-:Y:S01]  /*0280*/  ULDC.64 UR4, c[0x0][0x1b0] ;  /* 0x00006c0000047ab9 */ /* 0x000fe20000000a00 */
[C---:B------:R-:W-:Y:S01]  /*0290*/  IMAD R24, R235.reuse, c[0x0][0x208], RZ ;  /* 0x00008200eb187a24 */ /* 0x040fe200078e02ff */
[----:B------:R-:W-:Y:S01]  /*02a0*/  UIMAD UR4, UR7, UR4, URZ ;  /* 0x00000004070472a4 */ /* 0x000fe2000f8e023f */
[----:B------:R-:W-:Y:S01]  /*02b0*/  IMAD R20, R235, c[0x0][0x178], RZ ;  /* 0x00005e00eb147a24 */ /* 0x000fe200078e02ff */
[----:B------:R-:W-:Y:S01]  /*02c0*/  SHF.R.S32.HI R19, RZ, 0x1f, R18 ;  /* 0x0000001fff137819 */ /* 0x000fe20000011412 */
[----:B------:R-:W-:Y:S01]  /*02d0*/  IMAD R24, R234, c[0x0][0x20c], R24 ;  /* 0x00008300ea187a24 */ /* 0x000fe200078e0218 */
[----:B------:R-:W-:Y:S01]  /*02e0*/  UIMAD UR9, UR6, UR5, UR4 ;  /* 0x00000005060972a4 */ /* 0x000fe2000f8e0204 */
[----:B------:R-:W-:Y:S01]  /*02f0*/  IMAD.SHL.U32 R9, R10, 0x200, RZ ;  /* 0x000002000a097824 */ /* 0x000fe200078e00ff */
[--C-:B------:R-:W-:Y:S01]  /*0300*/  LOP3.LUT R0, R13, 0x38, R18.reuse, 0xf8, !PT ;  /* 0x000000380d007812 */ /* 0x100fe200078ef812 */
[----:B------:R-:W-:Y:S01]  /*0310*/  ULDC.64 UR4, c[0x0][0x210] ;  /* 0x0000840000047ab9 */ /* 0x000fe20000000a00 */
[----:B------:R-:W-:Y:S01]  /*0320*/  IMAD.WIDE.U32 R16, R4, c[0x0][0x1e0], R18 ;  /* 0x0000780004107a25 */ /* 0x000fe200078e0012 */
[----:B------:R-:W-:Y:S01]  /*0330*/  ULDC.64 UR6, c[0x0][0x180] ;  /* 0x0000600000067ab9 */ /* 0x000fe20000000a00 */
[----:B------:R-:W-:Y:S01]  /*0340*/  SHF.R.U32.HI R13, RZ, 0x3, R13 ;  /* 0x00000003ff0d7819 */ /* 0x000fe2000001160d */
[----:B------:R-:W-:Y:S01]  /*0350*/  UIMAD UR4, UR19, UR4, URZ ;  /* 0x00000004130472a4 */ /* 0x000fe2000f8e023f */
[----:B------:R-:W-:Y:S01]  /*0360*/  IMAD.WIDE.U32 R2, R234, c[0x0][0x208], R18 ;  /* 0x00008200ea027a25 */ /* 0x000fe200078e0012 */
[----:B------:R-:W-:Y:S01]  /*0370*/  UIMAD UR6, UR19, UR6, URZ ;  /* 0x00000006130672a4 */ /* 0x000fe2000f8e023f */
[----:B------:R-:W-:-:S02]  /*0380*/  LOP3.LUT R13, R9, R0, R13, 0xf6, !PT ;  /* 0x00000000090d7212 */ /* 0x000fc400078ef60d */
[----:B------:R-:W-:Y:S01]  /*0390*/  IMAD.WIDE.U32 R4, R4, c[0x0][0x1b0], R18 ;  /* 0x00006c0004047a25 */ /* 0x000fe200078e0012 */
[----:B------:R-:W-:Y:S01]  /*03a0*/  IADD3 R17, R17, UR8, RZ ;  /* 0x0000000811117c10 */ /* 0x000fe2000fffe0ff */
[----:B------:R-:W-:Y:S01]  /*03b0*/  UIMAD UR8, UR10, UR7, UR6 ;  /* 0x000000070a0872a4 */ /* 0x000fe2000f8e0206 */
[----:B------:R-:W-:Y:S01]  /*03c0*/  ISETP.GE.AND P4, PT, R18, c[0x0][0x1cc], PT ;  /* 0x0000730012007a0c */ /* 0x000fe20003f86270 */
[C---:B------:R-:W-:Y:S01]  /*03d0*/  IMAD R20, R234.reuse, c[0x0][0x17c], R20 ;  /* 0x00005f00ea147a24 */ /* 0x040fe200078e0214 */
[----:B------:R-:W-:Y:S01]  /*03e0*/  IADD3 R5, R5, UR9, RZ ;  /* 0x0000000905057c10 */ /* 0x000fe2000fffe0ff */
[C---:B------:R-:W-:Y:S01]  /*03f0*/  IMAD.WIDE.U32 R22, R234.reuse, c[0x0][0x178], R18 ;  /* 0x00005e00ea167a25 */ /* 0x040fe200078e0012 */
[----:B------:R-:W-:Y:S01]  /*0400*/  UIMAD UR9, UR10, UR5, UR4 ;  /* 0x000000050a0972a4 */ /* 0x000fe2000f8e0204 */
[----:B------:R-:W-:Y:S01]  /*0410*/  SHF.R.S32.HI R241, RZ, 0x1f, R240 ;  /* 0x0000001ffff17819 */ /* 0x000fe200000114f0 */
[----:B------:R-:W-:Y:S01]  /*0420*/  ULDC.64 UR6, c[0x0][0x1e8] ;  /* 0x00007a0000067ab9 */ /* 0x000fe20000000a00 */
[----:B------:R-:W-:Y:S01]  /*0430*/  IMAD.IADD R25, R3, 0x1, R24 ;  /* 0x0000000103197824 */ /* 0x000fe200078e0218 */
[----:B------:R-:W-:Y:S01]  /*0440*/  ULDC.64 UR4, c[0x0][0x1b8] ;  /* 0x00006e0000047ab9 */ /* 0x000fe20000000a00 */
[----:B------:R-:W-:Y:S01]  /*0450*/  IMAD.IADD R21, R23, 0x1, R20 ;  /* 0x0000000117157824 */ /* 0x000fe200078e0214 */
[----:B------:R-:W-:Y:S01]  /*0460*/  UIMAD UR4, UR17, UR4, URZ ;  /* 0x00000004110472a4 */ /* 0x000fe2000f8e023f */
[----:B------:R-:W-:Y:S01]  /*0470*/  IMAD.MOV.U32 R24, RZ, RZ, R2 ;  /* 0x000000ffff187224 */ /* 0x000fe200078e0002 */
[----:B------:R-:W-:Y:S01]  /*0480*/  UIMAD UR6, UR17, UR6, URZ ;  /* 0x00000006110672a4 */ /* 0x000fe2000f8e023f */
[----:B------:R-:W-:Y:S01]  /*0490*/  IMAD.MOV.U32 R20, RZ, RZ, R22 ;  /* 0x000000ffff147224 */ /* 0x000fe200078e0016 */
[----:B------:R-:W-:Y:S01]  /*04a0*/  IADD3 R7, -R234, c[0x0][0x168], RZ ;  /* 0x00005a00ea077a10 */ /* 0x000fe20007ffe1ff */
[----:B------:R-:W-:Y:S01]  /*04b0*/  IMAD.U32 R2, RZ, RZ, UR10 ;  /* 0x0000000aff027e24 */ /* 0x000fe2000f8e00ff */
[----:B------:R-:W-:Y:S01]  /*04c0*/  UIMAD UR6, UR18, UR7, UR6 ;  /* 0x00000007120672a4 */ /* 0x000fe2000f8e0206 */
[----:B------:R-:W-:Y:S01]  /*04d0*/  IMAD.U32 R0, RZ, RZ, UR10 ;  /* 0x0000000aff007e24 */ /* 0x000fe2000f8e00ff */
[----:B------:R-:W-:Y:S01]  /*04e0*/  UIMAD UR7, UR18, UR5, UR4 ;  /* 0x00000005120772a4 */ /* 0x000fe2000f8e0204 */
[----:B------:R-:W-:Y:S01]  /*04f0*/  IMAD.WIDE.U32 R20, R2, c[0x0][0x180], R20 ;  /* 0x0000600002147a25 */ /* 0x000fe200078e0014 */
[----:B------:R-:W-:Y:S01]  /*0500*/  LEA.HI R8, R12, R226, RZ, 0x5 ;  /* 0x000000e20c087211 */ /* 0x000fe200078f28ff */
[----:B------:R-:W-:-:S02]  /*0510*/  ULDC.64 UR4, c[0x0][0x188] ;  /* 0x0000620000047ab9 */ /* 0x000fc40000000a00 */
[----:B------:R-:W-:Y:S01]  /*0520*/  IMAD.WIDE.U32 R24, R0, c[0x0][0x210], R24 ;  /* 0x0000840000187a25 */ /* 0x000fe200078e0018 */
[----:B------:R-:W-:Y:S01]  /*0530*/  IADD3 R3, R21, UR8, RZ ;  /* 0x0000000815037c10 */ /* 0x000fe2000fffe0ff */
[----:B------:R-:W-:Y:S02]  /*0540*/  UIMAD UR4, UR17, UR4, URZ ;  /* 0x00000004110472a4 */ /* 0x000fe4000f8e023f */
[----:B------:R-:W-:Y:S01]  /*0550*/  IMAD.U32 R2, RZ, RZ, UR18 ;  /* 0x00000012ff027e24 */ /* 0x000fe2000f8e00ff */
[----:B------:R-:W-:Y:S01]  /*0560*/  IADD3 R25, R25, UR9, RZ ;  /* 0x0000000919197c10 */ /* 0x000fe2000fffe0ff */
[----:B------:R-:W-:Y:S02]  /*0570*/  IMAD.U32 R0, RZ, RZ, UR18 ;  /* 0x00000012ff007e24 */ /* 0x000fe4000f8e00ff */
[----:B------:R-:W-:-:S04]  /*0580*/  IMAD.WIDE.U32 R22, R2, c[0x0][0x1e8], R16 ;  /* 0x00007a0002167a25 */ /* 0x000fc800078e0010 */
[----:B------:R-:W-:Y:S01]  /*0590*/  IMAD.WIDE.U32 R16, R0, c[0x0][0x1b8], R4 ;  /* 0x00006e0000107a25 */ /* 0x000fe200078e0004 */
[----:B------:R-:W-:-:S03]  /*05a0*/  IADD3 R21, R23, UR6, RZ ;  /* 0x0000000617157c10 */ /* 0x000fc6000fffe0ff */
[----:B------:R-:W-:Y:S01]  /*05b0*/  IMAD.MOV.U32 R2, RZ, RZ, R20 ;  /* 0x000000ffff027224 */ /* 0x000fe200078e0014 */
[----:B------:R-:W-:Y:S01]  /*05c0*/  IADD3 R17, R17, UR7, RZ ;  /* 0x0000000711117c10 */ /* 0x000fe2000fffe0ff */
[----:B------:R-:W-:Y:S01]  /*05d0*/  IMAD.U32 R4, RZ, RZ, UR18 ;  /* 0x00000012ff047e24 */ /* 0x000fe2000f8e00ff */
[----:B------:R-:W-:Y:S01]  /*05e0*/  UIMAD UR7, UR18, UR5, UR4 ;  /* 0x00000005120772a4 */ /* 0x000fe2000f8e0204 */
[----:B---3--:R-:W-:Y:S02]  /*05f0*/  IMAD R6, R14, R6, c[0x0][0x198] ;  /* 0x000066000e067624 */ /* 0x008fe400078e0206 */
[----:B------:R-:W-:Y:S01]  /*0600*/  IMAD.WIDE.U32 R4, R4, c[0x0][0x188], R2 ;  /* 0x0000620004047a25 */ /* 0x000fe200078e0002 */
[----:B------:R-:W-:Y:S02]  /*0610*/  ULDC.64 UR4, c[0x0][0x218] ;  /* 0x0000860000047ab9 */ /* 0x000fe40000000a00 */
[----:B------:R-:W-:Y:S01]  /*0620*/  UIMAD UR4, UR17, UR4, URZ ;  /* 0x00000004110472a4 */ /* 0x000fe2000f8e023f */
[----:B------:R-:W-:Y:S01]  /*0630*/  IMAD.WIDE R14, R14, 0x80, R234 ;  /* 0x000000800e0e7825 */ /* 0x000fe200078e02ea */
[----:B------:R-:W-:-:S02]  /*0640*/  IADD3 R2, R5, UR7, RZ ;  /* 0x0000000705027c10 */ /* 0x000fc4000fffe0ff */
[C---:B------:R-:W-:Y:S01]  /*0650*/  LEA R230, P0, R4.reuse, c[0x0][0x160], 0x1 ;  /* 0x0000580004e67a11 */ /* 0x040fe200078008ff */
[----:B------:R-:W-:Y:S01]  /*0660*/  IMAD.MOV.U32 R20, RZ, RZ, R22 ;  /* 0x000000ffff147224 */ /* 0x000fe200078e0016 */
[----:B------:R-:W-:Y:S01]  /*0670*/  UIMAD UR6, UR18, UR5, UR4 ;  /* 0x00000005120672a4 */ /* 0x000fe2000f8e0204 */
[----:B------:R-:W-:Y:S01]  /*0680*/  IMAD.U32 R22, RZ, RZ, UR18 ;  /* 0x00000012ff167e24 */ /* 0x000fe2000f8e00ff */
[----:B------:R-:W-:Y:S01]  /*0690*/  LEA.HI.X R231, R4, c[0x0][0x164], R2, 0x1, P0 ;  /* 0x0000590004e77a11 */ /* 0x000fe200000f0c02 */
[C---:B------:R-:W-:Y:S01]  /*06a0*/  IMAD R3, R15.reuse, c[0x0][0x1d8], RZ ;  /* 0x000076000f037a24 */ /* 0x040fe200078e02ff */
[----:B------:R-:W-:Y:S01]  /*06b0*/  ULDC.64 UR4, c[0x0][0x1d8] ;  /* 0x0000760000047ab9 */ /* 0x000fe20000000a00 */
[----:B------:R-:W-:Y:S01]  /*06c0*/  IMAD R0, R15, c[0x0][0x1a8], RZ ;  /* 0x00006a000f007a24 */ /* 0x000fe200078e02ff */
[----:B------:R-:W-:Y:S01]  /*06d0*/  USHF.L.U64.HI UR7, UR4, UR11, UR5 ;  /* 0x0000000b04077299 */ /* 0x000fe20008010205 */
[----:B------:R-:W-:-:S04]  /*06e0*/  IMAD.WIDE.U32 R22, R22, c[0x0][0x218], R24 ;  /* 0x0000860016167a25 */ /* 0x000fc800078e0018 */
[----:B------:R-:W-:Y:S01]  /*06f0*/  IMAD.IADD R2, R6, 0x1, -R234 ;  /* 0x0000000106027824 */ /* 0x000fe200078e0aea */
[----:B------:R-:W-:Y:S01]  /*0700*/  IADD3 R4, R23, UR6, RZ ;  /* 0x0000000617047c10 */ /* 0x000fe2000fffe0ff */
[----:B------:R-:W-:Y:S01]  /*0710*/  IMAD R3, R14, c[0x0][0x1dc], R3 ;  /* 0x000077000e037a24 */ /* 0x000fe200078e0203 */
[----:B------:R-:W-:Y:S01]  /*0720*/  LEA R228, P0, R22, c[0x0][0x1f0], 0x1 ;  /* 0x00007c0016e47a11 */ /* 0x000fe200078008ff */
[----:B------:R-:W-:Y:S01]  /*0730*/  IMAD R0, R14, c[0x0][0x1ac], R0 ;  /* 0x00006b000e007a24 */ /* 0x000fe200078e0200 */
[----:B------:R-:W-:Y:S01]  /*0740*/  ISETP.LT.OR P1, PT, R2, 0x1, P4 ;  /* 0x000000010200780c */ /* 0x000fe20002721670 */
[----:B------:R-:W-:Y:S01]  /*0750*/  IMAD.WIDE.U32 R20, R14, c[0x0][0x1d8], R20 ;  /* 0x000076000e147a25 */ /* 0x000fe200078e0014 */
[----:B------:R-:W-:Y:S01]  /*0760*/  LEA.HI.X R229, R22, c[0x0][0x1f4], R4, 0x1, P0 ;  /* 0x00007d0016e57a11 */ /* 0x000fe200000f0c04 */
[----:B------:R-:W-:Y:S01]  /*0770*/  USHF.L.U32 UR6, UR4, 0x6, URZ ;  /* 0x0000000604067899 */ /* 0x000fe2000800063f */
[----:B------:R-:W-:Y:S01]  /*0780*/  ISETP.LT.OR P3, PT, R2, 0x21, P4 ;  /* 0x000000210200780c */ /* 0x000fe20002761670 */
[----:B------:R-:W-:Y:S01]  /*0790*/  IMAD.WIDE.U32 R16, R14, c[0x0][0x1a8], R16 ;  /* 0x00006a000e107a25 */ /* 0x000fe200078e0010 */
[----:B------:R-:W-:Y:S01]  /*07a0*/  IADD3 R14, R18, 0x40, RZ ;  /* 0x00000040120e7810 */ /* 0x000fe20007ffe0ff */
[----:B------:R-:W-:Y:S01]  /*07b0*/  UIADD3 UR9, UP0, UR6, 0x80, URZ ;  /* 0x0000008006097890 */ /* 0x000fe2000ff1e03f */
[----:B------:R-:W-:Y:S01]  /*07c0*/  LEA R4, P0, R20, c[0x0][0x1c0], 0x1 ;  /* 0x0000700014047a11 */ /* 0x000fe200078008ff */
[----:B------:R-:W-:Y:S01]  /*07d0*/  IMAD.IADD R3, R21, 0x1, R3 ;  /* 0x0000000115037824 */ /* 0x000fe200078e0203 */
[----:B------:R-:W-:Y:S01]  /*07e0*/  ISETP.GE.AND P2, PT, R14, c[0x0][0x1cc], PT ;  /* 0x000073000e007a0c */ /* 0x000fe20003f46270 */
[----:B------:R-:W-:Y:S01]  /*07f0*/  IMAD.SHL.U32 R13, R13, 0x2, RZ ;  /* 0x000000020d0d7824 */ /* 0x000fe200078e00ff */
[----:B------:R-:W-:Y:S01]  /*0800*/  UIADD3.X UR8, URZ, UR7, URZ, UP0, !UPT ;  /* 0x000000073f087290 */ /* 0x000fe200087fe43f */
[----:B------:R-:W-:Y:S01]  /*0810*/  IMAD.IADD R0, R17, 0x1, R0 ;  /* 0x0000000111007824 */ /* 0x000fe200078e0200 */
[----:B------:R-:W-:Y:S01]  /*0820*/  ISETP.LT.OR P5, PT, R2, 0x1, P2 ;  /* 0x000000010200780c */ /* 0x000fe200017a1670 */
[----:B------:R-:W-:Y:S01]  /*0830*/  ULDC.64 UR4, c[0x0][0x1a8] ;  /* 0x00006a0000047ab9 */ /* 0x000fe20000000a00 */
[----:B------:R-:W-:Y:S01]  /*0840*/  LEA.HI.X R5, R20, c[0x0][0x1c4], R3, 0x1, P0 ;  /* 0x0000710014057a11 */ /* 0x000fe200000f0c03 */
[----:B------:R-:W-:Y:S01]  /*0850*/  IMAD.U32 R3, RZ, RZ, UR6 ;  /* 0x00000006ff037e24 */ /* 0x000fe2000f8e00ff */
[----:B------:R-:W-:-:S02]  /*0860*/  IADD3 R20, P0, R4, UR6, RZ ;  /* 0x0000000604147c10 */ /* 0x000fc4000ff1e0ff */
[C---:B------:R-:W-:Y:S01]  /*0870*/  ISETP.LT.OR P6, PT, R2.reuse, 0x21, P2 ;  /* 0x000000210200780c */ /* 0x040fe200017c1670 */
[----:B------:R1:W-:Y:S01]  /*0880*/  LDGSTS.E.BYPASS.LTC128B.128 [R13+0x8080], [R4.64], !P1 ;  /* 0x08080000040d7fae */ /* 0x0003e2000c901d54 */
[----:B------:R-:W-:Y:S02]  /*0890*/  IADD3.X R21, R5, UR7, RZ, P0, !PT ;  /* 0x0000000705157c10 */ /* 0x000fe400087fe4ff */
[----:B------:R-:W-:Y:S02]  /*08a0*/  IADD3 R24, P1, P0, R3, 0x80, R4 ;  /* 0x0000008003187810 */ /* 0x000fe4000783e004 */
[----:B------:R-:W-:Y:S01]  /*08b0*/  IADD3 R233, R13, 0x10080, RZ ;  /* 0x000100800de97810 */ /* 0x000fe20007ffe0ff */
[----:B------:R1:W-:Y:S01]  /*08c0*/  LDGSTS.E.BYPASS.LTC128B.128 [R13+0xc080], [R4.64+0x80], !P5 ;  /* 0x0c080080040d7fae */ /* 0x0003e2000e901d54 */
[----:B------:R-:W-:Y:S02]  /*08d0*/  IADD3.X R25, RZ, UR7, R5, P1, P0 ;  /* 0x00000007ff197c10 */ /* 0x000fe40008fe0405 */
[C---:B------:R-:W-:Y:S01]  /*08e0*/  ISETP.LT.OR P5, PT, R2.reuse, 0x41, P4 ;  /* 0x000000410200780c */ /* 0x040fe200027a1670 */
[----:B------:R2:W-:Y:S01]  /*08f0*/  LDGSTS.E.BYPASS.LTC128B.128 [R13+0x9080], [R20.64], !P3 ;  /* 0x09080000140d7fae */ /* 0x0005e2000d901d54 */
[----:B------:R-:W-:-:S02]  /*0900*/  ISETP.LT.OR P3, PT, R2, 0x41, P2 ;  /* 0x000000410200780c */ /* 0x000fc40001761670 */
[C---:B------:R-:W-:Y:S01]  /*0910*/  LEA R22, P1, R16.reuse, c[0x0][0x190], 0x1 ;  /* 0x0000640010167a11 */ /* 0x040fe200078208ff */
[----:B------:R3:W-:Y:S01]  /*0920*/  LDGSTS.E.BYPASS.LTC128B.128 [R13+0xd080], [R24.64], !P6 ;  /* 0x0d080000180d7fae */ /* 0x0007e2000f101d54 */
[----:B------:R-:W-:Y:S02]  /*0930*/  IADD3 R232, R13, 0x18080, RZ ;  /* 0x000180800de87810 */ /* 0x000fe40007ffe0ff */
[----:B------:R-:W-:Y:S02]  /*0940*/  LEA.HI.X R23, R16, c[0x0][0x194], R0, 0x1, P1 ;  /* 0x0000650010177a11 */ /* 0x000fe400008f0c00 */
[----:B-1----:R-:W-:-:S04]  /*0950*/  IADD3 R4, P0, R20, UR6, RZ ;  /* 0x0000000614047c10 */ /* 0x002fc8000ff1e0ff */
[C---:B------:R-:W-:Y:S02]  /*0960*/  IADD3.X R5, R21.reuse, UR7, RZ, P0, !PT ;  /* 0x0000000715057c10 */ /* 0x040fe400087fe4ff */
[----:B--2---:R-:W-:Y:S02]  /*0970*/  IADD3 R20, P0, R20, UR9, RZ ;  /* 0x0000000914147c10 */ /* 0x004fe4000ff1e0ff */
[----:B------:R-:W-:Y:S01]  /*0980*/  IADD3 R16, P1, R4, UR6, RZ ;  /* 0x0000000604107c10 */ /* 0x000fe2000ff3e0ff */
[----:B------:R1:W-:Y:S01]  /*0990*/  LDGSTS.E.BYPASS.LTC128B.128 [R13+0xa080], [R4.64], !P5 ;  /* 0x0a080000040d7fae */ /* 0x0003e2000e901d54 */
[----:B------:R-:W-:Y:S01]  /*09a0*/  IADD3.X R21, R21, UR8, RZ, P0, !PT ;  /* 0x0000000815157c10 */ /* 0x000fe200087fe4ff */
[----:B------:R-:W-:Y:S01]  /*09b0*/  USHF.L.U32 UR6, UR4, 0x6, URZ ;  /* 0x0000000604067899 */ /* 0x000fe2000800063f */
[C---:B------:R-:W-:Y:S02]  /*09c0*/  ISETP.LT.OR P5, PT, R2.reuse, 0x61, P4 ;  /* 0x000000610200780c */ /* 0x040fe400027a1670 */
[----:B------:R-:W-:Y:S01]  /*09d0*/  ISETP.LT.OR P4, PT, R2, 0x61, P2 ;  /* 0x000000610200780c */ /* 0x000fe20001781670 */
[----:B------:R2:W-:Y:S01]  /*09e0*/  LDGSTS.E.BYPASS.LTC128B.128 [R13+0xe080], [R20.64], !P3 ;  /* 0x0e080000140d7fae */ /* 0x0005e2000d901d54 */
[----:B------:R-:W-:Y:S01]  /*09f0*/  ISETP.GE.AND P3, PT, R18, c[0x0][0x19c], PT ;  /* 0x0000670012007a0c */ /* 0x000fe20003f66270 */
[----:B------:R-:W-:Y:S01]  /*0a00*/  IMAD.U32 R0, RZ, RZ, UR6 ;  /* 0x00000006ff007e24 */ /* 0x000fe2000f8e00ff */
[----:B------:R-:W-:-:S02]  /*0a10*/  ISETP.GE.AND P2, PT, R14, c[0x0][0x19c], PT ;  /* 0x000067000e007a0c */ /* 0x000fc40003f46270 */
[----:B------:R-:W-:Y:S02]  /*0a20*/  IADD3.X R17, R5, UR7, RZ, P1, !PT ;  /* 0x0000000705117c10 */ /* 0x000fe40008ffe4ff */
[C---:B------:R-:W-:Y:S02]  /*0a30*/  ISETP.LT.OR P1, PT, R2.reuse, 0x1, P3 ;  /* 0x000000010200780c */ /* 0x040fe40001f21670 */
[C---:B------:R-:W-:Y:S01]  /*0a40*/  ISETP.LT.OR P6, PT, R2.reuse, 0x21, P3 ;  /* 0x000000210200780c */ /* 0x040fe20001fc1670 */
[----:B------:R4:W-:Y:S01]  /*0a50*/  LDGSTS.E.BYPASS.LTC128B.128 [R13+0xb080], [R16.64], !P5 ;  /* 0x0b080000100d7fae */ /* 0x0009e2000e901d54 */
[----:B------:R-:W-:Y:S02]  /*0a60*/  ISETP.LT.OR P5, PT, R2, 0x21, P2 ;  /* 0x000000210200780c */ /* 0x000fe400017a1670 */
[----:B-1----:R-:W-:Y:S01]  /*0a70*/  IADD3 R4, P0, R4, UR9, RZ ;  /* 0x0000000904047c10 */ /* 0x002fe2000ff1e0ff */
[----:B------:R-:W-:-:S03]  /*0a80*/  UIADD3 UR9, UP0, UR6, 0x80, URZ ;  /* 0x0000008006097890 */ /* 0x000fc6000ff1e03f */
[----:B------:R-:W-:Y:S01]  /*0a90*/  IADD3.X R5, R5, UR8, RZ, P0, !PT ;  /* 0x0000000805057c10 */ /* 0x000fe200087fe4ff */
[----:B------:R-:W-:Y:S01]  /*0aa0*/  USHF.L.U64.HI UR8, UR4, UR11, UR5 ;  /* 0x0000000b04087299 */ /* 0x000fe20008010205 */
[----:B------:R-:W-:Y:S02]  /*0ab0*/  ISETP.LT.OR P0, PT, R2, 0x1, P2 ;  /* 0x000000010200780c */ /* 0x000fe40001701670 */
[----:B------:R-:W-:Y:S01]  /*0ac0*/  ULDC.64 UR4, c[0x0][0x278] ;  /* 0x00009e0000047ab9 */ /* 0x000fe20000000a00 */
[----:B------:R1:W-:Y:S01]  /*0ad0*/  LDGSTS.E.BYPASS.LTC128B.128 [R13+0xf080], [R4.64], !P4 ;  /* 0x0f080000040d7fae */ /* 0x0003e2000e101d54 */
[----:B------:R-:W-:Y:S01]  /*0ae0*/  UIADD3.X UR7, URZ, UR8, URZ, UP0, !UPT ;  /* 0x000000083f077290 */ /* 0x000fe200087fe43f */
[----:B--2---:R-:W-:Y:S01]  /*0af0*/  LEA.HI R20, R12, R226, RZ, 0x4 ;  /* 0x000000e20c147211 */ /* 0x004fe200078f20ff */
[----:B------:R-:W-:Y:S01]  /*0b00*/  UIMAD UR11, UR17, UR4, URZ ;  /* 0x00000004110b72a4 */ /* 0x000fe2000f8e023f */
[----:B------:R3:W-:Y:S01]  /*0b10*/  LDGSTS.E.BYPASS.LTC128B.128 [R13+0x80], [R22.64], !P1 ;  /* 0x00080000160d7fae */ /* 0x0007e2000c901d54 */
[----:B------:R-:W-:Y:S01]  /*0b20*/  UIMAD.WIDE.U32 UR12, UR18, UR4, URZ ;  /* 0x00000004120c72a5 */ /* 0x000fe2000f8e003f */
[----:B------:R-:W-:Y:S01]  /*0b30*/  LOP3.LUT R15, R20, 0xfffffff0, RZ, 0xc0, !PT ;  /* 0xfffffff0140f7812 */ /* 0x000fe200078ec0ff */
[----:B------:R-:W-:Y:S01]  /*0b40*/  UIMAD UR11, UR18, UR5, UR11 ;  /* 0x00000005120b72a4 */ /* 0x000fe2000f8e020b */
[----:B------:R-:W-:-:S02]  /*0b50*/  SHF.R.S32.HI R21, RZ, 0x5, R8 ;  /* 0x00000005ff157819 */ /* 0x000fc40000011408 */
[----:B------:R3:W-:Y:S01]  /*0b60*/  LDGSTS.E.BYPASS.LTC128B.128 [R13+0x4080], [R22.64+0x80], !P0 ;  /* 0x04080080160d7fae */ /* 0x0007e2000c101d54 */
[----:B----4-:R-:W-:Y:S01]  /*0b70*/  IADD3 R16, P1, P0, R0, 0x80, R22 ;  /* 0x0000008000107810 */ /* 0x010fe2000783e016 */
[----:B------:R-:W-:Y:S01]  /*0b80*/  ULDC.64 UR4, c[0x0][0x270] ;  /* 0x00009c0000047ab9 */ /* 0x000fe20000000a00 */
[----:B------:R-:W-:Y:S01]  /*0b90*/  IMAD.IADD R15, R226, 0x1, -R15 ;  /* 0x00000001e20f7824 */ /* 0x000fe200078e0a0f */
[----:B------:R-:W-:Y:S01]  /*0ba0*/  UIMAD UR4, UR19, UR4, URZ ;  /* 0x00000004130472a4 */ /* 0x000fe2000f8e023f */
[----:B------:R-:W-:Y:S01]  /*0bb0*/  IADD3.X R17, RZ, UR8, R23, P1, P0 ;  /* 0x00000008ff117c10 */ /* 0x000fe20008fe0417 */
[----:B------:R-:W-:Y:S01]  /*0bc0*/  UIADD3 UR13, UR13, UR11, URZ ;  /* 0x0000000b0d0d7290 */ /* 0x000fe2000fffe03f */
[----:B------:R-:W-:Y:S01]  /*0bd0*/  ISETP.LT.OR P1, PT, R2, 0x41, P2 ;  /* 0x000000410200780c */ /* 0x000fe20001721670 */
[----:B------:R-:W-:Y:S01]  /*0be0*/  UIMAD UR5, UR10, UR5, UR4 ;  /* 0x000000050a0572a4 */ /* 0x000fe2000f8e0204 */
[----:B-1----:R-:W-:-:S04]  /*0bf0*/  IADD3 R4, P4, R22, UR6, RZ ;  /* 0x0000000616047c10 */ /* 0x002fc8000ff9e0ff */
[----:B------:R-:W-:Y:S02]  /*0c00*/  IADD3.X R5, R23, UR8, RZ, P4, !PT ;  /* 0x0000000817057c10 */ /* 0x000fe4000a7fe4ff */
[----:B------:R-:W-:-:S03]  /*0c10*/  ISETP.LT.OR P4, PT, R2, 0x41, P3 ;  /* 0x000000410200780c */ /* 0x000fc60001f81670 */
[----:B------:R1:W-:Y:S01]  /*0c20*/  LDGSTS.E.BYPASS.LTC128B.128 [R13+0x1080], [R4.64], !P6 ;  /* 0x01080000040d7fae */ /* 0x0003e2000f101d54 */
[----:B------:R-:W-:Y:S02]  /*0c30*/  P2R R0, PR, RZ, 0x10 ;  /* 0x00000010ff007803 */ /* 0x000fe40000000000 */
[----:B------:R-:W-:Y:S01]  /*0c40*/  ISETP.LT.OR P4, PT, R2, 0x61, P3 ;  /* 0x000000610200780c */ /* 0x000fe20001f81670 */
[----:B------:R2:W-:Y:S01]  /*0c50*/  LDGSTS.E.BYPASS.LTC128B.128 [R13+0x5080], [R16.64], !P5 ;  /* 0x05080000100d7fae */ /* 0x0005e2000e901d54 */
[----:B------:R-:W-:Y:S02]  /*0c60*/  ISETP.GE.AND P5, PT, R18, c[0x0][0x16c], PT ;  /* 0x00005b0012007a0c */ /* 0x000fe40003fa6270 */
[----:B------:R-:W-:Y:S02]  /*0c70*/  ISETP.NE.AND P3, PT, R0, RZ, PT ;  /* 0x000000ff0000720c */ /* 0x000fe40003f65270 */
[----:B------:R-:W-:Y:S02]  /*0c80*/  P2R R0, PR, RZ, 0x10 ;  /* 0x00000010ff007803 */ /* 0x000fe40000000000 */
[----:B------:R-:W-:-:S02]  /*0c90*/  ISETP.LT.OR P4, PT, R2, 0x61, P2 ;  /* 0x000000610200780c */ /* 0x000fc40001781670 */
[----:B------:R-:W-:Y:S02]  /*0ca0*/  ISETP.GE.AND P2, PT, R14, c[0x0][0x16c], PT ;  /* 0x00005b000e007a0c */ /* 0x000fe40003f46270 */
[----:B------:R-:W-:Y:S02]  /*0cb0*/  ISETP.NE.AND P6, PT, R0, RZ, PT ;  /* 0x000000ff0000720c */ /* 0x000fe40003fc5270 */
[----:B------:R-:W-:Y:S02]  /*0cc0*/  SEL R0, RZ, 0x1, P5 ;  /* 0x00000001ff007807 */ /* 0x000fe40002800000 */
[----:B------:R-:W-:Y:S02]  /*0cd0*/  SEL R2, RZ, 0x2, P2 ;  /* 0x00000002ff027807 */ /* 0x000fe40001000000 */
[----:B------:R-:W-:-:S03]  /*0ce0*/  @P5 LOP3.LUT R225, R225, 0x4, RZ, 0xfc, !PT ;  /* 0x00000004e1e15812 */ /* 0x000fc600078efcff */
[----:B------:R-:W-:Y:S01]  /*0cf0*/  IMAD.IADD R0, R2, 0x1, R0 ;  /* 0x0000000102007824 */ /* 0x000fe200078e0200 */
[----:B------:R-:W-:-:S04]  /*0d00*/  LOP3.LUT R225, R225, 0xffffffef, RZ, 0xc0, !PT ;  /* 0xffffffefe1e17812 */ /* 0x000fc800078ec0ff */
[----:B------:R-:W-:Y:S02]  /*0d10*/  @P2 LOP3.LUT R225, R225, 0x10, RZ, 0xfc, !PT ;  /* 0x00000010e1e12812 */ /* 0x000fe400078efcff */
[----:B--2---:R-:W-:Y:S02]  /*0d20*/  IADD3 R16, P0, R4, UR6, RZ ;  /* 0x0000000604107c10 */ /* 0x004fe4000ff1e0ff */
[----:B------:R-:W-:Y:S02]  /*0d30*/  LOP3.LUT P2, RZ, R0, 0x1, RZ, 0xc0, !PT ;  /* 0x0000000100ff7812 */ /* 0x000fe4000784c0ff */
[----:B------:R-:W-:Y:S02]  /*0d40*/  IADD3.X R17, R5, UR8, RZ, P0, !PT ;  /* 0x0000000805117c10 */ /* 0x000fe400087fe4ff */
[----:B-1----:R-:W-:Y:S02]  /*0d50*/  IADD3 R4, P0, R4, UR9, RZ ;  /* 0x0000000904047c10 */ /* 0x002fe4000ff1e0ff */
[----:B------:R-:W-:Y:S01]  /*0d60*/  ISETP.LT.OR P5, PT, R7, 0x1, !P2 ;  /* 0x000000010700780c */ /* 0x000fe200057a1670 */
[----:B------:R1:W-:Y:S01]  /*0d70*/  LDGSTS.E.BYPASS.LTC128B.128 [R13+0x2080], [R16.64], !P3 ;  /* 0x02080000100d7fae */ /* 0x0003e2000d901d54 */
[----:B------:R-:W-:-:S02]  /*0d80*/  IADD3.X R5, R5, UR7, RZ, P0, !PT ;  /* 0x0000000705057c10 */ /* 0x000fc400087fe4ff */
[----:B------:R-:W-:Y:S02]  /*0d90*/  IADD3 R2, P0, R16, UR9, RZ ;  /* 0x0000000910027c10 */ /* 0x000fe4000ff1e0ff */
[----:B------:R-:W-:Y:S01]  /*0da0*/  LOP3.LUT P3, RZ, R0, 0x2, RZ, 0xc0, !PT ;  /* 0x0000000200ff7812 */ /* 0x000fe2000786c0ff */
[----:B------:R2:W-:Y:S01]  /*0db0*/  LDGSTS.E.BYPASS.LTC128B.128 [R13+0x6080], [R4.64], !P1 ;  /* 0x06080000040d7fae */ /* 0x0005e2000c901d54 */
[----:B------:R-:W-:Y:S01]  /*0dc0*/  IADD3.X R3, R17, UR7, RZ, P0, !PT ;  /* 0x0000000711037c10 */ /* 0x000fe200087fe4ff */
[----:B------:R-:W-:Y:S01]  /*0dd0*/  IMAD.U32 R0, RZ, RZ, UR10 ;  /* 0x0000000aff007e24 */ /* 0x000fe2000f8e00ff */
[----:B------:R-:W-:Y:S02]  /*0de0*/  LOP3.LUT R225, R225, 0xfffffffd, RZ, 0xc0, !PT ;  /* 0xfffffffde1e17812 */ /* 0x000fe400078ec0ff */
[----:B--2---:R-:W-:Y:S01]  /*0df0*/  IADD3 R4, P1, R16, UR6, RZ ;  /* 0x0000000610047c10 */ /* 0x004fe2000ff3e0ff */
[----:B------:R-:W-:Y:S01]  /*0e00*/  ULDC.64 UR6, c[0x0][0x290] ;  /* 0x0000a40000067ab9 */ /* 0x000fe20000000a00 */
[----:B-1----:R-:W-:Y:S01]  /*0e10*/  IADD3 R16, P0, R230, UR16, RZ ;  /* 0x00000010e6107c10 */ /* 0x002fe2000ff1e0ff */
[----:B------:R-:W-:Y:S01]  /*0e20*/  UIMAD UR11, UR17, UR6, URZ ;  /* 0x00000006110b72a4 */ /* 0x000fe2000f8e023f */
[----:B------:R-:W-:Y:S01]  /*0e30*/  IADD3.X R5, R17, UR8, RZ, P1, !PT ;  /* 0x0000000811057c10 */ /* 0x000fe20008ffe4ff */
[----:B------:R-:W-:Y:S01]  /*0e40*/  UMOV UR8, 0x5 ;  /* 0x0000000500087882 */ /* 0x000fe20000000000 */
[----:B------:R-:W-:Y:S01]  /*0e50*/  IADD3.X R17, R231, UR15, RZ, P0, !PT ;  /* 0x0000000fe7117c10 */ /* 0x000fe200087fe4ff */
[----:B------:R-:W-:-:S02]  /*0e60*/  UIMAD.WIDE.U32 UR22, UR18, UR6, URZ ;  /* 0x00000006121672a5 */ /* 0x000fc4000f8e003f */
[----:B------:R1:W-:Y:S01]  /*0e70*/  LDGSTS.E.BYPASS.LTC128B.128 [R13+0x3080], [R4.64], !P6 ;  /* 0x03080000040d7fae */ /* 0x0003e2000f101d54 */
[----:B------:R-:W-:Y:S01]  /*0e80*/  ISETP.GE.AND P6, PT, R14, c[0x0][0x1fc], PT ;  /* 0x00007f000e007a0c */ /* 0x000fe20003fc6270 */
[----:B------:R-:W-:Y:S02]  /*0e90*/  UIMAD UR7, UR18, UR7, UR11 ;  /* 0x00000007120772a4 */ /* 0x000fe4000f8e020b */
[----:B------:R2:W-:Y:S01]  /*0ea0*/  LDGSTS.E.BYPASS.LTC128B.128 [R13+0x7080], [R2.64], !P4 ;  /* 0x07080000020d7fae */ /* 0x0005e2000e101d54 */
[C---:B------:R-:W-:Y:S01]  /*0eb0*/  ISETP.LT.OR P4, PT, R7.reuse, 0x1, !P3 ;  /* 0x000000010700780c */ /* 0x040fe20005f81670 */
[----:B------:R-:W-:Y:S01]  /*0ec0*/  UIADD3 UR14, UR23, UR7, URZ ;  /* 0x00000007170e7290 */ /* 0x000fe2000fffe03f */
[----:B------:R-:W-:Y:S01]  /*0ed0*/  ISETP.LT.OR P3, PT, R7, 0x21, !P3 ;  /* 0x000000210700780c */ /* 0x000fe20005f61670 */
[----:B------:R-:W0:Y:S04]  /*0ee0*/  LDGDEPBAR ;  /* 0x00000000000079af */ /* 0x000e280000000000 */
[----:B------:R3:W-:Y:S06]  /*0ef0*/  LDGSTS.E.BYPASS.LTC128B.128 [R13+0x10080], [R230.64], !P5 ;  /* 0x10080000e60d7fae */ /* 0x0007ec000e901d54 */
[----:B------:R3:W-:Y:S01]  /*0f00*/  LDGSTS.E.BYPASS.LTC128B.128 [R13+0x12080], [R230.64+0x80], !P4 ;  /* 0x12080080e60d7fae */ /* 0x0007e2000e101d54 */
[----:B--2---:R-:W-:-:S04]  /*0f10*/  IMAD.WIDE.U32 R2, R0, c[0x0][0x270], R240 ;  /* 0x00009c0000027a25 */ /* 0x004fc800078e00f0 */
[----:B------:R-:W-:Y:S01]  /*0f20*/  IMAD.U32 R0, RZ, RZ, UR5 ;  /* 0x00000005ff007e24 */ /* 0x000fe2000f8e00ff */
[----:B------:R-:W-:Y:S01]  /*0f30*/  IADD3 R2, P1, R2, UR12, RZ ;  /* 0x0000000c02027c10 */ /* 0x000fe2000ff3e0ff */
[----:B------:R-:W-:Y:S02]  /*0f40*/  ULDC.64 UR4, c[0x0][0x208] ;  /* 0x0000820000047ab9 */ /* 0x000fe40000000a00 */
[----:B------:R-:W-:Y:S01]  /*0f50*/  USHF.L.U64.HI UR8, UR4, UR8, UR5 ;  /* 0x0000000804087299 */ /* 0x000fe20008010205 */
[----:B------:R-:W-:Y:S01]  /*0f60*/  IADD3.X R0, R3, UR13, R0, P1, !PT ;  /* 0x0000000d03007c10 */ /* 0x000fe20008ffe400 */
[----:B------:R-:W-:Y:S01]  /*0f70*/  USHF.L.U32 UR9, UR4, 0x5, URZ ;  /* 0x0000000504097899 */ /* 0x000fe2000800063f */
[----:B------:R-:W-:Y:S01]  /*0f80*/  ISETP.LT.OR P1, PT, R7, 0x21, !P2 ;  /* 0x000000210700780c */ /* 0x000fe20005721670 */
[----:B------:R-:W-:Y:S01]  /*0f90*/  ULDC UR12, c[0x0][0x168] ;  /* 0x00005a00000c7ab9 */ /* 0x000fe20000000800 */
[----:B------:R-:W-:Y:S01]  /*0fa0*/  ISETP.GE.AND P2, PT, R18, c[0x0][0x1fc], PT ;  /* 0x00007f0012007a0c */ /* 0x000fe20003f46270 */
[----:B------:R-:W-:Y:S01]  /*0fb0*/  ULDC.64 UR4, c[0x0][0x288] ;  /* 0x0000a20000047ab9 */ /* 0x000fe20000000a00 */
[----:B-1----:R-:W-:Y:S01]  /*0fc0*/  LEA R4, P0, R2, c[0x0][0x258], 0x2 ;  /* 0x0000960002047a11 */ /* 0x002fe200078010ff */
[----:B------:R-:W-:-:S02]  /*0fd0*/  UIMAD UR4, UR19, UR4, URZ ;  /* 0x00000004130472a4 */ /* 0x000fc4000f8e023f */
[----:B------:R-:W-:Y:S01]  /*0fe0*/  USHF.L.U64.HI UR8, UR9, 0x1, UR8 ;  /* 0x0000000109087899 */ /* 0x000fe20008010208 */
[----:B------:R-:W-:Y:S01]  /*0ff0*/  LEA.HI.X R5, R2, c[0x0][0x25c], R0, 0x2, P0 ;  /* 0x0000970002057a11 */ /* 0x000fe200000f1400 */
[----:B------:R-:W-:Y:S01]  /*1000*/  IMAD.U32 R0, RZ, RZ, UR16 ;  /* 0x00000010ff007e24 */ /* 0x000fe2000f8e00ff */
[----:B------:R-:W-:Y:S01]  /*1010*/  SEL R2, RZ, 0x1, P2 ;  /* 0x00000001ff027807 */ /* 0x000fe20001000000 */
[----:B------:R-:W-:Y:S02]  /*1020*/  UIMAD UR5, UR10, UR5, UR4 ;  /* 0x000000050a0572a4 */ /* 0x000fe4000f8e0204 */
[----:B------:R1:W-:Y:S01]  /*1030*/  LDGSTS.E.BYPASS.LTC128B.128 [R13+0x11080], [R16.64], !P1 ;  /* 0x11080000100d7fae */ /* 0x0003e2000c901d54 */
[----:B------:R-:W-:Y:S01]  /*1040*/  USHF.L.U32 UR4, UR9, 0x1, URZ ;  /* 0x0000000109047899 */ /* 0x000fe2000800063f */
[----:B------:R-:W-:Y:S01]  /*1050*/  @P2 LOP3.LUT R225, R225, 0x2, RZ, 0xfc, !PT ;  /* 0x00000002e1e12812 */ /* 0x000fe200078efcff */
[----:B------:R-:W-:-:S03]  /*1060*/  UISETP.GE.AND UP0, UPT, UR12, 0x41, UPT ;  /* 0x000000410c00788c */ /* 0x000fc6000bf06270 */
[----:B------:R-:W-:-:S04]  /*1070*/  LOP3.LUT R225, R225, 0xfffffff7, RZ, 0xc0, !PT ;  /* 0xfffffff7e1e17812 */ /* 0x000fc800078ec0ff */
[----:B------:R-:W-:Y:S02]  /*1080*/  @P6 LOP3.LUT R225, R225, 0x8, RZ, 0xfc, !PT ;  /* 0x00000008e1e16812 */ /* 0x000fe400078efcff */
[----:B-1----:R-:W-:Y:S02]  /*1090*/  IADD3 R16, P1, P0, R0, 0x80, R230 ;  /* 0x0000008000107810 */ /* 0x002fe4000783e0e6 */
[----:B------:R-:W-:Y:S02]  /*10a0*/  SEL R0, RZ, 0x2, P6 ;  /* 0x00000002ff007807 */ /* 0x000fe40003000000 */
[----:B------:R-:W-:Y:S02]  /*10b0*/  ISETP.GT.AND P6, PT, R226, 0xf, PT ;  /* 0x0000000fe200780c */ /* 0x000fe40003fc4270 */
[----:B------:R-:W-:Y:S01]  /*10c0*/  IADD3.X R17, RZ, UR15, R231, P1, P0 ;  /* 0x0000000fff117c10 */ /* 0x000fe20008fe04e7 */
[----:B------:R-:W-:Y:S02]  /*10d0*/  IMAD.IADD R2, R0, 0x1, R2 ;  /* 0x0000000100027824 */ /* 0x000fe400078e0202 */
[----:B------:R-:W-:-:S02]  /*10e0*/  IMAD.U32 R0, RZ, RZ, UR10 ;  /* 0x0000000aff007e24 */ /* 0x000fc4000f8e00ff */
[----:B------:R1:W-:Y:S01]  /*10f0*/  LDGSTS.E.BYPASS.LTC128B.128 [R13+0x13080], [R16.64], !P3 ;  /* 0x13080000100d7fae */ /* 0x0003e2000d901d54 */
[----:B------:R-:W-:-:S04]  /*1100*/  LOP3.LUT P1, RZ, R2, 0x1, RZ, 0xc0, !PT ;  /* 0x0000000102ff7812 */ /* 0x000fc8000782c0ff */
[----:B------:R-:W-:Y:S01]  /*1110*/  ISETP.LT.OR P0, PT, R7, 0x1, !P1 ;  /* 0x000000010700780c */ /* 0x000fe20004f01670 */
[----:B------:R-:W-:-:S05]  /*1120*/  @!P6 IMAD.SHL.U32 R3, R226, 0x10, RZ ;  /* 0x00000010e203e824 */ /* 0x000fca00078e00ff */
[----:B------:R2:W-:Y:S04]  /*1130*/  @!P6 LDGSTS.E.BYPASS.LTC128B.128 [R3+0x20080], [R4.64] ;  /* 0x200800000403efae */ /* 0x0005e8000b901d54 */
[----:B------:R-:W0:Y:S04]  /*1140*/  LDGDEPBAR ;  /* 0x00000000000079af */ /* 0x000e280000000000 */
[----:B------:R3:W-:Y:S01]  /*1150*/  LDGSTS.E.BYPASS.LTC128B.128 [R13+0x18080], [R228.64], !P0 ;  /* 0x18080000e40d7fae */ /* 0x0007e2000c101d54 */
[----:B-1----:R-:W-:-:S04]  /*1160*/  IMAD.WIDE.U32 R16, R0, c[0x0][0x288], R240 ;  /* 0x0000a20000107a25 */ /* 0x002fc800078e00f0 */
[----:B------:R-:W-:Y:S01]  /*1170*/  IMAD.U32 R0, RZ, RZ, UR5 ;  /* 0x00000005ff007e24 */ /* 0x000fe2000f8e00ff */
[----:B--2---:R-:W-:Y:S02]  /*1180*/  IADD3 R4, P0, R16, UR22, RZ ;  /* 0x0000001610047c10 */ /* 0x004fe4000ff1e0ff */
[----:B------:R-:W-:Y:S02]  /*1190*/  SHF.R.S32.HI R5, RZ, 0x4, R20 ;  /* 0x00000004ff057819 */ /* 0x000fe40000011414 */
[----:B------:R-:W-:Y:S02]  /*11a0*/  IADD3.X R0, R17, UR14, R0, P0, !PT ;  /* 0x0000000e11007c10 */ /* 0x000fe400087fe400 */
[----:B------:R-:W-:Y:S02]  /*11b0*/  IADD3 R16, P0, R228, UR4, RZ ;  /* 0x00000004e4107c10 */ /* 0x000fe4000ff1e0ff */
[----:B------:R-:W-:Y:S02]  /*11c0*/  LEA.HI R20, R20, R5, RZ, 0x1 ;  /* 0x0000000514147211 */ /* 0x000fe400078f08ff */
[----:B------:R-:W-:-:S02]  /*11d0*/  IADD3.X R17, R229, UR8, RZ, P0, !PT ;  /* 0x00000008e5117c10 */ /* 0x000fc400087fe4ff */
[----:B------:R-:W-:Y:S02]  /*11e0*/  LOP3.LUT P0, RZ, R2, 0x2, RZ, 0xc0, !PT ;  /* 0x0000000202ff7812 */ /* 0x000fe4000780c0ff */
[----:B------:R-:W-:Y:S02]  /*11f0*/  SHF.R.S32.HI R2, RZ, 0x1f, R15 ;  /* 0x0000001fff027819 */ /* 0x000fe4000001140f */
[----:B------:R-:W-:Y:S02]  /*1200*/  ISETP.LT.OR P2, PT, R7, 0x1, !P0 ;  /* 0x000000010700780c */ /* 0x000fe40004741670 */
[----:B------:R-:W-:Y:S02]  /*1210*/  LEA.HI R3, R8, R21, RZ, 0x1 ;  /* 0x0000001508037211 */ /* 0x000fe400078f08ff */
[----:B------:R-:W-:Y:S02]  /*1220*/  LEA.HI R2, R2, R15, RZ, 0x3 ;  /* 0x0000000f02027211 */ /* 0x000fe400078f18ff */
[----:B------:R-:W-:-:S05]  /*1230*/  LOP3.LUT R3, R3, 0xfffffffe, RZ, 0xc0, !PT ;  /* 0xfffffffe03037812 */ /* 0x000fca00078ec0ff */
[----:B------:R-:W-:Y:S02]  /*1240*/  IMAD.IADD R3, R21, 0x1, -R3 ;  /* 0x0000000115037824 */ /* 0x000fe400078e0a03 */
[----:B------:R3:W-:Y:S01]  /*1250*/  LDGSTS.E.BYPASS.LTC128B.128 [R13+0x1a080], [R228.64+0x80], !P2 ;  /* 0x1a080080e40d7fae */ /* 0x0007e2000d101d54 */
[C---:B------:R-:W-:Y:S02]  /*1260*/  ISETP.LT.OR P2, PT, R7.reuse, 0x21, !P1 ;  /* 0x000000210700780c */ /* 0x040fe40004f41670 */
[----:B------:R-:W-:Y:S02]  /*1270*/  ISETP.LT.OR P1, PT, R7, 0x21, !P0 ;  /* 0x000000210700780c */ /* 0x000fe40004721670 */
[----:B------:R-:W-:Y:S02]  /*1280*/  LOP3.LUT R7, R20, 0xfffffffe, RZ, 0xc0, !PT ;  /* 0xfffffffe14077812 */ /* 0x000fe400078ec0ff */
[----:B------:R-:W-:-:S03]  /*1290*/  LEA R20, P0, R4, c[0x0][0x280], 0x2 ;  /* 0x0000a00004147a11 */ /* 0x000fc600078010ff */
[----:B------:R-:W-:Y:S01]  /*12a0*/  IMAD.IADD R7, R5, 0x1, -R7 ;  /* 0x0000000105077824 */ /* 0x000fe200078e0a07 */
[C---:B------:R-:W-:Y:S01]  /*12b0*/  LOP3.LUT R5, R2.reuse, 0xfffffff8, RZ, 0xc0, !PT ;  /* 0xfffffff802057812 */ /* 0x040fe200078ec0ff */
[----:B------:R-:W-:Y:S01]  /*12c0*/  IMAD.SHL.U32 R2, R2, 0x40, RZ ;  /* 0x0000004002027824 */ /* 0x000fe200078e00ff */
[----:B------:R-:W-:Y:S01]  /*12d0*/  LEA.HI.X R21, R4, c[0x0][0x284], R0, 0x2, P0 ;  /* 0x0000a10004157a11 */ /* 0x000fe200000f1400 */
[----:B------:R-:W-:Y:S01]  /*12e0*/  @!P6 IMAD.SHL.U32 R0, R226, 0x10, RZ ;  /* 0x00000010e200e824 */ /* 0x000fe200078e00ff */
[----:B------:R3:W-:Y:S01]  /*12f0*/  LDGSTS.E.BYPASS.LTC128B.128 [R13+0x19080], [R16.64], !P2 ;  /* 0x19080000100d7fae */ /* 0x0007e2000d101d54 */
[----:B------:R-:W-:Y:S01]  /*1300*/  IMAD.IADD R4, R15, 0x1, -R5 ;  /* 0x000000010f047824 */ /* 0x000fe200078e0a05 */
[----:B------:R-:W-:Y:S01]  /*1310*/  PLOP3.LUT P0, PT, PT, PT, UP0, 0x80, 0x0 ;  /* 0x000000000000781c */ /* 0x000fe20003f0f008 */
[----:B------:R-:W-:Y:S01]  /*1320*/  IMAD.SHL.U32 R5, R10, 0x8, RZ ;  /* 0x000000080a057824 */ /* 0x000fe200078e00ff */
[----:B------:R3:W-:Y:S01]  /*1330*/  LDGSTS.E.BYPASS.LTC128B.128 [R13+0x1b080], [R16.64+0x80], !P1 ;  /* 0x1b080080100d7fae */ /* 0x0007e2000c901d54 */
[----:B------:R-:W-:Y:S01]  /*1340*/  IMAD.SHL.U32 R15, R4, 0x40, RZ ;  /* 0x00000040040f7824 */ /* 0x000fe200078e00ff */
[----:B------:R-:W-:Y:S01]  /*1350*/  LOP3.LUT R2, R2, 0xfffffe00, RZ, 0xc0, !PT ;  /* 0xfffffe0002027812 */ /* 0x000fe200078ec0ff */
[----:B------:R-:W-:Y:S01]  /*1360*/  IMAD.SHL.U32 R217, R7, 0x20, RZ ;  /* 0x0000002007d97824 */ /* 0x000fe200078e00ff */
[----:B------:R1:W-:Y:S01]  /*1370*/  @!P6 LDGSTS.E.BYPASS.LTC128B.128 [R0+0x20280], [R20.64] ;  /* 0x202800001400efae */ /* 0x0003e2000b901d54 */
[----:B------:R-:W-:-:S02]  /*1380*/  LOP3.LUT R5, R5, 0x18, RZ, 0xc0, !PT ;  /* 0x0000001805057812 */ /* 0x000fc400078ec0ff */
[----:B------:R-:W-:Y:S01]  /*1390*/  LOP3.LUT R15, R15, 0x1c0, RZ, 0xc0, !PT ;  /* 0x000001c00f0f7812 */ /* 0x000fe200078ec0ff */
[----:B------:R-:W0:Y:S01]  /*13a0*/  LDGDEPBAR ;  /* 0x00000000000079af */ /* 0x000e220000000000 */
[----:B------:R-:W-:Y:S02]  /*13b0*/  LOP3.LUT R217, R5, 0x20, R217, 0xf8, !PT ;  /* 0x0000002005d97812 */ /* 0x000fe400078ef8d9 */
[--C-:B------:R-:W-:Y:S01]  /*13c0*/  SHF.R.U32.HI R218, RZ, 0x3, R15.reuse ;  /* 0x00000003ffda7819 */ /* 0x100fe2000001160f */
[----:B------:R-:W0:Y:S03]  /*13d0*/  LDGDEPBAR ;  /* 0x00000000000079af */ /* 0x000e260000000000 */
[----:B------:R-:W-:-:S04]  /*13e0*/  LOP3.LUT R217, R218, R217, R15, 0x1e, !PT ;  /* 0x000000d9dad97212 */ /* 0x000fc800078e1e0f */
[----:B------:R-:W-:Y:S01]  /*13f0*/  LOP3.LUT R217, R217, R2, RZ, 0xfc, !PT ;  /* 0x00000002d9d97212 */ /* 0x000fe200078efcff */
[----:B-1----:R-:W-:-:S05]  /*1400*/  IMAD.SHL.U32 R0, R7, 0x8, RZ ;  /* 0x0000000807007824 */ /* 0x002fca00078e00ff */
[----:B------:R-:W-:-:S04]  /*1410*/  LOP3.LUT R0, R15, 0x8, R0, 0xf8, !PT ;  /* 0x000000080f007812 */ /* 0x000fc800078ef800 */
[----:B------:R-:W-:Y:S01]  /*1420*/  LOP3.LUT R218, R0, R218, RZ, 0x3c, !PT ;  /* 0x000000da00da7212 */ /* 0x000fe200078e3cff */
[----:B------:R-:W-:-:S05]  /*1430*/  IMAD.SHL.U32 R0, R3, 0x400, RZ ;  /* 0x0000040003007824 */ /* 0x000fca00078e00ff */
[----:B------:R-:W-:Y:S01]  /*1440*/  IADD3 R218, R218, R2, R0 ;  /* 0x00000002dada7210 */ /* 0x000fe20007ffe000 */
[----:B------:R-:W-:Y:S05]  /*1450*/  @!P0 BRA `(.L_x_1094) ;  /* 0x0000015000008947 */ /* 0x000fea0003800000 */
[----:B---3--:R-:W-:Y:S01]  /*1460*/  IADD3 R16, P0, R16, UR4, RZ ;  /* 0x0000000410107c10 */ /* 0x008fe2000ff1e0ff */
[----:B------:R-:W-:Y:S01]  /*1470*/  BSSY B0, `(.L_x_1094) ;  /* 0x0000013000007945 */ /* 0x000fe20003800000 */
[----:B------:R-:W-:Y:S02]  /*1480*/  IADD3 R2, -R234, -0x40, RZ ;  /* 0xffffffc0ea027810 */ /* 0x000fe40007ffe1ff */
[----:B------:R-:W-:Y:S02]  /*1490*/  ISETP.GE.AND P1, PT, R18, c[0x0][0x1fc], PT ;  /* 0x00007f0012007a0c */ /* 0x000fe40003f26270 */
[----:B------:R-:W-:Y:S02]  /*14a0*/  IADD3.X R17, R17, UR8, RZ, P0, !PT ;  /* 0x0000000811117c10 */ /* 0x000fe400087fe4ff */
[----:B------:R-:W-:Y:S02]  /*14b0*/  IADD3 R18, P0, R16, UR4, RZ ;  /* 0x0000000410127c10 */ /* 0x000fe4000ff1e0ff */
        /* <DEDUP_REMOVED lines=14> */
.L_x_1095:
[----:B------:R-:W-:Y:S05]  /*15a0*/  BSYNC B0 ;  /* 0x0000000000007941 */ /* 0x000fea0003800000 */
.L_x_1094:
[----:B---3--:R-:W-:Y:S01]  /*15b0*/  UISETP.GE.AND UP0, UPT, UR12, 0x1, UPT ;  /* 0x000000010c00788c */ /* 0x008fe2000bf06270 */
[----:B------:R-:W0:Y:S01]  /*15c0*/  LDGDEPBAR ;  /* 0x00000000000079af */ /* 0x000e220000000000 */
        /* <DEDUP_REMOVED lines=66> */
[C---:B--2---:R-:W-:Y:S01]  /*19f0*/  IMAD.SHL.U32 R2, R11.reuse, 0x40, RZ ;  /* 0x000000400b027824 */ /* 0x044fe200078e00ff */
[----:B------:R-:W-:Y:S01]  /*1a00*/  LEA.HI R12, R12, R226, RZ, 0x2 ;  /* 0x000000e20c0c7211 */ /* 0x000fe200078f10ff */
[----:B------:R-:W-:Y:S01]  /*1a10*/  IMAD.SHL.U32 R14, R234, 0x8, RZ ;  /* 0x00000008ea0e7824 */ /* 0x000fe200078e00ff */
[----:B------:R-:W-:Y:S01]  /*1a20*/  LOP3.LUT P0, RZ, R11, 0x2, RZ, 0xc0, !PT ;  /* 0x000000020bff7812 */ /* 0x000fe2000780c0ff */
[----:B------:R-:W-:Y:S01]  /*1a30*/  IMAD.SHL.U32 R236, R3, 0x10, RZ ;  /* 0x0000001003ec7824 */ /* 0x000fe200078e00ff */
[----:B------:R-:W-:Y:S01]  /*1a40*/  LOP3.LUT R2, R2, 0x1c0, RZ, 0xc0, !PT ;  /* 0x000001c002027812 */ /* 0x000fe200078ec0ff */
[----:B------:R-:W-:Y:S01]  /*1a50*/  IMAD.MOV.U32 R208, RZ, RZ, 0x20 ;  /* 0x00000020ffd07424 */ /* 0x000fe200078e00ff */
[----:B------:R-:W-:Y:S01]  /*1a60*/  LOP3.LUT R14, R14, 0x8, RZ, 0xc0, !PT ;  /* 0x000000080e0e7812 */ /* 0x000fe200078ec0ff */
[----:B------:R-:W2:Y:S01]  /*1a70*/  S2UR UR10, SR_CTAID.Y ;  /* 0x00000000000a79c3 */ /* 0x000ea20000002600 */
[----:B-1----:R-:W-:Y:S01]  /*1a80*/  SHF.R.U32.HI R13, RZ, 0x3, R2 ;  /* 0x00000003ff0d7819 */ /* 0x002fe20000011602 */
[----:B------:R-:W-:Y:S01]  /*1a90*/  IMAD.MOV.U32 R213, RZ, RZ, 0x20 ;  /* 0x00000020ffd57424 */ /* 0x000fe200078e00ff */
[----:B------:R-:W-:Y:S01]  /*1aa0*/  LOP3.LUT R3, R2, 0x10, R236, 0xf8, !PT ;  /* 0x0000001002037812 */ /* 0x000fe200078ef8ec */
[----:B------:R-:W-:Y:S01]  /*1ab0*/  IMAD.MOV.U32 R214, RZ, RZ, 0x10 ;  /* 0x00000010ffd67424 */ /* 0x000fe200078e00ff */
[C---:B------:R-:W-:Y:S01]  /*1ac0*/  LOP3.LUT R2, R13.reuse, R14, R2, 0x1e, !PT ;  /* 0x0000000e0d027212 */ /* 0x040fe200078e1e02 */
[----:B------:R-:W-:Y:S01]  /*1ad0*/  UIADD3 UR6, UR12, 0x3f, URZ ;  /* 0x0000003f0c067890 */ /* 0x000fe2000fffe03f */
[----:B------:R-:W-:Y:S01]  /*1ae0*/  LOP3.LUT R13, R13, R3, R14, 0x1e, !PT ;  /* 0x000000030d0d7212 */ /* 0x000fe200078e1e0e */
[----:B------:R-:W-:Y:S01]  /*1af0*/  IMAD.MOV.U32 R209, RZ, RZ, 0x40 ;  /* 0x00000040ffd17424 */ /* 0x000fe200078e00ff */
[----:B------:R-:W-:Y:S01]  /*1b00*/  LOP3.LUT R238, R12, 0x3ffffffc, RZ, 0xc0, !PT ;  /* 0x3ffffffc0cee7812 */ /* 0x000fe200078ec0ff */
[----:B------:R-:W-:Y:S01]  /*1b10*/  USHF.R.S32.HI UR4, URZ, 0x1f, UR6 ;  /* 0x0000001f3f047899 */ /* 0x000fe20008011406 */
[--C-:B------:R-:W-:Y:S01]  /*1b20*/  SHF.R.S32.HI R3, RZ, 0x2, R12.reuse ;  /* 0x00000002ff037819 */ /* 0x100fe2000001140c */
[----:B------:R-:W-:Y:S01]  /*1b30*/  CS2R R162, SRZ ;  /* 0x0000000000a27805 */ /* 0x000fe2000001ff00 */
[----:B------:R-:W-:Y:S01]  /*1b40*/  SHF.R.S32.HI R12, RZ, 0x1f, R12 ;  /* 0x0000001fff0c7819 */ /* 0x000fe2000001140c */
[----:B------:R-:W-:Y:S01]  /*1b50*/  IMAD.IADD R238, R226, 0x1, -R238 ;  /* 0x00000001e2ee7824 */ /* 0x000fe200078e0aee */
[----:B------:R-:W-:Y:S01]  /*1b60*/  LOP3.LUT P1, RZ, R11, 0x4, RZ, 0xc0, !PT ;  /* 0x000000040bff7812 */ /* 0x000fe2000782c0ff */
[----:B------:R-:W-:Y:S01]  /*1b70*/  ULEA.HI UR4, UR4, UR6, URZ, 0x6 ;  /* 0x0000000604047291 */ /* 0x000fe2000f8f303f */
[----:B------:R-:W-:Y:S01]  /*1b80*/  LEA.HI R12, R12, R3, RZ, 0x3 ;  /* 0x000000030c0c7211 */ /* 0x000fe200078f18ff */
[----:B------:R-:W-:Y:S01]  /*1b90*/  IMAD R238, R238, 0x2, R0 ;  /* 0x00000002eeee7824 */ /* 0x000fe200078e0200 */
[----:B------:R-:W-:Y:S01]  /*1ba0*/  SHF.R.S32.HI R11, RZ, 0x1f, R10 ;  /* 0x0000001fff0b7819 */ /* 0x000fe2000001140a */
[----:B------:R-:W-:Y:S01]  /*1bb0*/  CS2R R160, SRZ ;  /* 0x0000000000a07805 */ /* 0x000fe2000001ff00 */
[----:B------:R-:W-:Y:S01]  /*1bc0*/  LOP3.LUT R0, R12, 0xfffffff8, RZ, 0xc0, !PT ;  /* 0xfffffff80c007812 */ /* 0x000fe200078ec0ff */
[----:B------:R-:W-:Y:S01]  /*1bd0*/  IMAD R12, R7, 0x800, R9 ;  /* 0x00000800070c7824 */ /* 0x000fe200078e0209 */
[----:B------:R-:W-:Y:S01]  /*1be0*/  LEA.HI R11, R11, R10, RZ, 0x2 ;  /* 0x0000000a0b0b7211 */ /* 0x000fe200078f10ff */
[----:B------:R-:W-:Y:S01]  /*1bf0*/  CS2R R158, SRZ ;  /* 0x00000000009e7805 */ /* 0x000fe2000001ff00 */
[----:B------:R-:W-:Y:S01]  /*1c00*/  LOP3.LUT R8, R8, 0xffffffe0, RZ, 0xc0, !PT ;  /* 0xffffffe008087812 */ /* 0x000fe200078ec0ff */
[----:B------:R-:W-:Y:S01]  /*1c10*/  IMAD.IADD R9, R3, 0x1, -R0 ;  /* 0x0000000103097824 */ /* 0x000fe200078e0a00 */
[----:B------:R-:W-:Y:S01]  /*1c20*/  LOP3.LUT R11, R11, 0xfffffffc, RZ, 0xc0, !PT ;  /* 0xfffffffc0b0b7812 */ /* 0x000fe200078ec0ff */
[----:B------:R-:W-:Y:S01]  /*1c30*/  IMAD.IADD R3, R12, 0x1, R2 ;  /* 0x000000010c037824 */ /* 0x000fe200078e0202 */
[----:B------:R-:W-:Y:S01]  /*1c40*/  SEL R208, R208, 0xffffffe0, !P0 ;  /* 0xffffffe0d0d07807 */ /* 0x000fe20004000000 */
[C---:B------:R-:W-:Y:S01]  /*1c50*/  IMAD.SHL.U32 R2, R9.reuse, 0x40, RZ ;  /* 0x0000004009027824 */ /* 0x040fe200078e00ff */
[----:B------:R-:W-:Y:S01]  /*1c60*/  LOP3.LUT P0, RZ, R9, 0x4, RZ, 0xc0, !PT ;  /* 0x0000000409ff7812 */ /* 0x000fe2000780c0ff */
[----:B------:R-:W-:Y:S01]  /*1c70*/  IMAD.IADD R10, R10, 0x1, -R11 ;  /* 0x000000010a0a7824 */ /* 0x000fe200078e0a0b */
[----:B------:R-:W-:Y:S01]  /*1c80*/  CS2R R156, SRZ ;  /* 0x00000000009c7805 */ /* 0x000fe2000001ff00 */
[----:B------:R-:W-:Y:S01]  /*1c90*/  IMAD.IADD R8, R226, 0x1, -R8 ;  /* 0x00000001e2087824 */ /* 0x000fe200078e0a08 */
[----:B------:R-:W-:Y:S01]  /*1ca0*/  LOP3.LUT R2, R2, 0x1c0, RZ, 0xc0, !PT ;  /* 0x000001c002027812 */ /* 0x000fe200078ec0ff */
[----:B------:R-:W-:Y:S01]  /*1cb0*/  IMAD R10, R10, -0x8, R6 ;  /* 0xfffffff80a0a7824 */ /* 0x000fe200078e0206 */
[----:B------:R-:W-:Y:S01]  /*1cc0*/  CS2R R154, SRZ ;  /* 0x00000000009a7805 */ /* 0x000fe2000001ff00 */
[----:B------:R-:W-:Y:S01]  /*1cd0*/  IMAD R0, R7, 0x200, R13 ;  /* 0x0000020007007824 */ /* 0x000fe200078e020d */
[----:B------:R-:W-:Y:S01]  /*1ce0*/  SHF.R.U32.HI R6, RZ, 0x3, R2 ;  /* 0x00000003ff067819 */ /* 0x000fe20000011602 */
[C---:B------:R-:W-:Y:S01]  /*1cf0*/  IMAD R208, R3.reuse, 0x2, R208 ;  /* 0x0000000203d07824 */ /* 0x040fe200078e02d0 */
[----:B------:R-:W-:Y:S01]  /*1d00*/  SHF.R.S32.HI R11, RZ, 0x1f, R8 ;  /* 0x0000001fff0b7819 */ /* 0x000fe20000011408 */
[----:B------:R-:W-:Y:S01]  /*1d10*/  IMAD.SHL.U32 R216, R3, 0x2, RZ ;  /* 0x0000000203d87824 */ /* 0x000fe200078e00ff */
[----:B------:R-:W-:Y:S01]  /*1d20*/  LOP3.LUT R6, R6, R2, R5, 0x1e, !PT ;  /* 0x0000000206067212 */ /* 0x000fe200078e1e05 */
[----:B------:R-:W-:Y:S01]  /*1d30*/  IMAD.MOV.U32 R2, RZ, RZ, 0x40 ;  /* 0x00000040ff027424 */ /* 0x000fe200078e00ff */
[----:B------:R-:W-:Y:S01]  /*1d40*/  LEA.HI R11, R11, R8, RZ, 0x2 ;  /* 0x000000080b0b7211 */ /* 0x000fe200078f10ff */
[----:B------:R-:W-:Y:S01]  /*1d50*/  IMAD.SHL.U32 R215, R0, 0x2, RZ ;  /* 0x0000000200d77824 */ /* 0x000fe200078e00ff */
[----:B------:R-:W-:Y:S01]  /*1d60*/  CS2R R152, SRZ ;  /* 0x0000000000987805 */ /* 0x000fe2000001ff00 */
[----:B------:R-:W-:Y:S01]  /*1d70*/  IMAD.IADD R238, R238, 0x1, R6 ;  /* 0x00000001eeee7824 */ /* 0x000fe200078e0206 */
[----:B------:R-:W-:Y:S01]  /*1d80*/  SEL R2, R2, 0xffffffc0, !P1 ;  /* 0xffffffc002027807 */ /* 0x000fe20004800000 */
[----:B------:R-:W-:Y:S01]  /*1d90*/  CS2R R150, SRZ ;  /* 0x0000000000967805 */ /* 0x000fe2000001ff00 */
[----:B------:R-:W-:Y:S01]  /*1da0*/  LOP3.LUT P1, RZ, R4, 0x4, RZ, 0xc0, !PT ;  /* 0x0000000404ff7812 */ /* 0x000fe2000782c0ff */
[----:B------:R-:W-:Y:S01]  /*1db0*/  CS2R R148, SRZ ;  /* 0x0000000000947805 */ /* 0x000fe2000001ff00 */
[----:B------:R-:W-:Y:S01]  /*1dc0*/  LEA R238, R238, 0x20480, 0x1 ;  /* 0x00020480eeee7811 */ /* 0x000fe200078e08ff */
[--C-:B------:R-:W-:Y:S01]  /*1dd0*/  IMAD R3, R3, 0x2, R2.reuse ;  /* 0x0000000203037824 */ /* 0x100fe200078e0202 */
[----:B------:R-:W-:Y:S01]  /*1de0*/  LOP3.LUT R237, R11, 0xfffffffc, RZ, 0xc0, !PT ;  /* 0xfffffffc0bed7812 */ /* 0x000fe200078ec0ff */
[----:B------:R-:W-:Y:S01]  /*1df0*/  IMAD R0, R0, 0x2, R2 ;  /* 0x0000000200007824 */ /* 0x000fe200078e0202 */
[C---:B------:R-:W-:Y:S01]  /*1e00*/  IADD3 R239, R238.reuse, 0x40, RZ ;  /* 0x00000040eeef7810 */ /* 0x040fe20007ffe0ff */
[----:B------:R-:W-:Y:S01]  /*1e10*/  CS2R R146, SRZ ;  /* 0x0000000000927805 */ /* 0x000fe2000001ff00 */
[----:B------:R-:W-:Y:S01]  /*1e20*/  @P0 IADD3 R239, R238, -0x40, RZ ;  /* 0xffffffc0eeef0810 */ /* 0x000fe20007ffe0ff */
[----:B------:R-:W-:Y:S01]  /*1e30*/  IMAD.IADD R237, R8, 0x1, -R237 ;  /* 0x0000000108ed7824 */ /* 0x000fe200078e0aed */
[----:B------:R-:W-:Y:S01]  /*1e40*/  LOP3.LUT P0, RZ, R4, 0x2, RZ, 0xc0, !PT ;  /* 0x0000000204ff7812 */ /* 0x000fe2000780c0ff */
[----:B------:R-:W-:Y:S01]  /*1e50*/  CS2R R144, SRZ ;  /* 0x0000000000907805 */ /* 0x000fe2000001ff00 */
[----:B------:R-:W-:Y:S01]  /*1e60*/  SEL R213, R213, 0xffffffe0, !P1 ;  /* 0xffffffe0d5d57807 */ /* 0x000fe20004800000 */
[----:B------:R-:W-:Y:S01]  /*1e70*/  IMAD R237, R237, -0x2, R10 ;  /* 0xfffffffeeded7824 */ /* 0x000fe200078e020a */
[----:B------:R-:W-:Y:S01]  /*1e80*/  SEL R214, R214, 0xfffffff0, !P0 ;  /* 0xfffffff0d6d67807 */ /* 0x000fe20004000000 */
[----:B------:R-:W-:Y:S01]  /*1e90*/  CS2R R142, SRZ ;  /* 0x00000000008e7805 */ /* 0x000fe2000001ff00 */
[----:B------:R-:W-:Y:S01]  /*1ea0*/  LEA.HI.SX32 R236, R11, R236, 0x1e ;  /* 0x000000ec0bec7211 */ /* 0x000fe200078ff2ff */
        /* <DEDUP_REMOVED lines=65> */
[----:B------:R-:W-:-:S02]  /*22c0*/  UIMAD UR9, UR18, UR9, URZ ;  /* 0x00000009120972a4 */ /* 0x000fc4000f8e023f */
[----:B------:R-:W-:Y:S02]  /*22d0*/  UIMAD UR8, UR18, UR8, URZ ;  /* 0x00000008120872a4 */ /* 0x000fe4000f8e023f */
[----:B------:R-:W-:Y:S02]  /*22e0*/  USHF.R.S32.HI UR23, URZ, 0x6, UR4 ;  /* 0x000000063f177899 */ /* 0x000fe40008011404 */
[----:B--2---:R-:W-:Y:S02]  /*22f0*/  ULDC UR11, c[0x0][0x168] ;  /* 0x00005a00000b7ab9 */ /* 0x004fe40000000800 */
.L_x_1099:
        /* <DEDUP_REMOVED lines=149> */
[----:B------:R-:W-:Y:S01]  /*2c50*/  MUFU.TANH R222, R19 ;  /* 0x0000001300de7308 */ /* 0x000fe20000002400 */
        /* <DEDUP_REMOVED lines=10> */
[----:B------:R-:W1:Y:S01]  /*2d00*/  LDS R252, [R189+0x20080] ;  /* 0x02008000bdfc7984 */ /* 0x000e620000000800 */
[----:B------:R-:W-:Y:S02]  /*2d10*/  FMUL.FTZ R24, R24, c[0x0][0x2b4] ;  /* 0x0000ad0018187a20 */ /* 0x000fe40000410000 */
[----:B------:R-:W-:Y:S01]  /*2d20*/  FMUL.FTZ R25, R25, c[0x0][0x2b4] ;  /* 0x0000ad0019197a20 */ /* 0x000fe20000410000 */
[----:B------:R-:W2:Y:S01]  /*2d30*/  LDS R251, [R189+0x200a0] ;  /* 0x0200a000bdfb7984 */ /* 0x000ea20000000800 */
[----:B------:R-:W-:Y:S02]  /*2d40*/  FMUL.FTZ R28, R28, c[0x0][0x2b4] ;  /* 0x0000ad001c1c7a20 */ /* 0x000fe40000410000 */
[----:B------:R-:W-:Y:S01]  /*2d50*/  FMUL.FTZ R29, R29, c[0x0][0x2b4] ;  /* 0x0000ad001d1d7a20 */ /* 0x000fe20000410000 */
[----:B------:R-:W3:Y:S01]  /*2d60*/  LDS R250, [R189+0x20100] ;  /* 0x02010000bdfa7984 */ /* 0x000ee20000000800 */
[----:B------:R-:W-:Y:S01]  /*2d70*/  MUFU.TANH R248, R28 ;  /* 0x0000001c00f87308 */ /* 0x000fe20000002400 */
[----:B------:R-:W-:Y:S02]  /*2d80*/  FMUL.FTZ R30, R30, c[0x0][0x2b4] ;  /* 0x0000ad001e1e7a20 */ /* 0x000fe40000410000 */
[----:B------:R-:W4:Y:S01]  /*2d90*/  LDS R191, [R189+0x20120] ;  /* 0x02012000bdbf7984 */ /* 0x000f220000000800 */
        /* <DEDUP_REMOVED lines=11> */
[----:B------:R-:W5:Y:S01]  /*2e50*/  MUFU.TANH R4, R35 ;  /* 0x0000002300047308 */ /* 0x000f620000002400 */
[----:B------:R-:W1:Y:S09]  /*2e60*/  LDSM.16.M88.4 R164, [R207+0x18080] ;  /* 0x01808000cfa4783b */ /* 0x000e720000000200 */
[----:B------:R-:W1:Y:S01]  /*2e70*/  MUFU.TANH R188, R30 ;  /* 0x0000001e00bc7308 */ /* 0x000e620000002400 */
[----:B------:R-:W1:Y:S09]  /*2e80*/  LDSM.16.M88.4 R172, [R206+0x18080] ;  /* 0x01808000ceac783b */ /* 0x000e720000000200 */
[----:B------:R-:W1:Y:S01]  /*2e90*/  MUFU.TANH R203, R15 ;  /* 0x0000000f00cb7308 */ /* 0x000e620000002400 */
[----:B------:R1:W1:Y:S08]  /*2ea0*/  LDSM.16.M88.4 R180, [R206+0x19080] ;  /* 0x01908000ceb4783b */ /* 0x0002700000000200 */
[----:B-----5:R-:W-:Y:S01]  /*2eb0*/  STL [R1], R4 ;  /* 0x0000000401007387 */ /* 0x020fe20000100800 */
[----:B------:R5:W1:Y:S03]  /*2ec0*/  MUFU.TANH R190, R31 ;  /* 0x0000001f00be7308 */ /* 0x000a660000002400 */
[----:B------:R-:W1:Y:S07]  /*2ed0*/  LDSM.16.M88.4 R16, [R216+0x8080] ;  /* 0x00808000d810783b */ /* 0x000e6e0000000200 */
[----:B------:R1:W1:Y:S01]  /*2ee0*/  MUFU.TANH R223, R20 ;  /* 0x0000001400df7308 */ /* 0x0002620000002400 */
[----:B------:R-:W1:Y:S08]  /*2ef0*/  LDSM.16.M88.4 R168, [R216+0xa080] ;  /* 0x00a08000d8a8783b */ /* 0x000e700000000200 */
[----:B------:R-:W1:Y:S01]  /*2f00*/  LDSM.16.M88.4 R176, [R208+0x8080] ;  /* 0x00808000d0b0783b */ /* 0x000e620000000200 */
[----:B------:R1:W1:Y:S07]  /*2f10*/  MUFU.TANH R224, R21 ;  /* 0x0000001500e07308 */ /* 0x00026e0000002400 */
[----:B-----5:R5:W1:Y:S03]  /*2f20*/  LDSM.16.M88.4 R28, [R207+0x19080] ;  /* 0x01908000cf1c783b */ /* 0x020a660000000200 */
[----:B------:R1:W1:Y:S05]  /*2f30*/  MUFU.TANH R242, R22 ;  /* 0x0000001600f27308 */ /* 0x00026a0000002400 */
[----:B------:R1:W1:Y:S05]  /*2f40*/  LDSM.16.M88.4 R184, [R208+0xa080] ;  /* 0x00a08000d0b8783b */ /* 0x00026a0000000200 */
[----:B------:R1:W1:Y:S10]  /*2f50*/  MUFU.TANH R243, R23 ;  /* 0x0000001700f37308 */ /* 0x0002740000002400 */
[----:B------:R1:W1:Y:S10]  /*2f60*/  MUFU.TANH R244, R24 ;  /* 0x0000001800f47308 */ /* 0x0002740000002400 */
[----:B------:R1:W1:Y:S10]  /*2f70*/  MUFU.TANH R245, R25 ;  /* 0x0000001900f57308 */ /* 0x0002740000002400 */
[----:B------:R2:W2:Y:S10]  /*2f80*/  MUFU.TANH R246, R26 ;  /* 0x0000001a00f67308 */ /* 0x0004b40000002400 */
[----:B------:R2:W2:Y:S10]  /*2f90*/  MUFU.TANH R247, R27 ;  /* 0x0000001b00f77308 */ /* 0x0004b40000002400 */
[----:B-1----:R1:W1:Y:S10]  /*2fa0*/  MUFU.TANH R206, R32 ;  /* 0x0000002000ce7308 */ /* 0x0022740000002400 */
[----:B-----5:R1:W1:Y:S10]  /*2fb0*/  MUFU.TANH R207, R33 ;  /* 0x0000002100cf7308 */ /* 0x0202740000002400 */
[----:B------:R1:W1:Y:S01]  /*2fc0*/  MUFU.TANH R32, R34 ;  /* 0x0000002200207308 */ /* 0x0002620000002400 */
[----:B------:R-:W-:-:S05]  /*2fd0*/  @P1 BRA `(.L_x_1097) ;  /* 0x0000033000001947 */ /* 0x000fca0003800000 */
[C---:B--234-:R-:W-:Y:S01]  /*2fe0*/  LOP3.LUT P4, RZ, R225.reuse, 0x4, RZ, 0xc0, !PT ;  /* 0x00000004e1ff7812 */ /* 0x05cfe2000788c0ff */
[----:B------:R-:W-:Y:S01]  /*2ff0*/  USHF.R.S32.HI UR4, URZ, 0x1f, UR19 ;  /* 0x0000001f3f047899 */ /* 0x000fe20008011413 */
[----:B------:R-:W-:Y:S01]  /*3000*/  IMAD.U32 R10, RZ, RZ, UR16 ;  /* 0x00000010ff0a7e24 */ /* 0x000fe2000f8e00ff */
[----:B------:R-:W-:Y:S01]  /*3010*/  ULDC.64 UR6, c[0x0][0x178] ;  /* 0x00005e0000067ab9 */ /* 0x000fe20000000a00 */
[----:B------:R-:W-:Y:S01]  /*3020*/  LOP3.LUT P3, RZ, R225, 0x10, RZ, 0xc0, !PT ;  /* 0x00000010e1ff7812 */ /* 0x000fe2000786c0ff */
[----:B------:R-:W-:Y:S02]  /*3030*/  UIMAD UR4, UR4, UR6, URZ ;  /* 0x00000006040472a4 */ /* 0x000fe4000f8e023f */
[----:B------:R-:W-:Y:S02]  /*3040*/  UIMAD.WIDE.U32 UR26, UR19, UR6, URZ ;  /* 0x00000006131a72a5 */ /* 0x000fe4000f8e003f */
[----:B------:R-:W-:Y:S02]  /*3050*/  UIMAD UR4, UR19, UR7, UR4 ;  /* 0x00000007130472a4 */ /* 0x000fe4000f8e0204 */
[----:B------:R-:W-:Y:S02]  /*3060*/  UIMAD UR19, UR19, -0x40, UR11 ;  /* 0xffffffc0131378a4 */ /* 0x000fe4000f8e020b */
[----:B------:R-:W-:Y:S01]  /*3070*/  UIADD3 UR4, UR27, UR4, URZ ;  /* 0x000000041b047290 */ /* 0x000fe2000fffe03f */
[----:B------:R-:W-:Y:S02]  /*3080*/  IMAD.U32 R12, RZ, RZ, UR26 ;  /* 0x0000001aff0c7e24 */ /* 0x000fe4000f8e00ff */
[----:B------:R-:W-:Y:S03]  /*3090*/  IMAD.U32 R5, RZ, RZ, UR26 ;  /* 0x0000001aff057e24 */ /* 0x000fe6000f8e00ff */
[----:B------:R-:W-:Y:S01]  /*30a0*/  IMAD.U32 R4, RZ, RZ, UR4 ;  /* 0x00000004ff047e24 */ /* 0x000fe2000f8e00ff */
[----:B------:R-:W-:Y:S04]  /*30b0*/  LEA R12, P1, R12, R230, 0x7 ;  /* 0x000000e60c0c7211 */ /* 0x000fe800078238ff */
[----:B------:R-:W-:Y:S02]  /*30c0*/  LEA.HI.X R13, R5, R231, R4, 0x7, P1 ;  /* 0x000000e7050d7211 */ /* 0x000fe400008f3c04 */
[----:B------:R-:W2:Y:S01]  /*30d0*/  @!P6 S2R R4, SR_CTAID.Y ;  /* 0x000000000004e919 */ /* 0x000ea20000002600 */
[----:B------:R-:W-:Y:S04]  /*30e0*/  IADD3 R10, P2, P1, R10, 0x80, R12 ;  /* 0x000000800a0a7810 */ /* 0x000fe8000795e00c */
[----:B------:R-:W-:Y:S02]  /*30f0*/  IADD3.X R11, RZ, UR15, R13, P2, P1 ;  /* 0x0000000fff0b7c10 */ /* 0x000fe400097e240d */
[----:B--2---:R-:W-:Y:S01]  /*3100*/  @!P6 SHF.R.S32.HI R5, RZ, 0x1f, R4 ;  /* 0x0000001fff05e819 */ /* 0x004fe20000011404 */
[----:B------:R-:W-:Y:S04]  /*3110*/  @!P6 IMAD.WIDE.U32 R6, R4, c[0x0][0x270], R240 ;  /* 0x00009c000406ea25 */ /* 0x000fe800078e00f0 */
[----:B------:R-:W-:Y:S01]  /*3120*/  @!P6 IMAD R5, R5, c[0x0][0x270], RZ ;  /* 0x00009c000505ea24 */ /* 0x000fe200078e02ff */
[----:B------:R-:W-:Y:S03]  /*3130*/  @!P6 IADD3 R6, P1, R6, UR9, RZ ;  /* 0x000000090606ec10 */ /* 0x000fe6000ff3e0ff */
[----:B------:R-:W-:Y:S01]  /*3140*/  @!P6 IMAD R5, R4, c[0x0][0x274], R5 ;  /* 0x00009d000405ea24 */ /* 0x000fe200078e0205 */
[----:B------:R-:W-:Y:S04]  /*3150*/  IADD3 R4, -R234, UR19, RZ ;  /* 0x00000013ea047c10 */ /* 0x000fe8000fffe1ff */
[----:B------:R-:W-:Y:S02]  /*3160*/  @!P6 IADD3.X R5, R7, UR13, R5, P1, !PT ;  /* 0x0000000d0705ec10 */ /* 0x000fe40008ffe405 */
[C---:B------:R-:W-:Y:S04]  /*3170*/  @!P6 LEA R8, P1, R6.reuse, c[0x0][0x258], 0x2 ;  /* 0x000096000608ea11 */ /* 0x040fe800078210ff */
[----:B------:R-:W-:Y:S01]  /*3180*/  @!P6 LEA.HI.X R9, R6, c[0x0][0x25c], R5, 0x2, P1 ;  /* 0x000097000609ea11 */ /* 0x000fe200008f1405 */
[----:B------:R-:W-:Y:S01]  /*3190*/  IMAD.U32 R6, RZ, RZ, UR25 ;  /* 0x00000019ff067e24 */ /* 0x000fe2000f8e00ff */
[----:B------:R-:W-:Y:S01]  /*31a0*/  ISETP.LT.OR P1, PT, R4, 0x1, P4 ;  /* 0x000000010400780c */ /* 0x000fe20002721670 */
[----:B------:R-:W-:Y:S02]  /*31b0*/  IMAD.U32 R5, RZ, RZ, UR22 ;  /* 0x00000016ff057e24 */ /* 0x000fe4000f8e00ff */
[----:B------:R-:W-:Y:S03]  /*31c0*/  IMAD R6, R6, 0x4000, R233 ;  /* 0x0000400006067824 */ /* 0x000fe600078e02e9 */
[----:B------:R-:W-:Y:S05]  /*31d0*/  @!P6 LEA R5, R5, 0x40, 0x6 ;  /* 0x000000400505e811 */ /* 0x000fea00078e30ff */
[----:B------:R-:W-:Y:S02]  /*31e0*/  @!P6 IMAD.WIDE R8, R5, 0x4, R8 ;  /* 0x000000040508e825 */ /* 0x000fe400078e0208 */
[----:B------:R-:W-:Y:S01]  /*31f0*/  @!PT LDS RZ, [RZ] ;  /* 0x00000000fffff984 */ /* 0x000fe20000000800 */
[----:B------:R-:W-:Y:S01]  /*3200*/  @!PT LDS RZ, [RZ] ;  /* 0x00000000fffff984 */ /* 0x000fe20000000800 */
[----:B------:R-:W-:Y:S01]  /*3210*/  @!PT LDS RZ, [RZ] ;  /* 0x00000000fffff984 */ /* 0x000fe20000000800 */
[----:B------:R2:W-:Y:S01]  /*3220*/  LDGSTS.E.BYPASS.LTC128B.128 [R6], [R12.64], !P1 ;  /* 0x000000000c067fae */ /* 0x0005e2000c901d54 */
[----:B------:R-:W-:Y:S11]  /*3230*/  ISETP.LT.OR P1, PT, R4, 0x1, P3 ;  /* 0x000000010400780c */ /* 0x000ff60001f21670 */
[----:B------:R-:W-:Y:S02]  /*3240*/  @!UPT UIADD3 URZ, URZ, URZ, URZ ;  /* 0x0000003f3f3ff290 */ /* 0x000fe4000fffe03f */
[----:B------:R2:W-:Y:S02]  /*3250*/  LDGSTS.E.BYPASS.LTC128B.128 [R6+0x2000], [R12.64+0x80], !P1 ;  /* 0x020000800c067fae */ /* 0x0005e4000c901d54 */
[----:B--2---:R-:W-:Y:S04]  /*3260*/  IADD3 R12, P1, R12, UR16, RZ ;  /* 0x000000100c0c7c10 */ /* 0x004fe8000ff3e0ff */
[----:B------:R-:W-:Y:S02]  /*3270*/  IADD3.X R13, R13, UR15, RZ, P1, !PT ;  /* 0x0000000f0d0d7c10 */ /* 0x000fe40008ffe4ff */
[C---:B------:R-:W-:Y:S11]  /*3280*/  ISETP.LT.OR P1, PT, R4.reuse, 0x21, P4 ;  /* 0x000000210400780c */ /* 0x040ff60002721670 */
[----:B------:R-:W-:Y:S02]  /*3290*/  @!UPT UIADD3 URZ, URZ, URZ, URZ ;  /* 0x0000003f3f3ff290 */ /* 0x000fe4000fffe03f */
[----:B------:R2:W-:Y:S01]  /*32a0*/  LDGSTS.E.BYPASS.LTC128B.128 [R6+0x1000], [R12.64], !P1 ;  /* 0x010000000c067fae */ /* 0x0005e2000c901d54 */
[----:B------:R-:W-:Y:S01]  /*32b0*/  ISETP.LT.OR P1, PT, R4, 0x21, P3 ;  /* 0x000000210400780c */ /* 0x000fe20001f21670 */
[----:B------:R-:W-:Y:S04]  /*32c0*/  IMAD.U32 R4, RZ, RZ, UR25 ;  /* 0x00000019ff047e24 */ /* 0x000fe8000f8e00ff */
[----:B------:R-:W-:Y:S04]  /*32d0*/  @!P6 IMAD R4, R4, 0x40, R240 ;  /* 0x000000400404e824 */ /* 0x000fe800078e02f0 */
[----:B------:R-:W-:Y:S04]  /*32e0*/  @!P6 IMAD.SHL.U32 R4, R4, 0x4, RZ ;  /* 0x000000040404e824 */ /* 0x000fe800078e00ff */
[----:B------:R2:W-:Y:S06]  /*32f0*/  LDGSTS.E.BYPASS.LTC128B.128 [R6+0x3000], [R10.64], !P1 ;  /* 0x030000000a067fae */ /* 0x0005ec000c901d54 */
[----:B------:R2:W-:Y:S02]  /*3300*/  @!P6 LDGSTS.E.BYPASS.LTC128B.128 [R4+0x20080], [R8.64] ;  /* 0x200800000804efae */ /* 0x0005e4000b901d54 */
.L_x_1097:
[-C--:B--234-:R-:W-:Y:S01]  /*3310*/  HMMA.16816.F32.BF16 R4, R164, R16.reuse, RZ ;  /* 0x00000010a404723c */ /* 0x09cfe200000418ff */
[----:B------:R2:W-:Y:S01]  /*3320*/  STL [R1+0x4], R100 ;  /* 0x0000046401007387 */ /* 0x0005e20000100800 */
[----:B------:R-:W-:Y:S01]  /*3330*/  USHF.L.U32 UR4, UR5, 0xd, URZ ;  /* 0x0000000d05047899 */ /* 0x000fe2000800063f */
[C---:B------:R-:W-:Y:S01]  /*3340*/  ISETP.GT.AND P1, PT, R237.reuse, RZ, PT ;  /* 0x000000ffed00720c */ /* 0x040fe20003f24270 */
[----:B------:R-:W-:Y:S01]  /*3350*/  UIADD3 UR19, UR22, 0x2, URZ ;  /* 0x0000000216137890 */ /* 0x000fe2000fffe03f */
[----:B------:R-:W0:Y:S01]  /*3360*/  LDGDEPBAR ;  /* 0x00000000000079af */ /* 0x000e220000000000 */
[----:B------:R-:W-:Y:S01]  /*3370*/  UIADD3 UR6, UR4, 0x10, URZ ;  /* 0x0000001004067890 */ /* 0x000fe2000fffe03f */
[C---:B------:R-:W-:Y:S01]  /*3380*/  ISETP.GT.AND P5, PT, R237.reuse, 0x21, PT ;  /* 0x00000021ed00780c */ /* 0x040fe20003fa4270 */
[C---:B------:R-:W-:Y:S01]  /*3390*/  HMMA.16816.F32.BF16 R8, R28.reuse, R16, RZ ;  /* 0x000000101c08723c */ /* 0x040fe200000418ff */
[----:B------:R-:W-:Y:S01]  /*33a0*/  UISETP.GE.AND UP0, UPT, UR19, UR23, UPT ;  /* 0x000000171300728c */ /* 0x000fe2000bf06270 */
[C---:B------:R-:W-:Y:S02]  /*33b0*/  ISETP.GT.AND P2, PT, R237.reuse, 0x60, PT ;  /* 0x00000060ed00780c */ /* 0x040fe40003f44270 */
[C---:B------:R-:W-:Y:S02]  /*33c0*/  ISETP.GT.AND P4, PT, R237.reuse, 0x40, PT ;  /* 0x00000040ed00780c */ /* 0x040fe40003f84270 */
[----:B------:R-:W-:Y:S02]  /*33d0*/  ISETP.GT.AND P3, PT, R237, 0x41, PT ;  /* 0x00000041ed00780c */ /* 0x000fe40003f64270 */
[-C--:B------:R-:W-:Y:S01]  /*33e0*/  HMMA.16816.F32.BF16 R12, R28, R18.reuse, RZ ;  /* 0x000000121c0c723c */ /* 0x080fe200000418ff */
[----:B------:R-:W-:Y:S04]  /*33f0*/  LOP3.LUT R225, R225, 0xffffffdf, RZ, 0xc0, !PT ;  /* 0xffffffdfe1e17812 */ /* 0x000fe800078ec0ff */
[----:B------:R-:W-:Y:S02]  /*3400*/  @P6 LOP3.LUT R225, R225, 0x20, RZ, 0xfc, !PT ;  /* 0x00000020e1e16812 */ /* 0x000fe400078efcff */
[----:B------:R-:W-:Y:S01]  /*3410*/  ISETP.GT.AND P6, PT, R237, 0x20, PT ;  /* 0x00000020ed00780c */ /* 0x000fe20003fc4270 */
[C---:B------:R-:W-:Y:S01]  /*3420*/  HMMA.16816.F32.BF16 R16, R164.reuse, R18, RZ ;  /* 0x00000012a410723c */ /* 0x040fe200000418ff */
[----:B--2---:R-:W2:Y:S07]  /*3430*/  LDL.LU R100, [R1] ;  /* 0x0000000001647983 */ /* 0x004eae0000300800 */
[-C--:B------:R-:W-:Y:S08]  /*3440*/  HMMA.16816.F32.BF16 R20, R164, R168.reuse, RZ ;  /* 0x000000a8a414723c */ /* 0x080ff000000418ff */
[C---:B------:R-:W-:Y:S07]  /*3450*/  HMMA.16816.F32.BF16 R24, R28.reuse, R168, RZ ;  /* 0x000000a81c18723c */ /* 0x040fee00000418ff */
[----:B-1----:R-:W-:Y:S01]  /*3460*/  MOV R169, R32 ;  /* 0x0000002000a97202 */ /* 0x002fe20000000f00 */
[-C--:B------:R-:W-:Y:S08]  /*3470*/  HMMA.16816.F32.BF16 R28, R28, R170.reuse, RZ ;  /* 0x000000aa1c1c723c */ /* 0x080ff000000418ff */
        /* <DEDUP_REMOVED lines=11> */
[----:B------:R-:W1:Y:S07]  /*3530*/  LDSM.16.M88.4 R168, [R3+0x8080] ;  /* 0x0080800003a8783b */ /* 0x000e6e0000000200 */
[----:B------:R-:W-:Y:S01]  /*3540*/  HMMA.16816.F32.BF16 R32, R172, R186, R32 ;  /* 0x000000baac20723c */ /* 0x000fe20000041820 */
[----:B------:R-:W3:Y:S08]  /*3550*/  LDSM.16.M88.4 R172, [R3+0xa080] ;  /* 0x00a0800003ac783b */ /* 0x000ef00000000200 */
[----:B------:R-:W-:Y:S01]  /*3560*/  LDSM.16.M88.4 R180, [R2+0x8080] ;  /* 0x0080800002b4783b */ /* 0x000fe20000000200 */
[-C--:B-1----:R-:W-:Y:S08]  /*3570*/  HMMA.16816.F32.BF16 R4, R164, R168.reuse, R4 ;  /* 0x000000a8a404723c */ /* 0x082ff00000041804 */
[C---:B------:R-:W-:Y:S08]  /*3580*/  HMMA.16816.F32.BF16 R8, R176.reuse, R168, R8 ;  /* 0x000000a8b008723c */ /* 0x040ff00000041808 */
[-C--:B------:R-:W-:Y:S08]  /*3590*/  HMMA.16816.F32.BF16 R12, R176, R170.reuse, R12 ;  /* 0x000000aab00c723c */ /* 0x080ff0000004180c */
[C---:B------:R-:W-:Y:S01]  /*35a0*/  HMMA.16816.F32.BF16 R16, R164.reuse, R170, R16 ;  /* 0x000000aaa410723c */ /* 0x040fe20000041810 */
[----:B------:R-:W1:Y:S07]  /*35b0*/  LDSM.16.M88.4 R168, [R205+0x18080] ;  /* 0x01808000cda8783b */ /* 0x000e6e0000000200 */
[-C--:B---3--:R-:W-:Y:S08]  /*35c0*/  HMMA.16816.F32.BF16 R20, R164, R172.reuse, R20 ;  /* 0x000000aca414723c */ /* 0x088ff00000041814 */
[C---:B------:R-:W-:Y:S07]  /*35d0*/  HMMA.16816.F32.BF16 R24, R176.reuse, R172, R24 ;  /* 0x000000acb018723c */ /* 0x040fee0000041818 */
[----:B------:R-:W-:Y:S01]  /*35e0*/  IADD3 R172, R218, UR4, RZ ;  /* 0x00000004daac7c10 */ /* 0x000fe2000fffe0ff */
[-C--:B------:R-:W-:Y:S01]  /*35f0*/  HMMA.16816.F32.BF16 R28, R176, R174.reuse, R28 ;  /* 0x000000aeb01c723c */ /* 0x080fe2000004181c */
[----:B------:R-:W3:Y:S07]  /*3600*/  LDSM.16.M88.4 R176, [R205+0x19080] ;  /* 0x01908000cdb0783b */ /* 0x000eee0000000200 */
[----:B------:R-:W-:Y:S01]  /*3610*/  HMMA.16816.F32.BF16 R32, R164, R174, R32 ;  /* 0x000000aea420723c */ /* 0x000fe20000041820 */
[----:B------:R-:W4:Y:S07]  /*3620*/  LDSM.16.M88.4 R164, [R2+0xa080] ;  /* 0x00a0800002a4783b */ /* 0x000f2e0000000200 */
[-C--:B-1----:R-:W-:Y:S08]  /*3630*/  HMMA.16816.F32.BF16 R4, R168, R180.reuse, R4 ;  /* 0x000000b4a804723c */ /* 0x082ff00000041804 */
[C---:B---3--:R-:W-:Y:S08]  /*3640*/  HMMA.16816.F32.BF16 R8, R176.reuse, R180, R8 ;  /* 0x000000b4b008723c */ /* 0x048ff00000041808 */
[-C--:B------:R-:W-:Y:S08]  /*3650*/  HMMA.16816.F32.BF16 R12, R176, R182.reuse, R12 ;  /* 0x000000b6b00c723c */ /* 0x080ff0000004180c */
[C---:B------:R-:W-:Y:S01]  /*3660*/  HMMA.16816.F32.BF16 R16, R168.reuse, R182, R16 ;  /* 0x000000b6a810723c */ /* 0x040fe20000041810 */
[----:B------:R-:W-:Y:S07]  /*3670*/  LDSM.16.M88.4 R180, [R216+0xc080] ;  /* 0x00c08000d8b4783b */ /* 0x000fee0000000200 */
[-C--:B----4-:R-:W-:Y:S08]  /*3680*/  HMMA.16816.F32.BF16 R20, R168, R164.reuse, R20 ;  /* 0x000000a4a814723c */ /* 0x090ff00000041814 */
[C---:B------:R-:W-:Y:S07]  /*3690*/  HMMA.16816.F32.BF16 R24, R176.reuse, R164, R24 ;  /* 0x000000a4b018723c */ /* 0x040fee0000041818 */
[----:B------:R-:W-:Y:S01]  /*36a0*/  SHF.L.U32 R164, R172, 0x1, RZ ;  /* 0x00000001aca47819 */ /* 0x000fe200000006ff */
[-C--:B------:R-:W-:Y:S04]  /*36b0*/  HMMA.16816.F32.BF16 R28, R176, R166.reuse, R28 ;  /* 0x000000a6b01c723c */ /* 0x080fe8000004181c */
[----:B------:R-:W1:Y:S04]  /*36c0*/  LDSM.16.M88.4 R172, [R164+0x1a080] ;  /* 0x01a08000a4ac783b */ /* 0x000e680000000200 */
[----:B------:R-:W-:Y:S04]  /*36d0*/  HMMA.16816.F32.BF16 R32, R168, R166, R32 ;  /* 0x000000a6a820723c */ /* 0x000fe80000041820 */
[----:B------:R-:W3:Y:S03]  /*36e0*/  LDSM.16.M88.4 R176, [R164+0x1b080] ;  /* 0x01b08000a4b0783b */ /* 0x000ee60000000200 */
[----:B------:R-:W-:Y:S02]  /*36f0*/  MOV R169, UR4 ;  /* 0x0000000400a97c02 */ /* 0x000fe40008000f00 */
[----:B------:R-:W-:Y:S03]  /*3700*/  MOV R168, UR6 ;  /* 0x0000000600a87c02 */ /* 0x000fe60008000f00 */
[----:B------:R-:W4:Y:S01]  /*3710*/  LDSM.16.M88.4 R164, [R216+0xe080] ;  /* 0x00e08000d8a4783b */ /* 0x000f220000000200 */
[----:B------:R-:W-:Y:S04]  /*3720*/  @P0 IADD3 R168, R169, -0x10, RZ ;  /* 0xfffffff0a9a80810 */ /* 0x000fe80007ffe0ff */
[----:B------:R-:W-:Y:S01]  /*3730*/  IADD3 R168, R218, R168, RZ ;  /* 0x000000a8daa87210 */ /* 0x000fe20007ffe0ff */
[-C--:B-1----:R-:W-:Y:S08]  /*3740*/  HMMA.16816.F32.BF16 R4, R172, R180.reuse, R4 ;  /* 0x000000b4ac04723c */ /* 0x082ff00000041804 */
[C---:B---3--:R-:W-:Y:S07]  /*3750*/  HMMA.16816.F32.BF16 R8, R176.reuse, R180, R8 ;  /* 0x000000b4b008723c */ /* 0x048fee0000041808 */
[----:B------:R-:W-:Y:S01]  /*3760*/  SHF.L.U32 R180, R168, 0x1, RZ ;  /* 0x00000001a8b47819 */ /* 0x000fe200000006ff */
[-C--:B------:R-:W-:Y:S04]  /*3770*/  HMMA.16816.F32.BF16 R12, R176, R182.reuse, R12 ;  /* 0x000000b6b00c723c */ /* 0x080fe8000004180c */
[----:B------:R-:W-:Y:S04]  /*3780*/  LDSM.16.M88.4 R168, [R180+0x1a080] ;  /* 0x01a08000b4a8783b */ /* 0x000fe80000000200 */
[C---:B------:R-:W-:Y:S04]  /*3790*/  HMMA.16816.F32.BF16 R16, R172.reuse, R182, R16 ;  /* 0x000000b6ac10723c */ /* 0x040fe80000041810 */
[----:B------:R-:W-:Y:S04]  /*37a0*/  LDSM.16.M88.4 R180, [R180+0x1b080] ;  /* 0x01b08000b4b4783b */ /* 0x000fe80000000200 */
[-C--:B----4-:R-:W-:Y:S08]  /*37b0*/  HMMA.16816.F32.BF16 R20, R172, R164.reuse, R20 ;  /* 0x000000a4ac14723c */ /* 0x090ff00000041814 */
[C---:B------:R-:W-:Y:S08]  /*37c0*/  HMMA.16816.F32.BF16 R24, R176.reuse, R164, R24 ;  /* 0x000000a4b018723c */ /* 0x040ff00000041818 */
        /* <DEDUP_REMOVED lines=13> */
[----:B------:R3:W4:Y:S07]  /*38a0*/  LDSM.16.M88.4 R180, [R204+0x1b080] ;  /* 0x01b08000ccb4783b */ /* 0x00072e0000000200 */
[----:B------:R-:W-:Y:S01]  /*38b0*/  HMMA.16816.F32.BF16 R32, R168, R166, R32 ;  /* 0x000000a6a820723c */ /* 0x000fe20000041820 */
[----:B------:R-:W2:Y:S07]  /*38c0*/  LDSM.16.M88.4 R164, [R3+0xe080] ;  /* 0x00e0800003a4783b */ /* 0x000eae0000000200 */
[-C--:B-1----:R-:W-:Y:S01]  /*38d0*/  HMMA.16816.F32.BF16 R4, R172, R176.reuse, R4 ;  /* 0x000000b0ac04723c */ /* 0x082fe20000041804 */
[----:B------:R-:W-:Y:S04]  /*38e0*/  LDSM.16.M88.4 R168, [R205+0x1a080] ;  /* 0x01a08000cda8783b */ /* 0x000fe80000000200 */
[----:B---3--:R-:W-:Y:S04]  /*38f0*/  MOV R204, R185 ;  /* 0x000000b900cc7202 */ /* 0x008fe80000000f00 */
[----:B------:R1:W-:Y:S01]  /*3900*/  LDSM.16.M88.4 R184, [R205+0x1b080] ;  /* 0x01b08000cdb8783b */ /* 0x0003e20000000200 */
[C---:B----4-:R-:W-:Y:S08]  /*3910*/  HMMA.16816.F32.BF16 R8, R180.reuse, R176, R8 ;  /* 0x000000b0b408723c */ /* 0x050ff00000041808 */
[-C--:B------:R-:W-:Y:S04]  /*3920*/  HMMA.16816.F32.BF16 R12, R180, R178.reuse, R12 ;  /* 0x000000b2b40c723c */ /* 0x080fe8000004180c */
[----:B-1----:R-:W-:Y:S02]  /*3930*/  MOV R205, R204 ;  /* 0x000000cc00cd7202 */ /* 0x002fe40000000f00 */
[C---:B------:R-:W-:Y:S01]  /*3940*/  FSEL R204, R198.reuse, -INF , P5 ;  /* 0xff800000c6cc7808 */ /* 0x040fe20002800000 */
[----:B------:R-:W-:Y:S01]  /*3950*/  FFMA.FTZ R198, -R198, R198, 1 ;  /* 0x3f800000c6c67423 */ /* 0x000fe200000101c6 */
[C---:B------:R-:W-:Y:S01]  /*3960*/  HMMA.16816.F32.BF16 R16, R172.reuse, R178, R16 ;  /* 0x000000b2ac10723c */ /* 0x040fe20000041810 */
[----:B------:R-:W1:Y:S03]  /*3970*/  LDSM.16.M88.4 R176, [R2+0xc080] ;  /* 0x00c0800002b0783b */ /* 0x000e660000000200 */
[--C-:B------:R-:W-:Y:S04]  /*3980*/  FFMA.FTZ R204, R204, c[0x0][0x29c], -R250.reuse ;  /* 0x0000a700cccc7a23 */ /* 0x100fe800000108fa */
[-C--:B--2---:R-:W-:Y:S02]  /*3990*/  HMMA.16816.F32.BF16 R20, R172, R164.reuse, R20 ;  /* 0x000000a4ac14723c */ /* 0x084fe40000041814 */
[----:B------:R-:W-:Y:S06]  /*39a0*/  MUFU.EX2 R204, R204 ;  /* 0x000000cc00cc7308 */ /* 0x000fec0000000800 */
[C---:B------:R-:W-:Y:S07]  /*39b0*/  HMMA.16816.F32.BF16 R24, R180.reuse, R164, R24 ;  /* 0x000000a4b418723c */ /* 0x040fee0000041818 */
[C---:B------:R-:W-:Y:S01]  /*39c0*/  FSEL R165, R196.reuse, -INF , P1 ;  /* 0xff800000c4a57808 */ /* 0x040fe20000800000 */
[-C--:B------:R-:W-:Y:S01]  /*39d0*/  HMMA.16816.F32.BF16 R28, R180, R166.reuse, R28 ;  /* 0x000000a6b41c723c */ /* 0x080fe2000004181c */
[----:B------:R-:W2:Y:S03]  /*39e0*/  LDSM.16.M88.4 R180, [R2+0xe080] ;  /* 0x00e0800002b4783b */ /* 0x000ea60000000200 */
[----:B------:R-:W-:Y:S01]  /*39f0*/  FFMA.FTZ R196, -R196, R196, 1 ;  /* 0x3f800000c4c47423 */ /* 0x000fe200000101c4 */
[C---:B------:R-:W-:Y:S01]  /*3a00*/  FSEL R164, R200.reuse, -INF , P1 ;  /* 0xff800000c8a47808 */ /* 0x040fe20000800000 */
[----:B------:R-:W-:Y:S02]  /*3a10*/  FFMA.FTZ R200, -R200, R200, 1 ;  /* 0x3f800000c8c87423 */ /* 0x000fe400000101c8 */
[----:B------:R-:W-:Y:S04]  /*3a20*/  HMMA.16816.F32.BF16 R32, R172, R166, R32 ;  /* 0x000000a6ac20723c */ /* 0x000fe80000041820 */
[----:B------:R-:W-:Y:S02]  /*3a30*/  FFMA.FTZ R164, R164, c[0x0][0x29c], -R191 ;  /* 0x0000a700a4a47a23 */ /* 0x000fe400000108bf */
[----:B------:R-:W-:Y:S01]  /*3a40*/  FFMA.FTZ R165, R165, c[0x0][0x29c], -R250 ;  /* 0x0000a700a5a57a23 */ /* 0x000fe200000108fa */
[C---:B------:R-:W-:Y:S01]  /*3a50*/  FSEL R166, R194.reuse, -INF , P1 ;  /* 0xff800000c2a67808 */ /* 0x040fe20000800000 */
[----:B------:R-:W-:Y:S01]  /*3a60*/  FFMA.FTZ R194, -R194, R194, 1 ;  /* 0x3f800000c2c27423 */ /* 0x000fe200000101c2 */
[-C--:B-1----:R-:W-:Y:S01]  /*3a70*/  HMMA.16816.F32.BF16 R4, R168, R176.reuse, R4 ;  /* 0x000000b0a804723c */ /* 0x082fe20000041804 */
[----:B------:R-:W-:Y:S04]  /*3a80*/  MUFU.EX2 R164, R164 ;  /* 0x000000a400a47308 */ /* 0x000fe80000000800 */
[--C-:B------:R-:W-:Y:S01]  /*3a90*/  FFMA.FTZ R166, R166, c[0x0][0x29c], -R251.reuse ;  /* 0x0000a700a6a67a23 */ /* 0x100fe200000108fb */
[C---:B------:R-:W-:Y:S01]  /*3aa0*/  FSEL R167, R192.reuse, -INF , P1 ;  /* 0xff800000c0a77808 */ /* 0x040fe20000800000 */
[----:B------:R-:W-:Y:S01]  /*3ab0*/  FFMA.FTZ R192, -R192, R192, 1 ;  /* 0x3f800000c0c07423 */ /* 0x000fe200000101c0 */
[C---:B------:R-:W-:Y:S03]  /*3ac0*/  HMMA.16816.F32.BF16 R8, R184.reuse, R176, R8 ;  /* 0x000000b0b808723c */ /* 0x040fe60000041808 */
[----:B------:R-:W-:Y:S01]  /*3ad0*/  MUFU.EX2 R166, R166 ;  /* 0x000000a600a67308 */ /* 0x000fe20000000800 */
[----:B------:R-:W-:Y:S02]  /*3ae0*/  ISETP.GT.AND P1, PT, R237, 0x1, PT ;  /* 0x00000001ed00780c */ /* 0x000fe40003f24270 */
[C---:B------:R-:W-:Y:S01]  /*3af0*/  FSEL R175, R224.reuse, -INF , P3 ;  /* 0xff800000e0af7808 */ /* 0x040fe20001800000 */
[----:B------:R-:W-:Y:S01]  /*3b00*/  FFMA.FTZ R224, -R224, R224, 1 ;  /* 0x3f800000e0e07423 */ /* 0x000fe200000101e0 */
[-C--:B------:R-:W-:Y:S04]  /*3b10*/  HMMA.16816.F32.BF16 R12, R184, R178.reuse, R12 ;  /* 0x000000b2b80c723c */ /* 0x080fe8000004180c */
[C---:B------:R-:W-:Y:S01]  /*3b20*/  FSEL R174, R195.reuse, -INF , P1 ;  /* 0xff800000c3ae7808 */ /* 0x040fe20000800000 */
[----:B------:R-:W-:Y:S01]  /*3b30*/  FFMA.FTZ R195, -R195, R195, 1 ;  /* 0x3f800000c3c37423 */ /* 0x000fe200000101c3 */
[C---:B------:R-:W-:Y:S01]  /*3b40*/  FSEL R173, R197.reuse, -INF , P1 ;  /* 0xff800000c5ad7808 */ /* 0x040fe20000800000 */
[----:B------:R-:W-:Y:S01]  /*3b50*/  FFMA.FTZ R197, -R197, R197, 1 ;  /* 0x3f800000c5c57423 */ /* 0x000fe200000101c5 */
[C---:B------:R-:W-:Y:S01]  /*3b60*/  HMMA.16816.F32.BF16 R16, R168.reuse, R178, R16 ;  /* 0x000000b2a810723c */ /* 0x040fe20000041810 */
[----:B------:R-:W-:Y:S03]  /*3b70*/  MUFU.EX2 R165, R165 ;  /* 0x000000a500a57308 */ /* 0x000fe60000000800 */
[C---:B------:R-:W-:Y:S01]  /*3b80*/  FSEL R172, R201.reuse, -INF , P1 ;  /* 0xff800000c9ac7808 */ /* 0x040fe20000800000 */
[----:B------:R-:W-:Y:S01]  /*3b90*/  FFMA.FTZ R201, -R201, R201, 1 ;  /* 0x3f800000c9c97423 */ /* 0x000fe200000101c9 */
[----:B------:R-:W-:Y:S01]  /*3ba0*/  FSEL R176, R223, -INF , P4 ;  /* 0xff800000dfb07808 */ /* 0x000fe20002000000 */
[--C-:B------:R-:W-:Y:S01]  /*3bb0*/  FFMA.FTZ R174, R174, c[0x0][0x29c], -R251.reuse ;  /* 0x0000a700aeae7a23 */ /* 0x100fe200000108fb */
[-C--:B--2---:R-:W-:Y:S04]  /*3bc0*/  HMMA.16816.F32.BF16 R20, R168, R180.reuse, R20 ;  /* 0x000000b4a814723c */ /* 0x084fe80000041814 */
[----:B------:R-:W-:Y:S01]  /*3bd0*/  FFMA.FTZ R176, R176, c[0x0][0x29c], -R252 ;  /* 0x0000a700b0b07a23 */ /* 0x000fe200000108fc */
[----:B------:R-:W-:Y:S01]  /*3be0*/  MUFU.EX2 R174, R174 ;  /* 0x000000ae00ae7308 */ /* 0x000fe20000000800 */
[----:B------:R-:W-:Y:S01]  /*3bf0*/  FFMA.FTZ R173, R173, c[0x0][0x29c], -R250 ;  /* 0x0000a700adad7a23 */ /* 0x000fe200000108fa */
[----:B------:R-:W-:Y:S01]  /*3c00*/  FSEL R179, R193, -INF , P1 ;  /* 0xff800000c1b37808 */ /* 0x000fe20000800000 */
[C---:B------:R-:W-:Y:S04]  /*3c10*/  HMMA.16816.F32.BF16 R24, R184.reuse, R180, R24 ;  /* 0x000000b4b818723c */ /* 0x040fe80000041818 */
[----:B------:R-:W-:Y:S01]  /*3c20*/  ISETP.GT.AND P1, PT, R237, 0x61, PT ;  /* 0x00000061ed00780c */ /* 0x000fe20003f24270 */
[----:B------:R-:W-:Y:S01]  /*3c30*/  FFMA.FTZ R193, -R193, R193, 1 ;  /* 0x3f800000c1c17423 */ /* 0x000fe200000101c1 */
[----:B------:R-:W-:Y:S01]  /*3c40*/  FSEL R178, R219, -INF , P6 ;  /* 0xff800000dbb27808 */ /* 0x000fe20003000000 */
[----:B------:R-:W-:Y:S01]  /*3c50*/  MUFU.EX2 R173, R173 ;  /* 0x000000ad00ad7308 */ /* 0x000fe20000000800 */
[-C--:B------:R-:W-:Y:S04]  /*3c60*/  HMMA.16816.F32.BF16 R28, R184, R182.reuse, R28 ;  /* 0x000000b6b81c723c */ /* 0x080fe8000004181c */
[--C-:B------:R-:W-:Y:S01]  /*3c70*/  FFMA.FTZ R178, R178, c[0x0][0x29c], -R252.reuse ;  /* 0x0000a700b2b27a23 */ /* 0x100fe200000108fc */
[----:B------:R-:W-:Y:S01]  /*3c80*/  FSEL R181, R207, -INF , P1 ;  /* 0xff800000cfb57808 */ /* 0x000fe20000800000 */
[--C-:B------:R-:W-:Y:S01]  /*3c90*/  FFMA.FTZ R180, R167, c[0x0][0x29c], -R252.reuse ;  /* 0x0000a700a7b47a23 */ /* 0x100fe200000108fc */
[----:B------:R-:W-:Y:S01]  /*3ca0*/  FSEL R186, R203, -INF , P5 ;  /* 0xff800000cbba7808 */ /* 0x000fe20002800000 */
[----:B------:R-:W-:Y:S01]  /*3cb0*/  HMMA.16816.F32.BF16 R32, R168, R182, R32 ;  /* 0x000000b6a820723c */ /* 0x000fe20000041820 */
[----:B------:R-:W-:Y:S03]  /*3cc0*/  MUFU.EX2 R176, R176 ;  /* 0x000000b000b07308 */ /* 0x000fe60000000800 */
[----:B------:R-:W-:Y:S01]  /*3cd0*/  FSEL R185, R221, -INF , P6 ;  /* 0xff800000ddb97808 */ /* 0x000fe20003000000 */
[--C-:B------:R-:W-:Y:S01]  /*3ce0*/  FFMA.FTZ R179, R179, c[0x0][0x29c], -R252.reuse ;  /* 0x0000a700b3b37a23 */ /* 0x100fe200000108fc */
[----:B------:R-:W-:Y:S01]  /*3cf0*/  FSEL R177, R220, -INF , P5 ;  /* 0xff800000dcb17808 */ /* 0x000fe20002800000 */
[----:B------:R-:W-:Y:S01]  /*3d00*/  FFMA.FTZ R219, -R219, R219, 1 ;  /* 0x3f800000dbdb7423 */ /* 0x000fe200000101db */
[----:B------:R-:W-:Y:S01]  /*3d10*/  FSEL R182, R100, -INF , P1 ;  /* 0xff80000064b67808 */ /* 0x000fe20000800000 */
[--C-:B------:R-:W-:Y:S02]  /*3d20*/  FFMA.FTZ R185, R185, c[0x0][0x29c], -R251.reuse ;  /* 0x0000a700b9b97a23 */ /* 0x100fe400000108fb */
[----:B------:R-:W1:Y:S01]  /*3d30*/  MUFU.EX2 R178, R178 ;  /* 0x000000b200b27308 */ /* 0x000e620000000800 */
[----:B------:R-:W-:Y:S01]  /*3d40*/  FSEL R171, R222, -INF , P5 ;  /* 0xff800000deab7808 */ /* 0x000fe20002800000 */
[--C-:B------:R-:W-:Y:S01]  /*3d50*/  FFMA.FTZ R177, R177, c[0x0][0x29c], -R252.reuse ;  /* 0x0000a700b1b17a23 */ /* 0x100fe200000108fc */
[----:B------:R-:W-:Y:S01]  /*3d60*/  FSEL R170, R242, -INF , P4 ;  /* 0xff800000f2aa7808 */ /* 0x000fe20002000000 */
[----:B------:R-:W-:Y:S01]  /*3d70*/  FFMA.FTZ R220, -R220, R220, 1 ;  /* 0x3f800000dcdc7423 */ /* 0x000fe200000101dc */
[----:B------:R-:W-:Y:S01]  /*3d80*/  FSEL R169, R243, -INF , P3 ;  /* 0xff800000f3a97808 */ /* 0x000fe20001800000 */
[--C-:B------:R-:W-:Y:S01]  /*3d90*/  FFMA.FTZ R171, R171, c[0x0][0x29c], -R251.reuse ;  /* 0x0000a700abab7a23 */ /* 0x100fe200000108fb */
[----:B------:R-:W-:Y:S01]  /*3da0*/  FSEL R168, R205, -INF , P2 ;  /* 0xff800000cda87808 */ /* 0x000fe20001000000 */
[--C-:B------:R-:W-:Y:S01]  /*3db0*/  FFMA.FTZ R170, R170, c[0x0][0x29c], -R251.reuse ;  /* 0x0000a700aaaa7a23 */ /* 0x100fe200000108fb */
[----:B------:R-:W-:Y:S01]  /*3dc0*/  FSEL R184, R206, -INF , P2 ;  /* 0xff800000ceb87808 */ /* 0x000fe20001000000 */
[--C-:B------:R-:W-:Y:S01]  /*3dd0*/  FFMA.FTZ R169, R169, c[0x0][0x29c], -R251.reuse ;  /* 0x0000a700a9a97a23 */ /* 0x100fe200000108fb */
[----:B------:R-:W2:Y:S01]  /*3de0*/  MUFU.EX2 R179, R179 ;  /* 0x000000b300b37308 */ /* 0x000ea20000000800 */
[--C-:B------:R-:W-:Y:S01]  /*3df0*/  FFMA.FTZ R168, R168, c[0x0][0x29c], -R251.reuse ;  /* 0x0000a700a8a87a23 */ /* 0x100fe200000108fb */
[----:B------:R-:W-:Y:S01]  /*3e00*/  FSEL R187, R244, -INF , P4 ;  /* 0xff800000f4bb7808 */ /* 0x000fe20002000000 */
[----:B------:R-:W-:Y:S01]  /*3e10*/  FFMA.FTZ R251, R182, c[0x0][0x29c], -R251 ;  /* 0x0000a700b6fb7a23 */ /* 0x000fe200000108fb */
[----:B------:R-:W-:Y:S01]  /*3e20*/  FSEL R183, R246, -INF , P4 ;  /* 0xff800000f6b77808 */ /* 0x000fe20002000000 */
[----:B------:R-:W3:Y:S01]  /*3e30*/  LDS R182, [R189+0x20280] ;  /* 0x02028000bdb67984 */ /* 0x000ee20000000800 */
[--C-:B------:R-:W-:Y:S01]  /*3e40*/  FFMA.FTZ R167, R184, c[0x0][0x29c], -R252.reuse ;  /* 0x0000a700b8a77a23 */ /* 0x100fe200000108fc */
[----:B------:R-:W-:Y:S01]  /*3e50*/  FSEL R184, R202, -INF , P6 ;  /* 0xff800000cab87808 */ /* 0x000fe20003000000 */
[--C-:B------:R-:W-:Y:S02]  /*3e60*/  FFMA.FTZ R175, R175, c[0x0][0x29c], -R252.reuse ;  /* 0x0000a700afaf7a23 */ /* 0x100fe400000108fc */
[----:B------:R-:W4:Y:S01]  /*3e70*/  MUFU.EX2 R180, R180 ;  /* 0x000000b400b47308 */ /* 0x000f220000000800 */
[----:B------:R-:W-:Y:S01]  /*3e80*/  FFMA.FTZ R252, R181, c[0x0][0x29c], -R252 ;  /* 0x0000a700b5fc7a23 */ /* 0x000fe200000108fc */
[----:B------:R-:W-:Y:S01]  /*3e90*/  FSEL R181, R199, -INF , P6 ;  /* 0xff800000c7b57808 */ /* 0x000fe20003000000 */
[--C-:B------:R-:W-:Y:S01]  /*3ea0*/  FFMA.FTZ R184, R184, c[0x0][0x29c], -R250.reuse ;  /* 0x0000a700b8b87a23 */ /* 0x100fe200000108fa */
[----:B------:R-:W-:Y:S01]  /*3eb0*/  LOP3.LUT P6, RZ, R225, 0x20, RZ, 0xc0, !PT ;  /* 0x00000020e1ff7812 */ /* 0x000fe200078cc0ff */
[----:B------:R-:W-:Y:S02]  /*3ec0*/  FFMA.FTZ R187, R187, c[0x0][0x29c], -R250 ;  /* 0x0000a700bbbb7a23 */ /* 0x000fe400000108fa */
[--C-:B------:R-:W-:Y:S02]  /*3ed0*/  FFMA.FTZ R172, R172, c[0x0][0x29c], -R191.reuse ;  /* 0x0000a700acac7a23 */ /* 0x100fe400000108bf */
[--C-:B------:R-:W-:Y:S01]  /*3ee0*/  FFMA.FTZ R181, R181, c[0x0][0x29c], -R191.reuse ;  /* 0x0000a700b5b57a23 */ /* 0x100fe200000108bf */
[----:B------:R-:W1:Y:S01]  /*3ef0*/  MUFU.EX2 R177, R177 ;  /* 0x000000b100b17308 */ /* 0x000e620000000800 */
[--C-:B------:R-:W-:Y:S02]  /*3f00*/  FFMA.FTZ R186, R186, c[0x0][0x29c], -R191.reuse ;  /* 0x0000a700baba7a23 */ /* 0x100fe400000108bf */
[--C-:B------:R-:W-:Y:S02]  /*3f10*/  FFMA.FTZ R183, R183, c[0x0][0x29c], -R191.reuse ;  /* 0x0000a700b7b77a23 */ /* 0x100fe400000108bf */
        /* <DEDUP_REMOVED lines=9> */
[----:B------:R-:W4:Y:S01]  /*3fb0*/  MUFU.EX2 R185, R185 ;  /* 0x000000b900b97308 */ /* 0x000f220000000800 */
[----:B------:R-:W-:Y:S02]  /*3fc0*/  FFMA.FTZ R207, -R207, R207, 1 ;  /* 0x3f800000cfcf7423 */ /* 0x000fe400000101cf */
[----:B------:R-:W-:Y:S02]  /*3fd0*/  FFMA.FTZ R206, -R206, R206, 1 ;  /* 0x3f800000cece7423 */ /* 0x000fe400000101ce */
[--C-:B---3--:R-:W-:Y:S02]  /*3fe0*/  FADD.FTZ R16, R16, -R182.reuse ;  /* 0x800000b610107221 */ /* 0x108fe40000010000 */
[--C-:B------:R-:W-:Y:S02]  /*3ff0*/  FADD.FTZ R5, R5, -R182.reuse ;  /* 0x800000b605057221 */ /* 0x100fe40000010000 */
[----:B-1----:R-:W-:Y:S01]  /*4000*/  FMUL.FTZ R16, R178, R16 ;  /* 0x00000010b2107220 */ /* 0x002fe20000410000 */
[----:B------:R-:W1:Y:S01]  /*4010*/  MUFU.EX2 R172, R172 ;  /* 0x000000ac00ac7308 */ /* 0x000e620000000800 */
[C---:B--2---:R-:W-:Y:S01]  /*4020*/  FMUL.FTZ R5, R179.reuse, R5 ;  /* 0x00000005b3057220 */ /* 0x044fe20000410000 */
[----:B----4-:R-:W-:Y:S01]  /*4030*/  F2FP.BF16.PACK_AB R179, R179, R180 ;  /* 0x000000b4b3b3723e */ /* 0x010fe200000010ff */
[--C-:B------:R-:W-:Y:S02]  /*4040*/  FADD.FTZ R4, R4, -R182.reuse ;  /* 0x800000b604047221 */ /* 0x100fe40000010000 */
[--C-:B------:R-:W-:Y:S02]  /*4050*/  FADD.FTZ R17, R17, -R182.reuse ;  /* 0x800000b611117221 */ /* 0x100fe40000010000 */
[----:B------:R-:W-:Y:S01]  /*4060*/  FMUL.FTZ R5, R5, R193 ;  /* 0x000000c105057220 */ /* 0x000fe20000410000 */
[----:B------:R-:W-:Y:S01]  /*4070*/  FSEL R193, R245, -INF , P3 ;  /* 0xff800000f5c17808 */ /* 0x000fe20001800000 */
[----:B------:R-:W-:Y:S01]  /*4080*/  FMUL.FTZ R16, R16, R219 ;  /* 0x000000db10107220 */ /* 0x000fe20000410000 */
[----:B------:R-:W-:Y:S01]  /*4090*/  FSEL R219, R248, -INF , P2 ;  /* 0xff800000f8db7808 */ /* 0x000fe20001000000 */
[--C-:B------:R-:W-:Y:S01]  /*40a0*/  FADD.FTZ R20, R20, -R182.reuse ;  /* 0x800000b614147221 */ /* 0x100fe20000010000 */
[----:B------:R-:W-:Y:S01]  /*40b0*/  MUFU.EX2 R181, R181 ;  /* 0x000000b500b57308 */ /* 0x000fe20000000800 */
[--C-:B------:R-:W-:Y:S02]  /*40c0*/  FADD.FTZ R21, R21, -R182.reuse ;  /* 0x800000b615157221 */ /* 0x100fe40000010000 */
[--C-:B------:R-:W-:Y:S02]  /*40d0*/  FADD.FTZ R32, R32, -R182.reuse ;  /* 0x800000b620207221 */ /* 0x100fe40000010000 */
[----:B------:R-:W-:Y:S01]  /*40e0*/  FADD.FTZ R33, R33, -R182 ;  /* 0x800000b621217221 */ /* 0x000fe20000010000 */
[----:B------:R-:W-:Y:S01]  /*40f0*/  FSEL R182, R249, -INF , P1 ;  /* 0xff800000f9b67808 */ /* 0x000fe20000800000 */
[----:B------:R-:W-:Y:S02]  /*4100*/  FMUL.FTZ R4, R180, R4 ;  /* 0x00000004b4047220 */ /* 0x000fe40000410000 */
[----:B------:R-:W-:Y:S01]  /*4110*/  FMUL.FTZ R17, R177, R17 ;  /* 0x00000011b1117220 */ /* 0x000fe20000410000 */
[----:B------:R-:W-:Y:S01]  /*4120*/  MUFU.EX2 R186, R186 ;  /* 0x000000ba00ba7308 */ /* 0x000fe20000000800 */
[----:B------:R-:W-:Y:S01]  /*4130*/  FMUL.FTZ R4, R4, R192 ;  /* 0x000000c004047220 */ /* 0x000fe20000410000 */
[----:B------:R-:W-:Y:S01]  /*4140*/  FSEL R192, R247, -INF , P3 ;  /* 0xff800000f7c07808 */ /* 0x000fe20001800000 */
[----:B------:R-:W-:Y:S01]  /*4150*/  FMUL.FTZ R17, R17, R220 ;  /* 0x000000dc11117220 */ /* 0x000fe20000410000 */
[----:B------:R-:W-:Y:S01]  /*4160*/  MOV R220, R205 ;  /* 0x000000cd00dc7202 */ /* 0x000fe20000000f00 */
[--C-:B------:R-:W-:Y:S01]  /*4170*/  FFMA.FTZ R193, R193, c[0x0][0x29c], -R250.reuse ;  /* 0x0000a700c1c17a23 */ /* 0x100fe200000108fa */
[----:B------:R-:W-:Y:S01]  /*4180*/  FSEL R205, R188, -INF , P2 ;  /* 0xff800000bccd7808 */ /* 0x000fe20001000000 */
[--C-:B------:R-:W-:Y:S01]  /*4190*/  FFMA.FTZ R219, R219, c[0x0][0x29c], -R250.reuse ;  /* 0x0000a700dbdb7a23 */ /* 0x100fe200000108fa */
[----:B------:R-:W-:Y:S01]  /*41a0*/  F2FP.BF16.PACK_AB R4, R5, R4 ;  /* 0x000000040504723e */ /* 0x000fe200000010ff */
[----:B------:R-:W-:Y:S01]  /*41b0*/  FFMA.FTZ R250, R182, c[0x0][0x29c], -R250 ;  /* 0x0000a700b6fa7a23 */ /* 0x000fe200000108fa */
[----:B------:R-:W-:Y:S01]  /*41c0*/  FSEL R182, R190, -INF , P1 ;  /* 0xff800000beb67808 */ /* 0x000fe20000800000 */
[--C-:B------:R-:W-:Y:S01]  /*41d0*/  FFMA.FTZ R192, R192, c[0x0][0x29c], -R191.reuse ;  /* 0x0000a700c0c07a23 */ /* 0x100fe200000108bf */
[----:B------:R-:W2:Y:S01]  /*41e0*/  LDS R5, [R189+0x20300] ;  /* 0x02030000bd057984 */ /* 0x000ea20000000800 */
[--C-:B------:R-:W-:Y:S01]  /*41f0*/  FFMA.FTZ R205, R205, c[0x0][0x29c], -R191.reuse ;  /* 0x0000a700cdcd7a23 */ /* 0x100fe200000108bf */
[----:B------:R-:W3:Y:S01]  /*4200*/  MUFU.EX2 R184, R184 ;  /* 0x000000b800b87308 */ /* 0x000ee20000000800 */
[----:B------:R-:W-:Y:S01]  /*4210*/  FFMA.FTZ R191, R182, c[0x0][0x29c], -R191 ;  /* 0x0000a700b6bf7a23 */ /* 0x000fe200000108bf */
[----:B------:R-:W-:Y:S01]  /*4220*/  F2FP.BF16.PACK_AB R177, R177, R178 ;  /* 0x000000b2b1b1723e */ /* 0x000fe200000010ff */
[----:B------:R-:W4:Y:S01]  /*4230*/  LDS R182, [R189+0x202a0] ;  /* 0x0202a000bdb67984 */ /* 0x000f220000000800 */
[----:B------:R-:W-:Y:S01]  /*4240*/  F2FP.BF16.PACK_AB R16, R17, R16 ;  /* 0x000000101110723e */ /* 0x000fe200000010ff */
[----:B------:R-:W-:Y:S01]  /*4250*/  FMUL.FTZ R20, R176, R20 ;  /* 0x00000014b0147220 */ /* 0x000fe20000410000 */
[----:B------:R-:W-:Y:S01]  /*4260*/  PLOP3.LUT P1, PT, PT, PT, UP0, 0x80, 0x0 ;  /* 0x000000000000781c */ /* 0x000fe20003f2f008 */
[----:B------:R-:W1:Y:S01]  /*4270*/  LDS R189, [R189+0x20320] ;  /* 0x02032000bdbd7984 */ /* 0x000e620000000800 */
[----:B------:R-:W-:Y:S02]  /*4280*/  FFMA.FTZ R17, -R100, R100, 1 ;  /* 0x3f80000064117423 */ /* 0x000fe40000010164 */
[----:B------:R-:W-:Y:S01]  /*4290*/  MUFU.EX2 R169, R169 ;  /* 0x000000a900a97308 */ /* 0x000fe20000000800 */
[----:B------:R-:W-:Y:S01]  /*42a0*/  STS [R238], R179 ;  /* 0x000000b3ee007388 */ /* 0x000fe20000000800 */
[----:B------:R-:W-:Y:S02]  /*42b0*/  FMUL.FTZ R20, R20, R223 ;  /* 0x000000df14147220 */ /* 0x000fe40000410000 */
[----:B------:R-:W-:Y:S01]  /*42c0*/  FFMA.FTZ R245, -R245, R245, 1 ;  /* 0x3f800000f5f57423 */ /* 0x000fe200000101f5 */
[----:B------:R1:W5:Y:S01]  /*42d0*/  LDL.LU R100, [R1+0x4] ;  /* 0x0000040001647983 */ /* 0x0003620000300800 */
[----:B------:R-:W-:Y:S02]  /*42e0*/  FFMA.FTZ R247, -R247, R247, 1 ;  /* 0x3f800000f7f77423 */ /* 0x000fe400000101f7 */
[----:B------:R-:W-:Y:S02]  /*42f0*/  FFMA.FTZ R244, -R244, R244, 1 ;  /* 0x3f800000f4f47423 */ /* 0x000fe400000101f4 */
[----:B------:R-:W1:Y:S01]  /*4300*/  MUFU.EX2 R175, R175 ;  /* 0x000000af00af7308 */ /* 0x000e620000000800 */
[----:B------:R-:W-:Y:S02]  /*4310*/  FFMA.FTZ R246, -R246, R246, 1 ;  /* 0x3f800000f6f67423 */ /* 0x000fe400000101f6 */
[----:B------:R-:W-:Y:S02]  /*4320*/  FFMA.FTZ R188, -R188, R188, 1 ;  /* 0x3f800000bcbc7423 */ /* 0x000fe400000101bc */
[----:B------:R-:W-:Y:S02]  /*4330*/  FFMA.FTZ R190, -R190, R190, 1 ;  /* 0x3f800000bebe7423 */ /* 0x000fe400000101be */
[----:B------:R-:W-:Y:S02]  /*4340*/  FFMA.FTZ R249, -R249, R249, 1 ;  /* 0x3f800000f9f97423 */ /* 0x000fe400000101f9 */
[----:B------:R-:W-:Y:S01]  /*4350*/  FFMA.FTZ R248, -R248, R248, 1 ;  /* 0x3f800000f8f87423 */ /* 0x000fe200000101f8 */
[----:B------:R-:W1:Y:S01]  /*4360*/  MUFU.EX2 R170, R170 ;  /* 0x000000aa00aa7308 */ /* 0x000e620000000800 */
[--C-:B--2---:R-:W-:Y:S02]  /*4370*/  FADD.FTZ R8, R8, -R5.reuse ;  /* 0x8000000508087221 */ /* 0x104fe40000010000 */
[--C-:B------:R-:W-:Y:S07]  /*4380*/  FADD.FTZ R9, R9, -R5.reuse ;  /* 0x8000000509097221 */ /* 0x100fee0000010000 */
[----:B------:R-:W-:Y:S01]  /*4390*/  MUFU.EX2 R167, R167 ;  /* 0x000000a700a77308 */ /* 0x000fe20000000800 */
[--C-:B------:R-:W-:Y:S02]  /*43a0*/  FADD.FTZ R12, R12, -R5.reuse ;  /* 0x800000050c0c7221 */ /* 0x100fe40000010000 */
[--C-:B----4-:R-:W-:Y:S02]  /*43b0*/  FADD.FTZ R6, R6, -R182.reuse ;  /* 0x800000b606067221 */ /* 0x110fe40000010000 */
[--C-:B------:R-:W-:Y:S02]  /*43c0*/  FADD.FTZ R18, R18, -R182.reuse ;  /* 0x800000b612127221 */ /* 0x100fe40000010000 */
[----:B------:R-:W-:Y:S01]  /*43d0*/  FMUL.FTZ R6, R166, R6 ;  /* 0x00000006a6067220 */ /* 0x000fe20000410000 */
[----:B------:R-:W-:Y:S01]  /*43e0*/  F2FP.BF16.PACK_AB R166, R174, R166 ;  /* 0x000000a6aea6723e */ /* 0x000fe200000010ff */
[----:B------:R-:W-:Y:S01]  /*43f0*/  FMUL.FTZ R18, R185, R18 ;  /* 0x00000012b9127220 */ /* 0x000fe20000410000 */
[----:B------:R-:W-:Y:S01]  /*4400*/  F2FP.BF16.PACK_AB R185, R171, R185 ;  /* 0x000000b9abb9723e */ /* 0x000fe200000010ff */
[--C-:B------:R-:W-:Y:S01]  /*4410*/  FADD.FTZ R13, R13, -R5.reuse ;  /* 0x800000050d0d7221 */ /* 0x100fe20000010000 */
[----:B------:R-:W-:Y:S01]  /*4420*/  MUFU.EX2 R252, R252 ;  /* 0x000000fc00fc7308 */ /* 0x000fe20000000800 */
[----:B------:R-:W-:Y:S01]  /*4430*/  STS [R238+0x400], R166 ;  /* 0x000400a6ee007388 */ /* 0x000fe20000000800 */
[--C-:B------:R-:W-:Y:S02]  /*4440*/  FADD.FTZ R24, R24, -R5.reuse ;  /* 0x8000000518187221 */ /* 0x100fe40000010000 */
[--C-:B------:R-:W-:Y:S01]  /*4450*/  FADD.FTZ R25, R25, -R5.reuse ;  /* 0x8000000519197221 */ /* 0x100fe20000010000 */
[----:B------:R-:W-:Y:S01]  /*4460*/  STS [R239], R177 ;  /* 0x000000b1ef007388 */ /* 0x000fe20000000800 */
[--C-:B------:R-:W-:Y:S02]  /*4470*/  FADD.FTZ R28, R28, -R5.reuse ;  /* 0x800000051c1c7221 */ /* 0x100fe40000010000 */
[----:B------:R-:W-:Y:S01]  /*4480*/  FADD.FTZ R29, R29, -R5 ;  /* 0x800000051d1d7221 */ /* 0x000fe20000010000 */
[----:B-1----:R-:W-:Y:S01]  /*4490*/  F2FP.BF16.PACK_AB R5, R172, R164 ;  /* 0x000000a4ac05723e */ /* 0x002fe200000010ff */
[----:B------:R-:W-:Y:S01]  /*44a0*/  STS [R239+0x400], R185 ;  /* 0x000400b9ef007388 */ /* 0x000fe20000000800 */
[----:B------:R-:W1:Y:S01]  /*44b0*/  MUFU.EX2 R168, R168 ;  /* 0x000000a800a87308 */ /* 0x000e620000000800 */
[----:B------:R-:W-:Y:S02]  /*44c0*/  FMUL.FTZ R9, R173, R9 ;  /* 0x00000009ad097220 */ /* 0x000fe40000410000 */
[----:B------:R2:W-:Y:S01]  /*44d0*/  STS [R238+0x1400], R5 ;  /* 0x00140005ee007388 */ /* 0x0005e20000000800 */
[----:B------:R-:W-:Y:S01]  /*44e0*/  FMUL.FTZ R8, R165, R8 ;  /* 0x00000008a5087220 */ /* 0x000fe20000410000 */
[----:B------:R-:W-:Y:S01]  /*44f0*/  F2FP.BF16.PACK_AB R165, R173, R165 ;  /* 0x000000a5ada5723e */ /* 0x000fe200000010ff */
[----:B------:R-:W-:Y:S02]  /*4500*/  FMUL.FTZ R9, R9, R197 ;  /* 0x000000c509097220 */ /* 0x000fe40000410000 */
[----:B------:R-:W-:Y:S02]  /*4510*/  FMUL.FTZ R8, R8, R196 ;  /* 0x000000c408087220 */ /* 0x000fe40000410000 */
[----:B------:R-:W4:Y:S01]  /*4520*/  MUFU.EX2 R251, R251 ;  /* 0x000000fb00fb7308 */ /* 0x000f220000000800 */
[--C-:B------:R-:W-:Y:S01]  /*4530*/  FADD.FTZ R22, R22, -R182.reuse ;  /* 0x800000b616167221 */ /* 0x100fe20000010000 */
[----:B------:R-:W-:Y:S01]  /*4540*/  STS [R238+0x1000], R165 ;  /* 0x001000a5ee007388 */ /* 0x000fe20000000800 */
[----:B------:R-:W-:Y:S01]  /*4550*/  F2FP.BF16.PACK_AB R8, R9, R8 ;  /* 0x000000080908723e */ /* 0x000fe200000010ff */
[----:B---3--:R-:W-:Y:S01]  /*4560*/  FMUL.FTZ R12, R184, R12 ;  /* 0x0000000cb80c7220 */ /* 0x008fe20000410000 */
[----:B------:R-:W-:Y:S01]  /*4570*/  F2FP.BF16.PACK_AB R184, R204, R184 ;  /* 0x000000b8ccb8723e */ /* 0x000fe200000010ff */
[--C-:B------:R-:W-:Y:S01]  /*4580*/  FADD.FTZ R34, R34, -R182.reuse ;  /* 0x800000b622227221 */ /* 0x100fe20000010000 */
[----:B------:R-:W-:Y:S01]  /*4590*/  F2FP.BF16.PACK_AB R9, R186, R181 ;  /* 0x000000b5ba09723e */ /* 0x000fe200000010ff */
[C---:B------:R-:W-:Y:S01]  /*45a0*/  FMUL.FTZ R21, R175.reuse, R21 ;  /* 0x00000015af157220 */ /* 0x040fe20000410000 */
[----:B------:R-:W-:Y:S01]  /*45b0*/  F2FP.BF16.PACK_AB R175, R175, R176 ;  /* 0x000000b0afaf723e */ /* 0x000fe200000010ff */
[----:B------:R-:W-:Y:S01]  /*45c0*/  MUFU.EX2 R183, R183 ;  /* 0x000000b700b77308 */ /* 0x000fe20000000800 */
[----:B------:R-:W-:Y:S01]  /*45d0*/  FMUL.FTZ R22, R170, R22 ;  /* 0x00000016aa167220 */ /* 0x000fe20000410000 */
[----:B------:R-:W-:Y:S01]  /*45e0*/  F2FP.BF16.PACK_AB R170, R169, R170 ;  /* 0x000000aaa9aa723e */ /* 0x000fe200000010ff */
[----:B------:R-:W-:Y:S01]  /*45f0*/  STS [R239+0x1000], R184 ;  /* 0x001000b8ef007388 */ /* 0x000fe20000000800 */
[----:B-1----:R-:W-:Y:S02]  /*4600*/  FMUL.FTZ R34, R168, R34 ;  /* 0x00000022a8227220 */ /* 0x002fe40000410000 */
[----:B------:R-:W-:Y:S01]  /*4610*/  FMUL.FTZ R32, R167, R32 ;  /* 0x00000020a7207220 */ /* 0x000fe20000410000 */
[----:B------:R-:W-:Y:S01]  /*4620*/  STS [R239+0x1400], R9 ;  /* 0x00140009ef007388 */ /* 0x000fe20000000800 */
[----:B------:R-:W-:Y:S01]  /*4630*/  F2FP.BF16.PACK_AB R167, R252, R167 ;  /* 0x000000a7fca7723e */ /* 0x000fe200000010ff */
[--C-:B------:R-:W-:Y:S01]  /*4640*/  FADD.FTZ R7, R7, -R182.reuse ;  /* 0x800000b607077221 */ /* 0x100fe20000010000 */
[----:B------:R-:W2:Y:S01]  /*4650*/  MUFU.EX2 R192, R192 ;  /* 0x000000c000c07308 */ /* 0x000ea20000000800 */
[----:B------:R-:W-:Y:S01]  /*4660*/  STS [R238+0x2000], R175 ;  /* 0x002000afee007388 */ /* 0x000fe20000000800 */
[--C-:B------:R-:W-:Y:S01]  /*4670*/  FADD.FTZ R19, R19, -R182.reuse ;  /* 0x800000b613137221 */ /* 0x100fe20000010000 */
[----:B----4-:R-:W-:Y:S02]  /*4680*/  F2FP.BF16.PACK_AB R168, R251, R168 ;  /* 0x000000a8fba8723e */ /* 0x010fe400000010ff */
[----:B------:R-:W-:Y:S01]  /*4690*/  STS [R238+0x2400], R170 ;  /* 0x002400aaee007388 */ /* 0x000fe20000000800 */
[----:B------:R-:W-:Y:S02]  /*46a0*/  FMUL.FTZ R7, R174, R7 ;  /* 0x00000007ae077220 */ /* 0x000fe40000410000 */
[----:B------:R-:W-:Y:S01]  /*46b0*/  FMUL.FTZ R6, R6, R194 ;  /* 0x000000c206067220 */ /* 0x000fe20000410000 */
[----:B------:R-:W-:Y:S01]  /*46c0*/  STS [R239+0x2000], R167 ;  /* 0x002000a7ef007388 */ /* 0x000fe20000000800 */
[----:B------:R-:W-:Y:S01]  /*46d0*/  MUFU.EX2 R193, R193 ;  /* 0x000000c100c17308 */ /* 0x000fe20000000800 */
[----:B------:R-:W-:Y:S02]  /*46e0*/  FMUL.FTZ R7, R7, R195 ;  /* 0x000000c307077220 */ /* 0x000fe40000410000 */
[----:B------:R-:W-:Y:S01]  /*46f0*/  STS [R239+0x2400], R168 ;  /* 0x002400a8ef007388 */ /* 0x000fe20000000800 */
[----:B------:R-:W-:Y:S02]  /*4700*/  FMUL.FTZ R19, R171, R19 ;  /* 0x00000013ab137220 */ /* 0x000fe40000410000 */
[--C-:B------:R-:W-:Y:S01]  /*4710*/  FADD.FTZ R10, R10, -R189.reuse ;  /* 0x800000bd0a0a7221 */ /* 0x100fe20000010000 */
[----:B------:R-:W-:Y:S01]  /*4720*/  F2FP.BF16.PACK_AB R6, R7, R6 ;  /* 0x000000060706723e */ /* 0x000fe200000010ff */
[--C-:B------:R-:W-:Y:S02]  /*4730*/  FADD.FTZ R11, R11, -R189.reuse ;  /* 0x800000bd0b0b7221 */ /* 0x100fe40000010000 */
[----:B------:R-:W1:Y:S01]  /*4740*/  MUFU.EX2 R187, R187 ;  /* 0x000000bb00bb7308 */ /* 0x000e620000000800 */
[----:B------:R-:W-:Y:S01]  /*4750*/  FMUL.FTZ R19, R19, R222 ;  /* 0x000000de13137220 */ /* 0x000fe20000410000 */
[----:B------:R-:W-:Y:S01]  /*4760*/  SHF.L.U32 R222, R218, 0x1, RZ ;  /* 0x00000001dade7819 */ /* 0x000fe200000006ff */
[----:B------:R-:W-:Y:S01]  /*4770*/  FMUL.FTZ R10, R164, R10 ;  /* 0x0000000aa40a7220 */ /* 0x000fe20000410000 */
[----:B--2---:R-:W-:Y:S01]  /*4780*/  F2FP.BF16.PACK_AB R5, R192, R183 ;  /* 0x000000b7c005723e */ /* 0x004fe200000010ff */
[--C-:B------:R-:W-:Y:S02]  /*4790*/  FADD.FTZ R14, R14, -R189.reuse ;  /* 0x800000bd0e0e7221 */ /* 0x100fe40000010000 */
[----:B------:R-:W-:Y:S02]  /*47a0*/  FMUL.FTZ R11, R172, R11 ;  /* 0x0000000bac0b7220 */ /* 0x000fe40000410000 */
[----:B------:R2:W-:Y:S01]  /*47b0*/  STS [R238+0x3400], R5 ;  /* 0x00340005ee007388 */ /* 0x0005e20000000800 */
[----:B------:R-:W-:Y:S01]  /*47c0*/  MUFU.EX2 R191, R191 ;  /* 0x000000bf00bf7308 */ /* 0x000fe20000000800 */
[--C-:B------:R-:W-:Y:S02]  /*47d0*/  FADD.FTZ R15, R15, -R189.reuse ;  /* 0x800000bd0f0f7221 */ /* 0x100fe40000010000 */
[----:B------:R-:W-:Y:S01]  /*47e0*/  FMUL.FTZ R18, R18, R221 ;  /* 0x000000dd12127220 */ /* 0x000fe20000410000 */
[----:B------:R-:W-:Y:S01]  /*47f0*/  MOV R221, 0x20 ;  /* 0x0000002000dd7802 */ /* 0x000fe20000000f00 */
[--C-:B------:R-:W-:Y:S02]  /*4800*/  FADD.FTZ R23, R23, -R182.reuse ;  /* 0x800000b617177221 */ /* 0x100fe40000010000 */
[----:B------:R-:W-:Y:S01]  /*4810*/  FMUL.FTZ R14, R181, R14 ;  /* 0x0000000eb50e7220 */ /* 0x000fe20000410000 */
[----:B------:R-:W-:Y:S01]  /*4820*/  F2FP.BF16.PACK_AB R18, R19, R18 ;  /* 0x000000121312723e */ /* 0x000fe200000010ff */
[----:B------:R-:W-:Y:S01]  /*4830*/  FMUL.FTZ R15, R186, R15 ;  /* 0x0000000fba0f7220 */ /* 0x000fe20000410000 */
[----:B------:R-:W3:Y:S01]  /*4840*/  MUFU.EX2 R219, R219 ;  /* 0x000000db00db7308 */ /* 0x000ee20000000800 */
[----:B------:R-:W-:Y:S01]  /*4850*/  FMUL.FTZ R10, R10, R200 ;  /* 0x000000c80a0a7220 */ /* 0x000fe20000410000 */
[----:B------:R-:W-:Y:S01]  /*4860*/  SEL R221, R221, 0xffffffe0, !P0 ;  /* 0xffffffe0dddd7807 */ /* 0x000fe20004000000 */
[----:B------:R-:W-:Y:S02]  /*4870*/  FMUL.FTZ R11, R11, R201 ;  /* 0x000000c90b0b7220 */ /* 0x000fe40000410000 */
[----:B-1----:R-:W-:Y:S01]  /*4880*/  FMUL.FTZ R24, R187, R24 ;  /* 0x00000018bb187220 */ /* 0x002fe20000410000 */
[----:B------:R-:W-:Y:S01]  /*4890*/  F2FP.BF16.PACK_AB R187, R193, R187 ;  /* 0x000000bbc1bb723e */ /* 0x000fe200000010ff */
[----:B------:R-:W-:Y:S01]  /*48a0*/  FMUL.FTZ R13, R204, R13 ;  /* 0x0000000dcc0d7220 */ /* 0x000fe20000410000 */
[----:B------:R-:W-:Y:S01]  /*48b0*/  F2FP.BF16.PACK_AB R10, R11, R10 ;  /* 0x0000000a0b0a723e */ /* 0x000fe200000010ff */
[----:B------:R-:W-:Y:S01]  /*48c0*/  FMUL.FTZ R23, R169, R23 ;  /* 0x00000017a9177220 */ /* 0x000fe20000410000 */
[----:B------:R-:W1:Y:S01]  /*48d0*/  MUFU.EX2 R250, R250 ;  /* 0x000000fa00fa7308 */ /* 0x000e620000000800 */
[----:B------:R-:W-:Y:S01]  /*48e0*/  STS [R238+0x3000], R187 ;  /* 0x003000bbee007388 */ /* 0x000fe20000000800 */
[----:B------:R-:W-:Y:S02]  /*48f0*/  FADD.FTZ R35, R35, -R182 ;  /* 0x800000b623237221 */ /* 0x000fe40000010000 */
[----:B------:R-:W-:Y:S02]  /*4900*/  FMUL.FTZ R12, R12, R202 ;  /* 0x000000ca0c0c7220 */ /* 0x000fe40000410000 */
[----:B------:R-:W-:Y:S02]  /*4910*/  FMUL.FTZ R13, R13, R198 ;  /* 0x000000c60d0d7220 */ /* 0x000fe40000410000 */
[----:B------:R-:W-:Y:S02]  /*4920*/  FMUL.FTZ R14, R14, R199 ;  /* 0x000000c70e0e7220 */ /* 0x000fe40000410000 */
[----:B------:R-:W2:Y:S01]  /*4930*/  MUFU.EX2 R205, R205 ;  /* 0x000000cd00cd7308 */ /* 0x000ea20000000800 */
[----:B------:R-:W-:Y:S01]  /*4940*/  FMUL.FTZ R15, R15, R203 ;  /* 0x000000cb0f0f7220 */ /* 0x000fe20000410000 */
[----:B------:R-:W-:Y:S01]  /*4950*/  F2FP.BF16.PACK_AB R12, R13, R12 ;  /* 0x0000000c0d0c723e */ /* 0x000fe200000010ff */
[----:B------:R-:W-:Y:S01]  /*4960*/  FMUL.FTZ R21, R21, R224 ;  /* 0x000000e015157220 */ /* 0x000fe20000410000 */
[----:B------:R-:W-:Y:S01]  /*4970*/  IADD3 R224, R222, R221, RZ ;  /* 0x000000dddee07210 */ /* 0x000fe20007ffe0ff */
[----:B---3--:R-:W-:Y:S01]  /*4980*/  FMUL.FTZ R28, R219, R28 ;  /* 0x0000001cdb1c7220 */ /* 0x008fe20000410000 */
[----:B------:R-:W-:Y:S01]  /*4990*/  F2FP.BF16.PACK_AB R14, R15, R14 ;  /* 0x0000000e0f0e723e */ /* 0x000fe200000010ff */
[----:B------:R-:W-:Y:S01]  /*49a0*/  FMUL.FTZ R35, R251, R35 ;  /* 0x00000023fb237220 */ /* 0x000fe20000410000 */
[----:B------:R-:W-:Y:S01]  /*49b0*/  F2FP.BF16.PACK_AB R20, R21, R20 ;  /* 0x000000141514723e */ /* 0x000fe200000010ff */
[----:B------:R-:W-:Y:S02]  /*49c0*/  FMUL.FTZ R23, R23, R243 ;  /* 0x000000f317177220 */ /* 0x000fe40000410000 */
[--C-:B------:R-:W-:Y:S02]  /*49d0*/  FADD.FTZ R26, R26, -R189.reuse ;  /* 0x800000bd1a1a7221 */ /* 0x100fe40000010000 */
[--C-:B------:R-:W-:Y:S01]  /*49e0*/  FADD.FTZ R27, R27, -R189.reuse ;  /* 0x800000bd1b1b7221 */ /* 0x100fe20000010000 */
[----:B-1----:R-:W-:Y:S01]  /*49f0*/  F2FP.BF16.PACK_AB R219, R250, R219 ;  /* 0x000000dbfadb723e */ /* 0x002fe200000010ff */
[----:B------:R-:W-:Y:S02]  /*4a00*/  FMUL.FTZ R33, R252, R33 ;  /* 0x00000021fc217220 */ /* 0x000fe40000410000 */
[----:B------:R-:W-:Y:S02]  /*4a10*/  FMUL.FTZ R22, R22, R242 ;  /* 0x000000f216167220 */ /* 0x000fe40000410000 */
[----:B------:R1:W-:Y:S01]  /*4a20*/  STS [R239+0x3000], R219 ;  /* 0x003000dbef007388 */ /* 0x0003e20000000800 */
[----:B------:R-:W-:Y:S01]  /*4a30*/  FFMA.FTZ R7, -R220, R220, 1 ;  /* 0x3f800000dc077423 */ /* 0x000fe200000101dc */
[----:B------:R-:W-:Y:S01]  /*4a40*/  SHF.L.U32 R220, R217, 0x1, RZ ;  /* 0x00000001d9dc7819 */ /* 0x000fe200000006ff */
[----:B------:R-:W-:Y:S01]  /*4a50*/  FMUL.FTZ R33, R33, R207 ;  /* 0x000000cf21217220 */ /* 0x000fe20000410000 */
[----:B------:R-:W-:Y:S01]  /*4a60*/  F2FP.BF16.PACK_AB R22, R23, R22 ;  /* 0x000000161716723e */ /* 0x000fe200000010ff */
[----:B------:R-:W-:Y:S01]  /*4a70*/  FMUL.FTZ R7, R34, R7 ;  /* 0x0000000722077220 */ /* 0x000fe20000410000 */
[----:B--2---:R-:W-:Y:S01]  /*4a80*/  F2FP.BF16.PACK_AB R5, R191, R205 ;  /* 0x000000cdbf05723e */ /* 0x004fe200000010ff */
[----:B------:R-:W-:Y:S02]  /*4a90*/  FMUL.FTZ R17, R35, R17 ;  /* 0x0000001123117220 */ /* 0x000fe40000410000 */
[----:B------:R-:W-:Y:S02]  /*4aa0*/  FMUL.FTZ R25, R193, R25 ;  /* 0x00000019c1197220 */ /* 0x000fe40000410000 */
        /* <DEDUP_REMOVED lines=8> */
[----:B------:R-:W-:Y:S02]  /*4b30*/  FMUL.FTZ R25, R25, R245 ;  /* 0x000000f519197220 */ /* 0x000fe40000410000 */
[----:B------:R-:W-:Y:S01]  /*4b40*/  FMUL.FTZ R31, R191, R31 ;  /* 0x0000001fbf1f7220 */ /* 0x000fe20000410000 */
[----:B------:R-:W-:Y:S01]  /*4b50*/  F2FP.BF16.PACK_AB R32, R33, R32 ;  /* 0x000000202120723e */ /* 0x000fe200000010ff */
[----:B------:R-:W-:Y:S01]  /*4b60*/  FMUL.FTZ R27, R27, R247 ;  /* 0x000000f71b1b7220 */ /* 0x000fe20000410000 */
[----:B-1----:R-:W-:Y:S01]  /*4b70*/  IADD3 R219, R217, UR4, RZ ;  /* 0x00000004d9db7c10 */ /* 0x002fe2000fffe0ff */
[----:B------:R-:W-:Y:S02]  /*4b80*/  FMUL.FTZ R29, R250, R29 ;  /* 0x0000001dfa1d7220 */ /* 0x000fe40000410000 */
[----:B------:R-:W-:Y:S01]  /*4b90*/  FMUL.FTZ R24, R24, R244 ;  /* 0x000000f418187220 */ /* 0x000fe20000410000 */
[----:B------:R-:W-:Y:S01]  /*4ba0*/  SHF.L.U32 R219, R219, 0x1, RZ ;  /* 0x00000001dbdb7819 */ /* 0x000fe200000006ff */
[----:B------:R-:W-:Y:S02]  /*4bb0*/  FMUL.FTZ R30, R205, R30 ;  /* 0x0000001ecd1e7220 */ /* 0x000fe40000410000 */
[----:B------:R-:W-:Y:S01]  /*4bc0*/  FMUL.FTZ R26, R26, R246 ;  /* 0x000000f61a1a7220 */ /* 0x000fe20000410000 */
[----:B------:R-:W-:Y:S01]  /*4bd0*/  F2FP.BF16.PACK_AB R24, R25, R24 ;  /* 0x000000181918723e */ /* 0x000fe200000010ff */
[----:B------:R-:W-:Y:S02]  /*4be0*/  FMUL.FTZ R29, R29, R249 ;  /* 0x000000f91d1d7220 */ /* 0x000fe40000410000 */
[----:B------:R-:W-:Y:S01]  /*4bf0*/  FMUL.FTZ R30, R30, R188 ;  /* 0x000000bc1e1e7220 */ /* 0x000fe20000410000 */
[----:B------:R-:W-:Y:S01]  /*4c00*/  STS [R238+0x4000], R4 ;  /* 0x00400004ee007388 */ /* 0x000fe20000000800 */
[----:B------:R-:W-:Y:S01]  /*4c10*/  FMUL.FTZ R31, R31, R190 ;  /* 0x000000be1f1f7220 */ /* 0x000fe20000410000 */
[----:B------:R-:W-:Y:S01]  /*4c20*/  F2FP.BF16.PACK_AB R26, R27, R26 ;  /* 0x0000001a1b1a723e */ /* 0x000fe200000010ff */
[----:B------:R-:W-:Y:S01]  /*4c30*/  FMUL.FTZ R28, R28, R248 ;  /* 0x000000f81c1c7220 */ /* 0x000fe20000410000 */
[----:B------:R-:W-:Y:S02]  /*4c40*/  STS [R238+0x4400], R6 ;  /* 0x00440006ee007388 */ /* 0x000fe40000000800 */
[----:B------:R-:W-:Y:S02]  /*4c50*/  F2FP.BF16.PACK_AB R30, R31, R30 ;  /* 0x0000001e1f1e723e */ /* 0x000fe400000010ff */
        /* <DEDUP_REMOVED lines=20> */
[----:B------:R-:W4:Y:S01]  /*4da0*/  LDSM.16.MT88.4 R24, [R219+0x1a080] ;  /* 0x01a08000db18783b */ /* 0x000f220000004200 */
[-C--:B-1----:R-:W-:Y:S07]  /*4db0*/  HMMA.16816.F32.BF16 R36, R4, R8.reuse, R36 ;  /* 0x000000080424723c */ /* 0x082fee0000041824 */
[----:B------:R-:W-:Y:S01]  /*4dc0*/  LDSM.16.MT88.4 R28, [R215+0x20c80] ;  /* 0x020c8000d71c783b */ /* 0x000fe20000004200 */
[-C--:B--2---:R-:W-:Y:S07]  /*4dd0*/  HMMA.16816.F32.BF16 R40, R12, R8.reuse, R40 ;  /* 0x000000080c28723c */ /* 0x084fee0000041828 */
[----:B------:R-:W1:Y:S01]  /*4de0*/  LDSM.16.MT88.4 R32, [R219+0x18880] ;  /* 0x01888000db20783b */ /* 0x000e620000004200 */
[-C--:B---3--:R-:W-:Y:S07]  /*4df0*/  HMMA.16816.F32.BF16 R44, R16, R8.reuse, R44 ;  /* 0x00000008102c723c */ /* 0x088fee000004182c */
[----:B------:R-:W2:Y:S01]  /*4e00*/  LDSM.16.MT88.4 R164, [R0+0x20c80] ;  /* 0x020c800000a4783b */ /* 0x000ea20000004200 */
[C---:B----4-:R-:W-:Y:S07]  /*4e10*/  HMMA.16816.F32.BF16 R48, R20.reuse, R8, R48 ;  /* 0x000000081430723c */ /* 0x050fee0000041830 */
[----:B------:R-:W3:Y:S01]  /*4e20*/  LDSM.16.MT88.4 R168, [R215+0x22c80] ;  /* 0x022c8000d7a8783b */ /* 0x000ee20000004200 */
        /* <DEDUP_REMOVED lines=24> */
[-C--:B---3--:R-:W-:Y:S08]  /*4fb0*/  HMMA.16816.F32.BF16 R44, R168, R32.reuse, R44 ;  /* 0x00000020a82c723c */ /* 0x088ff0000004182c */
[C---:B----4-:R-:W-:Y:S08]  /*4fc0*/  HMMA.16816.F32.BF16 R48, R172.reuse, R32, R48 ;  /* 0x00000020ac30723c */ /* 0x050ff00000041830 */
[-C--:B------:R-:W-:Y:S08]  /*4fd0*/  HMMA.16816.F32.BF16 R52, R172, R34.reuse, R52 ;  /* 0x00000022ac34723c */ /* 0x080ff00000041834 */
[-C--:B------:R-:W-:Y:S08]  /*4fe0*/  HMMA.16816.F32.BF16 R56, R168, R34.reuse, R56 ;  /* 0x00000022a838723c */ /* 0x080ff00000041838 */
[-C--:B------:R-:W-:Y:S08]  /*4ff0*/  HMMA.16816.F32.BF16 R60, R164, R34.reuse, R60 ;  /* 0x00000022a43c723c */ /* 0x080ff0000004183c */
[C---:B------:R-:W-:Y:S01]  /*5000*/  HMMA.16816.F32.BF16 R64, R28.reuse, R34, R64 ;  /* 0x000000221c40723c */ /* 0x040fe20000041840 */
[----:B------:R-:W-:Y:S07]  /*5010*/  LDSM.16.MT88.4 R32, [R215+0x21c80] ;  /* 0x021c8000d720783b */ /* 0x000fee0000004200 */
[-C--:B------:R-:W-:Y:S08]  /*5020*/  HMMA.16816.F32.BF16 R68, R28, R176.reuse, R68 ;  /* 0x000000b01c44723c */ /* 0x080ff00000041844 */
[-C--:B------:R-:W-:Y:S08]  /*5030*/  HMMA.16816.F32.BF16 R72, R164, R176.reuse, R72 ;  /* 0x000000b0a448723c */ /* 0x080ff00000041848 */
[-C--:B------:R-:W-:Y:S08]  /*5040*/  HMMA.16816.F32.BF16 R76, R168, R176.reuse, R76 ;  /* 0x000000b0a84c723c */ /* 0x080ff0000004184c */
[C---:B------:R-:W-:Y:S08]  /*5050*/  HMMA.16816.F32.BF16 R80, R172.reuse, R176, R80 ;  /* 0x000000b0ac50723c */ /* 0x040ff00000041850 */
[-C--:B------:R-:W-:Y:S01]  /*5060*/  HMMA.16816.F32.BF16 R84, R172, R178.reuse, R84 ;  /* 0x000000b2ac54723c */ /* 0x080fe20000041854 */
[----:B------:R-:W-:Y:S07]  /*5070*/  LDSM.16.MT88.4 R172, [R0+0x21c80] ;  /* 0x021c800000ac783b */ /* 0x000fee0000004200 */
[-C--:B------:R-:W-:Y:S01]  /*5080*/  HMMA.16816.F32.BF16 R88, R168, R178.reuse, R88 ;  /* 0x000000b2a858723c */ /* 0x080fe20000041858 */
[----:B------:R-:W2:Y:S07]  /*5090*/  LDSM.16.MT88.4 R168, [R219+0x19880] ;  /* 0x01988000dba8783b */ /* 0x000eae0000004200 */
        /* <DEDUP_REMOVED lines=46> */
[----:B------:R-:W-:Y:S01]  /*5380*/  IMAD.MOV.U32 R5, RZ, RZ, c[0x0][0x208] ;  /* 0x00008200ff057624 */ /* 0x000fe200078e00ff */
[----:B------:R-:W-:Y:S01]  /*5390*/  LOP3.LUT P5, RZ, R225, 0x8, RZ, 0xc0, !PT ;  /* 0x00000008e1ff7812 */ /* 0x000fe200078ac0ff */
[----:B------:R-:W-:Y:S01]  /*53a0*/  IMAD.MOV.U32 R6, RZ, RZ, 0x6 ;  /* 0x00000006ff067424 */ /* 0x000fe200078e00ff */
[----:B------:R-:W-:Y:S01]  /*53b0*/  USHF.R.S32.HI UR4, URZ, 0x1f, UR19 ;  /* 0x0000001f3f047899 */ /* 0x000fe20008011413 */
[C---:B------:R-:W-:Y:S01]  /*53c0*/  IMAD.SHL.U32 R7, R5.reuse, 0x40, RZ ;  /* 0x0000004005077824 */ /* 0x040fe200078e00ff */
[----:B------:R-:W-:Y:S02]  /*53d0*/  ULDC.64 UR6, c[0x0][0x208] ;  /* 0x0000820000067ab9 */ /* 0x000fe40000000a00 */
[----:B------:R-:W-:Y:S01]  /*53e0*/  SHF.L.U64.HI R6, R5, R6, c[0x0][0x20c] ;  /* 0x0000830005067619 */ /* 0x000fe20000010206 */
[----:B------:R-:W-:Y:S01]  /*53f0*/  UIMAD.WIDE.U32 UR26, UR19, UR6, URZ ;  /* 0x00000006131a72a5 */ /* 0x000fe2000f8e003f */
[----:B------:R-:W1:Y:S01]  /*5400*/  S2R R5, SR_CTAID.Y ;  /* 0x0000000000057919 */ /* 0x000e620000002600 */
[----:B------:R-:W-:Y:S04]  /*5410*/  UIMAD UR4, UR4, UR6, URZ ;  /* 0x00000006040472a4 */ /* 0x000fe8000f8e023f */
[----:B------:R-:W-:Y:S01]  /*5420*/  UIMAD UR4, UR19, UR7, UR4 ;  /* 0x00000007130472a4 */ /* 0x000fe2000f8e0204 */
[----:B------:R-:W-:Y:S01]  /*5430*/  IMAD.U32 R8, RZ, RZ, UR26 ;  /* 0x0000001aff087e24 */ /* 0x000fe2000f8e00ff */
[----:B------:R-:W-:Y:S01]  /*5440*/  USHF.L.U32 UR19, UR19, 0x6, URZ ;  /* 0x0000000613137899 */ /* 0x000fe2000800063f */
[----:B------:R-:W-:Y:S01]  /*5450*/  IMAD.U32 R9, RZ, RZ, UR27 ;  /* 0x0000001bff097e24 */ /* 0x000fe2000f8e00ff */
[----:B------:R-:W-:Y:S02]  /*5460*/  UIADD3 UR4, UR27, UR4, URZ ;  /* 0x000000041b047290 */ /* 0x000fe4000fffe03f */
[C---:B------:R-:W-:Y:S04]  /*5470*/  LEA R10, P1, R8.reuse, R228, 0x7 ;  /* 0x000000e4080a7211 */ /* 0x040fe800078238ff */
[----:B------:R-:W-:Y:S05]  /*5480*/  IMAD.U32 R4, RZ, RZ, UR4 ;  /* 0x00000004ff047e24 */ /* 0x000fea000f8e00ff */
[----:B------:R-:W-:Y:S02]  /*5490*/  LEA.HI.X R11, R8, R229, R4, 0x7, P1 ;  /* 0x000000e5080b7211 */ /* 0x000fe400008f3c04 */
[----:B------:R-:W-:Y:S02]  /*54a0*/  IADD3 R8, P2, P1, R7, 0x80, R10 ;  /* 0x0000008007087810 */ /* 0x000fe4000795e00a */
[----:B-1----:R-:W-:Y:S01]  /*54b0*/  SHF.R.S32.HI R4, RZ, 0x1f, R5 ;  /* 0x0000001fff047819 */ /* 0x002fe20000011405 */
[C---:B------:R-:W-:Y:S01]  /*54c0*/  IMAD.WIDE.U32 R12, R5.reuse, c[0x0][0x288], R240 ;  /* 0x0000a200050c7a25 */ /* 0x040fe200078e00f0 */
[----:B------:R-:W-:Y:S03]  /*54d0*/  IADD3.X R9, R6, RZ, R11, P2, P1 ;  /* 0x000000ff06097210 */ /* 0x000fe600017e240b */
[----:B------:R-:W-:Y:S04]  /*54e0*/  IMAD R4, R4, c[0x0][0x288], RZ ;  /* 0x0000a20004047a24 */ /* 0x000fe800078e02ff */
[----:B------:R-:W-:Y:S01]  /*54f0*/  IMAD R4, R5, c[0x0][0x28c], R4 ;  /* 0x0000a30005047a24 */ /* 0x000fe200078e0204 */
[----:B------:R-:W-:Y:S04]  /*5500*/  IADD3 R5, P1, R12, UR8, RZ ;  /* 0x000000080c057c10 */ /* 0x000fe8000ff3e0ff */
[----:B------:R-:W-:Y:S02]  /*5510*/  IADD3.X R4, R13, UR14, R4, P1, !PT ;  /* 0x0000000e0d047c10 */ /* 0x000fe40008ffe404 */
[C---:B------:R-:W-:Y:S04]  /*5520*/  LEA R12, P1, R5.reuse, c[0x0][0x280], 0x2 ;  /* 0x0000a000050c7a11 */ /* 0x040fe800078210ff */
[----:B------:R-:W-:Y:S01]  /*5530*/  LEA.HI.X R13, R5, c[0x0][0x284], R4, 0x2, P1 ;  /* 0x0000a100050d7a11 */ /* 0x000fe200008f1404 */
[----:B------:R-:W-:Y:S02]  /*5540*/  IMAD.U32 R5, RZ, RZ, UR19 ;  /* 0x00000013ff057e24 */ /* 0x000fe4000f8e00ff */
[----:B------:R-:W-:Y:S03]  /*5550*/  IMAD.U32 R4, RZ, RZ, UR19 ;  /* 0x00000013ff047e24 */ /* 0x000fe6000f8e00ff */
[----:B------:R-:W-:Y:S02]  /*5560*/  LEA R12, P1, R5, R12, 0x2 ;  /* 0x0000000c050c7211 */ /* 0x000fe400078210ff */
[----:B------:R-:W-:Y:S02]  /*5570*/  IADD3 R5, -R234, c[0x0][0x168], -R5 ;  /* 0x00005a00ea057a10 */ /* 0x000fe40007ffe905 */
[----:B------:R-:W-:Y:S01]  /*5580*/  LEA.HI.X.SX32 R13, R4, R13, 0x2, P1 ;  /* 0x0000000d040d7211 */ /* 0x000fe200008f16ff */
[----:B------:R-:W-:Y:S01]  /*5590*/  IMAD.U32 R4, RZ, RZ, UR24 ;  /* 0x00000018ff047e24 */ /* 0x000fe2000f8e00ff */
[----:B------:R-:W-:Y:S03]  /*55a0*/  IADD3 R14, P1, R7, R10, RZ ;  /* 0x0000000a070e7210 */ /* 0x000fe60007f3e0ff */
[----:B------:R-:W-:Y:S02]  /*55b0*/  IMAD R4, R4, 0x4000, R232 ;  /* 0x0000400004047824 */ /* 0x000fe400078e02e8 */
[----:B------:R-:W-:Y:S01]  /*55c0*/  IMAD.X R15, R6, 0x1, R11, P1 ;  /* 0x00000001060f7824 */ /* 0x000fe200008e060b */
        /* <DEDUP_REMOVED lines=18> */
.L_x_1098:
[-C--:B-12-4-:R-:W-:Y:S01]  /*56f0*/  HMMA.16816.F32.BF16 R4, R164, R16.reuse, RZ ;  /* 0x00000010a404723c */ /* 0x096fe200000418ff */
[----:B------:R-:W-:Y:S01]  /*5700*/  LDSM.16.MT88.4 R172, [R220+0x1080] ;  /* 0x00108000dcac783b */ /* 0x000fe20000004200 */
[----:B------:R-:W-:Y:S02]  /*5710*/  ULDC.64 UR6, c[0x0][0x238] ;  /* 0x00008e0000067ab9 */ /* 0x000fe40000000a00 */
[----:B------:R-:W-:Y:S01]  /*5720*/  IMAD.IADD R223, R222, 0x1, R209 ;  /* 0x00000001dedf7824 */ /* 0x000fe200078e02d1 */
[----:B------:R-:W-:Y:S01]  /*5730*/  USHF.R.S32.HI UR19, URZ, 0x1f, UR10 ;  /* 0x0000001f3f137899 */ /* 0x000fe2000801140a */
[----:B------:R-:W-:Y:S01]  /*5740*/  LDSM.16.MT88.4 R184, [R220+0x1880] ;  /* 0x00188000dcb8783b */ /* 0x000fe20000004200 */
[----:B------:R-:W-:Y:S01]  /*5750*/  UISETP.GE.AND UP3, UPT, UR5, 0x1, UPT ;  /* 0x000000010500788c */ /* 0x000fe2000bf66270 */
[C---:B------:R-:W-:Y:S01]  /*5760*/  HMMA.16816.F32.BF16 R8, R28.reuse, R16, RZ ;  /* 0x000000101c08723c */ /* 0x040fe200000418ff */
[----:B------:R-:W-:Y:S02]  /*5770*/  UIMAD UR4, UR19, UR6, URZ ;  /* 0x00000006130472a4 */ /* 0x000fe4000f8e023f */
[----:B------:R-:W1:Y:S01]  /*5780*/  LDSM.16.M88.4 R168, [R223+0x24480] ;  /* 0x02448000dfa8783b */ /* 0x000e620000000200 */
[----:B------:R-:W-:Y:S01]  /*5790*/  IMAD.IADD R204, R221, 0x1, R223 ;  /* 0x00000001ddcc7824 */ /* 0x000fe200078e02df */
[----:B------:R-:W-:Y:S01]  /*57a0*/  IADD3 R221, R209, R222, R221 ;  /* 0x000000ded1dd7210 */ /* 0x000fe20007ffe0dd */
[----:B------:R-:W-:Y:S02]  /*57b0*/  UIMAD UR4, UR10, UR7, UR4 ;  /* 0x000000070a0472a4 */ /* 0x000fe4000f8e0204 */
[-C--:B------:R-:W-:Y:S01]  /*57c0*/  HMMA.16816.F32.BF16 R12, R28, R18.reuse, RZ ;  /* 0x000000121c0c723c */ /* 0x080fe200000418ff */
[----:B------:R-:W2:Y:S01]  /*57d0*/  LDSM.16.M88.4 R180, [R223+0x25480] ;  /* 0x02548000dfb4783b */ /* 0x000ea20000000200 */
[----:B------:R-:W-:Y:S02]  /*57e0*/  ULDC.64 UR6, c[0x0][0x240] ;  /* 0x0000900000067ab9 */ /* 0x000fe40000000a00 */
[----:B------:R-:W-:Y:S02]  /*57f0*/  UIMAD UR6, UR17, UR6, URZ ;  /* 0x00000006110672a4 */ /* 0x000fe4000f8e023f */
[----:B------:R-:W0:Y:S01]  /*5800*/  LDGDEPBAR ;  /* 0x00000000000079af */ /* 0x000e220000000000 */
[----:B------:R-:W-:Y:S01]  /*5810*/  UISETP.GE.AND UP2, UPT, UR25, 0x1, UPT ;  /* 0x000000011900788c */ /* 0x000fe2000bf46270 */
[C---:B------:R-:W-:Y:S01]  /*5820*/  HMMA.16816.F32.BF16 R16, R164.reuse, R18, RZ ;  /* 0x00000012a410723c */ /* 0x040fe200000418ff */
[----:B------:R-:W-:Y:S02]  /*5830*/  UIMAD UR6, UR18, UR7, UR6 ;  /* 0x00000007120672a4 */ /* 0x000fe4000f8e0206 */
[----:B------:R-:W-:Y:S02]  /*5840*/  USHF.L.U32 UR7, UR22, 0xd, URZ ;  /* 0x0000000d16077899 */ /* 0x000fe4000800063f */
[----:B------:R-:W-:Y:S02]  /*5850*/  UIADD3 UR22, UR22, 0x1, URZ ;  /* 0x0000000116167890 */ /* 0x000fe4000fffe03f */
[----:B------:R-:W-:Y:S01]  /*5860*/  UISETP.GE.AND UP1, UPT, UR24, 0x1, UPT ;  /* 0x000000011800788c */ /* 0x000fe2000bf26270 */
[-C--:B------:R-:W-:Y:S01]  /*5870*/  HMMA.16816.F32.BF16 R20, R164, R176.reuse, RZ ;  /* 0x000000b0a414723c */ /* 0x080fe200000418ff */
[----:B------:R-:W-:Y:S07]  /*5880*/  UISETP.GE.AND UP0, UPT, UR22, UR23, UPT ;  /* 0x000000171600728c */ /* 0x000fee000bf06270 */
        /* <DEDUP_REMOVED lines=40> */
[----:B------:R-:W-:Y:S02]  /*5b10*/  LDSM.16.M88.4 R188, [R223+0x27480] ;  /* 0x02748000dfbc783b */ /* 0x000fe40000000200 */
        /* <DEDUP_REMOVED lines=9> */
[----:B------:R-:W-:Y:S02]  /*5bb0*/  LDSM.16.MT88.4 R192, [R220+0x3880] ;  /* 0x00388000dcc0783b */ /* 0x000fe40000004200 */
[-C--:B--2---:R-:W-:Y:S08]  /*5bc0*/  HMMA.16816.F32.BF16 R4, R168, R172.reuse, R4 ;  /* 0x000000aca804723c */ /* 0x084ff00000041804 */
[C---:B------:R-:W-:Y:S08]  /*5bd0*/  HMMA.16816.F32.BF16 R8, R180.reuse, R172, R8 ;  /* 0x000000acb408723c */ /* 0x040ff00000041808 */
[-C--:B------:R-:W-:Y:S08]  /*5be0*/  HMMA.16816.F32.BF16 R12, R180, R174.reuse, R12 ;  /* 0x000000aeb40c723c */ /* 0x080ff0000004180c */
[C---:B------:R-:W-:Y:S01]  /*5bf0*/  HMMA.16816.F32.BF16 R16, R168.reuse, R174, R16 ;  /* 0x000000aea810723c */ /* 0x040fe20000041810 */
[----:B------:R-:W2:Y:S07]  /*5c00*/  LDSM.16.MT88.4 R172, [R220+0x7080] ;  /* 0x00708000dcac783b */ /* 0x000eae0000004200 */
[-C--:B---3--:R-:W-:Y:S08]  /*5c10*/  HMMA.16816.F32.BF16 R20, R168, R176.reuse, R20 ;  /* 0x000000b0a814723c */ /* 0x088ff00000041814 */
[C---:B------:R-:W-:Y:S08]  /*5c20*/  HMMA.16816.F32.BF16 R24, R180.reuse, R176, R24 ;  /* 0x000000b0b418723c */ /* 0x040ff00000041818 */
[-C--:B------:R-:W-:Y:S01]  /*5c30*/  HMMA.16816.F32.BF16 R28, R180, R178.reuse, R28 ;  /* 0x000000b2b41c723c */ /* 0x080fe2000004181c */
[----:B------:R-:W3:Y:S07]  /*5c40*/  LDSM.16.M88.4 R180, [R221+0x26480] ;  /* 0x02648000ddb4783b */ /* 0x000eee0000000200 */
[----:B------:R-:W-:Y:S01]  /*5c50*/  HMMA.16816.F32.BF16 R32, R168, R178, R32 ;  /* 0x000000b2a820723c */ /* 0x000fe20000041820 */
[----:B------:R-:W4:Y:S05]  /*5c60*/  LDSM.16.M88.4 R168, [R221+0x27480] ;  /* 0x02748000dda8783b */ /* 0x000f2a0000000200 */
[----:B------:R-:W3:Y:S02]  /*5c70*/  LDSM.16.MT88.4 R176, [R220+0x7880] ;  /* 0x00788000dcb0783b */ /* 0x000ee40000004200 */
[-C--:B-1----:R-:W-:Y:S08]  /*5c80*/  HMMA.16816.F32.BF16 R4, R164, R184.reuse, R4 ;  /* 0x000000b8a404723c */ /* 0x082ff00000041804 */
[C---:B------:R-:W-:Y:S08]  /*5c90*/  HMMA.16816.F32.BF16 R8, R188.reuse, R184, R8 ;  /* 0x000000b8bc08723c */ /* 0x040ff00000041808 */
[-C--:B------:R-:W-:Y:S08]  /*5ca0*/  HMMA.16816.F32.BF16 R12, R188, R186.reuse, R12 ;  /* 0x000000babc0c723c */ /* 0x080ff0000004180c */
[C---:B------:R-:W-:Y:S08]  /*5cb0*/  HMMA.16816.F32.BF16 R16, R164.reuse, R186, R16 ;  /* 0x000000baa410723c */ /* 0x040ff00000041810 */
        /* <DEDUP_REMOVED lines=10> */
[C---:B----4-:R-:W-:Y:S01]  /*5d60*/  HMMA.16816.F32.BF16 R8, R168.reuse, R192, R8 ;  /* 0x000000c0a808723c */ /* 0x050fe20000041808 */
[----:B------:R-:W-:Y:S03]  /*5d70*/  IMAD.U32 R164, RZ, RZ, UR18 ;  /* 0x00000012ffa47e24 */ /* 0x000fe6000f8e00ff */
[----:B------:R-:W-:Y:S01]  /*5d80*/  IADD3 R167, R167, UR4, RZ ;  /* 0x00000004a7a77c10 */ /* 0x000fe2000fffe0ff */
[----:B------:R-:W-:Y:S03]  /*5d90*/  USHF.R.S32.HI UR4, URZ, 0x1f, UR7 ;  /* 0x0000001f3f047899 */ /* 0x000fe60008011407 */
[-C--:B------:R-:W-:Y:S04]  /*5da0*/  HMMA.16816.F32.BF16 R12, R168, R194.reuse, R12 ;  /* 0x000000c2a80c723c */ /* 0x080fe8000004180c */
[----:B------:R-:W-:Y:S04]  /*5db0*/  IMAD.WIDE.U32 R166, R164, c[0x0][0x240], R166 ;  /* 0x00009000a4a67a25 */ /* 0x000fe800078e00a6 */
[C---:B------:R-:W-:Y:S04]  /*5dc0*/  HMMA.16816.F32.BF16 R16, R180.reuse, R194, R16 ;  /* 0x000000c2b410723c */ /* 0x040fe80000041810 */
[----:B------:R-:W-:Y:S01]  /*5dd0*/  IADD3 R164, P1, R166, UR7, RZ ;  /* 0x00000007a6a47c10 */ /* 0x000fe2000ff3e0ff */
[----:B------:R-:W-:Y:S03]  /*5de0*/  UIADD3 UR7, UR5, 0x1, URZ ;  /* 0x0000000105077890 */ /* 0x000fe6000fffe03f */
[-C--:B------:R-:W-:Y:S01]  /*5df0*/  HMMA.16816.F32.BF16 R20, R180, R176.reuse, R20 ;  /* 0x000000b0b414723c */ /* 0x080fe20000041814 */
[----:B------:R-:W-:Y:S03]  /*5e00*/  USEL UR5, UR7, URZ, !UP3 ;  /* 0x0000003f07057287 */ /* 0x000fe6000d800000 */
[----:B------:R-:W-:Y:S01]  /*5e10*/  IADD3.X R165, R167, UR4, R165, P1, !PT ;  /* 0x00000004a7a57c10 */ /* 0x000fe20008ffe4a5 */
[----:B------:R-:W-:Y:S01]  /*5e20*/  UIADD3 UR4, UR24, 0x1, URZ ;  /* 0x0000000118047890 */ /* 0x000fe2000fffe03f */
[C---:B------:R-:W-:Y:S02]  /*5e30*/  LEA R172, P1, R164.reuse, c[0x0][0x220], 0x2 ;  /* 0x00008800a4ac7a11 */ /* 0x040fe400078210ff */
        /* <DEDUP_REMOVED lines=40> */
[----:B------:R-:W-:Y:S05]  /*60c0*/  LDSM.16.MT88.4 R180, [R0+0x27c80] ;  /* 0x027c800000b4783b */ /* 0x000fea0000004200 */
[----:B------:R-:W-:Y:S01]  /*60d0*/  RED.E.ADD.F32.FTZ.RN.STRONG.GPU [R172.64+0x5c00], R27 ;  /* 0x005c001bac00798e */ /* 0x000fe2000c10e794 */
[C---:B-1----:R-:W-:Y:S04]  /*60e0*/  HMMA.16816.F32.BF16 R112, R20.reuse, R8, R112 ;  /* 0x000000081470723c */ /* 0x042fe80000041870 */
[----:B------:R-:W1:Y:S05]  /*60f0*/  LDSM.16.MT88.4 R24, [R219+0x12080] ;  /* 0x01208000db18783b */ /* 0x000e6a0000004200 */
[----:B------:R-:W-:Y:S01]  /*6100*/  RED.E.ADD.F32.FTZ.RN.STRONG.GPU [R172.64+0x6000], R32 ;  /* 0x00600020ac00798e */ /* 0x000fe2000c10e794 */
[-C--:B------:R-:W-:Y:S04]  /*6110*/  HMMA.16816.F32.BF16 R116, R20, R10.reuse, R116 ;  /* 0x0000000a1474723c */ /* 0x080fe80000041874 */
[----:B------:R-:W-:Y:S04]  /*6120*/  RED.E.ADD.F32.FTZ.RN.STRONG.GPU [R172.64+0x6400], R33 ;  /* 0x00640021ac00798e */ /* 0x000fe8000c10e794 */
[-C--:B------:R-:W-:Y:S01]  /*6130*/  HMMA.16816.F32.BF16 R120, R16, R10.reuse, R120 ;  /* 0x0000000a1078723c */ /* 0x080fe20000041878 */
[----:B------:R-:W-:Y:S05]  /*6140*/  RED.E.ADD.F32.FTZ.RN.STRONG.GPU [R172.64+0x6800], R34 ;  /* 0x00680022ac00798e */ /* 0x000fea000c10e794 */
[----:B------:R-:W-:Y:S02]  /*6150*/  RED.E.ADD.F32.FTZ.RN.STRONG.GPU [R172.64+0x6c00], R35 ;  /* 0x006c0023ac00798e */ /* 0x000fe4000c10e794 */
[-C--:B------:R-:W-:Y:S03]  /*6160*/  HMMA.16816.F32.BF16 R124, R12, R10.reuse, R124 ;  /* 0x0000000a0c7c723c */ /* 0x080fe6000004187c */
[----:B------:R-:W2:Y:S05]  /*6170*/  LDSM.16.MT88.4 R32, [R215+0x24c80] ;  /* 0x024c8000d720783b */ /* 0x000eaa0000004200 */
[C---:B------:R-:W-:Y:S01]  /*6180*/  HMMA.16816.F32.BF16 R128, R4.reuse, R10, R128 ;  /* 0x0000000a0480723c */ /* 0x040fe20000041880 */
[----:B------:R-:W-:Y:S05]  /*6190*/  LDSM.16.MT88.4 R8, [R219+0x12880] ;  /* 0x01288000db08783b */ /* 0x000fea0000004200 */
[----:B------:R-:W-:Y:S02]  /*61a0*/  RED.E.ADD.F32.FTZ.RN.STRONG.GPU [R172.64+0x7000], R28 ;  /* 0x0070001cac00798e */ /* 0x000fe4000c10e794 */
[-C--:B-1----:R-:W-:Y:S03]  /*61b0*/  HMMA.16816.F32.BF16 R132, R4, R24.reuse, R132 ;  /* 0x000000180484723c */ /* 0x082fe60000041884 */
[----:B------:R-:W-:Y:S05]  /*61c0*/  RED.E.ADD.F32.FTZ.RN.STRONG.GPU [R172.64+0x7400], R29 ;  /* 0x0074001dac00798e */ /* 0x000fea000c10e794 */
[----:B------:R-:W-:Y:S01]  /*61d0*/  RED.E.ADD.F32.FTZ.RN.STRONG.GPU [R172.64+0x7800], R30 ;  /* 0x0078001eac00798e */ /* 0x000fe2000c10e794 */
[-C--:B------:R-:W-:Y:S04]  /*61e0*/  HMMA.16816.F32.BF16 R136, R12, R24.reuse, R136 ;  /* 0x000000180c88723c */ /* 0x080fe80000041888 */
[----:B------:R-:W-:Y:S04]  /*61f0*/  RED.E.ADD.F32.FTZ.RN.STRONG.GPU [R172.64+0x7c00], R31 ;  /* 0x007c001fac00798e */ /* 0x000fe8000c10e794 */
[-C--:B------:R-:W-:Y:S01]  /*6200*/  HMMA.16816.F32.BF16 R140, R16, R24.reuse, R140 ;  /* 0x00000018108c723c */ /* 0x080fe2000004188c */
[----:B------:R-:W1:Y:S05]  /*6210*/  LDSM.16.MT88.4 R28, [R215+0x26c80] ;  /* 0x026c8000d71c783b */ /* 0x000e6a0000004200 */
[----:B------:R-:W3:Y:S02]  /*6220*/  LDSM.16.MT88.4 R172, [R0+0x26c80] ;  /* 0x026c800000ac783b */ /* 0x000ee40000004200 */
        /* <DEDUP_REMOVED lines=8> */
[----:B------:R-:W4:Y:S05]  /*62b0*/  LDSM.16.MT88.4 R4, [R215+0x25480] ;  /* 0x02548000d704783b */ /* 0x000f2a0000004200 */
[----:B------:R-:W4:Y:S02]  /*62c0*/  LDSM.16.MT88.4 R24, [R0+0x27480] ;  /* 0x027480000018783b */ /* 0x000f240000004200 */
[-C--:B--2---:R-:W-:Y:S08]  /*62d0*/  HMMA.16816.F32.BF16 R100, R32, R164.reuse, R100 ;  /* 0x000000a42064723c */ /* 0x084ff00000041864 */
[-C--:B------:R-:W-:Y:S08]  /*62e0*/  HMMA.16816.F32.BF16 R104, R168, R164.reuse, R104 ;  /* 0x000000a4a868723c */ /* 0x080ff00000041868 */
[-C--:B-1----:R-:W-:Y:S08]  /*62f0*/  HMMA.16816.F32.BF16 R108, R28, R164.reuse, R108 ;  /* 0x000000a41c6c723c */ /* 0x082ff0000004186c */
[C---:B---3--:R-:W-:Y:S08]  /*6300*/  HMMA.16816.F32.BF16 R112, R172.reuse, R164, R112 ;  /* 0x000000a4ac70723c */ /* 0x048ff00000041870 */
        /* <DEDUP_REMOVED lines=19> */
[-C--:B------:R-:W-:Y:S08]  /*6440*/  HMMA.16816.F32.BF16 R108, R20, R12.reuse, R108 ;  /* 0x0000000c146c723c */ /* 0x080ff0000004186c */
[C---:B------:R-:W-:Y:S08]  /*6450*/  HMMA.16816.F32.BF16 R112, R24.reuse, R12, R112 ;  /* 0x0000000c1870723c */ /* 0x040ff00000041870 */
        /* <DEDUP_REMOVED lines=29> */
.L_x_1096:
[----:B------:R-:W3:Y:S01]  /*6630*/  S2UR UR6, SR_CTAID.X ;  /* 0x00000000000679c3 */ /* 0x000ee20000002500 */
[----:B------:R-:W-:Y:S01]  /*6640*/  ULDC.64 UR4, c[0x0][0x338] ;  /* 0x0000ce0000047ab9 */ /* 0x000fe20000000a00 */
[----:B------:R-:W-:Y:S01]  /*6650*/  MOV R10, UR18 ;  /* 0x00000012000a7c02 */ /* 0x000fe20008000f00 */
[----:B------:R-:W-:Y:S01]  /*6660*/  UISETP.NE.AND UP0, UPT, UR4, 0x1, UPT ;  /* 0x000000010400788c */ /* 0x000fe2000bf05270 */
[----:B------:R-:W-:Y:S01]  /*6670*/  FMUL.FTZ R100, R100, c[0x0][0x298] ;  /* 0x0000a60064647a20 */ /* 0x000fe20000410000 */
[----:B------:R-:W-:-:S02]  /*6680*/  UIMAD.WIDE.U32 UR24, UR10, UR5, URZ ;  /* 0x000000050a1872a5 */ /* 0x000fc4000f8e003f */
[----:B------:R-:W-:-:S05]  /*6690*/  ULDC UR22, c[0x0][0x340] ;  /* 0x0000d00000167ab9 */ /* 0x000fca0000000800 */
[----:B------:R-:W-:Y:S02]  /*66a0*/  UMOV UR24, UR10 ;  /* 0x0000000a00187c82 */ /* 0x000fe40008000000 */
[----:B------:R-:W-:-:S03]  /*66b0*/  @UP0 USHF.R.U32.HI UR22, URZ, UR22, UR25 ;  /* 0x000000163f160299 */ /* 0x000fc60008011619 */
[----:B------:R-:W-:Y:S02]  /*66c0*/  UMOV UR25, UR19 ;  /* 0x0000001300197c82 */ /* 0x000fe40008000000 */
[----:B------:R-:W-:Y:S02]  /*66d0*/  @UP0 USHF.R.S32.HI UR7, URZ, 0x1f, UR22 ;  /* 0x0000001f3f070899 */ /* 0x000fe40008011416 */
[----:B------:R-:W-:Y:S02]  /*66e0*/  @UP0 UMOV UR24, UR22 ;  /* 0x0000001600180c82 */ /* 0x000fe40008000000 */
[----:B------:R-:W-:Y:S01]  /*66f0*/  MOV R4, UR24 ;  /* 0x0000001800047c02 */ /* 0x000fe20008000f00 */
[----:B---3--:R-:W-:Y:S02]  /*6700*/  USHF.L.U32 UR4, UR6, 0xe, URZ ;  /* 0x0000000e06047899 */ /* 0x008fe4000800063f */
[----:B------:R-:W-:Y:S02]  /*6710*/  @UP0 UMOV UR25, UR7 ;  /* 0x0000000700190c82 */ /* 0x000fe40008000000 */
[----:B------:R-:W-:Y:S01]  /*6720*/  USHF.R.S32.HI UR6, URZ, 0x1f, UR4 ;  /* 0x0000001f3f067899 */ /* 0x000fe20008011404 */
[----:B------:R-:W-:-:S02]  /*6730*/  MOV R5, UR25 ;  /* 0x0000001900057c02 */ /* 0x000fc40008000f00 */
[C---:B--2---:R-:W-:Y:S01]  /*6740*/  IADD3 R2, P0, R226.reuse, UR4, RZ ;  /* 0x00000004e2027c10 */ /* 0x044fe2000ff1e0ff */
[----:B------:R-:W-:Y:S02]  /*6750*/  ULDC.64 UR4, c[0x0][0x328] ;  /* 0x0000ca0000047ab9 */ /* 0x000fe40000000a00 */
[----:B------:R-:W-:Y:S01]  /*6760*/  UIMAD UR4, UR25, UR4, URZ ;  /* 0x00000004190472a4 */ /* 0x000fe2000f8e023f */
[----:B------:R-:W-:-:S03]  /*6770*/  LEA.HI.X.SX32 R3, R226, UR6, 0x1, P0 ;  /* 0x00000006e2037c11 */ /* 0x000fc600080f0eff */
[----:B------:R-:W-:Y:S02]  /*6780*/  UIMAD UR6, UR24, UR5, UR4 ;  /* 0x00000005180672a4 */ /* 0x000fe4000f8e0204 */
[C-C-:B------:R-:W-:Y:S01]  /*6790*/  IMAD.WIDE.U32 R6, R4.reuse, c[0x0][0x328], R2.reuse ;  /* 0x0000ca0004067a25 */ /* 0x140fe200078e0002 */
[----:B------:R-:W-:Y:S02]  /*67a0*/  ULDC.64 UR4, c[0x0][0x300] ;  /* 0x0000c00000047ab9 */ /* 0x000fe40000000a00 */
[----:B------:R-:W-:Y:S01]  /*67b0*/  UIMAD UR4, UR25, UR4, URZ ;  /* 0x00000004190472a4 */ /* 0x000fe2000f8e023f */
[----:B------:R-:W-:Y:S01]  /*67c0*/  IMAD.WIDE.U32 R2, R4, c[0x0][0x300], R2 ;  /* 0x0000c00004027a25 */ /* 0x000fe200078e0002 */
[----:B------:R-:W-:Y:S01]  /*67d0*/  IADD3 R7, R7, UR6, RZ ;  /* 0x0000000607077c10 */ /* 0x000fe2000fffe0ff */
[----:B------:R-:W-:Y:S01]  /*67e0*/  ULDC.64 UR6, c[0x0][0x330] ;  /* 0x0000cc0000067ab9 */ /* 0x000fe20000000a00 */
[----:B------:R-:W-:Y:S01]  /*67f0*/  MOV R4, UR18 ;  /* 0x0000001200047c02 */ /* 0x000fe20008000f00 */
        /* <DEDUP_REMOVED lines=11> */
[----:B------:R-:W-:Y:S01]  /*68b0*/  BAR.SYNC.DEFER_BLOCKING 0x1, 0x100 ;  /* 0x0044000000007b1d */ /* 0x000fe20000010000 */
[----:B------:R-:W-:-:S05]  /*68c0*/  IMAD.WIDE.U32 R4, R4, c[0x0][0x308], R2 ;  /* 0x0000c20004047a25 */ /* 0x000fca00078e0002 */
[----:B------:R-:W-:Y:S02]  /*68d0*/  IADD3 R2, R5, UR4, RZ ;  /* 0x0000000405027c10 */ /* 0x000fe4000fffe0ff */
        /* <DEDUP_REMOVED lines=194> */
.L_x_1100:
        /* <DEDUP_REMOVED lines=16> */
.L_x_2318:


//--------------------- .text._ZN7cutlass13device_kernelIN5flash19enable_sm80_to_sm89INS1_16FlashAttnBwdSm80INS1_25CollectiveMainloopBwdSm80ILi2ELi2EN4cute5tupleIJNS5_1CILi64EEENS7_ILi128EEES9_EEENS_10bfloat16_tEfNS_4arch4Sm80ELb0ELb0ELb1ELb0ELb1ELb0ELb0ELb0ELi2ELi2ELi2ELi2ELb0EEENS1_24CollectiveEpilogueBwdGQAISA_fSD_Li256ELb0ELb1EEENS1_19SingleTileSchedulerILb0ELb0ELb0ELi128EEEEEEEEEvNT_6ParamsE --------------------------
	.section	.text._ZN7cutlass13device_kernelIN5flash19enable_sm80_to_sm89INS1_16FlashAttnBwdSm80INS1_25CollectiveMainloopBwdSm80ILi2ELi2EN4cute5tupleIJNS5_1CILi64EEENS7_ILi128EEES9_EEENS_10bfloat16_tEfNS_4arch4Sm80ELb0ELb0ELb1ELb0ELb1ELb0ELb0ELb0ELi2ELi2ELi2ELi2ELb0EEENS1_24CollectiveEpilogueBwdGQAISA_fSD_Li256ELb0ELb1EEENS1_19SingleTileSchedulerILb0ELb0ELb0ELi128EEEEEEEEEvNT_6ParamsE,"ax",@progbits
	.sectioninfo	@"SHI_REGISTERS=255"
	.align	128
.text._ZN7cutlass13device_kernelIN5flash19enable_sm80_to_sm89INS1_16FlashAttnBwdSm80INS1_25CollectiveMainloopBwdSm80ILi2ELi2EN4cute5tupleIJNS5_1CILi64EEENS7_ILi128EEES9_EEENS_10bfloat16_tEfNS_4arch4Sm80ELb0ELb0ELb1ELb0ELb1ELb0ELb0ELb0ELi2ELi2ELi2ELi2ELb0EEENS1_24CollectiveEpilogueBwdGQAISA_fSD_Li256ELb0ELb1EEENS1_19SingleTileSchedulerILb0ELb0ELb0ELi128EEEEEEEEEvNT_6ParamsE:
        .type           _ZN7cutlass13device_kernelIN5flash19enable_sm80_to_sm89INS1_16FlashAttnBwdSm80INS1_25CollectiveMainloopBwdSm80ILi2ELi2EN4cute5tupleIJNS5_1CILi64EEENS7_ILi128EEES9_EEENS_10bfloat16_tEfNS_4arch4Sm80ELb0ELb0ELb1ELb0ELb1ELb0ELb0ELb0ELi2ELi2ELi2ELi2ELb0EEENS1_24CollectiveEpilogueBwdGQAISA_fSD_Li256ELb0ELb1EEENS1_19SingleTileSchedulerILb0ELb0ELb0ELi128EEEEEEEEEvNT_6ParamsE,@function
        .size           _ZN7cutlass13device_kernelIN5flash19enable_sm80_to_sm89INS1_16FlashAttnBwdSm80INS1_25CollectiveMainloopBwdSm80ILi2ELi2EN4cute5tupleIJNS5_1CILi64EEENS7_ILi128EEES9_EEENS_10bfloat16_tEfNS_4arch4Sm80ELb0ELb0ELb1ELb0ELb1ELb0ELb0ELb0ELi2ELi2ELi2ELi2ELb0EEENS1_24CollectiveEpilogueBwdGQAISA_fSD_Li256ELb0ELb1EEENS1_19SingleTileSchedulerILb0ELb0ELb0ELi128EEEEEEEEEvNT_6ParamsE,(.L_x_2319 - _ZN7cutlass13device_kernelIN5flash19enable_sm80_to_sm89INS1_16FlashAttnBwdSm80INS1_25CollectiveMainloopBwdSm80ILi2ELi2EN4cute5tupleIJNS5_1CILi64EEENS7_ILi128EEES9_EEENS_10bfloat16_tEfNS_4arch4Sm80ELb0ELb0ELb1ELb0ELb1ELb0ELb0ELb0ELi2ELi2ELi2ELi2ELb0EEENS1_24CollectiveEpilogueBwdGQAISA_fSD_Li256ELb0ELb1EEENS1_19SingleTileSchedulerILb0ELb0ELb0ELi128EEEEEEEEEvNT_6ParamsE)
        .other          _ZN7cutlass13device_kernelIN5flash19enable_sm80_to_sm89INS1_16FlashAttnBwdSm80INS1_25CollectiveMainloopBwdSm80ILi2ELi2EN4cute5tupleIJNS5_1CILi64EEENS7_ILi128EEES9_EEENS_10bfloat16_tEfNS_4arch4Sm80ELb0ELb0ELb1ELb0ELb1ELb0ELb0ELb0ELi2ELi2ELi2ELi2ELb0EEENS1_24CollectiveEpilogueBwdGQAISA_fSD_Li256ELb0ELb1EEENS1_19SingleTileSchedulerILb0ELb0ELb0ELi128EEEEEEEEEvNT_6ParamsE,@"STO_CUDA_ENTRY STV_DEFAULT"
_ZN7cutlass13device_kernelIN5flash19enable_sm80_to_sm89INS1_16FlashAttnBwdSm80INS1_25CollectiveMainloopBwdSm80ILi2ELi2EN4cute5tupleIJNS5_1CILi64EEENS7_ILi128EEES9_EEENS_10bfloat16_tEfNS_4arch4Sm80ELb0ELb0ELb1ELb0ELb1ELb0ELb0ELb0ELi2ELi2ELi2ELi2ELb0EEENS1_24CollectiveEpilogueBwdGQAISA_fSD_Li256ELb0ELb1EEENS1_19SingleTileSchedulerILb0ELb0ELb0ELi128EEEEEEEEEvNT_6ParamsE:
[----:B------:R-:W-:-:S03]  /*0000*/  MOV R1, c[0x0][0x28] ;  /* 0x00000a0000017a02 */ /* 0x000fc60000000f00 */
[----:B------:R-:W1:Y:S01]  /*0010*/  S2UR UR18, SR_CTAID.Z ;  /* 0x00000000001279c3 */ /* 0x000e620000002700 */
[----:B------:R-:W-:Y:S02]  /*0020*/  IADD3 R1, R1, -0x8, RZ ;  /* 0xfffffff801017810 */ /* 0x000fe40007ffe0ff */
[----:B-1----:R-:W-:-:S13]  /*0030*/  ISETP.LE.AND P0, PT, RZ, UR18, PT ;  /* 0x00000012ff007c0c */ /* 0x002fda000bf03270 */
[----:B------:R-:W-:Y:S05]  /*0040*/  @!P0 EXIT ;  /* 0x000000000000894d */ /* 0x000fea0003800000 */
[----:B------:R-:W1:Y:S01]  /*0050*/  S2R R224, SR_TID.X ;  /* 0x0000000000e07919 */ /* 0x000e620000002100 */
[----:B------:R-:W2:Y:S01]  /*0060*/  S2UR UR4, SR_CTAID.Y ;  /* 0x00000000000479c3 */ /* 0x000ea20000002600 */
[----:B------:R-:W-:Y:S01]  /*0070*/  IMAD.MOV.U32 R0, RZ, RZ, c[0x0][0x248] ;  /* 0x00009200ff007624 */ /* 0x000fe200078e00ff */
[----:B------:R-:W-:Y:S01]  /*0080*/  USHF.R.S32.HI UR8, URZ, 0x1f, UR18 ;  /* 0x0000001f3f087899 */ /* 0x000fe20008011412 */
[----:B------:R-:W3:Y:S01]  /*0090*/  S2R R4, SR_CTAID.X ;  /* 0x0000000000047919 */ /* 0x000ee20000002500 */
[----:B------:R-:W-:Y:S01]  /*00a0*/  IMAD.U32 R20, RZ, RZ, UR18 ;  /* 0x00000012ff147e24 */ /* 0x000fe2000f8e00ff */
[----:B------:R-:W-:Y:S01]  /*00b0*/  ULDC.64 UR22, c[0x0][0x118] ;  /* 0x0000460000167ab9 */ /* 0x000fe20000000a00 */
[----:B------:R-:W-:Y:S01]  /*00c0*/  ISETP.NE.AND P0, PT, R0, 0x1, PT ;  /* 0x000000010000780c */ /* 0x000fe20003f05270 */
[----:B------:R-:W-:Y:S01]  /*00d0*/  IMAD.MOV.U32 R6, RZ, RZ, -0x80 ;  /* 0xffffff80ff067424 */ /* 0x000fe200078e00ff */
[----:B------:R-:W-:Y:S01]  /*00e0*/  LOP3.LUT R222, R222, 0xfffffff7, RZ, 0xc0, !PT ;  /* 0xfffffff7dede7812 */ /* 0x000fe200078ec0ff */
[----:B------:R-:W-:Y:S01]  /*00f0*/  IMAD.U32 R16, RZ, RZ, UR18 ;  /* 0x00000012ff107e24 */ /* 0x000fe2000f8e00ff */
[----:B------:R-:W-:-:S02]  /*0100*/  ULDC.64 UR14, c[0x0][0x178] ;  /* 0x00005e00000e7ab9 */ /* 0x000fc40000000a00 */
[----:B------:R-:W-:Y:S01]  /*0110*/  USHF.L.U32 UR16, UR14, 0x6, URZ ;  /* 0x000000060e107899 */ /* 0x000fe2000800063f */
[----:B-1----:R-:W-:Y:S01]  /*0120*/  SHF.R.S32.HI R12, RZ, 0x1f, R224 ;  /* 0x0000001fff0c7819 */ /* 0x002fe200000114e0 */
[----:B--2---:R-:W-:Y:S01]  /*0130*/  IMAD.U32 R196, RZ, RZ, UR4 ;  /* 0x00000004ffc47e24 */ /* 0x004fe2000f8e00ff */
[----:B------:R-:W-:Y:S01]  /*0140*/  ULDC.64 UR4, c[0x0][0x1e8] ;  /* 0x00007a0000047ab9 */ /* 0x000fe20000000a00 */
[----:B------:R-:W-:Y:S01]  /*0150*/  IMAD.SHL.U32 R236, R224, 0x4, RZ ;  /* 0x00000004e0ec7824 */ /* 0x000fe200078e00ff */
[-C--:B------:R-:W-:Y:S02]  /*0160*/  LEA.HI R232, R12, R224.reuse, RZ, 0x3 ;  /* 0x000000e00ce87211 */ /* 0x080fe400078f18ff */
[----:B------:R-:W-:Y:S01]  /*0170*/  @P0 IMAD.HI.U32 R0, R196, c[0x0][0x24c], RZ ;  /* 0x00009300c4000a27 */ /* 0x000fe200078e00ff */
[----:B------:R-:W-:Y:S01]  /*0180*/  UIMAD UR4, UR8, UR4, URZ ;  /* 0x00000004080472a4 */ /* 0x000fe2000f8e023f */
[----:B------:R-:W-:Y:S02]  /*0190*/  LEA.HI R10, R12, R224, RZ, 0x6 ;  /* 0x000000e00c0a7211 */ /* 0x000fe400078f30ff */
[----:B------:R-:W-:Y:S01]  /*01a0*/  LOP3.LUT R11, R232, 0xfffffff8, RZ, 0xc0, !PT ;  /* 0xfffffff8e80b7812 */ /* 0x000fe200078ec0ff */
[----:B------:R-:W-:Y:S01]  /*01b0*/  IMAD.MOV.U32 R3, RZ, RZ, R196 ;  /* 0x000000ffff037224 */ /* 0x000fe200078e00c4 */
[----:B------:R-:W-:Y:S01]  /*01c0*/  @P0 SHF.R.U32.HI R3, RZ, c[0x0][0x250], R0 ;  /* 0x00009400ff030a19 */ /* 0x000fe20000011600 */
[----:B------:R-:W-:Y:S01]  /*01d0*/  UIMAD UR6, UR18, UR5, UR4 ;  /* 0x00000005120672a4 */ /* 0x000fe2000f8e0204 */
[----:B------:R-:W-:Y:S01]  /*01e0*/  SHF.R.S32.HI R232, RZ, 0x3, R232 ;  /* 0x00000003ffe87819 */ /* 0x000fe200000114e8 */
[----:B------:R-:W-:Y:S01]  /*01f0*/  IMAD.IADD R11, R224, 0x1, -R11 ;  /* 0x00000001e00b7824 */ /* 0x000fe200078e0a0b */
[----:B------:R-:W-:Y:S01]  /*0200*/  SHF.R.S32.HI R2, RZ, 0x1f, R3 ;  /* 0x0000001fff027819 */ /* 0x000fe20000011403 */
[----:B------:R-:W-:Y:S01]  /*0210*/  ULDC.64 UR4, c[0x0][0x1b8] ;  /* 0x00006e0000047ab9 */ /* 0x000fe20000000a00 */
[----:B------:R-:W-:Y:S01]  /*0220*/  SHF.R.S32.HI R233, RZ, 0x1f, R232 ;  /* 0x0000001fffe97819 */ /* 0x000fe200000114e8 */
[----:B------:R-:W-:Y:S01]  /*0230*/  IMAD.SHL.U32 R18, R11, 0x8, RZ ;  /* 0x000000080b127824 */ /* 0x000fe200078e00ff */
[----:B------:R-:W-:Y:S01]  /*0240*/  UIMAD UR4, UR8, UR4, URZ ;  /* 0x00000004080472a4 */ /* 0x000fe2000f8e023f */
[C---:B------:R-:W-:Y:S01]  /*0250*/  IMAD R0, R2.reuse, c[0x0][0x1e0], RZ ;  /* 0x0000780002007a24 */ /* 0x040fe200078e02ff */
[----:B------:R-:W-:Y:S01]  /*0260*/  SHF.R.S32.HI R10, RZ, 0x6, R10 ;  /* 0x00000006ff0a7819 */ /* 0x000fe2000001140a */
[----:B------:R-:W-:Y:S01]  /*0270*/  IMAD R2, R2, c[0x0][0x1b0], RZ ;  /* 0x00006c0002027a24 */ /* 0x000fe200078e02ff */
[----:B------:R-:W-:Y:S01]  /*0280*/  SHF.R.S32.HI R19, RZ, 0x1f, R18 ;  /* 0x0000001fff137819 */ /* 0x000fe20000011412 */
[C---:B------:R-:W-:Y:S01]  /*0290*/  IMAD R0, R3.reuse, c[0x0][0x1e4], R0 ;  /* 0x0000790003007a24 */ /* 0x040fe200078e0200 */
[----:B------:R-:W-:Y:S01]  /*02a0*/  UIMAD UR4, UR18, UR5, UR4 ;  /* 0x00000005120472a4 */ /* 0x000fe2000f8e0204 */
[C---:B------:R-:W-:Y:S01]  /*02b0*/  IMAD R2, R3.reuse, c[0x0][0x1b4], R2 ;  /* 0x00006d0003027a24 */ /* 0x040fe200078e0202 */
[----:B------:R-:W-:Y:S01]  /*02c0*/  ISETP.GE.AND P4, PT, R18, c[0x0][0x1cc], PT ;  /* 0x0000730012007a0c */ /* 0x000fe20003f86270 */
[----:B------:R-:W-:Y:S01]  /*02d0*/  IMAD.WIDE.U32 R8, R3, c[0x0][0x1e0], R18 ;  /* 0x0000780003087a25 */ /* 0x000fe200078e0012 */
[----:B------:R-:W-:-:S02]  /*02e0*/  SHF.R.S32.HI R188, RZ, 0x1f, R196 ;  /* 0x0000001fffbc7819 */ /* 0x000fc400000114c4 */
[----:B------:R-:W-:Y:S01]  /*02f0*/  IADD3 R7, -R232, c[0x0][0x168], RZ ;  /* 0x00005a00e8077a10 */ /* 0x000fe20007ffe1ff */
[----:B------:R-:W-:Y:S01]  /*0300*/  IMAD.WIDE.U32 R14, R3, c[0x0][0x1b0], R18 ;  /* 0x00006c00030e7a25 */ /* 0x000fe200078e0012 */
[----:B------:R-:W-:-:S03]  /*0310*/  SHF.R.S32.HI R237, RZ, 0x1f, R236 ;  /* 0x0000001fffed7819 */ /* 0x000fc600000114ec */
[----:B------:R-:W-:Y:S02]  /*0320*/  IMAD.IADD R9, R9, 0x1, R0 ;  /* 0x0000000109097824 */ /* 0x000fe400078e0200 */
[----:B------:R-:W-:Y:S02]  /*0330*/  IMAD.SHL.U32 R13, R232, 0x40, RZ ;  /* 0x00000040e80d7824 */ /* 0x000fe400078e00ff */
[----:B------:R-:W-:Y:S02]  /*0340*/  IMAD.IADD R3, R15, 0x1, R2 ;  /* 0x000000010f037824 */ /* 0x000fe400078e0202 */
[----:B------:R-:W-:Y:S01]  /*0350*/  IMAD.MOV.U32 R2, RZ, RZ, R14 ;  /* 0x000000ffff027224 */ /* 0x000fe200078e000e */
[----:B------:R-:W-:Y:S01]  /*0360*/  LOP3.LUT R13, R13, 0x1c0, RZ, 0xc0, !PT ;  /* 0x000001c00d0d7812 */ /* 0x000fe200078ec0ff */
[----:B------:R-:W-:Y:S01]  /*0370*/  IMAD.WIDE.U32 R20, R20, c[0x0][0x1e8], R8 ;  /* 0x00007a0014147a25 */ /* 0x000fe200078e0008 */
[----:B------:R-:W-:Y:S02]  /*0380*/  IADD3 R14, R18, 0x40, RZ ;  /* 0x00000040120e7810 */ /* 0x000fe40007ffe0ff */
[----:B------:R-:W-:Y:S01]  /*0390*/  LEA.HI R8, R12, R224, RZ, 0x5 ;  /* 0x000000e00c087211 */ /* 0x000fe200078f28ff */
[C---:B---3--:R-:W-:Y:S01]  /*03a0*/  IMAD R6, R4.reuse, R6, c[0x0][0x198] ;  /* 0x0000660004067624 */ /* 0x048fe200078e0206 */
[----:B------:R-:W-:Y:S01]  /*03b0*/  IADD3 R21, R21, UR6, RZ ;  /* 0x0000000615157c10 */ /* 0x000fe2000fffe0ff */
[----:B------:R-:W-:Y:S01]  /*03c0*/  IMAD.WIDE R4, R4, 0x80, R232 ;  /* 0x0000008004047825 */ /* 0x000fe200078e02e8 */
[----:B------:R-:W-:Y:S01]  /*03d0*/  ISETP.GE.AND P3, PT, R14, c[0x0][0x1cc], PT ;  /* 0x000073000e007a0c */ /* 0x000fe20003f66270 */
[----:B------:R-:W-:-:S02]  /*03e0*/  UMOV UR6, 0x6 ;  /* 0x0000000600067882 */ /* 0x000fc40000000000 */
[----:B------:R-:W-:Y:S01]  /*03f0*/  IMAD.WIDE.U32 R16, R16, c[0x0][0x1b8], R2 ;  /* 0x00006e0010107a25 */ /* 0x000fe200078e0002 */
[----:B------:R-:W-:Y:S01]  /*0400*/  LOP3.LUT R2, R13, 0x38, R18, 0xf8, !PT ;  /* 0x000000380d027812 */ /* 0x000fe200078ef812 */
[----:B------:R-:W-:Y:S01]  /*0410*/  USHF.L.U64.HI UR15, UR14, UR6, UR15 ;  /* 0x000000060e0f7299 */ /* 0x000fe2000801020f */
[----:B------:R-:W-:Y:S01]  /*0420*/  SHF.R.U32.HI R13, RZ, 0x3, R13 ;  /* 0x00000003ff0d7819 */ /* 0x000fe2000001160d */
[----:B------:R-:W-:Y:S01]  /*0430*/  IMAD.SHL.U32 R9, R10, 0x200, RZ ;  /* 0x000002000a097824 */ /* 0x000fe200078e00ff */
[----:B------:R-:W-:Y:S01]  /*0440*/  IADD3 R17, R17, UR4, RZ ;  /* 0x0000000411117c10 */ /* 0x000fe2000fffe0ff */
[C---:B------:R-:W-:Y:S01]  /*0450*/  IMAD R3, R5.reuse, c[0x0][0x1d8], RZ ;  /* 0x0000760005037a24 */ /* 0x040fe200078e02ff */
[----:B------:R-:W-:Y:S01]  /*0460*/  ULDC.64 UR4, c[0x0][0x1d8] ;  /* 0x0000760000047ab9 */ /* 0x000fe20000000a00 */
[----:B------:R-:W-:Y:S01]  /*0470*/  IMAD R0, R5, c[0x0][0x1a8], RZ ;  /* 0x00006a0005007a24 */ /* 0x000fe200078e02ff */
[----:B------:R-:W-:Y:S01]  /*0480*/  LOP3.LUT R13, R9, R2, R13, 0xf6, !PT ;  /* 0x00000002090d7212 */ /* 0x000fe200078ef60d */
[C---:B------:R-:W-:Y:S01]  /*0490*/  IMAD R3, R4.reuse, c[0x0][0x1dc], R3 ;  /* 0x0000770004037a24 */ /* 0x040fe200078e0203 */
[----:B------:R-:W-:Y:S01]  /*04a0*/  USHF.L.U32 UR7, UR4, 0x6, URZ ;  /* 0x0000000604077899 */ /* 0x000fe2000800063f */
[----:B------:R-:W-:Y:S01]  /*04b0*/  IMAD.WIDE.U32 R20, R4, c[0x0][0x1d8], R20 ;  /* 0x0000760004147a25 */ /* 0x000fe200078e0014 */
[----:B------:R-:W-:-:S02]  /*04c0*/  USHF.L.U64.HI UR5, UR4, UR6, UR5 ;  /* 0x0000000604057299 */ /* 0x000fc40008010205 */
[----:B------:R-:W-:Y:S01]  /*04d0*/  UIADD3 UR9, UP0, UR7, 0x80, URZ ;  /* 0x0000008007097890 */ /* 0x000fe2000ff1e03f */
[----:B------:R-:W-:Y:S02]  /*04e0*/  IMAD.IADD R2, R6, 0x1, -R232 ;  /* 0x0000000106027824 */ /* 0x000fe400078e0ae8 */
[C---:B------:R-:W-:Y:S01]  /*04f0*/  IMAD R0, R4.reuse, c[0x0][0x1ac], R0 ;  /* 0x00006b0004007a24 */ /* 0x040fe200078e0200 */
[----:B------:R-:W-:Y:S01]  /*0500*/  UIADD3.X UR4, URZ, UR5, URZ, UP0, !UPT ;  /* 0x000000053f047290 */ /* 0x000fe200087fe43f */
[----:B------:R-:W-:Y:S01]  /*0510*/  IMAD.WIDE.U32 R16, R4, c[0x0][0x1a8], R16 ;  /* 0x00006a0004107a25 */ /* 0x000fe200078e0010 */
[----:B------:R-:W-:Y:S02]  /*0520*/  LEA R4, P0, R20, c[0x0][0x1c0], 0x1 ;  /* 0x0000700014047a11 */ /* 0x000fe400078008ff */
[C---:B------:R-:W-:Y:S01]  /*0530*/  ISETP.LT.OR P1, PT, R2.reuse, 0x1, P4 ;  /* 0x000000010200780c */ /* 0x040fe20002721670 */
[----:B------:R-:W-:Y:S01]  /*0540*/  IMAD.IADD R3, R21, 0x1, R3 ;  /* 0x0000000115037824 */ /* 0x000fe200078e0203 */
[C---:B------:R-:W-:Y:S01]  /*0550*/  ISETP.LT.OR P6, PT, R2.reuse, 0x1, P3 ;  /* 0x000000010200780c */ /* 0x040fe20001fc1670 */
[----:B------:R-:W-:Y:S01]  /*0560*/  IMAD.IADD R0, R17, 0x1, R0 ;  /* 0x0000000111007824 */ /* 0x000fe200078e0200 */
[----:B------:R-:W-:Y:S01]  /*0570*/  ISETP.LT.OR P5, PT, R2, 0x21, P4 ;  /* 0x000000210200780c */ /* 0x000fe200027a1670 */
[----:B------:R-:W-:Y:S01]  /*0580*/  IMAD.SHL.U32 R13, R13, 0x2, RZ ;  /* 0x000000020d0d7824 */ /* 0x000fe200078e00ff */
[----:B------:R-:W-:Y:S01]  /*0590*/  LEA.HI.X R5, R20, c[0x0][0x1c4], R3, 0x1, P0 ;  /* 0x0000710014057a11 */ /* 0x000fe200000f0c03 */
[----:B------:R-:W-:Y:S01]  /*05a0*/  IMAD.WIDE.U32 R22, R232, c[0x0][0x178], R18 ;  /* 0x00005e00e8167a25 */ /* 0x000fe200078e0012 */
[----:B------:R-:W-:-:S02]  /*05b0*/  LEA R26, P0, R16, c[0x0][0x190], 0x1 ;  /* 0x00006400101a7a11 */ /* 0x000fc400078008ff */
[C---:B------:R-:W-:Y:S01]  /*05c0*/  IADD3 R230, R13.reuse, 0x10080, RZ ;  /* 0x000100800de67810 */ /* 0x040fe20007ffe0ff */
[----:B------:R-:W-:Y:S01]  /*05d0*/  IMAD.WIDE.U32 R24, R232, c[0x0][0x208], R18 ;  /* 0x00008200e8187a25 */ /* 0x000fe200078e0012 */
[----:B------:R-:W-:Y:S01]  /*05e0*/  LEA.HI.X R27, R16, c[0x0][0x194], R0, 0x1, P0 ;  /* 0x00006500101b7a11 */ /* 0x000fe200000f0c00 */
[----:B------:R1:W-:Y:S01]  /*05f0*/  LDGSTS.E.BYPASS.LTC128B.128 [R13+0x8080], [R4.64], !P1 ;  /* 0x08080000040d7fae */ /* 0x0003e2000c901d56 */
[----:B------:R-:W-:Y:S01]  /*0600*/  IADD3 R16, P0, R4, UR7, RZ ;  /* 0x0000000704107c10 */ /* 0x000fe2000ff1e0ff */
[----:B------:R-:W-:Y:S01]  /*0610*/  IMAD.U32 R0, RZ, RZ, UR7 ;  /* 0x00000007ff007e24 */ /* 0x000fe2000f8e00ff */
[----:B------:R-:W-:Y:S01]  /*0620*/  IADD3 R223, R13, 0x18080, RZ ;  /* 0x000180800ddf7810 */ /* 0x000fe20007ffe0ff */
[----:B------:R1:W-:Y:S01]  /*0630*/  LDGSTS.E.BYPASS.LTC128B.128 [R13+0xc080], [R4.64+0x80], !P6 ;  /* 0x0c080080040d7fae */ /* 0x0003e2000f101d56 */
[----:B------:R-:W-:Y:S02]  /*0640*/  ISETP.LT.OR P6, PT, R2, 0x41, P4 ;  /* 0x000000410200780c */ /* 0x000fe400027c1670 */
[----:B------:R-:W-:-:S02]  /*0650*/  IADD3 R20, P2, P1, R0, 0x80, R4 ;  /* 0x0000008000147810 */ /* 0x000fc4000795e004 */
[----:B------:R-:W-:Y:S02]  /*0660*/  IADD3.X R17, R5, UR5, RZ, P0, !PT ;  /* 0x0000000505117c10 */ /* 0x000fe400087fe4ff */
[----:B------:R-:W-:Y:S02]  /*0670*/  IADD3.X R21, RZ, UR5, R5, P2, P1 ;  /* 0x00000005ff157c10 */ /* 0x000fe400097e2405 */
[C---:B------:R-:W-:Y:S01]  /*0680*/  ISETP.LT.OR P2, PT, R2.reuse, 0x61, P4 ;  /* 0x000000610200780c */ /* 0x040fe20002741670 */
[----:B------:R2:W-:Y:S01]  /*0690*/  LDGSTS.E.BYPASS.LTC128B.128 [R13+0x9080], [R16.64], !P5 ;  /* 0x09080000100d7fae */ /* 0x0005e2000e901d56 */
[C---:B------:R-:W-:Y:S02]  /*06a0*/  ISETP.LT.OR P4, PT, R2.reuse, 0x21, P3 ;  /* 0x000000210200780c */ /* 0x040fe40001f81670 */
[----:B------:R-:W-:-:S11]  /*06b0*/  ISETP.LT.OR P5, PT, R2, 0x41, P3 ;  /* 0x000000410200780c */ /* 0x000fd60001fa1670 */
[----:B------:R3:W-:Y:S01]  /*06c0*/  LDGSTS.E.BYPASS.LTC128B.128 [R13+0xd080], [R20.64], !P4 ;  /* 0x0d080000140d7fae */ /* 0x0007e2000e101d56 */
[----:B------:R-:W-:Y:S02]  /*06d0*/  ISETP.LT.OR P4, PT, R2, 0x61, P3 ;  /* 0x000000610200780c */ /* 0x000fe40001f81670 */
[----:B-1----:R-:W-:-:S04]  /*06e0*/  IADD3 R4, P0, R16, UR7, RZ ;  /* 0x0000000710047c10 */ /* 0x002fc8000ff1e0ff */
[----:B------:R-:W-:-:S05]  /*06f0*/  IADD3.X R5, R17, UR5, RZ, P0, !PT ;  /* 0x0000000511057c10 */ /* 0x000fca00087fe4ff */
[----:B------:R1:W-:Y:S01]  /*0700*/  LDGSTS.E.BYPASS.LTC128B.128 [R13+0xa080], [R4.64], !P6 ;  /* 0x0a080000040d7fae */ /* 0x0003e2000f101d56 */
[----:B--2---:R-:W-:Y:S02]  /*0710*/  IADD3 R16, P1, R16, UR9, RZ ;  /* 0x0000000910107c10 */ /* 0x004fe4000ff3e0ff */
[----:B------:R-:W-:Y:S02]  /*0720*/  ISETP.GE.AND P6, PT, R18, c[0x0][0x16c], PT ;  /* 0x00005b0012007a0c */ /* 0x000fe40003fc6270 */
[----:B------:R-:W-:-:S05]  /*0730*/  IADD3.X R17, R17, UR4, RZ, P1, !PT ;  /* 0x0000000411117c10 */ /* 0x000fca0008ffe4ff */
[----:B------:R2:W-:Y:S01]  /*0740*/  LDGSTS.E.BYPASS.LTC128B.128 [R13+0xe080], [R16.64], !P5 ;  /* 0x0e080000100d7fae */ /* 0x0005e2000e901d56 */
[----:B---3--:R-:W-:-:S05]  /*0750*/  IADD3 R20, P0, R4, UR7, RZ ;  /* 0x0000000704147c10 */ /* 0x008fca000ff1e0ff */
[----:B------:R-:W-:Y:S02]  /*0760*/  @P6 LOP3.LUT R222, R222, 0x8, RZ, 0xfc, !PT ;  /* 0x00000008dede6812 */ /* 0x000fe400078efcff */
[----:B------:R-:W-:Y:S02]  /*0770*/  IADD3.X R21, R5, UR5, RZ, P0, !PT ;  /* 0x0000000505157c10 */ /* 0x000fe400087fe4ff */
[C---:B------:R-:W-:Y:S02]  /*0780*/  ISETP.GE.AND P0, PT, R14.reuse, c[0x0][0x19c], PT ;  /* 0x000067000e007a0c */ /* 0x040fe40003f06270 */
[----:B------:R-:W-:Y:S01]  /*0790*/  ISETP.GE.AND P6, PT, R14, c[0x0][0x16c], PT ;  /* 0x00005b000e007a0c */ /* 0x000fe20003fc6270 */
[----:B------:R3:W-:Y:S01]  /*07a0*/  LDGSTS.E.BYPASS.LTC128B.128 [R13+0xb080], [R20.64], !P2 ;  /* 0x0b080000140d7fae */ /* 0x0007e2000d101d56 */
[----:B------:R-:W-:Y:S02]  /*07b0*/  ISETP.GE.AND P2, PT, R18, c[0x0][0x19c], PT ;  /* 0x0000670012007a0c */ /* 0x000fe40003f46270 */
[----:B-1----:R-:W-:-:S02]  /*07c0*/  IADD3 R4, P1, R4, UR9, RZ ;  /* 0x0000000904047c10 */ /* 0x002fc4000ff3e0ff */
[C---:B------:R-:W-:Y:S02]  /*07d0*/  ISETP.LT.OR P3, PT, R2.reuse, 0x1, P2 ;  /* 0x000000010200780c */ /* 0x040fe40001761670 */
[----:B------:R-:W-:Y:S01]  /*07e0*/  IADD3.X R5, R5, UR4, RZ, P1, !PT ;  /* 0x0000000405057c10 */ /* 0x000fe20008ffe4ff */
[----:B------:R-:W-:Y:S01]  /*07f0*/  ULDC.64 UR4, c[0x0][0x1a8] ;  /* 0x00006a0000047ab9 */ /* 0x000fe20000000a00 */
[C---:B------:R-:W-:Y:S01]  /*0800*/  ISETP.LT.OR P5, PT, R2.reuse, 0x1, P0 ;  /* 0x000000010200780c */ /* 0x040fe200007a1670 */
[----:B------:R-:W-:Y:S01]  /*0810*/  USHF.L.U32 UR7, UR4, 0x6, URZ ;  /* 0x0000000604077899 */ /* 0x000fe2000800063f */
[----:B------:R-:W-:Y:S01]  /*0820*/  SEL R3, RZ, 0x2, P6 ;  /* 0x00000002ff037807 */ /* 0x000fe20003000000 */
[----:B------:R-:W-:Y:S01]  /*0830*/  USHF.L.U64.HI UR9, UR4, UR6, UR5 ;  /* 0x0000000604097299 */ /* 0x000fe20008010205 */
[----:B------:R1:W-:Y:S01]  /*0840*/  LDGSTS.E.BYPASS.LTC128B.128 [R13+0xf080], [R4.64], !P4 ;  /* 0x0f080000040d7fae */ /* 0x0003e2000e101d56 */
[----:B------:R-:W-:Y:S01]  /*0850*/  ISETP.LT.OR P4, PT, R2, 0x21, P2 ;  /* 0x000000210200780c */ /* 0x000fe20001781670 */
[----:B------:R-:W-:Y:S01]  /*0860*/  UIADD3 UR11, UP0, UR7, 0x80, URZ ;  /* 0x00000080070b7890 */ /* 0x000fe2000ff1e03f */
[----:B--2---:R-:W-:Y:S01]  /*0870*/  IMAD.U32 R16, RZ, RZ, UR7 ;  /* 0x00000007ff107e24 */ /* 0x004fe2000f8e00ff */
[----:B------:R-:W-:Y:S01]  /*0880*/  ULDC.64 UR4, c[0x0][0x188] ;  /* 0x0000620000047ab9 */ /* 0x000fe20000000a00 */
[----:B------:R2:W-:Y:S01]  /*0890*/  LDGSTS.E.BYPASS.LTC128B.128 [R13+0x80], [R26.64], !P3 ;  /* 0x000800001a0d7fae */ /* 0x0005e2000d901d56 */
[----:B------:R-:W-:-:S02]  /*08a0*/  UIADD3.X UR10, URZ, UR9, URZ, UP0, !UPT ;  /* 0x000000093f0a7290 */ /* 0x000fc400087fe43f */
[----:B------:R-:W-:Y:S01]  /*08b0*/  UIMAD UR4, UR8, UR4, URZ ;  /* 0x00000004080472a4 */ /* 0x000fe2000f8e023f */
[----:B------:R2:W-:Y:S01]  /*08c0*/  LDGSTS.E.BYPASS.LTC128B.128 [R13+0x4080], [R26.64+0x80], !P5 ;  /* 0x040800801a0d7fae */ /* 0x0005e2000e901d56 */
[----:B------:R-:W-:Y:S02]  /*08d0*/  ISETP.LT.OR P5, PT, R2, 0x61, P2 ;  /* 0x000000610200780c */ /* 0x000fe400017a1670 */
[----:B------:R-:W-:Y:S01]  /*08e0*/  UIMAD UR4, UR18, UR5, UR4 ;  /* 0x00000005120472a4 */ /* 0x000fe2000f8e0204 */
[----:B---3--:R-:W-:-:S04]  /*08f0*/  IADD3 R20, P1, R26, UR7, RZ ;  /* 0x000000071a147c10 */ /* 0x008fc8000ff3e0ff */
[----:B------:R-:W-:Y:S02]  /*0900*/  IADD3.X R21, R27, UR9, RZ, P1, !PT ;  /* 0x000000091b157c10 */ /* 0x000fe40008ffe4ff */
[----:B------:R-:W-:-:S03]  /*0910*/  IADD3 R16, P3, P1, R16, 0x80, R26 ;  /* 0x0000008010107810 */ /* 0x000fc6000797e01a */
[----:B------:R3:W-:Y:S01]  /*0920*/  LDGSTS.E.BYPASS.LTC128B.128 [R13+0x1080], [R20.64], !P4 ;  /* 0x01080000140d7fae */ /* 0x0007e2000e101d56 */
[----:B------:R-:W-:Y:S02]  /*0930*/  IADD3.X R17, RZ, UR9, R27, P3, P1 ;  /* 0x00000009ff117c10 */ /* 0x000fe40009fe241b */
[C---:B------:R-:W-:Y:S01]  /*0940*/  ISETP.LT.OR P1, PT, R2.reuse, 0x21, P0 ;  /* 0x000000210200780c */ /* 0x040fe20000721670 */
[C---:B-1----:R-:W-:Y:S01]  /*0950*/  IMAD R5, R233.reuse, c[0x0][0x178], RZ ;  /* 0x00005e00e9057a24 */ /* 0x042fe200078e02ff */
[----:B------:R-:W-:Y:S01]  /*0960*/  ISETP.LT.OR P4, PT, R2, 0x41, P2 ;  /* 0x000000410200780c */ /* 0x000fe20001781670 */
[----:B------:R-:W-:Y:S01]  /*0970*/  IMAD R4, R233, c[0x0][0x208], RZ ;  /* 0x00008200e9047a24 */ /* 0x000fe200078e02ff */
[----:B------:R-:W-:Y:S01]  /*0980*/  LOP3.LUT P2, RZ, R222, 0x8, RZ, 0xc0, !PT ;  /* 0x00000008deff7812 */ /* 0x000fe2000784c0ff */
[----:B------:R-:W-:Y:S01]  /*0990*/  IMAD R5, R232, c[0x0][0x17c], R5 ;  /* 0x00005f00e8057a24 */ /* 0x000fe200078e0205 */
[----:B------:R-:W-:Y:S01]  /*09a0*/  ISETP.LT.OR P3, PT, R2, 0x61, P0 ;  /* 0x000000610200780c */ /* 0x000fe20000761670 */
[----:B------:R-:W-:Y:S01]  /*09b0*/  IMAD R4, R232, c[0x0][0x20c], R4 ;  /* 0x00008300e8047a24 */ /* 0x000fe200078e0204 */
[----:B------:R-:W-:Y:S01]  /*09c0*/  SEL R0, RZ, 0x1, P2 ;  /* 0x00000001ff007807 */ /* 0x000fe20001000000 */
[----:B------:R-:W-:Y:S01]  /*09d0*/  IMAD.IADD R23, R23, 0x1, R5 ;  /* 0x0000000117177824 */ /* 0x000fe200078e0205 */
[----:B------:R-:W-:Y:S01]  /*09e0*/  ISETP.LT.OR P2, PT, R2, 0x41, P0 ;  /* 0x000000410200780c */ /* 0x000fe20000741670 */
[----:B------:R-:W-:Y:S01]  /*09f0*/  IMAD R2, R188, c[0x0][0x180], RZ ;  /* 0x00006000bc027a24 */ /* 0x000fe200078e02ff */
[----:B------:R-:W-:Y:S01]  /*0a00*/  LOP3.LUT R222, R222, 0xffffffef, RZ, 0xc0, !PT ;  /* 0xffffffefdede7812 */ /* 0x000fe200078ec0ff */
[----:B------:R1:W-:Y:S01]  /*0a10*/  LDGSTS.E.BYPASS.LTC128B.128 [R13+0x5080], [R16.64], !P1 ;  /* 0x05080000100d7fae */ /* 0x0003e2000c901d56 */
[----:B------:R-:W-:-:S02]  /*0a20*/  IMAD.WIDE.U32 R22, R196, c[0x0][0x180], R22 ;  /* 0x00006000c4167a25 */ /* 0x000fc400078e0016 */
[----:B------:R-:W-:Y:S02]  /*0a30*/  @P6 LOP3.LUT R222, R222, 0x10, RZ, 0xfc, !PT ;  /* 0x00000010dede6812 */ /* 0x000fe400078efcff */
[----:B------:R-:W-:Y:S01]  /*0a40*/  IMAD R2, R196, c[0x0][0x184], R2 ;  /* 0x00006100c4027a24 */ /* 0x000fe200078e0202 */
[----:B------:R-:W-:Y:S01]  /*0a50*/  ISETP.GT.AND P6, PT, R224, 0xf, PT ;  /* 0x0000000fe000780c */ /* 0x000fe20003fc4270 */
[----:B------:R-:W-:Y:S01]  /*0a60*/  IMAD.IADD R0, R3, 0x1, R0 ;  /* 0x0000000103007824 */ /* 0x000fe200078e0200 */
[----:B------:R-:W-:Y:S01]  /*0a70*/  LOP3.LUT R222, R222, 0xfffffffd, RZ, 0xc0, !PT ;  /* 0xfffffffddede7812 */ /* 0x000fe200078ec0ff */
[----:B------:R-:W-:Y:S02]  /*0a80*/  IMAD.U32 R3, RZ, RZ, UR18 ;  /* 0x00000012ff037e24 */ /* 0x000fe4000f8e00ff */
[----:B------:R-:W-:Y:S02]  /*0a90*/  IMAD.IADD R23, R23, 0x1, R2 ;  /* 0x0000000117177824 */ /* 0x000fe400078e0202 */
[----:B------:R-:W-:-:S02]  /*0aa0*/  IMAD.IADD R5, R25, 0x1, R4 ;  /* 0x0000000119057824 */ /* 0x000fc400078e0204 */
[----:B------:R-:W-:-:S04]  /*0ab0*/  IMAD.WIDE.U32 R22, R3, c[0x0][0x188], R22 ;  /* 0x0000620003167a25 */ /* 0x000fc800078e0016 */
[----:B------:R-:W-:Y:S01]  /*0ac0*/  IMAD.MOV.U32 R4, RZ, RZ, R24 ;  /* 0x000000ffff047224 */ /* 0x000fe200078e0018 */
[----:B------:R-:W-:Y:S01]  /*0ad0*/  IADD3 R2, R23, UR4, RZ ;  /* 0x0000000417027c10 */ /* 0x000fe2000fffe0ff */
[----:B------:R-:W-:Y:S02]  /*0ae0*/  ULDC.64 UR4, c[0x0][0x278] ;  /* 0x00009e0000047ab9 */ /* 0x000fe40000000a00 */
[----:B------:R-:W-:Y:S01]  /*0af0*/  IMAD.WIDE.U32 R4, R196, c[0x0][0x210], R4 ;  /* 0x00008400c4047a25 */ /* 0x000fe200078e0004 */
[----:B-1----:R-:W-:-:S04]  /*0b00*/  IADD3 R16, P0, R20, UR7, RZ ;  /* 0x0000000714107c10 */ /* 0x002fc8000ff1e0ff */
[----:B------:R-:W-:Y:S02]  /*0b10*/  IADD3.X R17, R21, UR9, RZ, P0, !PT ;  /* 0x0000000915117c10 */ /* 0x000fe400087fe4ff */
[----:B---3--:R-:W-:-:S03]  /*0b20*/  IADD3 R20, P0, R20, UR11, RZ ;  /* 0x0000000b14147c10 */ /* 0x008fc6000ff1e0ff */
[----:B------:R1:W-:Y:S01]  /*0b30*/  LDGSTS.E.BYPASS.LTC128B.128 [R13+0x2080], [R16.64], !P4 ;  /* 0x02080000100d7fae */ /* 0x0003e2000e101d56 */
[----:B------:R-:W-:-:S05]  /*0b40*/  IADD3.X R21, R21, UR10, RZ, P0, !PT ;  /* 0x0000000a15157c10 */ /* 0x000fca00087fe4ff */
[----:B------:R3:W-:Y:S01]  /*0b50*/  LDGSTS.E.BYPASS.LTC128B.128 [R13+0x6080], [R20.64], !P2 ;  /* 0x06080000140d7fae */ /* 0x0007e2000d101d56 */
[----:B------:R-:W-:-:S04]  /*0b60*/  LOP3.LUT P2, RZ, R0, 0x1, RZ, 0xc0, !PT ;  /* 0x0000000100ff7812 */ /* 0x000fc8000784c0ff */
[----:B------:R-:W-:Y:S02]  /*0b70*/  ISETP.LT.OR P4, PT, R7, 0x1, !P2 ;  /* 0x000000010700780c */ /* 0x000fe40005781670 */
[C---:B---3--:R-:W-:Y:S01]  /*0b80*/  IADD3 R20, P0, R16.reuse, UR7, RZ ;  /* 0x0000000710147c10 */ /* 0x048fe2000ff1e0ff */
[----:B------:R-:W-:Y:S01]  /*0b90*/  ULDC.64 UR6, c[0x0][0x290] ;  /* 0x0000a40000067ab9 */ /* 0x000fe20000000a00 */
[----:B-1----:R-:W-:Y:S02]  /*0ba0*/  IADD3 R16, P1, R16, UR11, RZ ;  /* 0x0000000b10107c10 */ /* 0x002fe4000ff3e0ff */
[C---:B------:R-:W-:Y:S02]  /*0bb0*/  IADD3.X R21, R17.reuse, UR9, RZ, P0, !PT ;  /* 0x0000000911157c10 */ /* 0x040fe400087fe4ff */
[----:B------:R-:W-:Y:S01]  /*0bc0*/  IADD3.X R17, R17, UR10, RZ, P1, !PT ;  /* 0x0000000a11117c10 */ /* 0x000fe20008ffe4ff */
[----:B------:R-:W-:Y:S01]  /*0bd0*/  UIMAD.WIDE.U32 UR10, UR18, UR4, URZ ;  /* 0x00000004120a72a5 */ /* 0x000fe2000f8e003f */
[----:B------:R-:W-:Y:S01]  /*0be0*/  LOP3.LUT P1, RZ, R0, 0x2, RZ, 0xc0, !PT ;  /* 0x0000000200ff7812 */ /* 0x000fe2000782c0ff */
[----:B------:R1:W-:Y:S01]  /*0bf0*/  LDGSTS.E.BYPASS.LTC128B.128 [R13+0x3080], [R20.64], !P5 ;  /* 0x03080000140d7fae */ /* 0x0003e2000e901d56 */
[----:B------:R-:W-:Y:S01]  /*0c00*/  LEA R228, P0, R22, c[0x0][0x160], 0x1 ;  /* 0x0000580016e47a11 */ /* 0x000fe200078008ff */
[----:B------:R-:W-:Y:S01]  /*0c10*/  UIMAD UR4, UR8, UR4, URZ ;  /* 0x00000004080472a4 */ /* 0x000fe2000f8e023f */
[----:B------:R-:W-:Y:S01]  /*0c20*/  IMAD R0, R188, c[0x0][0x210], RZ ;  /* 0x00008400bc007a24 */ /* 0x000fe200078e02ff */
[----:B------:R3:W-:Y:S01]  /*0c30*/  LDGSTS.E.BYPASS.LTC128B.128 [R13+0x7080], [R16.64], !P3 ;  /* 0x07080000100d7fae */ /* 0x0007e2000d901d56 */
[----:B------:R-:W-:Y:S01]  /*0c40*/  ISETP.LT.OR P3, PT, R7, 0x1, !P1 ;  /* 0x000000010700780c */ /* 0x000fe20004f61670 */
[----:B------:R-:W-:Y:S01]  /*0c50*/  UIMAD UR4, UR18, UR5, UR4 ;  /* 0x00000005120472a4 */ /* 0x000fe2000f8e0204 */
[----:B------:R-:W-:Y:S01]  /*0c60*/  LEA.HI.X R229, R22, c[0x0][0x164], R2, 0x1, P0 ;  /* 0x0000590016e57a11 */ /* 0x000fe200000f0c02 */
[----:B------:R-:W-:Y:S01]  /*0c70*/  IMAD R2, R188, c[0x0][0x270], RZ ;  /* 0x00009c00bc027a24 */ /* 0x000fe200078e02ff */
[----:B------:R-:W0:Y:S01]  /*0c80*/  LDGDEPBAR ;  /* 0x00000000000079af */ /* 0x000e220000000000 */
[----:B------:R-:W-:Y:S01]  /*0c90*/  UIADD3 UR13, UR11, UR4, URZ ;  /* 0x000000040b0d7290 */ /* 0x000fe2000fffe03f */
[----:B------:R-:W-:Y:S01]  /*0ca0*/  IMAD R0, R196, c[0x0][0x214], R0 ;  /* 0x00008500c4007a24 */ /* 0x000fe200078e0200 */
[----:B------:R-:W-:Y:S01]  /*0cb0*/  ISETP.GE.AND P5, PT, R14, c[0x0][0x1fc], PT ;  /* 0x00007f000e007a0c */ /* 0x000fe20003fa6270 */
[----:B------:R-:W-:Y:S01]  /*0cc0*/  IMAD R2, R196, c[0x0][0x274], R2 ;  /* 0x00009d00c4027a24 */ /* 0x000fe200078e0202 */
[----:B------:R2:W-:Y:S01]  /*0cd0*/  LDGSTS.E.BYPASS.LTC128B.128 [R13+0x10080], [R228.64], !P4 ;  /* 0x10080000e40d7fae */ /* 0x0005e2000e101d56 */
[----:B------:R-:W-:Y:S01]  /*0ce0*/  ISETP.GE.AND P4, PT, R18, c[0x0][0x1fc], PT ;  /* 0x00007f0012007a0c */ /* 0x000fe20003f86270 */
[----:B------:R-:W-:Y:S01]  /*0cf0*/  IMAD.IADD R5, R5, 0x1, R0 ;  /* 0x0000000105057824 */ /* 0x000fe200078e0200 */
[----:B------:R-:W-:Y:S01]  /*0d00*/  ULDC.64 UR4, c[0x0][0x218] ;  /* 0x0000860000047ab9 */ /* 0x000fe20000000a00 */
[----:B------:R2:W-:Y:S01]  /*0d10*/  LDGSTS.E.BYPASS.LTC128B.128 [R13+0x12080], [R228.64+0x80], !P3 ;  /* 0x12080080e40d7fae */ /* 0x0005e2000d901d56 */
[C---:B------:R-:W-:Y:S01]  /*0d20*/  ISETP.LT.OR P3, PT, R7.reuse, 0x21, !P2 ;  /* 0x000000210700780c */ /* 0x040fe20005761670 */
[----:B------:R-:W-:Y:S01]  /*0d30*/  IMAD.U32 R0, RZ, RZ, UR16 ;  /* 0x00000010ff007e24 */ /* 0x000fe2000f8e00ff */
[----:B------:R-:W-:Y:S01]  /*0d40*/  ISETP.LT.OR P2, PT, R7, 0x21, !P1 ;  /* 0x000000210700780c */ /* 0x000fe20004f41670 */
[----:B------:R-:W-:-:S04]  /*0d50*/  UIMAD UR4, UR8, UR4, URZ ;  /* 0x00000004080472a4 */ /* 0x000fc8000f8e023f */
[----:B------:R-:W-:Y:S01]  /*0d60*/  UIMAD UR4, UR18, UR5, UR4 ;  /* 0x00000005120472a4 */ /* 0x000fe2000f8e0204 */
[----:B-1----:R-:W-:Y:S01]  /*0d70*/  IMAD.U32 R20, RZ, RZ, UR18 ;  /* 0x00000012ff147e24 */ /* 0x002fe2000f8e00ff */
[----:B------:R-:W-:Y:S01]  /*0d80*/  @P4 LOP3.LUT R222, R222, 0x2, RZ, 0xfc, !PT ;  /* 0x00000002dede4812 */ /* 0x000fe200078efcff */
[----:B---3--:R-:W-:-:S03]  /*0d90*/  IMAD.WIDE.U32 R16, R196, c[0x0][0x270], R236 ;  /* 0x00009c00c4107a25 */ /* 0x008fc600078e00ec */
[----:B------:R-:W-:Y:S01]  /*0da0*/  LOP3.LUT R222, R222, 0xfffffffb, RZ, 0xc0, !PT ;  /* 0xfffffffbdede7812 */ /* 0x000fe200078ec0ff */
[----:B------:R-:W-:Y:S01]  /*0db0*/  IMAD.WIDE.U32 R20, R20, c[0x0][0x218], R4 ;  /* 0x0000860014147a25 */ /* 0x000fe200078e0004 */
[----:B------:R-:W-:Y:S01]  /*0dc0*/  IADD3 R3, P0, R16, UR10, RZ ;  /* 0x0000000a10037c10 */ /* 0x000fe2000ff1e0ff */
[----:B------:R-:W-:Y:S01]  /*0dd0*/  UIMAD.WIDE.U32 UR10, UR18, UR6, URZ ;  /* 0x00000006120a72a5 */ /* 0x000fe2000f8e003f */
[----:B------:R-:W-:Y:S01]  /*0de0*/  @P5 LOP3.LUT R222, R222, 0x4, RZ, 0xfc, !PT ;  /* 0x00000004dede5812 */ /* 0x000fe200078efcff */
[----:B------:R-:W-:Y:S01]  /*0df0*/  UIMAD UR6, UR8, UR6, URZ ;  /* 0x00000006080672a4 */ /* 0x000fe2000f8e023f */
[----:B------:R-:W-:Y:S01]  /*0e00*/  IADD3.X R2, R17, UR13, R2, P0, !PT ;  /* 0x0000000d11027c10 */ /* 0x000fe200087fe402 */
[----:B------:R-:W-:Y:S01]  /*0e10*/  IMAD.WIDE.U32 R4, R196, c[0x0][0x288], R236 ;  /* 0x0000a200c4047a25 */ /* 0x000fe200078e00ec */
[----:B------:R-:W-:Y:S01]  /*0e20*/  LEA R16, P0, R3, c[0x0][0x258], 0x2 ;  /* 0x0000960003107a11 */ /* 0x000fe200078010ff */
[----:B------:R-:W-:-:S03]  /*0e30*/  UIMAD UR6, UR18, UR7, UR6 ;  /* 0x00000007120672a4 */ /* 0x000fc6000f8e0206 */
[----:B------:R-:W-:Y:S01]  /*0e40*/  LEA.HI.X R17, R3, c[0x0][0x25c], R2, 0x2, P0 ;  /* 0x0000970003117a11 */ /* 0x000fe200000f1402 */
[----:B------:R-:W-:Y:S01]  /*0e50*/  UIADD3 UR14, UR11, UR6, URZ ;  /* 0x000000060b0e7290 */ /* 0x000fe2000fffe03f */
[----:B------:R-:W-:Y:S02]  /*0e60*/  IADD3 R2, P0, R228, UR16, RZ ;  /* 0x00000010e4027c10 */ /* 0x000fe4000ff1e0ff */
[----:B------:R-:W-:Y:S02]  /*0e70*/  UMOV UR6, 0x5 ;  /* 0x0000000500067882 */ /* 0x000fe40000000000 */
[----:B------:R-:W-:Y:S02]  /*0e80*/  IADD3.X R3, R229, UR15, RZ, P0, !PT ;  /* 0x0000000fe5037c10 */ /* 0x000fe400087fe4ff */
[----:B------:R-:W-:Y:S01]  /*0e90*/  IADD3 R22, P1, P0, R0, 0x80, R228 ;  /* 0x0000008000167810 */ /* 0x000fe2000783e0e4 */
[----:B------:R-:W-:Y:S02]  /*0ea0*/  IMAD R0, R188, c[0x0][0x288], RZ ;  /* 0x0000a200bc007a24 */ /* 0x000fe400078e02ff */
[----:B------:R1:W-:Y:S01]  /*0eb0*/  LDGSTS.E.BYPASS.LTC128B.128 [R13+0x11080], [R2.64], !P3 ;  /* 0x11080000020d7fae */ /* 0x0003e2000d901d56 */
[----:B------:R-:W-:Y:S01]  /*0ec0*/  IADD3.X R23, RZ, UR15, R229, P1, P0 ;  /* 0x0000000fff177c10 */ /* 0x000fe20008fe04e5 */
[----:B------:R-:W-:Y:S01]  /*0ed0*/  IMAD R0, R196, c[0x0][0x28c], R0 ;  /* 0x0000a300c4007a24 */ /* 0x000fe200078e0200 */
[----:B------:R-:W-:-:S03]  /*0ee0*/  IADD3 R4, P0, R4, UR10, RZ ;  /* 0x0000000a04047c10 */ /* 0x000fc6000ff1e0ff */
[----:B------:R2:W-:Y:S01]  /*0ef0*/  LDGSTS.E.BYPASS.LTC128B.128 [R13+0x13080], [R22.64], !P2 ;  /* 0x13080000160d7fae */ /* 0x0005e2000d101d56 */
[----:B------:R-:W-:Y:S02]  /*0f00*/  IADD3.X R0, R5, UR14, R0, P0, !PT ;  /* 0x0000000e05007c10 */ /* 0x000fe400087fe400 */
[----:B------:R-:W-:Y:S02]  /*0f10*/  LEA R226, P2, R20, c[0x0][0x1f0], 0x1 ;  /* 0x00007c0014e27a11 */ /* 0x000fe400078408ff */
[----:B-1----:R-:W-:Y:S02]  /*0f20*/  SEL R2, RZ, 0x1, P4 ;  /* 0x00000001ff027807 */ /* 0x002fe40002000000 */
[----:B------:R-:W-:-:S05]  /*0f30*/  SEL R3, RZ, 0x2, P5 ;  /* 0x00000002ff037807 */ /* 0x000fca0002800000 */
[----:B------:R-:W-:Y:S01]  /*0f40*/  IMAD.IADD R2, R3, 0x1, R2 ;  /* 0x0000000103027824 */ /* 0x000fe200078e0202 */
[----:B------:R-:W-:Y:S01]  /*0f50*/  IADD3 R3, R21, UR4, RZ ;  /* 0x0000000415037c10 */ /* 0x000fe2000fffe0ff */
[----:B------:R-:W-:Y:S01]  /*0f60*/  ULDC.64 UR4, c[0x0][0x208] ;  /* 0x0000820000047ab9 */ /* 0x000fe20000000a00 */
[----:B------:R-:W-:Y:S01]  /*0f70*/  SHF.R.S32.HI R21, RZ, 0x5, R8 ;  /* 0x00000005ff157819 */ /* 0x000fe20000011408 */
[----:B------:R-:W-:Y:S01]  /*0f80*/  USHF.L.U32 UR7, UR4, 0x5, URZ ;  /* 0x0000000504077899 */ /* 0x000fe2000800063f */
[----:B------:R-:W-:Y:S01]  /*0f90*/  LOP3.LUT P1, RZ, R2, 0x1, RZ, 0xc0, !PT ;  /* 0x0000000102ff7812 */ /* 0x000fe2000782c0ff */
[----:B------:R-:W-:Y:S01]  /*0fa0*/  USHF.L.U64.HI UR5, UR4, UR6, UR5 ;  /* 0x0000000604057299 */ /* 0x000fe20008010205 */
[----:B------:R-:W-:Y:S01]  /*0fb0*/  LEA.HI.X R227, R20, c[0x0][0x1f4], R3, 0x1, P2 ;  /* 0x00007d0014e37a11 */ /* 0x000fe200010f0c03 */
[----:B------:R-:W-:Y:S01]  /*0fc0*/  @!P6 IMAD.SHL.U32 R3, R224, 0x10, RZ ;  /* 0x00000010e003e824 */ /* 0x000fe200078e00ff */
[----:B------:R-:W-:Y:S01]  /*0fd0*/  ISETP.LT.OR P0, PT, R7, 0x1, !P1 ;  /* 0x000000010700780c */ /* 0x000fe20004f01670 */
[----:B------:R-:W-:Y:S01]  /*0fe0*/  USHF.L.U32 UR4, UR7, 0x1, URZ ;  /* 0x0000000107047899 */ /* 0x000fe2000800063f */
[----:B------:R-:W-:Y:S01]  /*0ff0*/  LEA.HI R20, R12, R224, RZ, 0x4 ;  /* 0x000000e00c147211 */ /* 0x000fe200078f20ff */
[----:B------:R-:W-:Y:S01]  /*1000*/  USHF.L.U64.HI UR5, UR7, 0x1, UR5 ;  /* 0x0000000107057899 */ /* 0x000fe20008010205 */
[----:B------:R1:W-:Y:S01]  /*1010*/  @!P6 LDGSTS.E.BYPASS.LTC128B.128 [R3+0x20080], [R16.64] ;  /* 0x200800001003efae */ /* 0x0003e2000b901d56 */
[----:B------:R-:W-:Y:S01]  /*1020*/  ULDC UR6, c[0x0][0x168] ;  /* 0x00005a0000067ab9 */ /* 0x000fe20000000800 */
[----:B------:R-:W-:Y:S01]  /*1030*/  LOP3.LUT R15, R20, 0xfffffff0, RZ, 0xc0, !PT ;  /* 0xfffffff0140f7812 */ /* 0x000fe200078ec0ff */
[----:B------:R-:W-:Y:S01]  /*1040*/  UISETP.GE.AND UP0, UPT, UR6, 0x41, UPT ;  /* 0x000000410600788c */ /* 0x000fe2000bf06270 */
[----:B------:R-:W0:Y:S01]  /*1050*/  LDGDEPBAR ;  /* 0x00000000000079af */ /* 0x000e220000000000 */
[----:B------:R-:W-:-:S02]  /*1060*/  SHF.R.S32.HI R5, RZ, 0x4, R20 ;  /* 0x00000004ff057819 */ /* 0x000fc40000011414 */
[----:B------:R-:W-:Y:S02]  /*1070*/  IMAD.IADD R15, R224, 0x1, -R15 ;  /* 0x00000001e00f7824 */ /* 0x000fe400078e0a0f */
[----:B------:R2:W-:Y:S01]  /*1080*/  LDGSTS.E.BYPASS.LTC128B.128 [R13+0x18080], [R226.64], !P0 ;  /* 0x18080000e20d7fae */ /* 0x0005e2000c101d56 */
[----:B------:R-:W-:Y:S02]  /*1090*/  LEA.HI R20, R20, R5, RZ, 0x1 ;  /* 0x0000000514147211 */ /* 0x000fe400078f08ff */
[----:B-1----:R-:W-:Y:S02]  /*10a0*/  IADD3 R16, P0, R226, UR4, RZ ;  /* 0x00000004e2107c10 */ /* 0x002fe4000ff1e0ff */
[----:B------:R-:W-:Y:S02]  /*10b0*/  LEA.HI R3, R8, R21, RZ, 0x1 ;  /* 0x0000001508037211 */ /* 0x000fe400078f08ff */
[----:B------:R-:W-:Y:S02]  /*10c0*/  IADD3.X R17, R227, UR5, RZ, P0, !PT ;  /* 0x00000005e3117c10 */ /* 0x000fe400087fe4ff */
[----:B------:R-:W-:-:S02]  /*10d0*/  LOP3.LUT P0, RZ, R2, 0x2, RZ, 0xc0, !PT ;  /* 0x0000000202ff7812 */ /* 0x000fc4000780c0ff */
[----:B------:R-:W-:Y:S02]  /*10e0*/  SHF.R.S32.HI R2, RZ, 0x1f, R15 ;  /* 0x0000001fff027819 */ /* 0x000fe4000001140f */
[----:B------:R-:W-:Y:S02]  /*10f0*/  ISETP.LT.OR P2, PT, R7, 0x1, !P0 ;  /* 0x000000010700780c */ /* 0x000fe40004741670 */
[----:B------:R-:W-:Y:S02]  /*1100*/  LEA.HI R2, R2, R15, RZ, 0x3 ;  /* 0x0000000f02027211 */ /* 0x000fe400078f18ff */
[----:B------:R-:W-:-:S05]  /*1110*/  LOP3.LUT R3, R3, 0xfffffffe, RZ, 0xc0, !PT ;  /* 0xfffffffe03037812 */ /* 0x000fca00078ec0ff */
[----:B------:R-:W-:-:S04]  /*1120*/  IMAD.IADD R3, R21, 0x1, -R3 ;  /* 0x0000000115037824 */ /* 0x000fc800078e0a03 */
        /* <DEDUP_REMOVED lines=33> */
[----:B--2---:R-:W-:Y:S01]  /*1340*/  IADD3 R16, P0, R16, UR4, RZ ;  /* 0x0000000410107c10 */ /* 0x004fe2000ff1e0ff */
        /* <DEDUP_REMOVED lines=19> */
.L_x_1102:
[----:B------:R-:W-:Y:S05]  /*1480*/  BSYNC B0 ;  /* 0x0000000000007941 */ /* 0x000fea0003800000 */
.L_x_1101:
[----:B--2---:R-:W-:Y:S01]  /*1490*/  UISETP.GE.AND UP0, UPT, UR6, 0x1, UPT ;  /* 0x000000010600788c */ /* 0x004fe2000bf06270 */
        /* <DEDUP_REMOVED lines=67> */
[----:B------:R-:W-:Y:S01]  /*18d0*/  LEA.HI R12, R12, R224, RZ, 0x2 ;  /* 0x000000e00c0c7211 */ /* 0x000fe200078f10ff */
[C---:B-1----:R-:W-:Y:S01]  /*18e0*/  IMAD.SHL.U32 R16, R11.reuse, 0x40, RZ ;  /* 0x000000400b107824 */ /* 0x042fe200078e00ff */
[C---:B------:R-:W-:Y:S01]  /*18f0*/  LOP3.LUT P0, RZ, R11.reuse, 0x2, RZ, 0xc0, !PT ;  /* 0x000000020bff7812 */ /* 0x040fe2000780c0ff */
[----:B------:R-:W-:Y:S01]  /*1900*/  IMAD.SHL.U32 R15, R232, 0x8, RZ ;  /* 0x00000008e80f7824 */ /* 0x000fe200078e00ff */
[----:B------:R-:W-:Y:S01]  /*1910*/  LOP3.LUT P1, RZ, R11, 0x4, RZ, 0xc0, !PT ;  /* 0x000000040bff7812 */ /* 0x000fe2000782c0ff */
[----:B------:R-:W-:Y:S01]  /*1920*/  IMAD.SHL.U32 R231, R3, 0x10, RZ ;  /* 0x0000001003e77824 */ /* 0x000fe200078e00ff */
[----:B------:R-:W-:Y:S01]  /*1930*/  SHF.R.S32.HI R2, RZ, 0x1f, R10 ;  /* 0x0000001fff027819 */ /* 0x000fe2000001140a */
[----:B------:R-:W-:Y:S01]  /*1940*/  IMAD.MOV.U32 R204, RZ, RZ, 0x20 ;  /* 0x00000020ffcc7424 */ /* 0x000fe200078e00ff */
[--C-:B------:R-:W-:Y:S01]  /*1950*/  SHF.R.S32.HI R13, RZ, 0x2, R12.reuse ;  /* 0x00000002ff0d7819 */ /* 0x100fe2000001140c */
[----:B------:R-:W-:Y:S01]  /*1960*/  IMAD.MOV.U32 R209, RZ, RZ, 0x20 ;  /* 0x00000020ffd17424 */ /* 0x000fe200078e00ff */
[----:B------:R-:W-:Y:S01]  /*1970*/  LOP3.LUT R11, R12, 0x3ffffffc, RZ, 0xc0, !PT ;  /* 0x3ffffffc0c0b7812 */ /* 0x000fe200078ec0ff */
[----:B------:R-:W-:Y:S01]  /*1980*/  IMAD.MOV.U32 R210, RZ, RZ, 0x10 ;  /* 0x00000010ffd27424 */ /* 0x000fe200078e00ff */
[----:B------:R-:W-:Y:S01]  /*1990*/  SHF.R.S32.HI R12, RZ, 0x1f, R12 ;  /* 0x0000001fff0c7819 */ /* 0x000fe2000001140c */
[----:B------:R-:W-:Y:S01]  /*19a0*/  UIADD3 UR6, UR6, 0x3f, URZ ;  /* 0x0000003f06067890 */ /* 0x000fe2000fffe03f */
[----:B------:R-:W-:Y:S01]  /*19b0*/  LEA.HI R2, R2, R10, RZ, 0x2 ;  /* 0x0000000a02027211 */ /* 0x000fe200078f10ff */
[----:B------:R-:W-:Y:S01]  /*19c0*/  IMAD.IADD R11, R224, 0x1, -R11 ;  /* 0x00000001e00b7824 */ /* 0x000fe200078e0a0b */
[----:B------:R-:W-:Y:S01]  /*19d0*/  LEA.HI R12, R12, R13, RZ, 0x3 ;  /* 0x0000000d0c0c7211 */ /* 0x000fe200078f18ff */
[----:B------:R-:W-:Y:S01]  /*19e0*/  USHF.R.S32.HI UR4, URZ, 0x1f, UR6 ;  /* 0x0000001f3f047899 */ /* 0x000fe20008011406 */
[----:B------:R-:W-:Y:S01]  /*19f0*/  LOP3.LUT R16, R16, 0x1c0, RZ, 0xc0, !PT ;  /* 0x000001c010107812 */ /* 0x000fe200078ec0ff */
[----:B------:R-:W-:Y:S01]  /*1a00*/  IMAD R235, R11, 0x2, R0 ;  /* 0x000000020beb7824 */ /* 0x000fe200078e0200 */
[----:B------:R-:W-:Y:S01]  /*1a10*/  LOP3.LUT R2, R2, 0xfffffffc, RZ, 0xc0, !PT ;  /* 0xfffffffc02027812 */ /* 0x000fe200078ec0ff */
[----:B------:R-:W-:Y:S01]  /*1a20*/  IMAD.MOV.U32 R205, RZ, RZ, 0x40 ;  /* 0x00000040ffcd7424 */ /* 0x000fe200078e00ff */
[----:B------:R-:W-:Y:S01]  /*1a30*/  LOP3.LUT R8, R8, 0xffffffe0, RZ, 0xc0, !PT ;  /* 0xffffffe008087812 */ /* 0x000fe200078ec0ff */
[----:B------:R-:W-:Y:S01]  /*1a40*/  ULEA.HI UR4, UR4, UR6, URZ, 0x6 ;  /* 0x0000000604047291 */ /* 0x000fe2000f8f303f */
[----:B------:R-:W-:Y:S01]  /*1a50*/  LOP3.LUT R12, R12, 0xfffffff8, RZ, 0xc0, !PT ;  /* 0xfffffff80c0c7812 */ /* 0x000fe200078ec0ff */
[----:B------:R-:W-:Y:S01]  /*1a60*/  IMAD.IADD R2, R10, 0x1, -R2 ;  /* 0x000000010a027824 */ /* 0x000fe200078e0a02 */
[----:B------:R-:W-:Y:S01]  /*1a70*/  LOP3.LUT R15, R15, 0x8, RZ, 0xc0, !PT ;  /* 0x000000080f0f7812 */ /* 0x000fe200078ec0ff */
[----:B------:R-:W-:Y:S01]  /*1a80*/  IMAD.IADD R8, R224, 0x1, -R8 ;  /* 0x00000001e0087824 */ /* 0x000fe200078e0a08 */
[----:B------:R-:W-:Y:S01]  /*1a90*/  SHF.R.U32.HI R14, RZ, 0x3, R16 ;  /* 0x00000003ff0e7819 */ /* 0x000fe20000011610 */
[----:B------:R-:W-:Y:S01]  /*1aa0*/  IMAD.IADD R12, R13, 0x1, -R12 ;  /* 0x000000010d0c7824 */ /* 0x000fe200078e0a0c */
[----:B------:R-:W-:Y:S01]  /*1ab0*/  LOP3.LUT R3, R16, 0x10, R231, 0xf8, !PT ;  /* 0x0000001010037812 */ /* 0x000fe200078ef8e7 */
[----:B------:R-:W-:Y:S01]  /*1ac0*/  IMAD R2, R2, -0x8, R6 ;  /* 0xfffffff802027824 */ /* 0x000fe200078e0206 */
[----:B------:R-:W-:Y:S01]  /*1ad0*/  LOP3.LUT R16, R14, R15, R16, 0x1e, !PT ;  /* 0x0000000f0e107212 */ /* 0x000fe200078e1e10 */
[----:B------:R-:W-:Y:S01]  /*1ae0*/  IMAD.SHL.U32 R6, R12, 0x40, RZ ;  /* 0x000000400c067824 */ /* 0x000fe200078e00ff */
[----:B------:R-:W-:Y:S01]  /*1af0*/  LOP3.LUT R14, R14, R3, R15, 0x1e, !PT ;  /* 0x000000030e0e7212 */ /* 0x000fe200078e1e0f */
[C---:B------:R-:W-:Y:S01]  /*1b00*/  IMAD R3, R7.reuse, 0x800, R9 ;  /* 0x0000080007037824 */ /* 0x040fe200078e0209 */
[----:B------:R-:W-:Y:S01]  /*1b10*/  SHF.R.S32.HI R9, RZ, 0x1f, R8 ;  /* 0x0000001fff097819 */ /* 0x000fe20000011408 */
[----:B------:R-:W-:Y:S01]  /*1b20*/  CS2R R162, SRZ ;  /* 0x0000000000a27805 */ /* 0x000fe2000001ff00 */
[----:B------:R-:W-:Y:S01]  /*1b30*/  LOP3.LUT R6, R6, 0x1c0, RZ, 0xc0, !PT ;  /* 0x000001c006067812 */ /* 0x000fe200078ec0ff */
[----:B------:R-:W-:Y:S01]  /*1b40*/  IMAD R0, R7, 0x200, R14 ;  /* 0x0000020007007824 */ /* 0x000fe200078e020e */
[----:B------:R-:W-:Y:S01]  /*1b50*/  LEA.HI R9, R9, R8, RZ, 0x2 ;  /* 0x0000000809097211 */ /* 0x000fe200078f10ff */
[----:B------:R-:W-:Y:S01]  /*1b60*/  IMAD.IADD R3, R3, 0x1, R16 ;  /* 0x0000000103037824 */ /* 0x000fe200078e0210 */
[----:B------:R-:W-:Y:S01]  /*1b70*/  SHF.R.U32.HI R7, RZ, 0x3, R6 ;  /* 0x00000003ff077819 */ /* 0x000fe20000011606 */
[----:B------:R-:W-:Y:S01]  /*1b80*/  IMAD.SHL.U32 R211, R0, 0x2, RZ ;  /* 0x0000000200d37824 */ /* 0x000fe200078e00ff */
[----:B------:R-:W-:Y:S01]  /*1b90*/  LOP3.LUT R234, R9, 0xfffffffc, RZ, 0xc0, !PT ;  /* 0xfffffffc09ea7812 */ /* 0x000fe200078ec0ff */
[----:B------:R-:W-:Y:S01]  /*1ba0*/  IMAD.SHL.U32 R212, R3, 0x2, RZ ;  /* 0x0000000203d47824 */ /* 0x000fe200078e00ff */
[----:B------:R-:W-:Y:S01]  /*1bb0*/  LOP3.LUT R7, R7, R6, R5, 0x1e, !PT ;  /* 0x0000000607077212 */ /* 0x000fe200078e1e05 */
[----:B------:R-:W-:Y:S01]  /*1bc0*/  CS2R R160, SRZ ;  /* 0x0000000000a07805 */ /* 0x000fe2000001ff00 */
[----:B------:R-:W-:Y:S01]  /*1bd0*/  SEL R204, R204, 0xffffffe0, !P0 ;  /* 0xffffffe0cccc7807 */ /* 0x000fe20004000000 */
[----:B------:R-:W-:Y:S01]  /*1be0*/  IMAD.IADD R234, R8, 0x1, -R234 ;  /* 0x0000000108ea7824 */ /* 0x000fe200078e0aea */
[----:B------:R-:W-:Y:S01]  /*1bf0*/  LOP3.LUT P0, RZ, R12, 0x4, RZ, 0xc0, !PT ;  /* 0x000000040cff7812 */ /* 0x000fe2000780c0ff */
[----:B------:R-:W-:Y:S01]  /*1c00*/  IMAD.IADD R235, R235, 0x1, R7 ;  /* 0x00000001ebeb7824 */ /* 0x000fe200078e0207 */
[----:B------:R-:W-:Y:S01]  /*1c10*/  LEA.HI.SX32 R231, R9, R231, 0x1e ;  /* 0x000000e709e77211 */ /* 0x000fe200078ff2ff */
[----:B------:R-:W-:Y:S01]  /*1c20*/  IMAD R234, R234, -0x2, R2 ;  /* 0xfffffffeeaea7824 */ /* 0x000fe200078e0202 */
[----:B------:R-:W-:Y:S01]  /*1c30*/  CS2R R158, SRZ ;  /* 0x00000000009e7805 */ /* 0x000fe2000001ff00 */
[----:B------:R-:W-:Y:S01]  /*1c40*/  IMAD.MOV.U32 R2, RZ, RZ, 0x40 ;  /* 0x00000040ff027424 */ /* 0x000fe200078e00ff */
[----:B------:R-:W-:Y:S01]  /*1c50*/  LEA R235, R235, 0x20480, 0x1 ;  /* 0x00020480ebeb7811 */ /* 0x000fe200078e08ff */
[----:B------:R-:W-:Y:S01]  /*1c60*/  IMAD R204, R3, 0x2, R204 ;  /* 0x0000000203cc7824 */ /* 0x000fe200078e02cc */
[----:B------:R-:W-:Y:S01]  /*1c70*/  CS2R R156, SRZ ;  /* 0x00000000009c7805 */ /* 0x000fe2000001ff00 */
[----:B------:R-:W-:Y:S01]  /*1c80*/  CS2R R154, SRZ ;  /* 0x00000000009a7805 */ /* 0x000fe2000001ff00 */
[----:B------:R-:W-:Y:S01]  /*1c90*/  SEL R2, R2, 0xffffffc0, !P1 ;  /* 0xffffffc002027807 */ /* 0x000fe20004800000 */
[----:B------:R-:W-:Y:S01]  /*1ca0*/  CS2R R152, SRZ ;  /* 0x0000000000987805 */ /* 0x000fe2000001ff00 */
[----:B------:R-:W-:Y:S01]  /*1cb0*/  LOP3.LUT P1, RZ, R4, 0x4, RZ, 0xc0, !PT ;  /* 0x0000000404ff7812 */ /* 0x000fe2000782c0ff */
[----:B------:R-:W-:Y:S01]  /*1cc0*/  CS2R R150, SRZ ;  /* 0x0000000000967805 */ /* 0x000fe2000001ff00 */
[----:B------:R-:W-:Y:S01]  /*1cd0*/  IADD3 R238, R235, 0x40, RZ ;  /* 0x00000040ebee7810 */ /* 0x000fe20007ffe0ff */
[--C-:B------:R-:W-:Y:S01]  /*1ce0*/  IMAD R3, R3, 0x2, R2.reuse ;  /* 0x0000000203037824 */ /* 0x100fe200078e0202 */
[----:B------:R-:W-:Y:S01]  /*1cf0*/  @P0 IADD3 R238, R235, -0x40, RZ ;  /* 0xffffffc0ebee0810 */ /* 0x000fe20007ffe0ff */
[----:B------:R-:W-:Y:S01]  /*1d00*/  IMAD R0, R0, 0x2, R2 ;  /* 0x0000000200007824 */ /* 0x000fe200078e0202 */
[----:B------:R-:W-:Y:S01]  /*1d10*/  LOP3.LUT P0, RZ, R4, 0x2, RZ, 0xc0, !PT ;  /* 0x0000000204ff7812 */ /* 0x000fe2000780c0ff */
[----:B------:R-:W-:Y:S01]  /*1d20*/  CS2R R148, SRZ ;  /* 0x0000000000947805 */ /* 0x000fe2000001ff00 */
[----:B------:R-:W-:Y:S01]  /*1d30*/  SEL R209, R209, 0xffffffe0, !P1 ;  /* 0xffffffe0d1d17807 */ /* 0x000fe20004800000 */
[----:B------:R-:W-:Y:S01]  /*1d40*/  CS2R R146, SRZ ;  /* 0x0000000000927805 */ /* 0x000fe2000001ff00 */
[----:B------:R-:W-:Y:S01]  /*1d50*/  SEL R210, R210, 0xfffffff0, !P0 ;  /* 0xfffffff0d2d27807 */ /* 0x000fe20004000000 */
[----:B------:R-:W-:Y:S01]  /*1d60*/  CS2R R144, SRZ ;  /* 0x0000000000907805 */ /* 0x000fe2000001ff00 */
        /* <DEDUP_REMOVED lines=70> */
[----:B------:R-:W-:Y:S02]  /*21d0*/  ULDC UR11, c[0x0][0x168] ;  /* 0x00005a00000b7ab9 */ /* 0x000fe40000000800 */
.L_x_1106:
        /* <DEDUP_REMOVED lines=257> */
.L_x_1104:
        /* <DEDUP_REMOVED lines=143> */
[C---:B------:R-:W-:Y:S01]  /*3ae0*/  FSEL R179, R193.reuse, -INF , P1 ;  /* 0xff800000c1b37808 */ /* 0x040fe20000800000 */
        /* <DEDUP_REMOVED lines=180> */
[----:B------:R-:W-:Y:S02]  /*4630*/  FMUL.FTZ R19, R19, R239 ;  /* 0x000000ef13137220 */ /* 0x000fe40000410000 */
[----:B------:R-:W-:Y:S01]  /*4640*/  FMUL.FTZ R10, R164, R10 ;  /* 0x0000000aa40a7220 */ /* 0x000fe20000410000 */
[----:B--2---:R-:W-:Y:S01]  /*4650*/  F2FP.BF16.PACK_AB R5, R192, R183 ;  /* 0x000000b7c005723e */ /* 0x004fe200000010ff */
[--C-:B------:R-:W-:Y:S02]  /*4660*/  FADD.FTZ R14, R14, -R189.reuse ;  /* 0x800000bd0e0e7221 */ /* 0x100fe40000010000 */
[----:B------:R-:W-:Y:S02]  /*4670*/  FMUL.FTZ R11, R172, R11 ;  /* 0x0000000bac0b7220 */ /* 0x000fe40000410000 */
[----:B------:R2:W-:Y:S01]  /*4680*/  STS [R235+0x3400], R5 ;  /* 0x00340005eb007388 */ /* 0x0005e20000000800 */
[----:B------:R-:W-:Y:S01]  /*4690*/  MUFU.EX2 R191, R191 ;  /* 0x000000bf00bf7308 */ /* 0x000fe20000000800 */
[--C-:B------:R-:W-:Y:S02]  /*46a0*/  FADD.FTZ R15, R15, -R189.reuse ;  /* 0x800000bd0f0f7221 */ /* 0x100fe40000010000 */
[----:B------:R-:W-:Y:S02]  /*46b0*/  FMUL.FTZ R18, R18, R221 ;  /* 0x000000dd12127220 */ /* 0x000fe40000410000 */
[--C-:B------:R-:W-:Y:S02]  /*46c0*/  FADD.FTZ R23, R23, -R182.reuse ;  /* 0x800000b617177221 */ /* 0x100fe40000010000 */
[----:B------:R-:W-:Y:S01]  /*46d0*/  FMUL.FTZ R14, R181, R14 ;  /* 0x0000000eb50e7220 */ /* 0x000fe20000410000 */
[----:B------:R-:W-:Y:S01]  /*46e0*/  F2FP.BF16.PACK_AB R18, R19, R18 ;  /* 0x000000121312723e */ /* 0x000fe200000010ff */
[----:B------:R-:W-:Y:S01]  /*46f0*/  FMUL.FTZ R15, R186, R15 ;  /* 0x0000000fba0f7220 */ /* 0x000fe20000410000 */
[----:B------:R-:W3:Y:S01]  /*4700*/  MUFU.EX2 R219, R219 ;  /* 0x000000db00db7308 */ /* 0x000ee20000000800 */
[----:B------:R-:W-:Y:S02]  /*4710*/  FMUL.FTZ R10, R10, R200 ;  /* 0x000000c80a0a7220 */ /* 0x000fe40000410000 */
        /* <DEDUP_REMOVED lines=8> */
[----:B------:R-:W-:Y:S01]  /*47a0*/  FADD.FTZ R35, R35, -R182 ;  /* 0x800000b623237221 */ /* 0x000fe20000010000 */
[----:B------:R-:W-:Y:S01]  /*47b0*/  IADD3 R215, R213, UR4, RZ ;  /* 0x00000004d5d77c10 */ /* 0x000fe2000fffe0ff */
[----:B------:R-:W-:Y:S02]  /*47c0*/  FMUL.FTZ R12, R12, R202 ;  /* 0x000000ca0c0c7220 */ /* 0x000fe40000410000 */
[----:B------:R-:W-:Y:S01]  /*47d0*/  FMUL.FTZ R13, R13, R198 ;  /* 0x000000c60d0d7220 */ /* 0x000fe20000410000 */
[----:B------:R-:W-:Y:S01]  /*47e0*/  SHF.L.U32 R215, R215, 0x1, RZ ;  /* 0x00000001d7d77819 */ /* 0x000fe200000006ff */
[----:B------:R-:W-:Y:S02]  /*47f0*/  FMUL.FTZ R14, R14, R199 ;  /* 0x000000c70e0e7220 */ /* 0x000fe40000410000 */
[----:B------:R-:W2:Y:S01]  /*4800*/  MUFU.EX2 R216, R216 ;  /* 0x000000d800d87308 */ /* 0x000ea20000000800 */
[----:B------:R-:W-:Y:S01]  /*4810*/  FMUL.FTZ R15, R15, R203 ;  /* 0x000000cb0f0f7220 */ /* 0x000fe20000410000 */
[----:B------:R-:W-:Y:S01]  /*4820*/  F2FP.BF16.PACK_AB R12, R13, R12 ;  /* 0x0000000c0d0c723e */ /* 0x000fe200000010ff */
[----:B------:R-:W-:Y:S02]  /*4830*/  FMUL.FTZ R21, R21, R241 ;  /* 0x000000f115157220 */ /* 0x000fe40000410000 */
        /* <DEDUP_REMOVED lines=10> */
[----:B------:R-:W-:Y:S01]  /*48e0*/  STS [R238+0x3000], R219 ;  /* 0x003000dbee007388 */ /* 0x000fe20000000800 */
[----:B------:R-:W-:Y:S02]  /*48f0*/  FFMA.FTZ R7, -R220, R220, 1 ;  /* 0x3f800000dc077423 */ /* 0x000fe400000101dc */
[----:B------:R-:W-:Y:S01]  /*4900*/  FMUL.FTZ R33, R33, R218 ;  /* 0x000000da21217220 */ /* 0x000fe20000410000 */
[----:B------:R-:W-:Y:S01]  /*4910*/  F2FP.BF16.PACK_AB R22, R23, R22 ;  /* 0x000000161716723e */ /* 0x000fe200000010ff */
[----:B------:R-:W-:Y:S01]  /*4920*/  FMUL.FTZ R7, R34, R7 ;  /* 0x0000000722077220 */ /* 0x000fe20000410000 */
[----:B--2---:R-:W-:Y:S01]  /*4930*/  F2FP.BF16.PACK_AB R5, R191, R216 ;  /* 0x000000d8bf05723e */ /* 0x004fe200000010ff */
[----:B------:R-:W-:Y:S01]  /*4940*/  FMUL.FTZ R17, R35, R17 ;  /* 0x0000001123117220 */ /* 0x000fe20000410000 */
[----:B------:R-:W-:Y:S01]  /*4950*/  SHF.L.U32 R218, R214, 0x1, RZ ;  /* 0x00000001d6da7819 */ /* 0x000fe200000006ff */
        /* <DEDUP_REMOVED lines=8> */
[----:B------:R-:W-:Y:S01]  /*49e0*/  FMUL.FTZ R32, R32, R217 ;  /* 0x000000d920207220 */ /* 0x000fe20000410000 */
[----:B------:R-:W-:Y:S01]  /*49f0*/  MOV R217, 0x20 ;  /* 0x0000002000d97802 */ /* 0x000fe20000000f00 */
[----:B------:R-:W-:Y:S02]  /*4a00*/  FMUL.FTZ R25, R25, R245 ;  /* 0x000000f519197220 */ /* 0x000fe40000410000 */
[----:B------:R-:W-:Y:S01]  /*4a10*/  FMUL.FTZ R31, R191, R31 ;  /* 0x0000001fbf1f7220 */ /* 0x000fe20000410000 */
[----:B------:R-:W-:Y:S01]  /*4a20*/  F2FP.BF16.PACK_AB R32, R33, R32 ;  /* 0x000000202120723e */ /* 0x000fe200000010ff */
[----:B------:R-:W-:Y:S01]  /*4a30*/  FMUL.FTZ R27, R27, R247 ;  /* 0x000000f71b1b7220 */ /* 0x000fe20000410000 */
[----:B------:R-:W-:Y:S01]  /*4a40*/  SEL R217, R217, 0xffffffe0, !P0 ;  /* 0xffffffe0d9d97807 */ /* 0x000fe20004000000 */
[----:B------:R-:W-:Y:S02]  /*4a50*/  FMUL.FTZ R29, R250, R29 ;  /* 0x0000001dfa1d7220 */ /* 0x000fe40000410000 */
[----:B------:R-:W-:Y:S01]  /*4a60*/  FMUL.FTZ R24, R24, R244 ;  /* 0x000000f418187220 */ /* 0x000fe20000410000 */
[----:B------:R-:W-:Y:S01]  /*4a70*/  IADD3 R220, R218, R217, RZ ;  /* 0x000000d9dadc7210 */ /* 0x000fe20007ffe0ff */
[----:B------:R-:W-:Y:S01]  /*4a80*/  FMUL.FTZ R30, R216, R30 ;  /* 0x0000001ed81e7220 */ /* 0x000fe20000410000 */
[----:B------:R-:W-:Y:S01]  /*4a90*/  SHF.L.U32 R216, R213, 0x1, RZ ;  /* 0x00000001d5d87819 */ /* 0x000fe200000006ff */
        /* <DEDUP_REMOVED lines=179> */
.L_x_1105:
[-C--:B-12-4-:R-:W-:Y:S01]  /*55d0*/  HMMA.16816.F32.BF16 R4, R164, R16.reuse, RZ ;  /* 0x00000010a404723c */ /* 0x096fe200000418ff */
[----:B------:R-:W-:Y:S01]  /*55e0*/  LDSM.16.MT88.4 R172, [R216+0x1080] ;  /* 0x00108000d8ac783b */ /* 0x000fe20000004200 */
[----:B------:R-:W-:Y:S02]  /*55f0*/  ULDC.64 UR6, c[0x0][0x240] ;  /* 0x0000900000067ab9 */ /* 0x000fe40000000a00 */
[----:B------:R-:W-:Y:S01]  /*5600*/  IMAD.IADD R219, R218, 0x1, R205 ;  /* 0x00000001dadb7824 */ /* 0x000fe200078e02cd */
[----:B------:R-:W-:Y:S01]  /*5610*/  UIMAD UR6, UR8, UR6, URZ ;  /* 0x00000006080672a4 */ /* 0x000fe2000f8e023f */
[----:B------:R-:W-:Y:S01]  /*5620*/  LDSM.16.MT88.4 R184, [R216+0x1880] ;  /* 0x00188000d8b8783b */ /* 0x000fe20000004200 */
[----:B------:R-:W-:Y:S01]  /*5630*/  UISETP.GE.AND UP3, UPT, UR5, 0x1, UPT ;  /* 0x000000010500788c */ /* 0x000fe2000bf66270 */
[C---:B------:R-:W-:Y:S01]  /*5640*/  HMMA.16816.F32.BF16 R8, R28.reuse, R16, RZ ;  /* 0x000000101c08723c */ /* 0x040fe200000418ff */
[----:B------:R-:W-:Y:S02]  /*5650*/  UIMAD UR6, UR18, UR7, UR6 ;  /* 0x00000007120672a4 */ /* 0x000fe4000f8e0206 */
[----:B------:R-:W1:Y:S01]  /*5660*/  LDSM.16.M88.4 R168, [R219+0x24480] ;  /* 0x02448000dba8783b */ /* 0x000e620000000200 */
[----:B------:R-:W-:Y:S02]  /*5670*/  USHF.L.U32 UR7, UR12, 0xd, URZ ;  /* 0x0000000d0c077899 */ /* 0x000fe4000800063f */
[----:B------:R-:W-:Y:S02]  /*5680*/  UIADD3 UR12, UR12, 0x1, URZ ;  /* 0x000000010c0c7890 */ /* 0x000fe4000fffe03f */
[-C--:B------:R-:W-:Y:S01]  /*5690*/  HMMA.16816.F32.BF16 R12, R28, R18.reuse, RZ ;  /* 0x000000121c0c723c */ /* 0x080fe200000418ff */
[----:B------:R-:W2:Y:S01]  /*56a0*/  LDSM.16.M88.4 R180, [R219+0x25480] ;  /* 0x02548000dbb4783b */ /* 0x000ea20000000200 */
[----:B------:R-:W-:Y:S02]  /*56b0*/  USHF.R.S32.HI UR4, URZ, 0x1f, UR7 ;  /* 0x0000001f3f047899 */ /* 0x000fe40008011407 */
[----:B------:R-:W-:Y:S02]  /*56c0*/  UISETP.GE.AND UP0, UPT, UR12, UR17, UPT ;  /* 0x000000110c00728c */ /* 0x000fe4000bf06270 */
[----:B------:R-:W0:Y:S01]  /*56d0*/  LDGDEPBAR ;  /* 0x00000000000079af */ /* 0x000e220000000000 */
[----:B------:R-:W-:Y:S01]  /*56e0*/  UISETP.GE.AND UP2, UPT, UR20, 0x1, UPT ;  /* 0x000000011400788c */ /* 0x000fe2000bf46270 */
[C---:B------:R-:W-:Y:S01]  /*56f0*/  HMMA.16816.F32.BF16 R16, R164.reuse, R18, RZ ;  /* 0x00000012a410723c */ /* 0x040fe200000418ff */
[----:B------:R-:W-:Y:S07]  /*5700*/  UISETP.GE.AND UP1, UPT, UR19, 0x1, UPT ;  /* 0x000000011300788c */ /* 0x000fee000bf26270 */
[-C--:B------:R-:W-:Y:S08]  /*5710*/  HMMA.16816.F32.BF16 R20, R164, R176.reuse, RZ ;  /* 0x000000b0a414723c */ /* 0x080ff000000418ff */
[C---:B------:R-:W-:Y:S08]  /*5720*/  HMMA.16816.F32.BF16 R24, R28.reuse, R176, RZ ;  /* 0x000000b01c18723c */ /* 0x040ff000000418ff */
[-C--:B------:R-:W-:Y:S08]  /*5730*/  HMMA.16816.F32.BF16 R28, R28, R178.reuse, RZ ;  /* 0x000000b21c1c723c */ /* 0x080ff000000418ff */
[----:B------:R-:W-:Y:S01]  /*5740*/  HMMA.16816.F32.BF16 R32, R164, R178, RZ ;  /* 0x000000b2a420723c */ /* 0x000fe200000418ff */
[----:B------:R-:W3:Y:S07]  /*5750*/  LDSM.16.MT88.4 R164, [R216+0x5080] ;  /* 0x00508000d8a4783b */ /* 0x000eee0000004200 */
[-C--:B------:R-:W-:Y:S08]  /*5760*/  HMMA.16816.F32.BF16 R4, R188, R192.reuse, R4 ;  /* 0x000000c0bc04723c */ /* 0x080ff00000041804 */
[C---:B------:R-:W-:Y:S07]  /*5770*/  HMMA.16816.F32.BF16 R8, R196.reuse, R192, R8 ;  /* 0x000000c0c408723c */ /* 0x040fee0000041808 */
[----:B------:R-:W-:Y:S01]  /*5780*/  IMAD.IADD R192, R217, 0x1, R219 ;  /* 0x00000001d9c07824 */ /* 0x000fe200078e02db */
[-C--:B------:R-:W-:Y:S04]  /*5790*/  HMMA.16816.F32.BF16 R12, R196, R194.reuse, R12 ;  /* 0x000000c2c40c723c */ /* 0x080fe8000004180c */
[----:B------:R-:W4:Y:S01]  /*57a0*/  LDSM.16.M88.4 R176, [R192+0x24480] ;  /* 0x02448000c0b0783b */ /* 0x000f220000000200 */
[----:B------:R-:W-:Y:S03]  /*57b0*/  IADD3 R217, R205, R218, R217 ;  /* 0x000000dacdd97210 */ /* 0x000fe60007ffe0d9 */
[C---:B------:R-:W-:Y:S01]  /*57c0*/  HMMA.16816.F32.BF16 R16, R188.reuse, R194, R16 ;  /* 0x000000c2bc10723c */ /* 0x040fe20000041810 */
[----:B------:R-:W2:Y:S07]  /*57d0*/  LDSM.16.M88.4 R192, [R192+0x25480] ;  /* 0x02548000c0c0783b */ /* 0x000eae0000000200 */
[-C--:B------:R-:W-:Y:S08]  /*57e0*/  HMMA.16816.F32.BF16 R20, R188, R200.reuse, R20 ;  /* 0x000000c8bc14723c */ /* 0x080ff00000041814 */
[C---:B------:R-:W-:Y:S08]  /*57f0*/  HMMA.16816.F32.BF16 R24, R196.reuse, R200, R24 ;  /* 0x000000c8c418723c */ /* 0x040ff00000041818 */
[-C--:B------:R-:W-:Y:S01]  /*5800*/  HMMA.16816.F32.BF16 R28, R196, R202.reuse, R28 ;  /* 0x000000cac41c723c */ /* 0x080fe2000004181c */
[----:B------:R-:W-:Y:S07]  /*5810*/  LDSM.16.MT88.4 R196, [R216+0x2080] ;  /* 0x00208000d8c4783b */ /* 0x000fee0000004200 */
[----:B------:R-:W-:Y:S01]  /*5820*/  HMMA.16816.F32.BF16 R32, R188, R202, R32 ;  /* 0x000000cabc20723c */ /* 0x000fe20000041820 */
[----:B------:R-:W4:Y:S05]  /*5830*/  LDSM.16.MT88.4 R188, [R216+0x5880] ;  /* 0x00588000d8bc783b */ /* 0x000f2a0000004200 */
[----:B------:R-:W-:Y:S02]  /*5840*/  LDSM.16.M88.4 R200, [R218+0x27480] ;  /* 0x02748000dac8783b */ /* 0x000fe40000000200 */
[-C--:B-1----:R-:W-:Y:S08]  /*5850*/  HMMA.16816.F32.BF16 R4, R168, R172.reuse, R4 ;  /* 0x000000aca804723c */ /* 0x082ff00000041804 */
[C---:B--2---:R-:W-:Y:S08]  /*5860*/  HMMA.16816.F32.BF16 R8, R180.reuse, R172, R8 ;  /* 0x000000acb408723c */ /* 0x044ff00000041808 */
[-C--:B------:R-:W-:Y:S08]  /*5870*/  HMMA.16816.F32.BF16 R12, R180, R174.reuse, R12 ;  /* 0x000000aeb40c723c */ /* 0x080ff0000004180c */
[C---:B------:R-:W-:Y:S01]  /*5880*/  HMMA.16816.F32.BF16 R16, R168.reuse, R174, R16 ;  /* 0x000000aea810723c */ /* 0x040fe20000041810 */
[----:B------:R-:W1:Y:S07]  /*5890*/  LDSM.16.M88.4 R172, [R218+0x26480] ;  /* 0x02648000daac783b */ /* 0x000e6e0000000200 */
[-C--:B---3--:R-:W-:Y:S08]  /*58a0*/  HMMA.16816.F32.BF16 R20, R168, R164.reuse, R20 ;  /* 0x000000a4a814723c */ /* 0x088ff00000041814 */
[C---:B------:R-:W-:Y:S08]  /*58b0*/  HMMA.16816.F32.BF16 R24, R180.reuse, R164, R24 ;  /* 0x000000a4b418723c */ /* 0x040ff00000041818 */
[-C--:B------:R-:W-:Y:S01]  /*58c0*/  HMMA.16816.F32.BF16 R28, R180, R166.reuse, R28 ;  /* 0x000000a6b41c723c */ /* 0x080fe2000004181c */
[----:B------:R-:W-:Y:S07]  /*58d0*/  LDSM.16.MT88.4 R180, [R216+0x2880] ;  /* 0x00288000d8b4783b */ /* 0x000fee0000004200 */
[----:B------:R-:W-:Y:S01]  /*58e0*/  HMMA.16816.F32.BF16 R32, R168, R166, R32 ;  /* 0x000000a6a820723c */ /* 0x000fe20000041820 */
[----:B------:R-:W2:Y:S05]  /*58f0*/  LDSM.16.MT88.4 R164, [R216+0x6080] ;  /* 0x00608000d8a4783b */ /* 0x000eaa0000004200 */
[----:B------:R-:W3:Y:S02]  /*5900*/  LDSM.16.M88.4 R168, [R220+0x26480] ;  /* 0x02648000dca8783b */ /* 0x000ee40000000200 */
[-C--:B----4-:R-:W-:Y:S08]  /*5910*/  HMMA.16816.F32.BF16 R4, R176, R184.reuse, R4 ;  /* 0x000000b8b004723c */ /* 0x090ff00000041804 */
[C---:B------:R-:W-:Y:S08]  /*5920*/  HMMA.16816.F32.BF16 R8, R192.reuse, R184, R8 ;  /* 0x000000b8c008723c */ /* 0x040ff00000041808 */
[-C--:B------:R-:W-:Y:S08]  /*5930*/  HMMA.16816.F32.BF16 R12, R192, R186.reuse, R12 ;  /* 0x000000bac00c723c */ /* 0x080ff0000004180c */
[C---:B------:R-:W-:Y:S01]  /*5940*/  HMMA.16816.F32.BF16 R16, R176.reuse, R186, R16 ;  /* 0x000000bab010723c */ /* 0x040fe20000041810 */
[----:B------:R-:W4:Y:S07]  /*5950*/  LDSM.16.M88.4 R184, [R220+0x27480] ;  /* 0x02748000dcb8783b */ /* 0x000f2e0000000200 */
[-C--:B------:R-:W-:Y:S08]  /*5960*/  HMMA.16816.F32.BF16 R20, R176, R188.reuse, R20 ;  /* 0x000000bcb014723c */ /* 0x080ff00000041814 */
[C---:B------:R-:W-:Y:S08]  /*5970*/  HMMA.16816.F32.BF16 R24, R192.reuse, R188, R24 ;  /* 0x000000bcc018723c */ /* 0x040ff00000041818 */
[-C--:B------:R-:W-:Y:S01]  /*5980*/  HMMA.16816.F32.BF16 R28, R192, R190.reuse, R28 ;  /* 0x000000bec01c723c */ /* 0x080fe2000004181c */
[----:B------:R-:W-:Y:S07]  /*5990*/  LDSM.16.MT88.4 R192, [R216+0x3880] ;  /* 0x00388000d8c0783b */ /* 0x000fee0000004200 */
[----:B------:R-:W-:Y:S01]  /*59a0*/  HMMA.16816.F32.BF16 R32, R176, R190, R32 ;  /* 0x000000beb020723c */ /* 0x000fe20000041820 */
[----:B------:R-:W3:Y:S05]  /*59b0*/  LDSM.16.MT88.4 R176, [R216+0x6880] ;  /* 0x00688000d8b0783b */ /* 0x000eea0000004200 */
[----:B------:R-:W-:Y:S02]  /*59c0*/  LDSM.16.MT88.4 R188, [R216+0x7080] ;  /* 0x00708000d8bc783b */ /* 0x000fe40000004200 */
[-C--:B-1----:R-:W-:Y:S08]  /*59d0*/  HMMA.16816.F32.BF16 R4, R172, R196.reuse, R4 ;  /* 0x000000c4ac04723c */ /* 0x082ff00000041804 */
[C---:B------:R-:W-:Y:S01]  /*59e0*/  HMMA.16816.F32.BF16 R8, R200.reuse, R196, R8 ;  /* 0x000000c4c808723c */ /* 0x040fe20000041808 */
[----:B------:R-:W1:Y:S07]  /*59f0*/  S2R R196, SR_CTAID.Y ;  /* 0x0000000000c47919 */ /* 0x000e6e0000002600 */
[-C--:B------:R-:W-:Y:S08]  /*5a00*/  HMMA.16816.F32.BF16 R12, R200, R198.reuse, R12 ;  /* 0x000000c6c80c723c */ /* 0x080ff0000004180c */
[C---:B------:R-:W-:Y:S08]  /*5a10*/  HMMA.16816.F32.BF16 R16, R172.reuse, R198, R16 ;  /* 0x000000c6ac10723c */ /* 0x040ff00000041810 */
[-C--:B--2---:R-:W-:Y:S08]  /*5a20*/  HMMA.16816.F32.BF16 R20, R172, R164.reuse, R20 ;  /* 0x000000a4ac14723c */ /* 0x084ff00000041814 */
[C---:B------:R-:W-:Y:S08]  /*5a30*/  HMMA.16816.F32.BF16 R24, R200.reuse, R164, R24 ;  /* 0x000000a4c818723c */ /* 0x040ff00000041818 */
[-C--:B------:R-:W-:Y:S08]  /*5a40*/  HMMA.16816.F32.BF16 R28, R200, R166.reuse, R28 ;  /* 0x000000a6c81c723c */ /* 0x080ff0000004181c */
[----:B------:R-:W-:Y:S01]  /*5a50*/  HMMA.16816.F32.BF16 R32, R172, R166, R32 ;  /* 0x000000a6ac20723c */ /* 0x000fe20000041820 */
[----:B------:R-:W-:Y:S05]  /*5a60*/  LDSM.16.MT88.4 R172, [R216+0x3080] ;  /* 0x00308000d8ac783b */ /* 0x000fea0000004200 */
[----:B------:R-:W2:Y:S02]  /*5a70*/  LDSM.16.M88.4 R164, [R219+0x26480] ;  /* 0x02648000dba4783b */ /* 0x000ea40000000200 */
[-C--:B---3--:R-:W-:Y:S08]  /*5a80*/  HMMA.16816.F32.BF16 R4, R168, R180.reuse, R4 ;  /* 0x000000b4a804723c */ /* 0x088ff00000041804 */
[C---:B----4-:R-:W-:Y:S08]  /*5a90*/  HMMA.16816.F32.BF16 R8, R184.reuse, R180, R8 ;  /* 0x000000b4b808723c */ /* 0x050ff00000041808 */
[-C--:B------:R-:W-:Y:S08]  /*5aa0*/  HMMA.16816.F32.BF16 R12, R184, R182.reuse, R12 ;  /* 0x000000b6b80c723c */ /* 0x080ff0000004180c */
[C---:B------:R-:W-:Y:S01]  /*5ab0*/  HMMA.16816.F32.BF16 R16, R168.reuse, R182, R16 ;  /* 0x000000b6a810723c */ /* 0x040fe20000041810 */
[----:B------:R-:W3:Y:S07]  /*5ac0*/  LDSM.16.M88.4 R180, [R219+0x27480] ;  /* 0x02748000dbb4783b */ /* 0x000eee0000000200 */
[-C--:B------:R-:W-:Y:S08]  /*5ad0*/  HMMA.16816.F32.BF16 R20, R168, R176.reuse, R20 ;  /* 0x000000b0a814723c */ /* 0x080ff00000041814 */
[C---:B------:R-:W-:Y:S08]  /*5ae0*/  HMMA.16816.F32.BF16 R24, R184.reuse, R176, R24 ;  /* 0x000000b0b818723c */ /* 0x040ff00000041818 */
[-C--:B------:R-:W-:Y:S01]  /*5af0*/  HMMA.16816.F32.BF16 R28, R184, R178.reuse, R28 ;  /* 0x000000b2b81c723c */ /* 0x080fe2000004181c */
[----:B------:R-:W4:Y:S07]  /*5b00*/  LDSM.16.M88.4 R184, [R217+0x26480] ;  /* 0x02648000d9b8783b */ /* 0x000f2e0000000200 */
[----:B------:R-:W-:Y:S01]  /*5b10*/  HMMA.16816.F32.BF16 R32, R168, R178, R32 ;  /* 0x000000b2a820723c */ /* 0x000fe20000041820 */
[----:B------:R-:W1:Y:S07]  /*5b20*/  LDSM.16.M88.4 R168, [R217+0x27480] ;  /* 0x02748000d9a8783b */ /* 0x000e6e0000000200 */
[-C--:B--2---:R-:W-:Y:S08]  /*5b30*/  HMMA.16816.F32.BF16 R4, R164, R172.reuse, R4 ;  /* 0x000000aca404723c */ /* 0x084ff00000041804 */
[C---:B---3--:R-:W-:Y:S08]  /*5b40*/  HMMA.16816.F32.BF16 R8, R180.reuse, R172, R8 ;  /* 0x000000acb408723c */ /* 0x048ff00000041808 */
[-C--:B------:R-:W-:Y:S08]  /*5b50*/  HMMA.16816.F32.BF16 R12, R180, R174.reuse, R12 ;  /* 0x000000aeb40c723c */ /* 0x080ff0000004180c */
[C---:B------:R-:W-:Y:S01]  /*5b60*/  HMMA.16816.F32.BF16 R16, R164.reuse, R174, R16 ;  /* 0x000000aea410723c */ /* 0x040fe20000041810 */
[----:B------:R-:W2:Y:S07]  /*5b70*/  LDSM.16.MT88.4 R172, [R216+0x7880] ;  /* 0x00788000d8ac783b */ /* 0x000eae0000004200 */
[-C--:B------:R-:W-:Y:S08]  /*5b80*/  HMMA.16816.F32.BF16 R20, R164, R188.reuse, R20 ;  /* 0x000000bca414723c */ /* 0x080ff00000041814 */
[C---:B------:R-:W-:Y:S07]  /*5b90*/  HMMA.16816.F32.BF16 R24, R180.reuse, R188, R24 ;  /* 0x000000bcb418723c */ /* 0x040fee0000041818 */
[----:B-1----:R-:W-:Y:S01]  /*5ba0*/  SHF.R.S32.HI R188, RZ, 0x1f, R196 ;  /* 0x0000001fffbc7819 */ /* 0x002fe200000114c4 */
[-C--:B------:R-:W-:Y:S01]  /*5bb0*/  HMMA.16816.F32.BF16 R28, R180, R190.reuse, R28 ;  /* 0x000000beb41c723c */ /* 0x080fe2000004181c */
[----:B------:R-:W-:Y:S07]  /*5bc0*/  LDSM.16.MT88.4 R180, [R0+0x27c80] ;  /* 0x027c800000b4783b */ /* 0x000fee0000004200 */
[----:B------:R-:W-:Y:S07]  /*5bd0*/  HMMA.16816.F32.BF16 R32, R164, R190, R32 ;  /* 0x000000bea420723c */ /* 0x000fee0000041820 */
[----:B------:R-:W-:Y:S01]  /*5be0*/  IMAD R164, R188, c[0x0][0x238], RZ ;  /* 0x00008e00bca47a24 */ /* 0x000fe200078e02ff */
[-C--:B----4-:R-:W-:Y:S01]  /*5bf0*/  HMMA.16816.F32.BF16 R4, R184, R192.reuse, R4 ;  /* 0x000000c0b804723c */ /* 0x090fe20000041804 */
[----:B------:R-:W-:Y:S01]  /*5c00*/  MOV R165, UR6 ;  /* 0x0000000600a57c02 */ /* 0x000fe20008000f00 */
[----:B------:R-:W-:Y:S03]  /*5c10*/  UIADD3 UR6, UR20, 0x1, URZ ;  /* 0x0000000114067890 */ /* 0x000fe6000fffe03f */
[C---:B------:R-:W-:Y:S01]  /*5c20*/  IMAD.WIDE.U32 R166, R196.reuse, c[0x0][0x238], R224 ;  /* 0x00008e00c4a67a25 */ /* 0x040fe200078e00e0 */
[----:B------:R-:W-:Y:S02]  /*5c30*/  USEL UR20, UR6, URZ, !UP2 ;  /* 0x0000003f06147287 */ /* 0x000fe4000d000000 */
[C---:B------:R-:W-:Y:S04]  /*5c40*/  HMMA.16816.F32.BF16 R8, R168.reuse, R192, R8 ;  /* 0x000000c0a808723c */ /* 0x040fe80000041808 */
[----:B------:R-:W-:Y:S04]  /*5c50*/  IMAD R164, R196, c[0x0][0x23c], R164 ;  /* 0x00008f00c4a47a24 */ /* 0x000fe800078e02a4 */
[-C--:B------:R-:W-:Y:S04]  /*5c60*/  HMMA.16816.F32.BF16 R12, R168, R194.reuse, R12 ;  /* 0x000000c2a80c723c */ /* 0x080fe8000004180c */
[----:B------:R-:W-:Y:S01]  /*5c70*/  IADD3 R167, R167, R164, RZ ;  /* 0x000000a4a7a77210 */ /* 0x000fe20007ffe0ff */
[----:B------:R-:W-:Y:S03]  /*5c80*/  IMAD.U32 R164, RZ, RZ, UR18 ;  /* 0x00000012ffa47e24 */ /* 0x000fe6000f8e00ff */
[C---:B------:R-:W-:Y:S04]  /*5c90*/  HMMA.16816.F32.BF16 R16, R184.reuse, R194, R16 ;  /* 0x000000c2b810723c */ /* 0x040fe80000041810 */
[----:B------:R-:W-:Y:S04]  /*5ca0*/  IMAD.WIDE.U32 R166, R164, c[0x0][0x240], R166 ;  /* 0x00009000a4a67a25 */ /* 0x000fe800078e00a6 */
[-C--:B--2---:R-:W-:Y:S04]  /*5cb0*/  HMMA.16816.F32.BF16 R20, R184, R172.reuse, R20 ;  /* 0x000000acb814723c */ /* 0x084fe80000041814 */
[----:B------:R-:W-:Y:S01]  /*5cc0*/  IADD3 R164, P1, R166, UR7, RZ ;  /* 0x00000007a6a47c10 */ /* 0x000fe2000ff3e0ff */
[----:B------:R-:W-:Y:S03]  /*5cd0*/  UIADD3 UR7, UR5, 0x1, URZ ;  /* 0x0000000105077890 */ /* 0x000fe6000fffe03f */
[C---:B------:R-:W-:Y:S01]  /*5ce0*/  HMMA.16816.F32.BF16 R24, R168.reuse, R172, R24 ;  /* 0x000000aca818723c */ /* 0x040fe20000041818 */
[----:B------:R-:W-:Y:S03]  /*5cf0*/  USEL UR5, UR7, URZ, !UP3 ;  /* 0x0000003f07057287 */ /* 0x000fe6000d800000 */
[----:B------:R-:W-:Y:S01]  /*5d00*/  IADD3.X R165, R167, UR4, R165, P1, !PT ;  /* 0x00000004a7a57c10 */ /* 0x000fe20008ffe4a5 */
[----:B------:R-:W-:Y:S01]  /*5d10*/  UIADD3 UR4, UR19, 0x1, URZ ;  /* 0x0000000113047890 */ /* 0x000fe2000fffe03f */
[C---:B------:R-:W-:Y:S02]  /*5d20*/  LEA R176, P1, R164.reuse, c[0x0][0x220], 0x2 ;  /* 0x00008800a4b07a11 */ /* 0x040fe400078210ff */
[-C--:B------:R-:W-:Y:S01]  /*5d30*/  HMMA.16816.F32.BF16 R28, R168, R174.reuse, R28 ;  /* 0x000000aea81c723c */ /* 0x080fe2000004181c */
[----:B------:R-:W-:Y:S01]  /*5d40*/  LDSM.16.MT88.4 R168, [R0+0x24c80] ;  /* 0x024c800000a8783b */ /* 0x000fe20000004200 */
[----:B------:R-:W-:Y:S02]  /*5d50*/  USEL UR19, UR4, URZ, !UP1 ;  /* 0x0000003f04137287 */ /* 0x000fe4000c800000 */
[----:B------:R-:W-:Y:S02]  /*5d60*/  LEA.HI.X R177, R164, c[0x0][0x224], R165, 0x2, P1 ;  /* 0x00008900a4b17a11 */ /* 0x000fe400008f14a5 */
[----:B------:R-:W-:Y:S01]  /*5d70*/  LDSM.16.MT88.4 R164, [R215+0x10880] ;  /* 0x01088000d7a4783b */ /* 0x000fe20000004200 */
[----:B------:R-:W-:Y:S01]  /*5d80*/  PLOP3.LUT P1, PT, PT, PT, UP0, 0x80, 0x0 ;  /* 0x000000000000781c */ /* 0x000fe20003f2f008 */
[----:B------:R-:W-:Y:S03]  /*5d90*/  HMMA.16816.F32.BF16 R32, R184, R174, R32 ;  /* 0x000000aeb820723c */ /* 0x000fe60000041820 */
[----:B------:R-:W-:Y:S05]  /*5da0*/  RED.E.ADD.F32.FTZ.RN.STRONG.GPU [R176.64], R4 ;  /* 0x00000004b000798e */ /* 0x000fea000c10e796 */
        /* <DEDUP_REMOVED lines=29> */
[----:B------:R-:W-:Y:S01]  /*5f80*/  RED.E.ADD.F32.FTZ.RN.STRONG.GPU [R176.64+0x5800], R26 ;  /* 0x0058001ab000798e */ /* 0x000fe2000c10e796 */
[-C--:B---3--:R-:W-:Y:S04]  /*5f90*/  HMMA.16816.F32.BF16 R108, R16, R8.reuse, R108 ;  /* 0x00000008106c723c */ /* 0x088fe8000004186c */
[----:B------:R-:W-:Y:S05]  /*5fa0*/  RED.E.ADD.F32.FTZ.RN.STRONG.GPU [R176.64+0x5c00], R27 ;  /* 0x005c001bb000798e */ /* 0x000fea000c10e796 */
[----:B------:R-:W2:Y:S05]  /*5fb0*/  LDSM.16.MT88.4 R24, [R215+0x12080] ;  /* 0x01208000d718783b */ /* 0x000eaa0000004200 */
[----:B------:R-:W-:Y:S01]  /*5fc0*/  RED.E.ADD.F32.FTZ.RN.STRONG.GPU [R176.64+0x6000], R32 ;  /* 0x00600020b000798e */ /* 0x000fe2000c10e796 */
[C---:B-1----:R-:W-:Y:S04]  /*5fd0*/  HMMA.16816.F32.BF16 R112, R20.reuse, R8, R112 ;  /* 0x000000081470723c */ /* 0x042fe80000041870 */
[----:B------:R-:W-:Y:S05]  /*5fe0*/  RED.E.ADD.F32.FTZ.RN.STRONG.GPU [R176.64+0x6400], R33 ;  /* 0x00640021b000798e */ /* 0x000fea000c10e796 */
[----:B------:R-:W-:Y:S01]  /*5ff0*/  RED.E.ADD.F32.FTZ.RN.STRONG.GPU [R176.64+0x6800], R34 ;  /* 0x00680022b000798e */ /* 0x000fe2000c10e796 */
[-C--:B------:R-:W-:Y:S04]  /*6000*/  HMMA.16816.F32.BF16 R116, R20, R10.reuse, R116 ;  /* 0x0000000a1474723c */ /* 0x080fe80000041874 */
[----:B------:R-:W-:Y:S04]  /*6010*/  RED.E.ADD.F32.FTZ.RN.STRONG.GPU [R176.64+0x6c00], R35 ;  /* 0x006c0023b000798e */ /* 0x000fe8000c10e796 */
[-C--:B------:R-:W-:Y:S01]  /*6020*/  HMMA.16816.F32.BF16 R120, R16, R10.reuse, R120 ;  /* 0x0000000a1078723c */ /* 0x080fe20000041878 */
[----:B------:R-:W1:Y:S05]  /*6030*/  LDSM.16.MT88.4 R32, [R211+0x24c80] ;  /* 0x024c8000d320783b */ /* 0x000e6a0000004200 */
[----:B------:R-:W-:Y:S02]  /*6040*/  RED.E.ADD.F32.FTZ.RN.STRONG.GPU [R176.64+0x7000], R28 ;  /* 0x0070001cb000798e */ /* 0x000fe4000c10e796 */
        /* <DEDUP_REMOVED lines=8> */
[----:B------:R-:W2:Y:S05]  /*60d0*/  LDSM.16.MT88.4 R28, [R211+0x26c80] ;  /* 0x026c8000d31c783b */ /* 0x000eaa0000004200 */
[----:B------:R-:W-:Y:S02]  /*60e0*/  LDSM.16.MT88.4 R176, [R211+0x27c80] ;  /* 0x027c8000d3b0783b */ /* 0x000fe40000004200 */
        /* <DEDUP_REMOVED lines=65> */
.L_x_1103:
[----:B------:R-:W-:Y:S01]  /*6500*/  MOV R0, c[0x0][0x338] ;  /* 0x0000ce0000007a02 */ /* 0x000fe20000000f00 */
[----:B------:R-:W2:Y:S01]  /*6510*/  S2UR UR4, SR_CTAID.X ;  /* 0x00000000000479c3 */ /* 0x000ea20000002500 */
[----:B------:R-:W-:Y:S01]  /*6520*/  ULDC UR5, c[0x0][0x358] ;  /* 0x0000d60000057ab9 */ /* 0x000fe20000000800 */
[----:B------:R-:W-:Y:S01]  /*6530*/  MOV R2, R196 ;  /* 0x000000c400027202 */ /* 0x000fe20000000f00 */
[----:B------:R-:W-:Y:S01]  /*6540*/  ULDC UR6, c[0x0][0x2f4] ;  /* 0x0000bd0000067ab9 */ /* 0x000fe20000000800 */
[----:B------:R-:W-:Y:S01]  /*6550*/  ISETP.NE.AND P0, PT, R0, 0x1, PT ;  /* 0x000000010000780c */ /* 0x000fe20003f05270 */
[----:B------:R-:W-:Y:S01]  /*6560*/  BAR.SYNC.DEFER_BLOCKING 0x1, 0x100 ;  /* 0x0044000000007b1d */ /* 0x000fe20000010000 */
[----:B------:R-:W-:Y:S01]  /*6570*/  MOV R189, R188 ;  /* 0x000000bc00bd7202 */ /* 0x000fe20000000f00 */
[----:B------:R-:W-:Y:S01]  /*6580*/  FMUL.FTZ R100, R100, c[0x0][0x298] ;  /* 0x0000a60064647a20 */ /* 0x000fe20000410000 */
[----:B------:R-:W-:Y:S01]  /*6590*/  MOV R188, R196 ;  /* 0x000000c400bc7202 */ /* 0x000fe20000000f00 */
[----:B------:R-:W-:-:S02]  /*65a0*/  FMUL.FTZ R101, R101, c[0x0][0x298] ;  /* 0x0000a60065657a20 */ /* 0x000fc40000410000 */
[----:B------:R-:W3:Y:S01]  /*65b0*/  S2R R0, SR_CTAID.Z ;  /* 0x0000000000007919 */ /* 0x000ee20000002700 */
[----:B------:R-:W-:Y:S01]  /*65c0*/  BSSY B0, `(.L_x_1107) ;  /* 0x0000058000007945 */ /* 0x000fe20003800000 */
[----:B------:R-:W-:Y:S02]  /*65d0*/  FMUL.FTZ R102, R102, c[0x0][0x298] ;  /* 0x0000a60066667a20 */ /* 0x000fe40000410000 */
[----:B------:R-:W-:Y:S02]  /*65e0*/  FMUL.FTZ R103, R103, c[0x0][0x298] ;  /* 0x0000a60067677a20 */ /* 0x000fe40000410000 */
[----:B------:R-:W-:-:S04]  /*65f0*/  @P0 IMAD.HI.U32 R3, R196, c[0x0][0x33c], RZ ;  /* 0x0000cf00c4030a27 */ /* 0x000fc800078e00ff */
[----:B------:R-:W-:Y:S01]  /*6600*/  FMUL.FTZ R104, R104, c[0x0][0x298] ;  /* 0x0000a60068687a20 */ /* 0x000fe20000410000 */
[----:B------:R-:W-:Y:S01]  /*6610*/  @P0 SHF.R.U32.HI R2, RZ, c[0x0][0x340], R3 ;  /* 0x0000d000ff020a19 */ /* 0x000fe20000011603 */
[----:B------:R-:W-:Y:S01]  /*6620*/  FMUL.FTZ R105, R105, c[0x0][0x298] ;  /* 0x0000a60069697a20 */ /* 0x000fe20000410000 */
[----:B--2---:R-:W-:Y:S01]  /*6630*/  UIMAD UR5, UR4, UR5, URZ ;  /* 0x00000005040572a4 */ /* 0x004fe2000f8e023f */
[----:B------:R-:W-:Y:S01]  /*6640*/  FMUL.FTZ R106, R106, c[0x0][0x298] ;  /* 0x0000a6006a6a7a20 */ /* 0x000fe20000410000 */
[----:B------:R-:W-:Y:S01]  /*6650*/  @P0 SHF.R.S32.HI R3, RZ, 0x1f, R2 ;  /* 0x0000001fff030819 */ /* 0x000fe20000011402 */
[----:B------:R-:W-:Y:S01]  /*6660*/  FMUL.FTZ R107, R107, c[0x0][0x298] ;  /* 0x0000a6006b6b7a20 */ /* 0x000fe20000410000 */
[----:B------:R-:W-:Y:S01]  /*6670*/  UIMAD UR6, UR5, UR6, URZ ;  /* 0x00000006050672a4 */ /* 0x000fe2000f8e023f */
[----:B------:R-:W-:Y:S01]  /*6680*/  @P0 MOV R188, R2 ;  /* 0x0000000200bc0202 */ /* 0x000fe20000000f00 */
[----:B------:R-:W-:Y:S01]  /*6690*/  FMUL.FTZ R108, R108, c[0x0][0x298] ;  /* 0x0000a6006c6c7a20 */ /* 0x000fe20000410000 */
[----:B------:R-:W-:Y:S01]  /*66a0*/  @P0 MOV R189, R3 ;  /* 0x0000000300bd0202 */ /* 0x000fe20000000f00 */
[----:B------:R-:W-:Y:S01]  /*66b0*/  USHF.R.S32.HI UR5, URZ, 0x1f, UR6 ;  /* 0x0000001f3f057899 */ /* 0x000fe20008011406 */
[----:B------:R-:W-:Y:S01]  /*66c0*/  IADD3 R2, -R2, RZ, RZ ;  /* 0x000000ff02027210 */ /* 0x000fe20007ffe1ff */
[----:B------:R-:W-:-:S02]  /*66d0*/  FMUL.FTZ R109, R109, c[0x0][0x298] ;  /* 0x0000a6006d6d7a20 */ /* 0x000fc40000410000 */
[----:B---3--:R-:W-:Y:S02]  /*66e0*/  IMAD R4, R0, c[0x0][0x2f4], RZ ;  /* 0x0000bd0000047a24 */ /* 0x008fe400078e02ff */
[----:B------:R-:W-:Y:S02]  /*66f0*/  FMUL.FTZ R110, R110, c[0x0][0x298] ;  /* 0x0000a6006e6e7a20 */ /* 0x000fe40000410000 */
[----:B------:R-:W-:Y:S01]  /*6700*/  FMUL.FTZ R111, R111, c[0x0][0x298] ;  /* 0x0000a6006f6f7a20 */ /* 0x000fe20000410000 */
[--C-:B------:R-:W-:Y:S01]  /*6710*/  SHF.R.S32.HI R5, RZ, 0x1f, R4.reuse ;  /* 0x0000001fff057819 */ /* 0x100fe20000011404 */
[----:B------:R-:W-:Y:S01]  /*6720*/  FMUL.FTZ R112, R112, c[0x0][0x298] ;  /* 0x0000a60070707a20 */ /* 0x000fe20000410000 */
[----:B------:R-:W-:Y:S01]  /*6730*/  IADD3 R4, P1, P0, R188, UR6, R4 ;  /* 0x00000006bc047c10 */ /* 0x000fe2000f83e004 */
[----:B------:R-:W-:Y:S02]  /*6740*/  FMUL.FTZ R113, R113, c[0x0][0x298] ;  /* 0x0000a60071717a20 */ /* 0x000fe40000410000 */
[----:B------:R-:W-:Y:S01]  /*6750*/  FMUL.FTZ R114, R114, c[0x0][0x298] ;  /* 0x0000a60072727a20 */ /* 0x000fe20000410000 */
[----:B------:R-:W-:Y:S01]  /*6760*/  IADD3.X R5, R189, UR5, R5, P1, P0 ;  /* 0x00000005bd057c10 */ /* 0x000fe20008fe0405 */
[----:B------:R-:W-:Y:S01]  /*6770*/  FMUL.FTZ R115, R115, c[0x0][0x298] ;  /* 0x0000a60073737a20 */ /* 0x000fe20000410000 */
[----:B------:R-:W-:Y:S01]  /*6780*/  ISETP.NE.AND P1, PT, R224, RZ, PT ;  /* 0x000000ffe000720c */ /* 0x000fe20003f25270 */
[----:B------:R-:W-:Y:S01]  /*6790*/  FMUL.FTZ R128, R128, c[0x0][0x298] ;  /* 0x0000a60080807a20 */ /* 0x000fe20000410000 */
[C---:B------:R-:W-:Y:S01]  /*67a0*/  SHF.L.U32 R3, R4.reuse, 0x2, RZ ;  /* 0x0000000204037819 */ /* 0x040fe200000006ff */
[----:B------:R-:W-:Y:S01]  /*67b0*/  FMUL.FTZ R129, R129, c[0x0][0x298] ;  /* 0x0000a60081817a20 */ /* 0x000fe20000410000 */
[----:B------:R-:W-:Y:S01]  /*67c0*/  SHF.L.U64.HI R4, R4, 0x2, R5 ;  /* 0x0000000204047819 */ /* 0x000fe20000010205 */
[----:B------:R-:W-:Y:S01]  /*67d0*/  FMUL.FTZ R130, R130, c[0x0][0x298] ;  /* 0x0000a60082827a20 */ /* 0x000fe20000410000 */
[----:B------:R-:W-:Y:S01]  /*67e0*/  IADD3 R6, P0, R3, c[0x0][0x350], RZ ;  /* 0x0000d40003067a10 */ /* 0x000fe20007f1e0ff */
[----:B------:R-:W-:-:S02]  /*67f0*/  FMUL.FTZ R131, R131, c[0x0][0x298] ;  /* 0x0000a60083837a20 */ /* 0x000fc40000410000 */
[----:B------:R-:W-:Y:S01]  /*6800*/  FMUL.FTZ R124, R124, c[0x0][0x298] ;  /* 0x0000a6007c7c7a20 */ /* 0x000fe20000410000 */
[----:B------:R-:W-:Y:S01]  /*6810*/  IADD3.X R7, R4, c[0x0][0x354], RZ, P0, !PT ;  /* 0x0000d50004077a10 */ /* 0x000fe200007fe4ff */
        /* <DEDUP_REMOVED lines=43> */
[----:B------:R-:W-:Y:S01]  /*6ad0*/  IMAD R5, R2, c[0x0][0x338], R196 ;  /* 0x0000ce0002057a24 */ /* 0x000fe200078e02c4 */
[----:B------:R-:W-:Y:S05]  /*6ae0*/  @P1 BRA `(.L_x_1108) ;  /* 0x0000005000001947 */ /* 0x000fea0003800000 */
.L_x_1109:
[----:B------:R-:W2:Y:S01]  /*6af0*/  LDG.E.STRONG.GPU R2, [R6.64] ;  /* 0x0000001606027981 */ /* 0x000ea2000c1ef900 */
[----:B------:R-:W-:Y:S01]  /*6b00*/  YIELD ;  /* 0x0000000000007946 */ /* 0x000fe20003800000 */
[----:B--2---:R-:W-:Y:S01]  /*6b10*/  ISETP.NE.AND P0, PT, R2, R5, PT ;  /* 0x000000050200720c */ /* 0x004fe20003f05270 */
[----:B------:R-:W-:-:S12]  /*6b20*/  CCTL.IVALL ;  /* 0x00000000ff00798f */ /* 0x000fd80002000000 */
[----:B------:R-:W-:Y:S05]  /*6b30*/  @P0 BRA `(.L_x_1109) ;  /* 0xffffffb000000947 */ /* 0x000fea000383ffff */
.L_x_1108:
[----:B------:R-:W-:Y:S05]  /*6b40*/  BSYNC B0 ;  /* 0x0000000000007941 */ /* 0x000fea0003800000 */
.L_x_1107:
[----:B------:R-:W-:Y:S01]  /*6b50*/  MOV R9, 0xffffffff ;  /* 0xffffffff00097802 */ /* 0x000fe20000000f00 */
[----:B------:R-:W-:Y:S05]  /*6b60*/  BRA.CONV ~URZ, `(.L_x_1110) ;  /* 0x000000237f007947 */ /* 0x000fea000b800000 */
[----:B------:R-:W-:Y:S02]  /*6b70*/  MOV R2, 0x6b90 ;  /* 0x00006b9000027802 */ /* 0x000fe40000000f00 */
[----:B-1----:R-:W-:Y:S05]  /*6b80*/  CALL.REL.NOINC `($__internal_6_$__cuda_sm70_warpsync) ;  /* 0x00000cc000007944 */ /* 0x002fea0003c00000 */
.L_x_1110:
[----:B------:R-:W-:Y:S01]  /*6b90*/  USHF.L.U32 UR6, UR4, 0xe, URZ ;  /* 0x0000000e04067899 */ /* 0x000fe2000800063f */
[----:B------:R-:W-:Y:S01]  /*6ba0*/  IMAD R8, R189, c[0x0][0x328], RZ ;  /* 0x0000ca00bd087a24 */ /* 0x000fe200078e02ff */
[----:B------:R-:W-:Y:S01]  /*6bb0*/  MOV R2, UR18 ;  /* 0x0000001200027c02 */ /* 0x000fe20008000f00 */
[----:B------:R-:W-:-:S06]  /*6bc0*/  NOP ;  /* 0x0000000000007918 */ /* 0x000fcc0000000000 */
[----:B------:R-:W-:Y:S01]  /*6bd0*/  USHF.R.S32.HI UR5, URZ, 0x1f, UR6 ;  /* 0x0000001f3f057899 */ /* 0x000fe20008011406 */
[----:B------:R-:W-:Y:S01]  /*6be0*/  IADD3 R10, P0, R224, UR6, RZ ;  /* 0x00000006e00a7c10 */ /* 0x000fe2000ff1e0ff */
[----:B------:R-:W-:Y:S01]  /*6bf0*/  IMAD R12, R188, c[0x0][0x32c], R8 ;  /* 0x0000cb00bc0c7a24 */ /* 0x000fe200078e0208 */
[----:B------:R-:W-:-:S03]  /*6c00*/  SHF.R.S32.HI R8, RZ, 0x1f, R2 ;  /* 0x0000001fff087819 */ /* 0x000fc60000011402 */
[----:B------:R-:W-:Y:S02]  /*6c10*/  LEA.HI.X.SX32 R11, R224, UR5, 0x1, P0 ;  /* 0x00000005e00b7c11 */ /* 0x000fe400080f0eff */
[----:B------:R-:W-:-:S03]  /*6c20*/  IMAD R2, R8, c[0x0][0x330], RZ ;  /* 0x0000cc0008027a24 */ /* 0x000fc600078e02ff */
[----:B------:R-:W-:-:S04]  /*6c30*/  IMAD.WIDE.U32 R14, R188, c[0x0][0x328], R10 ;  /* 0x0000ca00bc0e7a25 */ /* 0x000fc800078e000a */
[----:B------:R-:W-:Y:S01]  /*6c40*/  IMAD R2, R0, c[0x0][0x334], R2 ;  /* 0x0000cd0000027a24 */ /* 0x000fe200078e0202 */
[----:B-1----:R-:W-:Y:S02]  /*6c50*/  IADD3 R13, R15, R12, RZ ;  /* 0x0000000c0f0d7210 */ /* 0x002fe40007ffe0ff */
[----:B------:R-:W-:-:S05]  /*6c60*/  MOV R12, R14 ;  /* 0x0000000e000c7202 */ /* 0x000fca0000000f00 */
        /* <DEDUP_REMOVED lines=70> */
[----:B-1----:R-:W-:Y:S05]  /*70d0*/  CALL.REL.NOINC `($__internal_6_$__cuda_sm70_warpsync) ;  /* 0x0000077000007944 */ /* 0x002fea0003c00000 */
.L_x_1111:
        /* <DEDUP_REMOVED lines=12> */
.L_x_1113:
[----:B------:R-:W-:Y:S05]  /*71a0*/  BSYNC B0 ;  /* 0x0000000000007941 */ /* 0x000fea0003800000 */
.L_x_1112:
[----:B--2---:R-:W-:Y:S01]  /*71b0*/  IADD3 R6, P0, R3, c[0x0][0x348], RZ ;  /* 0x0000d20003067a10 */ /* 0x004fe20007f1e0ff */
[----:B------:R-:W-:Y:S03]  /*71c0*/  BSSY B0, `(.L_x_1114) ;  /* 0x0000008000007945 */ /* 0x000fe60003800000 */
[----:B------:R-:W-:Y:S01]  /*71d0*/  IADD3.X R7, R4, c[0x0][0x34c], RZ, P0, !PT ;  /* 0x0000d30004077a10 */ /* 0x000fe200007fe4ff */
[----:B------:R-:W-:Y:S05]  /*71e0*/  @P1 BRA `(.L_x_1115) ;  /* 0x0000005000001947 */ /* 0x000fea0003800000 */
.L_x_1116:
[----:B------:R-:W2:Y:S01]  /*71f0*/  LDG.E.STRONG.GPU R2, [R6.64] ;  /* 0x0000001606027981 */ /* 0x000ea2000c1ef900 */
[----:B------:R-:W-:Y:S01]  /*7200*/  YIELD ;  /* 0x0000000000007946 */ /* 0x000fe20003800000 */
[----:B--2---:R-:W-:Y:S01]  /*7210*/  ISETP.NE.AND P0, PT, R2, R5, PT ;  /* 0x000000050200720c */ /* 0x004fe20003f05270 */
[----:B------:R-:W-:-:S12]  /*7220*/  CCTL.IVALL ;  /* 0x00000000ff00798f */ /* 0x000fd80002000000 */
[----:B------:R-:W-:Y:S05]  /*7230*/  @P0 BRA `(.L_x_1116) ;  /* 0xffffffb000000947 */ /* 0x000fea000383ffff */
.L_x_1115:
[----:B------:R-:W-:Y:S05]  /*7240*/  BSYNC B0 ;  /* 0x0000000000007941 */ /* 0x000fea0003800000 */
.L_x_1114:
[----:B------:R-:W-:Y:S05]  /*7250*/  BRA.CONV ~URZ, `(.L_x_1117) ;  /* 0x000000237f007947 */ /* 0x000fea000b800000 */
[----:B------:R-:W-:Y:S02]  /*7260*/  MOV R2, 0x7280 ;  /* 0x0000728000027802 */ /* 0x000fe40000000f00 */
[----:B-1----:R-:W-:Y:S05]  /*7270*/  CALL.REL.NOINC `($__internal_6_$__cuda_sm70_warpsync) ;  /* 0x000005d000007944 */ /* 0x002fea0003c00000 */
.L_x_1117:
        /* <DEDUP_REMOVED lines=8> */
[----:B------:R-:W-:Y:S02]  /*7300*/  IADD3 R3, R5, R2, RZ ;  /* 0x0000000205037210 */ /* 0x000fe40007ffe0ff */
        /* <DEDUP_REMOVED lines=71> */
[----:B-12---:R-:W-:Y:S05]  /*7780*/  CALL.REL.NOINC `($__internal_6_$__cuda_sm70_warpsync) ;  /* 0x000000c000007944 */ /* 0x006fea0003c00000 */
.L_x_1118:
        /* <DEDUP_REMOVED lines=12> */
        .weak           $__internal_6_$__cuda_sm70_warpsync
        .type           $__internal_6_$__cuda_sm70_warpsync,@function
        .size           $__internal_6_$__cuda_sm70_warpsync,(.L_x_2319 - $__internal_6_$__cuda_sm70_warpsync)
$__internal_6_$__cuda_sm70_warpsync:
[----:B------:R-:W-:Y:S01]  /*7850*/  MOV R12, R2 ;  /* 0x00000002000c7202 */ /* 0x000fe20000000f00 */
[----:B------:R-:W-:Y:S04]  /*7860*/  WARPSYNC R9 ;  /* 0x0000000900007348 */ /* 0x000fe80003800000 */
[----:B------:R-:W-:-:S04]  /*7870*/  MOV R13, 0x0 ;  /* 0x00000000000d7802 */ /* 0x000fc80000000f00 */
[----:B------:R-:W-:Y:S05]  /*7880*/  RET.REL.NODEC R12 `(_ZN7cutlass13device_kernelIN5flash19enable_sm80_to_sm89INS1_16FlashAttnBwdSm80INS1_25CollectiveMainloopBwdSm80ILi2ELi2EN4cute5tupleIJNS5_1CILi64EEENS7_ILi128EEES9_EEENS_10bfloat16_tEfNS_4arch4Sm80ELb0ELb0ELb1ELb0ELb1ELb0ELb0ELb0ELi2ELi2ELi2ELi2ELb0EEENS1_24CollectiveEpilogueBwdGQAISA_fSD_Li256ELb0ELb1EEENS1_19SingleTileSchedulerILb0ELb0ELb0ELi128EEEEEEEEEvNT_6ParamsE) ;  /* 0xffff87700c007950 */ /* 0x000fea0003c3ffff */
.L_x_1119:
        /* <DEDUP_REMOVED lines=15> */
.L_x_2319:


//--------------------- .text._ZN7cutlass13device_kernelIN5flash19enable_sm80_to_sm89INS1_16FlashAttnBwdSm80INS1_25CollectiveMainloopBwdSm80ILi2ELi2EN4cute5tupleIJNS5_1CILi64EEENS7_ILi128EEES9_EEENS_10bfloat16_tEfNS_4arch4Sm80ELb0ELb0ELb1ELb1ELb0ELb0ELb0ELb0ELi2ELi2ELi2ELi2ELb0EEENS1_21CollectiveEpilogueBwdISA_SB_SD_Li256ELb1ELb0ELi4EEENS1_19SingleTileSchedulerILb1ELb0ELb0ELi128EEEEEEEEEvNT_6ParamsE --------------------------
	.section	.text._ZN7cutlass13device_kernelIN5flash19enable_sm80_to_sm89INS1_16FlashAttnBwdSm80INS1_25CollectiveMainloopBwdSm80ILi2ELi2EN4cute5tupleIJNS5_1CILi64EEENS7_ILi128EEES9_EEENS_10bfloat16_tEfNS_4arch4Sm80ELb0ELb0ELb1ELb1ELb0ELb0ELb0ELb0ELi2ELi2ELi2ELi2ELb0EEENS1_21CollectiveEpilogueBwdISA_SB_SD_Li256ELb1ELb0ELi4EEENS1_19SingleTileSchedulerILb1ELb0ELb0ELi128EEEEEEEEEvNT_6ParamsE,"ax",@progbits
	.sectioninfo	@"SHI_REGISTERS=255"
	.align	128
.text._ZN7cutlass13device_kernelIN5flash19enable_sm80_to_sm89INS1_16FlashAttnBwdSm80INS1_25CollectiveMainloopBwdSm80ILi2ELi2EN4cute5tupleIJNS5_1CILi64EEENS7_ILi128EEES9_EEENS_10bfloat16_tEfNS_4arch4Sm80ELb0ELb0ELb1ELb1ELb0ELb0ELb0ELb0ELi2ELi2ELi2ELi2ELb0EEENS1_21CollectiveEpilogueBwdISA_SB_SD_Li256ELb1ELb0ELi4EEENS1_19SingleTileSchedulerILb1ELb0ELb0ELi128EEEEEEEEEvNT_6ParamsE:
        .type           _ZN7cutlass13device_kernelIN5flash19enable_sm80_to_sm89INS1_16FlashAttnBwdSm80INS1_25CollectiveMainloopBwdSm80ILi2ELi2EN4cute5tupleIJNS5_1CILi64EEENS7_ILi128EEES9_EEENS_10bfloat16_tEfNS_4arch4Sm80ELb0ELb0ELb1ELb1ELb0ELb0ELb0ELb0ELi2ELi2ELi2ELi2ELb0EEENS1_21CollectiveEpilogueBwdISA_SB_SD_Li256ELb1ELb0ELi4EEENS1_19SingleTileSchedulerILb1ELb0ELb0ELi128EEEEEEEEEvNT_6ParamsE,@function
        .size           _ZN7cutlass13device_kernelIN5flash19enable_sm80_to_sm89INS1_16FlashAttnBwdSm80INS1_25CollectiveMainloopBwdSm80ILi2ELi2EN4cute5tupleIJNS5_1CILi64EEENS7_ILi128EEES9_EEENS_10bfloat16_tEfNS_4arch4Sm80ELb0ELb0ELb1ELb1ELb0ELb0ELb0ELb0ELi2ELi2ELi2ELi2ELb0EEENS1_21CollectiveEpilogueBwdISA_SB_SD_Li256ELb1ELb0ELi4EEENS1_19SingleTileSchedulerILb1ELb0ELb0ELi128EEEEEEEEEvNT_6ParamsE,(.L_x_2321 - _ZN7cutlass13device_kernelIN5flash19enable_sm80_to_sm89INS1_16FlashAttnBwdSm80INS1_25CollectiveMainloopBwdSm80ILi2ELi2EN4cute5tupleIJNS5_1CILi64EEENS7_ILi128EEES9_EEENS_10bfloat16_tEfNS_4arch4Sm80ELb0ELb0ELb1ELb1ELb0ELb0ELb0ELb0ELi2ELi2ELi2ELi2ELb0EEENS1_21CollectiveEpilogueBwdISA_SB_SD_Li256ELb1ELb0ELi4EEENS1_19SingleTileSchedulerILb1ELb0ELb0ELi128EEEEEEEEEvNT_6ParamsE)
        .other          _ZN7cutlass13device_kernelIN5flash19enable_sm80_to_sm89INS1_16FlashAttnBwdSm80INS1_25CollectiveMainloopBwdSm80ILi2ELi2EN4cute5tupleIJNS5_1CILi64EEENS7_ILi128EEES9_EEENS_10bfloat16_tEfNS_4arch4Sm80ELb0ELb0ELb1ELb1ELb0ELb0ELb0ELb0ELi2ELi2ELi2ELi2ELb0EEENS1_21CollectiveEpilogueBwdISA_SB_SD_Li256ELb1ELb0ELi4EEENS1_19SingleTileSchedulerILb1ELb0ELb0ELi128EEEEEEEEEvNT_6ParamsE,@"STO_CUDA_ENTRY STV_DEFAULT"
_ZN7cutlass13device_kernelIN5flash19enable_sm80_to_sm89INS1_16FlashAttnBwdSm80INS1_25CollectiveMainloopBwdSm80ILi2ELi2EN4cute5tupleIJNS5_1CILi64EEENS7_ILi128EEES9_EEENS_10bfloat16_tEfNS_4arch4Sm80ELb0ELb0ELb1ELb1ELb0ELb0ELb0ELb0ELi2ELi2ELi2ELi2ELb0EEENS1_21CollectiveEpilogueBwdISA_SB_SD_Li256ELb1ELb0ELi4EEENS1_19SingleTileSchedulerILb1ELb0ELb0ELi128EEEEEEEEEvNT_6ParamsE:
        /* <DEDUP_REMOVED lines=18> */
.L_x_1121:
        /* <DEDUP_REMOVED lines=8> */
.L_x_1123:
[----:B------:R-:W-:Y:S02]  /*01a0*/  MOV R0, c[0x0][0x3a4] ;  /* 0x0000e90000007a02 */ /* 0x000fe40000000f00 */
.L_x_1122:
[----:B-1----:R-:W-:-:S05]  /*01b0*/  IMAD.SHL.U32 R2, R101, 0x80, RZ ;  /* 0x0000008065027824 */ /* 0x002fca00078e00ff */
[----:B-----5:R-:W-:-:S04]  /*01c0*/  ISETP.GE.AND P0, PT, R2, R0, PT ;  /* 0x000000000200720c */ /* 0x020fc80003f06270 */
[----:B------:R-:W-:-:S05]  /*01d0*/  SEL R0, R5, 0xffffffff, !P0 ;  /* 0xffffffff05007807 */ /* 0x000fca0004000000 */
[----:B------:R1:W-:Y:S01]  /*01e0*/  STL [R1+0x38], R0 ;  /* 0x0000380001007387 */ /* 0x0003e20000100800 */
[----:B------:R-:W-:Y:S05]  /*01f0*/  BRA `(.L_x_1124) ;  /* 0x0000012000007947 */ /* 0x000fea0003800000 */
.L_x_1120:
[----:B---34-:R-:W-:-:S04]  /*0200*/  ISETP.NE.U32.AND P0, PT, RZ, c[0x0][0x3c0], PT ;  /* 0x0000f000ff007a0c */ /* 0x018fc80003f05070 */
[----:B------:R-:W-:-:S13]  /*0210*/  ISETP.NE.AND.EX P0, PT, RZ, c[0x0][0x3c4], PT, P0 ;  /* 0x0000f100ff007a0c */ /* 0x000fda0003f05300 */
[----:B------:R-:W-:Y:S05]  /*0220*/  @!P0 BRA `(.L_x_1125) ;  /* 0x0000002000008947 */ /* 0x000fea0003800000 */
[----:B------:R1:W5:Y:S01]  /*0230*/  LDG.E R0, [R2.64] ;  /* 0x0000001002007981 */ /* 0x000362000c1e1900 */
[----:B------:R-:W-:Y:S05]  /*0240*/  BRA `(.L_x_1126) ;  /* 0x0000009000007947 */ /* 0x000fea0003800000 */
.L_x_1125:
        /* <DEDUP_REMOVED lines=8> */
.L_x_1127:
[----:B------:R-:W-:Y:S02]  /*02d0*/  MOV R0, c[0x0][0x3a4] ;  /* 0x0000e90000007a02 */ /* 0x000fe40000000f00 */
.L_x_1126:
[----:B-1----:R-:W-:-:S05]  /*02e0*/  IMAD.SHL.U32 R2, R101, 0x80, RZ ;  /* 0x0000008065027824 */ /* 0x002fca00078e00ff */
[----:B-----5:R-:W-:-:S04]  /*02f0*/  ISETP.GE.AND P0, PT, R2, R0, PT ;  /* 0x000000000200720c */ /* 0x020fc80003f06270 */
[----:B------:R-:W-:-:S05]  /*0300*/  SEL R0, R5, 0xffffffff, !P0 ;  /* 0xffffffff05007807 */ /* 0x000fca0004000000 */
[----:B------:R1:W-:Y:S04]  /*0310*/  STL [R1+0x38], R0 ;  /* 0x0000380001007387 */ /* 0x0003e80000100800 */
.L_x_1124:
[----:B------:R-:W2:Y:S02]  /*0320*/  LDL R105, [R1+0x38] ;  /* 0x0000380001697983 */ /* 0x000ea40000100800 */
[----:B--2---:R-:W-:-:S13]  /*0330*/  ISETP.GE.AND P0, PT, R105, RZ, PT ;  /* 0x000000ff6900720c */ /* 0x004fda0003f06270 */
        /* <DEDUP_REMOVED lines=8> */
[----:B-1----:R-:W2:Y:S01]  /*03c0*/  @P2 LDG.E R0, [R6.64] ;  /* 0x0000001006002981 */ /* 0x002ea2000c1e1900 */
[----:B------:R-:W-:-:S03]  /*03d0*/  ISETP.NE.AND.EX P4, PT, RZ, c[0x0][0x2d4], PT, P4 ;  /* 0x0000b500ff007a0c */ /* 0x000fc60003f85340 */
[----:B------:R-:W3:Y:S01]  /*03e0*/  @P0 LDG.E R2, [R2.64] ;  /* 0x0000001002020981 */ /* 0x000ee2000c1e1900 */
[----:B------:R-:W-:Y:S01]  /*03f0*/  CS2R R14, SRZ ;  /* 0x00000000000e7805 */ /* 0x000fe2000001ff00 */
[----:B------:R-:W-:-:S05]  /*0400*/  IMAD.WIDE R4, R105, R9, c[0x0][0x2d0] ;  /* 0x0000b40069047625 */ /* 0x000fca00078e0209 */
[----:B------:R1:W5:Y:S04]  /*0410*/  @P2 LDG.E R14, [R6.64] ;  /* 0x00000010060e2981 */ /* 0x000368000c1e1900 */
[----:B------:R1:W5:Y:S01]  /*0420*/  @P4 LDG.E R15, [R4.64] ;  /* 0x00000010040f4981 */ /* 0x000362000c1e1900 */
[----:B------:R-:W-:Y:S01]  /*0430*/  ULDC UR14, c[0x0][0x168] ;  /* 0x00005a00000e7ab9 */ /* 0x000fe20000000800 */
[----:B------:R-:W-:Y:S02]  /*0440*/  IMAD.MOV.U32 R8, RZ, RZ, RZ ;  /* 0x000000ffff087224 */ /* 0x000fe400078e00ff */
[----:B------:R-:W-:Y:S02]  /*0450*/  IMAD.MOV.U32 R13, RZ, RZ, c[0x0][0x198] ;  /* 0x00006600ff0d7624 */ /* 0x000fe400078e00ff */
[----:B--2---:R-:W-:Y:S01]  /*0460*/  @P2 IMAD R0, R105, 0x40, R0 ;  /* 0x0000004069002824 */ /* 0x004fe200078e0200 */
[----:B---3--:R2:W3:Y:S04]  /*0470*/  @P0 R2UR UR14, R2 ;  /* 0x00000000020e03c2 */ /* 0x0084e800000e0000 */
[----:B--2---:R-:W-:-:S04]  /*0480*/  @P2 SHF.R.S32.HI R2, RZ, 0x1f, R0 ;  /* 0x0000001fff022819 */ /* 0x004fc80000011400 */
[----:B------:R-:W-:-:S04]  /*0490*/  @P2 LEA.HI R0, R2, R0, RZ, 0x6 ;  /* 0x0000000002002211 */ /* 0x000fc800078f30ff */
[----:B------:R-:W-:Y:S01]  /*04a0*/  @P2 LOP3.LUT R8, R0, 0xffffffc0, RZ, 0xc0, !PT ;  /* 0xffffffc000082812 */ /* 0x000fe200078ec0ff */
[----:B------:R-:W-:Y:S05]  /*04b0*/  @P0 BRA `(.L_x_1128) ;  /* 0x0000006000000947 */ /* 0x000fea0003800000 */
[----:B-1-3--:R-:W-:Y:S05]  /*04c0*/  @!P2 BRA `(.L_x_1128) ;  /* 0x000000500000a947 */ /* 0x00afea0003800000 */
[----:B------:R-:W2:Y:S04]  /*04d0*/  LDG.E R2, [R6.64] ;  /* 0x0000001006027981 */ /* 0x000ea8000c1e1900 */
[----:B------:R-:W3:Y:S01]  /*04e0*/  LDG.E R0, [R6.64+0x4] ;  /* 0x0000041006007981 */ /* 0x000ee2000c1e1900 */
[----:B--2---:R-:W1:Y:S08]  /*04f0*/  R2UR UR14, R2 ;  /* 0x00000000020e73c2 */ /* 0x004e7000000e0000 */
[----:B---3--:R-:W1:Y:S02]  /*0500*/  R2UR UR4, R0 ;  /* 0x00000000000473c2 */ /* 0x008e6400000e0000 */
[----:B-1----:R-:W-:-:S06]  /*0510*/  UIADD3 UR14, -UR14, UR4, URZ ;  /* 0x000000040e0e7290 */ /* 0x002fcc000fffe13f */
.L_x_1128:
[----:B-1-3--:R-:W-:-:S04]  /*0520*/  ISETP.NE.U32.AND P0, PT, RZ, c[0x0][0x2e0], PT ;  /* 0x0000b800ff007a0c */ /* 0x00afc80003f05070 */
[----:B------:R-:W-:-:S13]  /*0530*/  ISETP.NE.AND.EX P0, PT, RZ, c[0x0][0x2e4], PT, P0 ;  /* 0x0000b900ff007a0c */ /* 0x000fda0003f05300 */
[----:B------:R-:W-:Y:S05]  /*0540*/  @!P0 BRA `(.L_x_1129) ;  /* 0x0000003000008947 */ /* 0x000fea0003800000 */
[----:B------:R-:W-:-:S05]  /*0550*/  IMAD.WIDE R2, R105, R9, c[0x0][0x2e0] ;  /* 0x0000b80069027625 */ /* 0x000fca00078e0209 */
[----:B------:R1:W5:Y:S01]  /*0560*/  LDG.E R13, [R2.64] ;  /* 0x00000010020d7981 */ /* 0x000362000c1e1900 */
[----:B------:R-:W-:Y:S05]  /*0570*/  BRA `(.L_x_1130) ;  /* 0x0000004000007947 */ /* 0x000fea0003800000 */
.L_x_1129:
[----:B------:R-:W-:Y:S05]  /*0580*/  @!P4 BRA `(.L_x_1130) ;  /* 0x000000300000c947 */ /* 0x000fea0003800000 */
[----:B------:R-:W2:Y:S04]  /*0590*/  LDG.E R0, [R4.64] ;  /* 0x0000001004007981 */ /* 0x000ea8000c1e1900 */
[----:B------:R-:W2:Y:S02]  /*05a0*/  LDG.E R2, [R4.64+0x4] ;  /* 0x0000041004027981 */ /* 0x000ea4000c1e1900 */
[----:B--2---:R-:W-:Y:S02]  /*05b0*/  IADD3 R13, -R0, R2, RZ ;  /* 0x00000002000d7210 */ /* 0x004fe40007ffe1ff */
.L_x_1130:
[----:B------:R-:W-:Y:S01]  /*05c0*/  UISETP.GE.AND UP0, UPT, UR14, 0x1, UPT ;  /* 0x000000010e00788c */ /* 0x000fe2000bf06270 */
[----:B------:R-:W-:Y:S01]  /*05d0*/  PLOP3.LUT P0, PT, PT, PT, PT, 0x80, 0x0 ;  /* 0x000000000000781c */ /* 0x000fe20003f0f070 */
[----:B------:R-:W-:Y:S01]  /*05e0*/  CS2R R10, SRZ ;  /* 0x00000000000a7805 */ /* 0x000fe2000001ff00 */
[----:B------:R-:W-:Y:S01]  /*05f0*/  IMAD.MOV.U32 R150, RZ, RZ, RZ ;  /* 0x000000ffff967224 */ /* 0x000fe200078e00ff */
[----:B------:R-:W-:Y:S01]  /*0600*/  CS2R R154, SRZ ;  /* 0x00000000009a7805 */ /* 0x000fe2000001ff00 */
[----:B------:R-:W-:Y:S01]  /*0610*/  IMAD.MOV.U32 R148, RZ, RZ, RZ ;  /* 0x000000ffff947224 */ /* 0x000fe200078e00ff */
[----:B------:R-:W-:Y:S01]  /*0620*/  PLOP3.LUT P1, PT, PT, PT, UP0, 0x80, 0x0 ;  /* 0x000000000000781c */ /* 0x000fe20003f2f008 */
[----:B------:R-:W-:Y:S01]  /*0630*/  CS2R R152, SRZ ;  /* 0x0000000000987805 */ /* 0x000fe2000001ff00 */
[----:B------:R-:W-:Y:S01]  /*0640*/  CS2R R158, SRZ ;  /* 0x00000000009e7805 */ /* 0x000fe2000001ff00 */
[----:B------:R-:W-:Y:S01]  /*0650*/  CS2R R156, SRZ ;  /* 0x00000000009c7805 */ /* 0x000fe2000001ff00 */
[----:B------:R-:W-:Y:S01]  /*0660*/  CS2R R162, SRZ ;  /* 0x0000000000a27805 */ /* 0x000fe2000001ff00 */
[----:B------:R-:W-:Y:S01]  /*0670*/  CS2R R160, SRZ ;  /* 0x0000000000a07805 */ /* 0x000fe2000001ff00 */
[----:B------:R-:W-:Y:S01]  /*0680*/  MOV R12, RZ ;  /* 0x000000ff000c7202 */ /* 0x000fe20000000f00 */
[----:B------:R-:W-:Y:S01]  /*0690*/  IMAD.MOV.U32 R146, RZ, RZ, RZ ;  /* 0x000000ffff927224 */ /* 0x000fe200078e00ff */
[----:B------:R-:W-:Y:S01]  /*06a0*/  MOV R9, RZ ;  /* 0x000000ff00097202 */ /* 0x000fe20000000f00 */
[----:B------:R-:W-:Y:S01]  /*06b0*/  IMAD.MOV.U32 R144, RZ, RZ, RZ ;  /* 0x000000ffff907224 */ /* 0x000fe200078e00ff */
[----:B------:R-:W-:Y:S01]  /*06c0*/  CS2R R142, SRZ ;  /* 0x00000000008e7805 */ /* 0x000fe2000001ff00 */
[----:B------:R-:W-:Y:S01]  /*06d0*/  CS2R R140, SRZ ;  /* 0x00000000008c7805 */ /* 0x000fe2000001ff00 */
[----:B------:R-:W-:Y:S01]  /*06e0*/  CS2R R138, SRZ ;  /* 0x00000000008a7805 */ /* 0x000fe2000001ff00 */
[----:B------:R-:W-:Y:S01]  /*06f0*/  CS2R R16, SRZ ;  /* 0x0000000000107805 */ /* 0x000fe2000001ff00 */
[----:B------:R-:W-:Y:S01]  /*0700*/  MOV R136, RZ ;  /* 0x000000ff00887202 */ /* 0x000fe20000000f00 */
[----:B------:R-:W-:Y:S01]  /*0710*/  IMAD.MOV.U32 R134, RZ, RZ, RZ ;  /* 0x000000ffff867224 */ /* 0x000fe200078e00ff */
        /* <DEDUP_REMOVED lines=60> */
[----:B-1----:R-:W-:Y:S01]  /*0ae0*/  SHF.R.S32.HI R2, RZ, 0x1f, R103 ;  /* 0x0000001fff027819 */ /* 0x002fe20000011467 */
[----:B------:R-:W-:Y:S01]  /*0af0*/  IMAD.MOV.U32 R3, RZ, RZ, c[0x0][0x248] ;  /* 0x00009200ff037624 */ /* 0x000fe200078e00ff */
[--C-:B------:R-:W-:Y:S01]  /*0b00*/  SHF.R.S32.HI R34, RZ, 0x1f, R35.reuse ;  /* 0x0000001fff227819 */ /* 0x100fe20000011423 */
[----:B------:R-:W-:Y:S01]  /*0b10*/  IMAD.SHL.U32 R5, R103, 0x4, RZ ;  /* 0x0000000467057824 */ /* 0x000fe200078e00ff */
[-C--:B------:R-:W-:Y:S01]  /*0b20*/  IADD3 R28, P0, R0, R103.reuse, RZ ;  /* 0x00000067001c7210 */ /* 0x080fe20007f1e0ff */
[----:B------:R-:W-:Y:S01]  /*0b30*/  IMAD.MOV.U32 R12, RZ, RZ, R35 ;  /* 0x000000ffff0c7224 */ /* 0x000fe200078e0023 */
[----:B------:R-:W-:Y:S01]  /*0b40*/  ISETP.NE.AND P3, PT, R3, 0x1, PT ;  /* 0x000000010300780c */ /* 0x000fe20003f65270 */
[----:B------:R-:W-:Y:S01]  /*0b50*/  IMAD R4, R34, c[0x0][0x270], RZ ;  /* 0x00009c0022047a24 */ /* 0x000fe200078e02ff */
[----:B------:R-:W-:Y:S01]  /*0b60*/  LEA.HI.X.SX32 R29, R0, R2, 0x1, P0 ;  /* 0x00000002001d7211 */ /* 0x000fe200000f0eff */
[----:B------:R-:W-:Y:S01]  /*0b70*/  IMAD R7, R34, c[0x0][0x288], RZ ;  /* 0x0000a20022077a24 */ /* 0x000fe200078e02ff */
[----:B------:R-:W-:Y:S01]  /*0b80*/  SHF.R.S32.HI R0, RZ, 0x1f, R8 ;  /* 0x0000001fff007819 */ /* 0x000fe20000011408 */
[----:B-----5:R-:W-:Y:S01]  /*0b90*/  IMAD R32, R101, -0x80, R13 ;  /* 0xffffff8065207824 */ /* 0x020fe200078e020d */
[----:B------:R-:W-:Y:S01]  /*0ba0*/  IADD3 R2, P0, R5, R8, RZ ;  /* 0x0000000805027210 */ /* 0x000fe20007f1e0ff */
[----:B------:R-:W-:Y:S01]  /*0bb0*/  IMAD R7, R35, c[0x0][0x28c], R7 ;  /* 0x0000a30023077a24 */ /* 0x000fe200078e0207 */
[----:B------:R-:W-:Y:S01]  /*0bc0*/  SHF.R.S32.HI R33, RZ, 0x1f, R103 ;  /* 0x0000001fff217819 */ /* 0x000fe20000011467 */
[----:B------:R-:W-:Y:S01]  /*0bd0*/  ULDC.64 UR4, c[0x0][0x1d8] ;  /* 0x0000760000047ab9 */ /* 0x000fe20000000a00 */
[----:B------:R-:W-:Y:S01]  /*0be0*/  LEA.HI.X.SX32 R3, R5, R0, 0x1, P0 ;  /* 0x0000000005037211 */ /* 0x000fe200000f0eff */
[----:B------:R-:W-:Y:S01]  /*0bf0*/  IMAD R0, R35, c[0x0][0x274], R4 ;  /* 0x00009d0023007a24 */ /* 0x000fe200078e0204 */
[----:B------:R-:W-:Y:S01]  /*0c00*/  LEA.HI R9, R33, R103, RZ, 0x3 ;  /* 0x0000006721097211 */ /* 0x000fe200078f18ff */
[C---:B------:R-:W-:Y:S01]  /*0c10*/  @P3 IMAD.HI.U32 R10, R35.reuse, c[0x0][0x24c], RZ ;  /* 0x00009300230a3a27 */ /* 0x040fe200078e00ff */
[----:B------:R-:W-:Y:S01]  /*0c20*/  SHF.R.S32.HI R23, RZ, 0x1f, R105 ;  /* 0x0000001fff177819 */ /* 0x000fe20000011469 */
[----:B------:R-:W-:Y:S01]  /*0c30*/  USHF.L.U32 UR7, UR4, 0x6, URZ ;  /* 0x0000000604077899 */ /* 0x000fe2000800063f */
[----:B------:R-:W-:Y:S01]  /*0c40*/  SHF.R.S32.HI R36, RZ, 0x3, R9 ;  /* 0x00000003ff247819 */ /* 0x000fe20000011409 */
[C---:B------:R-:W-:Y:S01]  /*0c50*/  IMAD.WIDE.U32 R4, R35.reuse, c[0x0][0x270], R2 ;  /* 0x00009c0023047a25 */ /* 0x040fe200078e0002 */
[----:B------:R-:W-:Y:S01]  /*0c60*/  @P3 SHF.R.U32.HI R12, RZ, c[0x0][0x250], R10 ;  /* 0x00009400ff0c3a19 */ /* 0x000fe2000001160a */
[----:B------:R-:W-:Y:S01]  /*0c70*/  UMOV UR10, 0x6 ;  /* 0x00000006000a7882 */ /* 0x000fe20000000000 */
[----:B------:R-:W-:Y:S01]  /*0c80*/  SHF.R.S32.HI R11, RZ, 0x1f, R36 ;  /* 0x0000001fff0b7819 */ /* 0x000fe20000011424 */
[----:B------:R-:W-:Y:S01]  /*0c90*/  IMAD.WIDE.U32 R2, R35, c[0x0][0x288], R2 ;  /* 0x0000a20023027a25 */ /* 0x000fe200078e0002 */
[C---:B------:R-:W-:Y:S01]  /*0ca0*/  IADD3 R8, P1, R36.reuse, R14, RZ ;  /* 0x0000000e24087210 */ /* 0x040fe20007f3e0ff */
[----:B------:R-:W-:Y:S01]  /*0cb0*/  USHF.L.U64.HI UR6, UR4, UR10, UR5 ;  /* 0x0000000a04067299 */ /* 0x000fe20008010205 */
[----:B------:R-:W-:Y:S01]  /*0cc0*/  IADD3 R6, P0, R36, R15, RZ ;  /* 0x0000000f24067210 */ /* 0x000fe20007f1e0ff */
[----:B------:R-:W-:Y:S01]  /*0cd0*/  IMAD.IADD R5, R5, 0x1, R0 ;  /* 0x0000000105057824 */ /* 0x000fe200078e0200 */
[----:B------:R-:W-:Y:S01]  /*0ce0*/  LOP3.LUT R0, R9, 0xfffffff8, RZ, 0xc0, !PT ;  /* 0xfffffff809007812 */ /* 0x000fe200078ec0ff */
[----:B------:R-:W-:Y:S01]  /*0cf0*/  IMAD.IADD R3, R3, 0x1, R7 ;  /* 0x0000000103037824 */ /* 0x000fe200078e0207 */
[-C--:B------:R-:W-:Y:S01]  /*0d00*/  LEA.HI.X.SX32 R10, R14, R11.reuse, 0x1, P1 ;  /* 0x0000000b0e0a7211 */ /* 0x080fe200008f0eff */
[----:B------:R-:W-:Y:S01]  /*0d10*/  UIADD3 UR9, UP0, UR7, 0x80, URZ ;  /* 0x0000008007097890 */ /* 0x000fe2000ff1e03f */
[----:B------:R-:W-:Y:S01]  /*0d20*/  LEA.HI.X.SX32 R7, R15, R11, 0x1, P0 ;  /* 0x0000000b0f077211 */ /* 0x000fe200000f0eff */
[----:B------:R-:W-:Y:S01]  /*0d30*/  IMAD.SHL.U32 R11, R36, 0x40, RZ ;  /* 0x00000040240b7824 */ /* 0x000fe200078e00ff */
[----:B------:R-:W-:Y:S01]  /*0d40*/  LEA.HI R9, R33, R103, RZ, 0x6 ;  /* 0x0000006721097211 */ /* 0x000fe200078f30ff */
[----:B------:R-:W-:Y:S01]  /*0d50*/  IMAD.IADD R27, R103, 0x1, -R0 ;  /* 0x00000001671b7824 */ /* 0x000fe200078e0a00 */
[----:B------:R-:W-:Y:S01]  /*0d60*/  SEL R25, R23, RZ, !P2 ;  /* 0x000000ff17197207 */ /* 0x000fe20005000000 */
[----:B------:R-:W-:Y:S01]  /*0d70*/  IMAD.WIDE R14, R101, 0x80, R6 ;  /* 0x00000080650e7825 */ /* 0x000fe200078e0206 */
[----:B------:R-:W-:Y:S01]  /*0d80*/  SHF.R.S32.HI R26, RZ, 0x6, R9 ;  /* 0x00000006ff1a7819 */ /* 0x000fe20000011409 */
[----:B------:R-:W-:Y:S01]  /*0d90*/  UIADD3.X UR8, URZ, UR6, URZ, UP0, !UPT ;  /* 0x000000063f087290 */ /* 0x000fe200087fe43f */
[----:B------:R-:W-:Y:S01]  /*0da0*/  LOP3.LUT R0, R11, 0x1c0, RZ, 0xc0, !PT ;  /* 0x000001c00b007812 */ /* 0x000fe200078ec0ff */
[----:B------:R-:W-:Y:S01]  /*0db0*/  IMAD.SHL.U32 R16, R27, 0x8, RZ ;  /* 0x000000081b107824 */ /* 0x000fe200078e00ff */
[----:B------:R-:W-:Y:S01]  /*0dc0*/  SEL R30, R105, RZ, !P2 ;  /* 0x000000ff691e7207 */ /* 0x000fe20005000000 */
[----:B------:R-:W-:Y:S01]  /*0dd0*/  IMAD.SHL.U32 R212, R26, 0x200, RZ ;  /* 0x000002001ad47824 */ /* 0x000fe200078e00ff */
[----:B------:R-:W-:Y:S01]  /*0de0*/  ULDC.64 UR4, c[0x0][0x1a8] ;  /* 0x00006a0000047ab9 */ /* 0x000fe20000000a00 */
[C---:B------:R-:W-:Y:S01]  /*0df0*/  IMAD R7, R25.reuse, c[0x0][0x278], RZ ;  /* 0x00009e0019077a24 */ /* 0x040fe200078e02ff */
[----:B------:R-:W-:Y:S01]  /*0e00*/  LOP3.LUT R9, R0, 0x38, R16, 0xf8, !PT ;  /* 0x0000003800097812 */ /* 0x000fe200078ef810 */
[----:B------:R-:W-:Y:S01]  /*0e10*/  IMAD R6, R25, c[0x0][0x290], RZ ;  /* 0x0000a40019067a24 */ /* 0x000fe200078e02ff */
[----:B------:R-:W-:Y:S01]  /*0e20*/  SHF.R.U32.HI R0, RZ, 0x3, R0 ;  /* 0x00000003ff007819 */ /* 0x000fe20000011600 */
[C---:B------:R-:W-:Y:S01]  /*0e30*/  IMAD R22, R30.reuse, c[0x0][0x27c], R7 ;  /* 0x00009f001e167a24 */ /* 0x040fe200078e0207 */
[----:B------:R-:W-:Y:S01]  /*0e40*/  SHF.R.S32.HI R17, RZ, 0x1f, R16 ;  /* 0x0000001fff117819 */ /* 0x000fe20000011410 */
[----:B------:R-:W-:Y:S01]  /*0e50*/  IMAD R18, R30, c[0x0][0x294], R6 ;  /* 0x0000a5001e127a24 */ /* 0x000fe200078e0206 */
[----:B------:R-:W-:Y:S01]  /*0e60*/  LOP3.LUT R31, R212, R9, R0, 0xf6, !PT ;  /* 0x00000009d41f7212 */ /* 0x000fe200078ef600 */
[C---:B------:R-:W-:Y:S01]  /*0e70*/  IMAD R7, R10.reuse, c[0x0][0x208], RZ ;  /* 0x000082000a077a24 */ /* 0x040fe200078e02ff */
[----:B------:R-:W-:Y:S01]  /*0e80*/  SHF.R.S32.HI R0, RZ, 0x1f, R12 ;  /* 0x0000001fff007819 */ /* 0x000fe2000001140c */
[----:B------:R-:W-:Y:S01]  /*0e90*/  IMAD R9, R10, c[0x0][0x178], RZ ;  /* 0x00005e000a097a24 */ /* 0x000fe200078e02ff */
[----:B------:R-:W-:Y:S01]  /*0ea0*/  USHF.L.U64.HI UR5, UR4, UR10, UR5 ;  /* 0x0000000a04057299 */ /* 0x000fe20008010205 */
[----:B------:R-:W-:Y:S01]  /*0eb0*/  IMAD R20, R8, c[0x0][0x20c], R7 ;  /* 0x0000830008147a24 */ /* 0x000fe200078e0207 */
[----:B------:R-:W-:Y:S01]  /*0ec0*/  LOP3.LUT R230, R230, 0xfffffff7, RZ, 0xc0, !PT ;  /* 0xfffffff7e6e67812 */ /* 0x000fe200078ec0ff */
[----:B------:R-:W-:-:S02]  /*0ed0*/  IMAD R6, R0, c[0x0][0x1e0], RZ ;  /* 0x0000780000067a24 */ /* 0x000fc400078e02ff */
[----:B------:R-:W-:Y:S02]  /*0ee0*/  IMAD R0, R0, c[0x0][0x1b0], RZ ;  /* 0x00006c0000007a24 */ /* 0x000fe400078e02ff */
[----:B------:R-:W-:Y:S02]  /*0ef0*/  IMAD R21, R12, c[0x0][0x1e4], R6 ;  /* 0x000079000c157a24 */ /* 0x000fe400078e0206 */
[----:B------:R-:W-:-:S04]  /*0f00*/  IMAD.WIDE.U32 R6, R30, c[0x0][0x278], R4 ;  /* 0x00009e001e067a25 */ /* 0x000fc800078e0004 */
[----:B------:R-:W-:Y:S01]  /*0f10*/  IMAD R24, R12, c[0x0][0x1b4], R0 ;  /* 0x00006d000c187a24 */ /* 0x000fe200078e0200 */
[----:B------:R-:W-:Y:S01]  /*0f20*/  LEA R40, P1, R6, c[0x0][0x258], 0x2 ;  /* 0x0000960006287a11 */ /* 0x000fe200078210ff */
[----:B------:R-:W-:-:S04]  /*0f30*/  IMAD.WIDE.U32 R2, R30, c[0x0][0x290], R2 ;  /* 0x0000a4001e027a25 */ /* 0x000fc800078e0002 */
[----:B------:R-:W-:Y:S01]  /*0f40*/  IMAD.IADD R0, R7, 0x1, R22 ;  /* 0x0000000107007824 */ /* 0x000fe200078e0216 */
[----:B------:R-:W-:Y:S01]  /*0f50*/  LEA R38, P0, R2, c[0x0][0x280], 0x2 ;  /* 0x0000a00002267a11 */ /* 0x000fe200078010ff */
[----:B------:R-:W-:-:S03]  /*0f60*/  IMAD.WIDE.U32 R10, R12, c[0x0][0x1e0], R16 ;  /* 0x000078000c0a7a25 */ /* 0x000fc600078e0010 */
[----:B------:R-:W-:Y:S01]  /*0f70*/  LEA.HI.X R41, R6, c[0x0][0x25c], R0, 0x2, P1 ;  /* 0x0000970006297a11 */ /* 0x000fe200008f1400 */
[C---:B------:R-:W-:Y:S01]  /*0f80*/  IMAD R19, R8.reuse, c[0x0][0x17c], R9 ;  /* 0x00005f0008137a24 */ /* 0x040fe200078e0209 */
[----:B------:R-:W-:Y:S01]  /*0f90*/  SEL R0, R23, RZ, !P4 ;  /* 0x000000ff17007207 */ /* 0x000fe20006000000 */
[C-C-:B------:R-:W-:Y:S02]  /*0fa0*/  IMAD.WIDE.U32 R4, R8.reuse, c[0x0][0x178], R16.reuse ;  /* 0x00005e0008047a25 */ /* 0x140fe400078e0010 */
[----:B------:R-:W-:Y:S02]  /*0fb0*/  STL.64 [R1+0x18], R40 ;  /* 0x0000182801007387 */ /* 0x000fe40000100a00 */
[----:B------:R-:W-:-:S04]  /*0fc0*/  IMAD.WIDE.U32 R8, R8, c[0x0][0x208], R16 ;  /* 0x0000820008087a25 */ /* 0x000fc800078e0010 */
[----:B------:R-:W-:Y:S02]  /*0fd0*/  IMAD.IADD R18, R3, 0x1, R18 ;  /* 0x0000000103127824 */ /* 0x000fe400078e0212 */
[----:B------:R-:W-:-:S03]  /*0fe0*/  IMAD.WIDE.U32 R12, R12, c[0x0][0x1b0], R16 ;  /* 0x00006c000c0c7a25 */ /* 0x000fc600078e0010 */
[----:B------:R-:W-:Y:S01]  /*0ff0*/  LEA.HI.X R39, R2, c[0x0][0x284], R18, 0x2, P0 ;  /* 0x0000a10002277a11 */ /* 0x000fe200000f1412 */
[----:B------:R-:W-:Y:S02]  /*1000*/  IMAD.IADD R3, R11, 0x1, R21 ;  /* 0x000000010b037824 */ /* 0x000fe400078e0215 */
[----:B------:R-:W-:Y:S02]  /*1010*/  IMAD R11, R34, c[0x0][0x180], RZ ;  /* 0x00006000220b7a24 */ /* 0x000fe400078e02ff */
[----:B------:R-:W-:Y:S01]  /*1020*/  IMAD.MOV.U32 R6, RZ, RZ, R4 ;  /* 0x000000ffff067224 */ /* 0x000fe200078e0004 */
[----:B------:R-:W-:Y:S01]  /*1030*/  STL.64 [R1+0x10], R38 ;  /* 0x0000102601007387 */ /* 0x000fe20000100a00 */
[----:B------:R-:W-:Y:S02]  /*1040*/  IMAD.MOV.U32 R4, RZ, RZ, R8 ;  /* 0x000000ffff047224 */ /* 0x000fe400078e0008 */
[----:B------:R-:W-:Y:S02]  /*1050*/  IMAD.MOV.U32 R8, RZ, RZ, R12 ;  /* 0x000000ffff087224 */ /* 0x000fe400078e000c */
[----:B------:R-:W-:-:S02]  /*1060*/  IMAD.IADD R7, R5, 0x1, R19 ;  /* 0x0000000105077824 */ /* 0x000fc400078e0213 */
[----:B------:R-:W-:Y:S01]  /*1070*/  IMAD.MOV.U32 R2, RZ, RZ, R10 ;  /* 0x000000ffff027224 */ /* 0x000fe200078e000a */
[----:B------:R-:W-:Y:S01]  /*1080*/  SEL R10, R105, RZ, !P4 ;  /* 0x000000ff690a7207 */ /* 0x000fe20006000000 */
[----:B------:R-:W-:Y:S01]  /*1090*/  IMAD R12, R35, c[0x0][0x184], R11 ;  /* 0x00006100230c7a24 */ /* 0x000fe200078e020b */
[----:B------:R-:W-:Y:S01]  /*10a0*/  ISETP.GE.AND P4, PT, R16, c[0x0][0x1cc], PT ;  /* 0x0000730010007a0c */ /* 0x000fe20003f86270 */
[----:B------:R-:W-:Y:S02]  /*10b0*/  IMAD.IADD R5, R9, 0x1, R20 ;  /* 0x0000000109057824 */ /* 0x000fe400078e0214 */
[C---:B------:R-:W-:Y:S02]  /*10c0*/  IMAD R11, R0.reuse, c[0x0][0x1e8], RZ ;  /* 0x00007a00000b7a24 */ /* 0x040fe400078e02ff */
[----:B------:R-:W-:Y:S02]  /*10d0*/  IMAD.IADD R9, R13, 0x1, R24 ;  /* 0x000000010d097824 */ /* 0x000fe400078e0218 */
[----:B------:R-:W-:-:S02]  /*10e0*/  IMAD R0, R0, c[0x0][0x1b8], RZ ;  /* 0x00006e0000007a24 */ /* 0x000fc400078e02ff */
[----:B------:R-:W-:-:S04]  /*10f0*/  IMAD.WIDE.U32 R6, R35, c[0x0][0x180], R6 ;  /* 0x0000600023067a25 */ /* 0x000fc800078e0006 */
[C---:B------:R-:W-:Y:S02]  /*1100*/  IMAD R11, R10.reuse, c[0x0][0x1ec], R11 ;  /* 0x00007b000a0b7a24 */ /* 0x040fe400078e020b */
[----:B------:R-:W-:-:S04]  /*1110*/  IMAD.WIDE.U32 R2, R10, c[0x0][0x1e8], R2 ;  /* 0x00007a000a027a25 */ /* 0x000fc800078e0002 */
[C---:B------:R-:W-:Y:S02]  /*1120*/  IMAD R18, R10.reuse, c[0x0][0x1bc], R0 ;  /* 0x00006f000a127a24 */ /* 0x040fe400078e0200 */
[----:B------:R-:W-:-:S04]  /*1130*/  IMAD.WIDE.U32 R8, R10, c[0x0][0x1b8], R8 ;  /* 0x00006e000a087a25 */ /* 0x000fc800078e0008 */
[----:B------:R-:W-:Y:S02]  /*1140*/  IMAD R10, R25, c[0x0][0x188], RZ ;  /* 0x00006200190a7a24 */ /* 0x000fe400078e02ff */
[----:B------:R-:W-:Y:S02]  /*1150*/  IMAD.IADD R7, R7, 0x1, R12 ;  /* 0x0000000107077824 */ /* 0x000fe400078e020c */
[----:B------:R-:W-:Y:S02]  /*1160*/  IMAD R13, R34, c[0x0][0x210], RZ ;  /* 0x00008400220d7a24 */ /* 0x000fe400078e02ff */
[----:B------:R-:W-:Y:S02]  /*1170*/  IMAD R12, R30, c[0x0][0x18c], R10 ;  /* 0x000063001e0c7a24 */ /* 0x000fe400078e020a */
[----:B------:R-:W-:Y:S02]  /*1180*/  IMAD R10, R15, c[0x0][0x1d8], RZ ;  /* 0x000076000f0a7a24 */ /* 0x000fe400078e02ff */
[----:B------:R-:W-:-:S02]  /*1190*/  IMAD R13, R35, c[0x0][0x214], R13 ;  /* 0x00008500230d7a24 */ /* 0x000fc400078e020d */
[----:B------:R-:W-:-:S04]  /*11a0*/  IMAD.WIDE.U32 R4, R35, c[0x0][0x210], R4 ;  /* 0x0000840023047a25 */ /* 0x000fc800078e0004 */
[----:B------:R-:W-:Y:S02]  /*11b0*/  IMAD.IADD R9, R9, 0x1, R18 ;  /* 0x0000000109097824 */ /* 0x000fe400078e0212 */
[----:B------:R-:W-:Y:S02]  /*11c0*/  IMAD.IADD R3, R3, 0x1, R11 ;  /* 0x0000000103037824 */ /* 0x000fe400078e020b */
[----:B------:R-:W-:Y:S02]  /*11d0*/  IMAD R0, R25, c[0x0][0x218], RZ ;  /* 0x0000860019007a24 */ /* 0x000fe400078e02ff */
[----:B------:R-:W-:Y:S02]  /*11e0*/  IMAD R18, R14, c[0x0][0x1dc], R10 ;  /* 0x000077000e127a24 */ /* 0x000fe400078e020a */
[----:B------:R-:W-:-:S04]  /*11f0*/  IMAD.WIDE.U32 R10, R30, c[0x0][0x188], R6 ;  /* 0x000062001e0a7a25 */ /* 0x000fc800078e0006 */
[----:B------:R-:W-:Y:S01]  /*1200*/  IMAD.IADD R5, R5, 0x1, R13 ;  /* 0x0000000105057824 */ /* 0x000fe200078e020d */
[----:B------:R-:W-:Y:S01]  /*1210*/  LEA R22, P2, R10, c[0x0][0x160], 0x1 ;  /* 0x000058000a167a11 */ /* 0x000fe200078408ff */
[----:B------:R-:W-:Y:S02]  /*1220*/  IMAD R13, R30, c[0x0][0x21c], R0 ;  /* 0x000087001e0d7a24 */ /* 0x000fe400078e0200 */
[----:B------:R-:W-:-:S04]  /*1230*/  IMAD.WIDE.U32 R6, R14, c[0x0][0x1d8], R2 ;  /* 0x000076000e067a25 */ /* 0x000fc800078e0002 */
[----:B------:R-:W-:Y:S01]  /*1240*/  IMAD.IADD R0, R11, 0x1, R12 ;  /* 0x000000010b007824 */ /* 0x000fe200078e020c */
[----:B------:R-:W-:Y:S01]  /*1250*/  LEA R2, P0, R6, c[0x0][0x1c0], 0x1 ;  /* 0x0000700006027a11 */ /* 0x000fe200078008ff */
[----:B------:R-:W-:Y:S01]  /*1260*/  IMAD.IADD R3, R7, 0x1, R18 ;  /* 0x0000000107037824 */ /* 0x000fe200078e0212 */
[----:B------:R-:W-:Y:S01]  /*1270*/  IADD3 R18, R16, 0x40, RZ ;  /* 0x0000004010127810 */ /* 0x000fe20007ffe0ff */
[----:B------:R-:W-:Y:S01]  /*1280*/  IMAD.WIDE.U32 R4, R30, c[0x0][0x218], R4 ;  /* 0x000086001e047a25 */ /* 0x000fe200078e0004 */
[----:B------:R-:W-:Y:S02]  /*1290*/  LEA.HI.X R23, R10, c[0x0][0x164], R0, 0x1, P2 ;  /* 0x000059000a177a11 */ /* 0x000fe400010f0c00 */
[----:B------:R-:W-:Y:S01]  /*12a0*/  ISETP.GE.AND P3, PT, R18, c[0x0][0x1cc], PT ;  /* 0x0000730012007a0c */ /* 0x000fe20003f66270 */
[----:B------:R-:W-:Y:S01]  /*12b0*/  IMAD R15, R15, c[0x0][0x1a8], RZ ;  /* 0x00006a000f0f7a24 */ /* 0x000fe200078e02ff */
[----:B------:R-:W-:Y:S01]  /*12c0*/  LEA R20, P1, R4, c[0x0][0x1f0], 0x1 ;  /* 0x00007c0004147a11 */ /* 0x000fe200078208ff */
[----:B------:R-:W-:Y:S01]  /*12d0*/  IMAD.IADD R0, R32, 0x1, -R36 ;  /* 0x0000000120007824 */ /* 0x000fe200078e0a24 */
[----:B------:R-:W-:Y:S01]  /*12e0*/  LEA.HI.X R3, R6, c[0x0][0x1c4], R3, 0x1, P0 ;  /* 0x0000710006037a11 */ /* 0x000fe200000f0c03 */
[----:B------:R-:W-:Y:S01]  /*12f0*/  IMAD.IADD R5, R5, 0x1, R13 ;  /* 0x0000000105057824 */ /* 0x000fe200078e020d */
[----:B------:R-:W-:Y:S01]  /*1300*/  STL.64 [R1], R22 ;  /* 0x0000001601007387 */ /* 0x000fe20000100a00 */
[----:B------:R-:W-:Y:S01]  /*1310*/  IMAD R15, R14, c[0x0][0x1ac], R15 ;  /* 0x00006b000e0f7a24 */ /* 0x000fe200078e020f */
[----:B------:R-:W-:Y:S01]  /*1320*/  ISETP.LT.OR P2, PT, R0, 0x1, P4 ;  /* 0x000000010000780c */ /* 0x000fe20002741670 */
[----:B------:R-:W-:Y:S01]  /*1330*/  IMAD.WIDE.U32 R12, R14, c[0x0][0x1a8], R8 ;  /* 0x00006a000e0c7a25 */ /* 0x000fe200078e0008 */
[----:B------:R-:W-:-:S02]  /*1340*/  ISETP.LT.OR P6, PT, R0, 0x1, P3 ;  /* 0x000000010000780c */ /* 0x000fc40001fc1670 */
[----:B------:R-:W-:Y:S01]  /*1350*/  LEA.HI.X R21, R4, c[0x0][0x1f4], R5, 0x1, P1 ;  /* 0x00007d0004157a11 */ /* 0x000fe200008f0c05 */
[----:B------:R-:W-:Y:S01]  /*1360*/  IMAD.IADD R5, R13, 0x1, R15 ;  /* 0x000000010d057824 */ /* 0x000fe200078e020f */
[----:B------:R-:W-:Y:S01]  /*1370*/  LEA R6, P0, R12, c[0x0][0x190], 0x1 ;  /* 0x000064000c067a11 */ /* 0x000fe200078008ff */
[----:B------:R-:W-:Y:S01]  /*1380*/  IMAD.SHL.U32 R8, R31, 0x2, RZ ;  /* 0x000000021f087824 */ /* 0x000fe200078e00ff */
[----:B------:R-:W-:Y:S01]  /*1390*/  ISETP.LT.OR P5, PT, R0, 0x21, P4 ;  /* 0x000000210000780c */ /* 0x000fe200027a1670 */
[----:B------:R1:W-:Y:S01]  /*13a0*/  STL.64 [R1+0x8], R20 ;  /* 0x0000081401007387 */ /* 0x0003e20000100a00 */
[----:B------:R-:W-:Y:S01]  /*13b0*/  LEA.HI.X R7, R12, c[0x0][0x194], R5, 0x1, P0 ;  /* 0x000065000c077a11 */ /* 0x000fe200000f0c05 */
[----:B------:R-:W-:Y:S01]  /*13c0*/  IMAD.U32 R12, RZ, RZ, UR7 ;  /* 0x00000007ff0c7e24 */ /* 0x000fe2000f8e00ff */
[----:B------:R-:W-:Y:S01]  /*13d0*/  IADD3 R4, P1, R2, UR7, RZ ;  /* 0x0000000702047c10 */ /* 0x000fe2000ff3e0ff */
[----:B------:R-:W-:Y:S01]  /*13e0*/  @!PT LDS RZ, [RZ] ;  /* 0x00000000fffff984 */ /* 0x000fe20000000800 */
[----:B------:R-:W-:Y:S01]  /*13f0*/  @!PT LDS RZ, [RZ] ;  /* 0x00000000fffff984 */ /* 0x000fe20000000800 */
[----:B------:R-:W-:Y:S01]  /*1400*/  @!PT LDS RZ, [RZ] ;  /* 0x00000000fffff984 */ /* 0x000fe20000000800 */
[----:B------:R2:W-:Y:S01]  /*1410*/  LDGSTS.E.BYPASS.LTC128B.128 [R8+0x8080], [R2.64], !P2 ;  /* 0x0808000002087fae */ /* 0x0005e2000d101d50 */
[----:B------:R-:W-:-:S02]  /*1420*/  IADD3 R9, -R36, UR14, RZ ;  /* 0x0000000e24097c10 */ /* 0x000fc4000fffe1ff */
[----:B------:R-:W-:Y:S01]  /*1430*/  IADD3.X R5, R3, UR6, RZ, P1, !PT ;  /* 0x0000000603057c10 */ /* 0x000fe20008ffe4ff */
[----:B------:R2:W-:Y:S01]  /*1440*/  LDGSTS.E.BYPASS.LTC128B.128 [R8+0xc080], [R2.64+0x80], !P6 ;  /* 0x0c08008002087fae */ /* 0x0005e2000f101d50 */
[----:B------:R-:W-:Y:S02]  /*1450*/  IADD3 R12, P2, P1, R12, 0x80, R2 ;  /* 0x000000800c0c7810 */ /* 0x000fe4000795e002 */
[C---:B------:R-:W-:Y:S01]  /*1460*/  ISETP.LT.OR P6, PT, R0.reuse, 0x21, P3 ;  /* 0x000000210000780c */ /* 0x040fe20001fc1670 */
[----:B------:R3:W-:Y:S01]  /*1470*/  LDGSTS.E.BYPASS.LTC128B.128 [R8+0x9080], [R4.64], !P5 ;  /* 0x0908000004087fae */ /* 0x0007e2000e901d50 */
[----:B------:R-:W-:Y:S02]  /*1480*/  IADD3.X R13, RZ, UR6, R3, P2, P1 ;  /* 0x00000006ff0d7c10 */ /* 0x000fe400097e2403 */
[C---:B------:R-:W-:Y:S02]  /*1490*/  ISETP.LT.OR P5, PT, R0.reuse, 0x41, P4 ;  /* 0x000000410000780c */ /* 0x040fe400027a1670 */
[----:B------:R-:W-:-:S02]  /*14a0*/  ISETP.LT.OR P2, PT, R0, 0x41, P3 ;  /* 0x000000410000780c */ /* 0x000fc40001f41670 */
[C---:B------:R-:W-:Y:S02]  /*14b0*/  ISETP.LT.OR P1, PT, R0.reuse, 0x61, P4 ;  /* 0x000000610000780c */ /* 0x040fe40002721670 */
[----:B------:R-:W-:Y:S02]  /*14c0*/  ISETP.LT.OR P4, PT, R0, 0x61, P3 ;  /* 0x000000610000780c */ /* 0x000fe40001f81670 */
[----:B------:R-:W-:Y:S01]  /*14d0*/  ISETP.GE.AND P3, PT, R16, c[0x0][0x19c], PT ;  /* 0x0000670010007a0c */ /* 0x000fe20003f66270 */
[----:B------:R4:W-:Y:S01]  /*14e0*/  LDGSTS.E.BYPASS.LTC128B.128 [R8+0xd080], [R12.64], !P6 ;  /* 0x0d0800000c087fae */ /* 0x0009e2000f101d50 */
[----:B------:R-:W-:Y:S02]  /*14f0*/  LEA.HI R15, R33, R103, RZ, 0x5 ;  /* 0x00000067210f7211 */ /* 0x000fe400078f28ff */
[----:B------:R-:W-:Y:S02]  /*1500*/  ISETP.LT.OR P6, PT, R0, 0x1, P3 ;  /* 0x000000010000780c */ /* 0x000fe40001fc1670 */
[----:B--2---:R-:W-:-:S04]  /*1510*/  IADD3 R2, P0, R4, UR7, RZ ;  /* 0x0000000704027c10 */ /* 0x004fc8000ff1e0ff */
[----:B------:R-:W-:Y:S02]  /*1520*/  IADD3.X R3, R5, UR6, RZ, P0, !PT ;  /* 0x0000000605037c10 */ /* 0x000fe400087fe4ff */
[----:B------:R-:W-:-:S03]  /*1530*/  IADD3 R10, P0, R4, UR9, RZ ;  /* 0x00000009040a7c10 */ /* 0x000fc6000ff1e0ff */
[----:B------:R2:W-:Y:S01]  /*1540*/  LDGSTS.E.BYPASS.LTC128B.128 [R8+0xa080], [R2.64], !P5 ;  /* 0x0a08000002087fae */ /* 0x0005e2000e901d50 */
[----:B------:R-:W-:Y:S02]  /*1550*/  IADD3.X R11, R5, UR8, RZ, P0, !PT ;  /* 0x00000008050b7c10 */ /* 0x000fe400087fe4ff */
[----:B---3--:R-:W-:-:S03]  /*1560*/  IADD3 R4, P0, R2, UR7, RZ ;  /* 0x0000000702047c10 */ /* 0x008fc6000ff1e0ff */
[----:B------:R3:W-:Y:S01]  /*1570*/  LDGSTS.E.BYPASS.LTC128B.128 [R8+0xe080], [R10.64], !P2 ;  /* 0x0e0800000a087fae */ /* 0x0007e2000d101d50 */
[----:B------:R-:W-:Y:S01]  /*1580*/  IADD3.X R5, R3, UR6, RZ, P0, !PT ;  /* 0x0000000603057c10 */ /* 0x000fe200087fe4ff */
[----:B------:R-:W-:Y:S01]  /*1590*/  USHF.L.U32 UR6, UR4, 0x6, URZ ;  /* 0x0000000604067899 */ /* 0x000fe2000800063f */
[----:B------:R-:W-:-:S03]  /*15a0*/  ISETP.GE.AND P2, PT, R18, c[0x0][0x19c], PT ;  /* 0x0000670012007a0c */ /* 0x000fc60003f46270 */
[----:B------:R1:W-:Y:S01]  /*15b0*/  LDGSTS.E.BYPASS.LTC128B.128 [R8+0xb080], [R4.64], !P1 ;  /* 0x0b08000004087fae */ /* 0x0003e2000c901d50 */
[----:B------:R-:W-:Y:S01]  /*15c0*/  ISETP.LT.OR P5, PT, R0, 0x1, P2 ;  /* 0x000000010000780c */ /* 0x000fe200017a1670 */
[----:B------:R-:W-:-:S04]  /*15d0*/  UIADD3 UR4, UP0, UR6, 0x80, URZ ;  /* 0x0000008006047890 */ /* 0x000fc8000ff1e03f */
[----:B------:R-:W-:Y:S02]  /*15e0*/  UIADD3.X UR7, URZ, UR5, URZ, UP0, !UPT ;  /* 0x000000053f077290 */ /* 0x000fe400087fe43f */
[----:B------:R-:W-:Y:S01]  /*15f0*/  UISETP.GE.AND UP0, UPT, UR14, 0x41, UPT ;  /* 0x000000410e00788c */ /* 0x000fe2000bf06270 */
[----:B--2---:R-:W-:-:S04]  /*1600*/  IADD3 R2, P0, R2, UR9, RZ ;  /* 0x0000000902027c10 */ /* 0x004fc8000ff1e0ff */
[----:B------:R-:W-:Y:S01]  /*1610*/  IADD3.X R3, R3, UR8, RZ, P0, !PT ;  /* 0x0000000803037c10 */ /* 0x000fe200087fe4ff */
[----:B---3--:R-:W-:-:S04]  /*1620*/  IMAD.U32 R10, RZ, RZ, UR6 ;  /* 0x00000006ff0a7e24 */ /* 0x008fc8000f8e00ff */
[----:B------:R2:W-:Y:S01]  /*1630*/  LDGSTS.E.BYPASS.LTC128B.128 [R8+0xf080], [R2.64], !P4 ;  /* 0x0f08000002087fae */ /* 0x0005e2000e101d50 */
[----:B------:R-:W-:Y:S02]  /*1640*/  ISETP.LT.OR P4, PT, R0, 0x21, P3 ;  /* 0x000000210000780c */ /* 0x000fe40001f81670 */
[----:B------:R-:W-:Y:S01]  /*1650*/  IADD3 R10, P1, P0, R10, 0x80, R6 ;  /* 0x000000800a0a7810 */ /* 0x000fe2000783e006 */
[----:B------:R3:W-:Y:S01]  /*1660*/  LDGSTS.E.BYPASS.LTC128B.128 [R8+0x80], [R6.64], !P6 ;  /* 0x0008000006087fae */ /* 0x0007e2000f101d50 */
[----:B------:R-:W-:Y:S02]  /*1670*/  ISETP.GE.AND P6, PT, R18, c[0x0][0x16c], PT ;  /* 0x00005b0012007a0c */ /* 0x000fe40003fc6270 */
[----:B------:R-:W-:Y:S01]  /*1680*/  IADD3.X R11, RZ, UR5, R7, P1, P0 ;  /* 0x00000005ff0b7c10 */ /* 0x000fe20008fe0407 */
[----:B------:R3:W-:Y:S01]  /*1690*/  LDGSTS.E.BYPASS.LTC128B.128 [R8+0x4080], [R6.64+0x80], !P5 ;  /* 0x0408008006087fae */ /* 0x0007e2000e901d50 */
[----:B------:R-:W-:Y:S02]  /*16a0*/  ISETP.LT.OR P1, PT, R0, 0x21, P2 ;  /* 0x000000210000780c */ /* 0x000fe40001721670 */
[----:B-1----:R-:W-:-:S02]  /*16b0*/  IADD3 R4, P0, R6, UR6, RZ ;  /* 0x0000000606047c10 */ /* 0x002fc4000ff1e0ff */
[----:B------:R-:W-:Y:S02]  /*16c0*/  ISETP.LT.OR P5, PT, R0, 0x61, P2 ;  /* 0x000000610000780c */ /* 0x000fe400017a1670 */
[----:B------:R-:W-:-:S05]  /*16d0*/  IADD3.X R5, R7, UR5, RZ, P0, !PT ;  /* 0x0000000507057c10 */ /* 0x000fca00087fe4ff */
[----:B------:R1:W-:Y:S01]  /*16e0*/  LDGSTS.E.BYPASS.LTC128B.128 [R8+0x1080], [R4.64], !P4 ;  /* 0x0108000004087fae */ /* 0x0003e2000e101d50 */
[C---:B------:R-:W-:Y:S02]  /*16f0*/  ISETP.LT.OR P4, PT, R0.reuse, 0x41, P3 ;  /* 0x000000410000780c */ /* 0x040fe40001f81670 */
[----:B------:R-:W-:Y:S01]  /*1700*/  ISETP.LT.OR P3, PT, R0, 0x61, P3 ;  /* 0x000000610000780c */ /* 0x000fe20001f61670 */
[----:B------:R4:W-:Y:S01]  /*1710*/  LDGSTS.E.BYPASS.LTC128B.128 [R8+0x5080], [R10.64], !P1 ;  /* 0x050800000a087fae */ /* 0x0009e2000c901d50 */
[----:B------:R-:W-:Y:S02]  /*1720*/  ISETP.GE.AND P1, PT, R16, c[0x0][0x16c], PT ;  /* 0x00005b0010007a0c */ /* 0x000fe40003f26270 */
[----:B--2---:R-:W-:-:S04]  /*1730*/  IADD3 R2, P0, R4, UR6, RZ ;  /* 0x0000000604027c10 */ /* 0x004fc8000ff1e0ff */
[----:B------:R-:W-:Y:S02]  /*1740*/  IADD3.X R3, R5, UR5, RZ, P0, !PT ;  /* 0x0000000505037c10 */ /* 0x000fe400087fe4ff */
[----:B---3--:R-:W-:-:S03]  /*1750*/  SEL R7, RZ, 0x2, P6 ;  /* 0x00000002ff077807 */ /* 0x008fc60003000000 */
[----:B------:R2:W-:Y:S02]  /*1760*/  LDGSTS.E.BYPASS.LTC128B.128 [R8+0x2080], [R2.64], !P4 ;  /* 0x0208000002087fae */ /* 0x0005e4000e101d50 */
[----:B------:R-:W-:Y:S02]  /*1770*/  @P1 LOP3.LUT R230, R230, 0x8, RZ, 0xfc, !PT ;  /* 0x00000008e6e61812 */ /* 0x000fe400078efcff */
[----:B------:R-:W-:Y:S02]  /*1780*/  ISETP.LT.OR P1, PT, R0, 0x41, P2 ;  /* 0x000000410000780c */ /* 0x000fe40001721670 */
[C---:B------:R-:W-:Y:S02]  /*1790*/  LOP3.LUT P2, RZ, R230.reuse, 0x8, RZ, 0xc0, !PT ;  /* 0x00000008e6ff7812 */ /* 0x040fe4000784c0ff */
[----:B------:R-:W-:Y:S02]  /*17a0*/  LOP3.LUT R230, R230, 0xffffffdf, RZ, 0xc0, !PT ;  /* 0xffffffdfe6e67812 */ /* 0x000fe400078ec0ff */
[----:B------:R-:W-:-:S02]  /*17b0*/  SEL R0, RZ, 0x1, P2 ;  /* 0x00000001ff007807 */ /* 0x000fc40001000000 */
[----:B-1----:R-:W-:Y:S02]  /*17c0*/  IADD3 R4, P0, R4, UR4, RZ ;  /* 0x0000000404047c10 */ /* 0x002fe4000ff1e0ff */
[----:B------:R-:W-:Y:S01]  /*17d0*/  @P6 LOP3.LUT R230, R230, 0x20, RZ, 0xfc, !PT ;  /* 0x00000020e6e66812 */ /* 0x000fe200078efcff */
[----:B------:R-:W-:Y:S01]  /*17e0*/  IMAD.IADD R0, R7, 0x1, R0 ;  /* 0x0000000107007824 */ /* 0x000fe200078e0200 */
[----:B------:R-:W-:Y:S01]  /*17f0*/  IADD3.X R5, R5, UR7, RZ, P0, !PT ;  /* 0x0000000705057c10 */ /* 0x000fe200087fe4ff */
[----:B----4-:R-:W-:Y:S01]  /*1800*/  IMAD R10, R34, c[0x0][0x238], RZ ;  /* 0x00008e00220a7a24 */ /* 0x010fe200078e02ff */
[----:B------:R-:W-:Y:S01]  /*1810*/  IADD3 R6, P0, R2, UR6, RZ ;  /* 0x0000000602067c10 */ /* 0x000fe2000ff1e0ff */
[----:B------:R-:W-:Y:S01]  /*1820*/  UMOV UR6, 0x5 ;  /* 0x0000000500067882 */ /* 0x000fe20000000000 */
[C---:B------:R-:W-:Y:S01]  /*1830*/  LOP3.LUT P4, RZ, R0.reuse, 0x2, RZ, 0xc0, !PT ;  /* 0x0000000200ff7812 */ /* 0x040fe2000788c0ff */
[----:B------:R1:W-:Y:S01]  /*1840*/  LDGSTS.E.BYPASS.LTC128B.128 [R8+0x6080], [R4.64], !P1 ;  /* 0x0608000004087fae */ /* 0x0003e2000c901d50 */
[----:B------:R-:W-:Y:S01]  /*1850*/  IADD3.X R7, R3, UR5, RZ, P0, !PT ;  /* 0x0000000503077c10 */ /* 0x000fe200087fe4ff */
[----:B------:R-:W-:Y:S01]  /*1860*/  IMAD R10, R35, c[0x0][0x23c], R10 ;  /* 0x00008f00230a7a24 */ /* 0x000fe200078e020a */
[----:B------:R-:W-:-:S02]  /*1870*/  LOP3.LUT P0, RZ, R0, 0x1, RZ, 0xc0, !PT ;  /* 0x0000000100ff7812 */ /* 0x000fc4000780c0ff */
[----:B------:R-:W-:Y:S01]  /*1880*/  ISETP.GE.AND P6, PT, R18, c[0x0][0x1fc], PT ;  /* 0x00007f0012007a0c */ /* 0x000fe20003fc6270 */
[----:B------:R3:W-:Y:S01]  /*1890*/  LDGSTS.E.BYPASS.LTC128B.128 [R8+0x3080], [R6.64], !P3 ;  /* 0x0308000006087fae */ /* 0x0007e2000d901d50 */
[----:B--2---:R-:W-:Y:S01]  /*18a0*/  IADD3 R2, P1, R2, UR4, RZ ;  /* 0x0000000402027c10 */ /* 0x004fe2000ff3e0ff */
[----:B------:R-:W-:Y:S01]  /*18b0*/  ULDC.64 UR4, c[0x0][0x178] ;  /* 0x00005e0000047ab9 */ /* 0x000fe20000000a00 */
[----:B------:R-:W-:Y:S01]  /*18c0*/  ISETP.LT.OR P2, PT, R9, 0x1, !P0 ;  /* 0x000000010900780c */ /* 0x000fe20004741670 */
[----:B------:R-:W-:Y:S01]  /*18d0*/  USHF.L.U32 UR11, UR4, 0x6, URZ ;  /* 0x00000006040b7899 */ /* 0x000fe2000800063f */
[----:B------:R-:W-:Y:S01]  /*18e0*/  IADD3.X R3, R3, UR7, RZ, P1, !PT ;  /* 0x0000000703037c10 */ /* 0x000fe20008ffe4ff */
[----:B------:R-:W-:Y:S01]  /*18f0*/  USHF.L.U64.HI UR10, UR4, UR10, UR5 ;  /* 0x0000000a040a7299 */ /* 0x000fe20008010205 */
[----:B------:R-:W-:Y:S02]  /*1900*/  ISETP.LT.OR P3, PT, R9, 0x1, !P4 ;  /* 0x000000010900780c */ /* 0x000fe40006761670 */
[----:B------:R-:W-:Y:S01]  /*1910*/  LEA.HI R11, R33, R103, RZ, 0x4 ;  /* 0x00000067210b7211 */ /* 0x000fe200078f20ff */
[----:B------:R2:W-:Y:S01]  /*1920*/  LDGSTS.E.BYPASS.LTC128B.128 [R8+0x7080], [R2.64], !P5 ;  /* 0x0708000002087fae */ /* 0x0005e2000e901d50 */
[----:B------:R-:W-:Y:S01]  /*1930*/  ISETP.GE.AND P5, PT, R16, c[0x0][0x1fc], PT ;  /* 0x00007f0010007a0c */ /* 0x000fe20003fa6270 */
[----:B------:R-:W-:Y:S01]  /*1940*/  ULDC.64 UR4, c[0x0][0x208] ;  /* 0x0000820000047ab9 */ /* 0x000fe20000000a00 */
[----:B------:R-:W-:Y:S01]  /*1950*/  LOP3.LUT R230, R230, 0xfffffffb, RZ, 0xc0, !PT ;  /* 0xfffffffbe6e67812 */ /* 0x000fe200078ec0ff */
[----:B------:R-:W0:Y:S01]  /*1960*/  LDGDEPBAR ;  /* 0x00000000000079af */ /* 0x000e220000000000 */
[----:B------:R-:W-:Y:S01]  /*1970*/  SEL R0, RZ, 0x1, P5 ;  /* 0x00000001ff007807 */ /* 0x000fe20002800000 */
[----:B------:R-:W-:-:S02]  /*1980*/  USHF.L.U32 UR7, UR4, 0x5, URZ ;  /* 0x0000000504077899 */ /* 0x000fc4000800063f */
[----:B------:R4:W-:Y:S01]  /*1990*/  LDGSTS.E.BYPASS.LTC128B.128 [R8+0x10080], [R22.64], !P2 ;  /* 0x1008000016087fae */ /* 0x0009e2000d101d50 */
[----:B------:R-:W-:Y:S02]  /*19a0*/  USHF.L.U64.HI UR5, UR4, UR6, UR5 ;  /* 0x0000000604057299 */ /* 0x000fe40008010205 */
[----:B------:R-:W-:Y:S01]  /*19b0*/  USHF.L.U32 UR4, UR7, 0x1, URZ ;  /* 0x0000000107047899 */ /* 0x000fe2000800063f */
[----:B------:R4:W-:Y:S01]  /*19c0*/  LDGSTS.E.BYPASS.LTC128B.128 [R8+0x12080], [R22.64+0x80], !P3 ;  /* 0x1208008016087fae */ /* 0x0009e2000d901d50 */
[----:B------:R-:W-:Y:S01]  /*19d0*/  ISETP.LT.OR P3, PT, R9, 0x21, !P0 ;  /* 0x000000210900780c */ /* 0x000fe20004761670 */
[----:B------:R-:W-:Y:S01]  /*19e0*/  USHF.L.U64.HI UR5, UR7, 0x1, UR5 ;  /* 0x0000000107057899 */ /* 0x000fe20008010205 */
[----:B-1----:R-:W-:Y:S02]  /*19f0*/  IADD3 R4, P0, R22, UR11, RZ ;  /* 0x0000000b16047c10 */ /* 0x002fe4000ff1e0ff */
[----:B---3--:R-:W-:Y:S02]  /*1a00*/  SEL R6, RZ, 0x2, P6 ;  /* 0x00000002ff067807 */ /* 0x008fe40003000000 */
[----:B------:R-:W-:-:S02]  /*1a10*/  IADD3.X R5, R23, UR10, RZ, P0, !PT ;  /* 0x0000000a17057c10 */ /* 0x000fc400087fe4ff */
[----:B------:R-:W-:Y:S01]  /*1a20*/  @P5 LOP3.LUT R230, R230, 0x4, RZ, 0xfc, !PT ;  /* 0x00000004e6e65812 */ /* 0x000fe200078efcff */
[----:B------:R-:W-:-:S03]  /*1a30*/  IMAD.IADD R6, R6, 0x1, R0 ;  /* 0x0000000106067824 */ /* 0x000fc600078e0200 */
[----:B------:R-:W-:Y:S01]  /*1a40*/  LOP3.LUT R230, R230, 0xffffffef, RZ, 0xc0, !PT ;  /* 0xffffffefe6e67812 */ /* 0x000fe200078ec0ff */
[----:B------:R1:W-:Y:S01]  /*1a50*/  LDGSTS.E.BYPASS.LTC128B.128 [R8+0x11080], [R4.64], !P3 ;  /* 0x1108000004087fae */ /* 0x0003e2000d901d50 */
[----:B--2---:R-:W-:Y:S02]  /*1a60*/  IMAD.U32 R2, RZ, RZ, UR11 ;  /* 0x0000000bff027e24 */ /* 0x004fe4000f8e00ff */
[----:B------:R-:W-:-:S03]  /*1a70*/  @P6 LOP3.LUT R230, R230, 0x10, RZ, 0xfc, !PT ;  /* 0x00000010e6e66812 */ /* 0x000fc600078efcff */
[----:B------:R-:W-:Y:S02]  /*1a80*/  IADD3 R2, P2, P1, R2, 0x80, R22 ;  /* 0x0000008002027810 */ /* 0x000fe4000795e016 */
[----:B------:R-:W-:Y:S02]  /*1a90*/  LOP3.LUT R230, R230, 0xfffffffd, RZ, 0xc0, !PT ;  /* 0xfffffffde6e67812 */ /* 0x000fe400078ec0ff */
[----:B------:R-:W-:Y:S02]  /*1aa0*/  IADD3.X R3, RZ, UR10, R23, P2, P1 ;  /* 0x0000000aff037c10 */ /* 0x000fe400097e2417 */
[----:B------:R-:W-:Y:S02]  /*1ab0*/  ISETP.LT.OR P2, PT, R9, 0x21, !P4 ;  /* 0x000000210900780c */ /* 0x000fe40006741670 */
[----:B------:R-:W-:Y:S02]  /*1ac0*/  ISETP.GT.AND P4, PT, R103, 0xf, PT ;  /* 0x0000000f6700780c */ /* 0x000fe40003f84270 */
[----:B------:R-:W-:-:S04]  /*1ad0*/  LOP3.LUT P1, RZ, R6, 0x1, RZ, 0xc0, !PT ;  /* 0x0000000106ff7812 */ /* 0x000fc8000782c0ff */
[C---:B------:R-:W-:Y:S02]  /*1ae0*/  ISETP.LT.OR P0, PT, R9.reuse, 0x1, !P1 ;  /* 0x000000010900780c */ /* 0x040fe40004f01670 */
[----:B------:R-:W-:-:S03]  /*1af0*/  ISETP.LT.OR P1, PT, R9, 0x21, !P1 ;  /* 0x000000210900780c */ /* 0x000fc60004f21670 */
[----:B------:R2:W-:Y:S02]  /*1b00*/  LDGSTS.E.BYPASS.LTC128B.128 [R8+0x13080], [R2.64], !P2 ;  /* 0x1308000002087fae */ /* 0x0005e4000d101d50 */
[----:B------:R-:W-:Y:S01]  /*1b10*/  @!P4 IMAD.SHL.U32 R0, R103, 0x10, RZ ;  /* 0x000000106700c824 */ /* 0x000fe200078e00ff */
[----:B-1----:R-:W-:Y:S02]  /*1b20*/  LOP3.LUT R5, R11, 0xfffffff0, RZ, 0xc0, !PT ;  /* 0xfffffff00b057812 */ /* 0x002fe400078ec0ff */
[----:B------:R-:W-:Y:S02]  /*1b30*/  SHF.R.S32.HI R4, RZ, 0x5, R15 ;  /* 0x00000005ff047819 */ /* 0x000fe4000001140f */
[----:B------:R1:W-:Y:S01]  /*1b40*/  @!P4 LDGSTS.E.BYPASS.LTC128B.128 [R0+0x20080], [R40.64] ;  /* 0x200800002800cfae */ /* 0x0003e2000b901d50 */
[----:B------:R-:W-:Y:S01]  /*1b50*/  IMAD.IADD R5, R103, 0x1, -R5 ;  /* 0x0000000167057824 */ /* 0x000fe200078e0a05 */
[----:B------:R-:W-:Y:S02]  /*1b60*/  LEA.HI R12, R15, R4, RZ, 0x1 ;  /* 0x000000040f0c7211 */ /* 0x000fe400078f08ff */
[----:B------:R-:W0:Y:S01]  /*1b70*/  LDGDEPBAR ;  /* 0x00000000000079af */ /* 0x000e220000000000 */
[----:B------:R-:W-:-:S02]  /*1b80*/  @P4 LOP3.LUT R230, R230, 0x2, RZ, 0xfc, !PT ;  /* 0x00000002e6e64812 */ /* 0x000fc400078efcff */
[----:B------:R-:W-:Y:S01]  /*1b90*/  LOP3.LUT R12, R12, 0xfffffffe, RZ, 0xc0, !PT ;  /* 0xfffffffe0c0c7812 */ /* 0x000fe200078ec0ff */
[----:B------:R3:W-:Y:S01]  /*1ba0*/  LDGSTS.E.BYPASS.LTC128B.128 [R8+0x18080], [R20.64], !P0 ;  /* 0x1808000014087fae */ /* 0x0007e2000c101d50 */
[----:B------:R-:W-:-:S03]  /*1bb0*/  LOP3.LUT P0, RZ, R6, 0x2, RZ, 0xc0, !PT ;  /* 0x0000000206ff7812 */ /* 0x000fc6000780c0ff */
[----:B------:R-:W-:Y:S01]  /*1bc0*/  IMAD.IADD R12, R4, 0x1, -R12 ;  /* 0x00000001040c7824 */ /* 0x000fe200078e0a0c */
[C---:B------:R-:W-:Y:S02]  /*1bd0*/  ISETP.LT.OR P2, PT, R9.reuse, 0x1, !P0 ;  /* 0x000000010900780c */ /* 0x040fe40004741670 */
[----:B------:R-:W-:Y:S02]  /*1be0*/  ISETP.LT.OR P0, PT, R9, 0x21, !P0 ;  /* 0x000000210900780c */ /* 0x000fe40004701670 */
[----:B------:R-:W-:Y:S01]  /*1bf0*/  SHF.R.S32.HI R9, RZ, 0x1f, R5 ;  /* 0x0000001fff097819 */ /* 0x000fe20000011405 */
[----:B--2---:R-:W-:-:S04]  /*1c00*/  IMAD.WIDE.U32 R2, R35, c[0x0][0x238], R28 ;  /* 0x00008e0023027a25 */ /* 0x004fc800078e001c */
[----:B------:R-:W-:Y:S01]  /*1c10*/  IMAD.IADD R3, R3, 0x1, R10 ;  /* 0x0000000103037824 */ /* 0x000fe200078e020a */
[----:B------:R-:W-:-:S03]  /*1c20*/  LEA.HI R10, R9, R5, RZ, 0x3 ;  /* 0x00000005090a7211 */ /* 0x000fc600078f18ff */
[----:B------:R3:W-:Y:S01]  /*1c30*/  LDGSTS.E.BYPASS.LTC128B.128 [R8+0x1a080], [R20.64+0x80], !P2 ;  /* 0x1a08008014087fae */ /* 0x0007e2000d101d50 */
[----:B-1----:R-:W-:Y:S01]  /*1c40*/  SHF.R.S32.HI R0, RZ, 0x4, R11 ;  /* 0x00000004ff007819 */ /* 0x002fe2000001140b */
[----:B------:R-:W-:Y:S01]  /*1c50*/  IMAD R9, R25, c[0x0][0x240], RZ ;  /* 0x0000900019097a24 */ /* 0x000fe200078e02ff */
[----:B------:R-:W-:Y:S01]  /*1c60*/  IADD3 R6, P2, R20, UR4, RZ ;  /* 0x0000000414067c10 */ /* 0x000fe2000ff5e0ff */
[----:B------:R-:W-:Y:S01]  /*1c70*/  IMAD.SHL.U32 R4, R10, 0x40, RZ ;  /* 0x000000400a047824 */ /* 0x000fe200078e00ff */
[----:B------:R-:W-:Y:S01]  /*1c80*/  LEA.HI R11, R11, R0, RZ, 0x1 ;  /* 0x000000000b0b7211 */ /* 0x000fe200078f08ff */
[----:B------:R-:W-:Y:S01]  /*1c90*/  IMAD R13, R30, c[0x0][0x244], R9 ;  /* 0x000091001e0d7a24 */ /* 0x000fe200078e0209 */
[----:B------:R-:W-:Y:S02]  /*1ca0*/  IADD3.X R7, R21, UR5, RZ, P2, !PT ;  /* 0x0000000515077c10 */ /* 0x000fe400097fe4ff */
[----:B------:R-:W-:-:S03]  /*1cb0*/  LOP3.LUT R11, R11, 0xfffffffe, RZ, 0xc0, !PT ;  /* 0xfffffffe0b0b7812 */ /* 0x000fc600078ec0ff */
[----:B------:R4:W-:Y:S02]  /*1cc0*/  LDGSTS.E.BYPASS.LTC128B.128 [R8+0x19080], [R6.64], !P1 ;  /* 0x1908000006087fae */ /* 0x0009e4000c901d50 */
[----:B------:R-:W-:Y:S01]  /*1cd0*/  IMAD.IADD R206, R0, 0x1, -R11 ;  /* 0x0000000100ce7824 */ /* 0x000fe200078e0a0b */
[----:B------:R-:W-:Y:S01]  /*1ce0*/  LOP3.LUT R0, R10, 0xfffffff8, RZ, 0xc0, !PT ;  /* 0xfffffff80a007812 */ /* 0x000fe200078ec0ff */
[----:B------:R4:W-:Y:S01]  /*1cf0*/  LDGSTS.E.BYPASS.LTC128B.128 [R8+0x1b080], [R6.64+0x80], !P0 ;  /* 0x1b08008006087fae */ /* 0x0009e2000c101d50 */
[----:B------:R-:W-:-:S03]  /*1d00*/  PLOP3.LUT P0, PT, PT, PT, UP0, 0x80, 0x0 ;  /* 0x000000000000781c */ /* 0x000fc60003f0f008 */
[----:B------:R-:W-:Y:S02]  /*1d10*/  IMAD.IADD R5, R5, 0x1, -R0 ;  /* 0x0000000105057824 */ /* 0x000fe400078e0a00 */
[----:B------:R-:W-:-:S05]  /*1d20*/  @!P4 IMAD.SHL.U32 R0, R103, 0x10, RZ ;  /* 0x000000106700c824 */ /* 0x000fca00078e00ff */
[----:B------:R1:W-:Y:S01]  /*1d30*/  @!P4 LDGSTS.E.BYPASS.LTC128B.128 [R0+0x20280], [R38.64] ;  /* 0x202800002600cfae */ /* 0x0003e2000b901d50 */
[----:B---3--:R-:W-:-:S03]  /*1d40*/  IMAD.WIDE.U32 R20, R30, c[0x0][0x240], R2 ;  /* 0x000090001e147a25 */ /* 0x008fc600078e0002 */
[----:B------:R-:W0:Y:S01]  /*1d50*/  LDGDEPBAR ;  /* 0x00000000000079af */ /* 0x000e220000000000 */
[----:B------:R-:W-:Y:S02]  /*1d60*/  IMAD.SHL.U32 R3, R5, 0x40, RZ ;  /* 0x0000004005037824 */ /* 0x000fe400078e00ff */
[----:B------:R-:W-:Y:S01]  /*1d70*/  IMAD.SHL.U32 R2, R206, 0x8, RZ ;  /* 0x00000008ce027824 */ /* 0x000fe200078e00ff */
[----:B------:R4:W-:Y:S02]  /*1d80*/  STL.64 [R1+0x20], R20 ;  /* 0x0000201401007387 */ /* 0x0009e40000100a00 */
[----:B------:R-:W-:Y:S02]  /*1d90*/  LOP3.LUT R3, R3, 0x1c0, RZ, 0xc0, !PT ;  /* 0x000001c003037812 */ /* 0x000fe400078ec0ff */
[----:B------:R-:W0:Y:S02]  /*1da0*/  LDGDEPBAR ;  /* 0x00000000000079af */ /* 0x000e240000000000 */
[----:B------:R-:W-:-:S02]  /*1db0*/  LOP3.LUT R11, R3, 0x8, R2, 0xf8, !PT ;  /* 0x00000008030b7812 */ /* 0x000fc400078ef802 */
[----:B------:R-:W-:Y:S02]  /*1dc0*/  SHF.R.U32.HI R9, RZ, 0x3, R3 ;  /* 0x00000003ff097819 */ /* 0x000fe40000011603 */
[----:B------:R-:W-:Y:S02]  /*1dd0*/  LOP3.LUT R2, R4, 0xfffffe00, RZ, 0xc0, !PT ;  /* 0xfffffe0004027812 */ /* 0x000fe400078ec0ff */
[----:B------:R-:W-:Y:S01]  /*1de0*/  LOP3.LUT R4, R11, R9, RZ, 0x3c, !PT ;  /* 0x000000090b047212 */ /* 0x000fe200078e3cff */
[----:B-1----:R-:W-:-:S05]  /*1df0*/  IMAD.SHL.U32 R0, R26, 0x8, RZ ;  /* 0x000000081a007824 */ /* 0x002fca00078e00ff */
[----:B------:R-:W-:Y:S01]  /*1e00*/  LOP3.LUT R14, R0, 0x18, RZ, 0xc0, !PT ;  /* 0x00000018000e7812 */ /* 0x000fe200078ec0ff */
[----:B------:R-:W-:-:S05]  /*1e10*/  IMAD.SHL.U32 R0, R206, 0x20, RZ ;  /* 0x00000020ce007824 */ /* 0x000fca00078e00ff */
[----:B------:R-:W-:Y:S01]  /*1e20*/  LOP3.LUT R10, R14, 0x20, R0, 0xf8, !PT ;  /* 0x000000200e0a7812 */ /* 0x000fe200078ef800 */
[----:B------:R-:W-:-:S03]  /*1e30*/  IMAD.SHL.U32 R0, R12, 0x400, RZ ;  /* 0x000004000c007824 */ /* 0x000fc600078e00ff */
[----:B------:R-:W-:Y:S02]  /*1e40*/  LOP3.LUT R3, R9, R10, R3, 0x1e, !PT ;  /* 0x0000000a09037212 */ /* 0x000fe400078e1e03 */
[-C--:B------:R-:W-:Y:S01]  /*1e50*/  IADD3 R214, R4, R2.reuse, R0 ;  /* 0x0000000204d67210 */ /* 0x080fe20007ffe000 */
[----:B------:R-:W-:Y:S01]  /*1e60*/  IMAD.IADD R4, R21, 0x1, R13 ;  /* 0x0000000115047824 */ /* 0x000fe200078e020d */
[----:B------:R-:W-:Y:S02]  /*1e70*/  LOP3.LUT R217, R3, R2, RZ, 0xfc, !PT ;  /* 0x0000000203d97212 */ /* 0x000fe400078efcff */
[C---:B------:R-:W-:Y:S02]  /*1e80*/  IADD3 R2, R8.reuse, 0x18080, RZ ;  /* 0x0001808008027810 */ /* 0x040fe40007ffe0ff */
[----:B------:R-:W-:Y:S01]  /*1e90*/  IADD3 R3, R8, 0x10080, RZ ;  /* 0x0001008008037810 */ /* 0x000fe20007ffe0ff */
[----:B------:R4:W-:Y:S04]  /*1ea0*/  STL [R1+0x2c], R4 ;  /* 0x00002c0401007387 */ /* 0x0009e80000100800 */
[----:B------:R4:W-:Y:S04]  /*1eb0*/  STL [R1+0x30], R2 ;  /* 0x0000300201007387 */ /* 0x0009e80000100800 */
[----:B------:R4:W-:Y:S01]  /*1ec0*/  STL [R1+0x34], R3 ;  /* 0x0000340301007387 */ /* 0x0009e20000100800 */
[----:B------:R-:W-:Y:S05]  /*1ed0*/  @!P0 BRA `(.L_x_1132) ;  /* 0x0000015000008947 */ /* 0x000fea0003800000 */
[----:B----4-:R-:W-:Y:S01]  /*1ee0*/  IADD3 R2, P0, R6, UR4, RZ ;  /* 0x0000000406027c10 */ /* 0x010fe2000ff1e0ff */
[----:B------:R-:W-:Y:S01]  /*1ef0*/  IMAD.U32 R4, RZ, RZ, UR14 ;  /* 0x0000000eff047e24 */ /* 0x000fe2000f8e00ff */
[----:B------:R-:W-:Y:S01]  /*1f00*/  ISETP.GE.AND P1, PT, R16, c[0x0][0x1fc], PT ;  /* 0x00007f0010007a0c */ /* 0x000fe20003f26270 */
[----:B------:R-:W-:Y:S01]  /*1f10*/  BSSY B0, `(.L_x_1132) ;  /* 0x0000011000007945 */ /* 0x000fe20003800000 */
[----:B------:R-:W-:-:S02]  /*1f20*/  IADD3.X R3, R7, UR5, RZ, P0, !PT ;  /* 0x0000000507037c10 */ /* 0x000fc400087fe4ff */
[----:B------:R-:W-:Y:S02]  /*1f30*/  IADD3 R6, P0, R2, UR4, RZ ;  /* 0x0000000402067c10 */ /* 0x000fe4000ff1e0ff */
[----:B------:R-:W-:Y:S02]  /*1f40*/  IADD3 R4, R4, -0x40, -R36 ;  /* 0xffffffc004047810 */ /* 0x000fe40007ffe824 */
        /* <DEDUP_REMOVED lines=11> */
[----:B-1----:R-:W-:-:S05]  /*2000*/  SHF.L.U32 R2, R103, 0x4, RZ ;  /* 0x0000000467027819 */ /* 0x002fca00000006ff */
[----:B------:R1:W-:Y:S02]  /*2010*/  LDGSTS.E.BYPASS.LTC128B.128 [R2+0x20380], [R38.64+0x100] ;  /* 0x2038010026027fae */ /* 0x0003e4000b901d50 */
.L_x_1133:
[----:B------:R-:W-:Y:S05]  /*2020*/  BSYNC B0 ;  /* 0x0000000000007941 */ /* 0x000fea0003800000 */
.L_x_1132:
[----:B-1--4-:R-:W-:Y:S01]  /*2030*/  LEA.HI R7, R33, R103, RZ, 0x2 ;  /* 0x0000006721077211 */ /* 0x012fe200078f10ff */
[----:B------:R-:W-:Y:S01]  /*2040*/  IMAD.SHL.U32 R3, R36, 0x8, RZ ;  /* 0x0000000824037824 */ /* 0x000fe200078e00ff */
[----:B------:R-:W-:Y:S01]  /*2050*/  LOP3.LUT R6, R15, 0xffffffe0, RZ, 0xc0, !PT ;  /* 0xffffffe00f067812 */ /* 0x000fe200078ec0ff */
[----:B------:R-:W-:Y:S01]  /*2060*/  IMAD.SHL.U32 R13, R12, 0x10, RZ ;  /* 0x000000100c0d7824 */ /* 0x000fe200078e00ff */
[----:B------:R-:W-:Y:S01]  /*2070*/  LOP3.LUT R2, R7, 0x3ffffffc, RZ, 0xc0, !PT ;  /* 0x3ffffffc07027812 */ /* 0x000fe200078ec0ff */
[----:B------:R-:W-:Y:S01]  /*2080*/  IMAD.MOV.U32 R210, RZ, RZ, 0x20 ;  /* 0x00000020ffd27424 */ /* 0x000fe200078e00ff */
[--C-:B------:R-:W-:Y:S01]  /*2090*/  SHF.R.S32.HI R4, RZ, 0x2, R7.reuse ;  /* 0x00000002ff047819 */ /* 0x100fe20000011407 */
[C---:B------:R-:W-:Y:S01]  /*20a0*/  IMAD.IADD R6, R103.reuse, 0x1, -R6 ;  /* 0x0000000167067824 */ /* 0x040fe200078e0a06 */
[----:B------:R-:W-:Y:S01]  /*20b0*/  SHF.R.S32.HI R7, RZ, 0x1f, R7 ;  /* 0x0000001fff077819 */ /* 0x000fe20000011407 */
[----:B------:R-:W-:Y:S01]  /*20c0*/  IMAD.IADD R11, R103, 0x1, -R2 ;  /* 0x00000001670b7824 */ /* 0x000fe200078e0a02 */
[----:B------:R-:W-:Y:S01]  /*20d0*/  LOP3.LUT R3, R3, 0x8, RZ, 0xc0, !PT ;  /* 0x0000000803037812 */ /* 0x000fe200078ec0ff */
[----:B------:R-:W-:Y:S01]  /*20e0*/  IMAD.SHL.U32 R2, R27, 0x40, RZ ;  /* 0x000000401b027824 */ /* 0x000fe200078e00ff */
[----:B------:R-:W-:Y:S01]  /*20f0*/  LEA.HI R7, R7, R4, RZ, 0x3 ;  /* 0x0000000407077211 */ /* 0x000fe200078f18ff */
[----:B------:R-:W-:Y:S01]  /*2100*/  IMAD R11, R11, 0x2, R0 ;  /* 0x000000020b0b7824 */ /* 0x000fe200078e0200 */
[----:B------:R-:W-:Y:S01]  /*2110*/  SHF.R.S32.HI R9, RZ, 0x1f, R26 ;  /* 0x0000001fff097819 */ /* 0x000fe2000001141a */
[----:B------:R-:W0:Y:S01]  /*2120*/  LDGDEPBAR ;  /* 0x00000000000079af */ /* 0x000e220000000000 */
[----:B------:R-:W-:Y:S01]  /*2130*/  LOP3.LUT R2, R2, 0x1c0, RZ, 0xc0, !PT ;  /* 0x000001c002027812 */ /* 0x000fe200078ec0ff */
[----:B------:R-:W-:Y:S01]  /*2140*/  IMAD.MOV.U32 R211, RZ, RZ, 0x40 ;  /* 0x00000040ffd37424 */ /* 0x000fe200078e00ff */
[----:B------:R-:W-:Y:S01]  /*2150*/  LEA.HI R9, R9, R26, RZ, 0x2 ;  /* 0x0000001a09097211 */ /* 0x000fe200078f10ff */
[----:B------:R-:W-:Y:S01]  /*2160*/  IMAD.MOV.U32 R222, RZ, RZ, 0x20 ;  /* 0x00000020ffde7424 */ /* 0x000fe200078e00ff */
[----:B------:R-:W-:Y:S01]  /*2170*/  SHF.R.U32.HI R8, RZ, 0x3, R2 ;  /* 0x00000003ff087819 */ /* 0x000fe20000011602 */
[----:B------:R-:W-:Y:S01]  /*2180*/  IMAD R212, R206, 0x800, R212 ;  /* 0x00000800ced47824 */ /* 0x000fe200078e02d4 */
[----:B------:R-:W-:Y:S01]  /*2190*/  LOP3.LUT R10, R2, 0x10, R13, 0xf8, !PT ;  /* 0x00000010020a7812 */ /* 0x000fe200078ef80d */
[----:B------:R-:W-:Y:S01]  /*21a0*/  IMAD.MOV.U32 R218, RZ, RZ, 0x10 ;  /* 0x00000010ffda7424 */ /* 0x000fe200078e00ff */
[----:B------:R-:W-:Y:S01]  /*21b0*/  LOP3.LUT R12, R8, R3, R2, 0x1e, !PT ;  /* 0x00000003080c7212 */ /* 0x000fe200078e1e02 */
[----:B------:R-:W-:Y:S01]  /*21c0*/  UIADD3 UR6, UR14, 0x3f, URZ ;  /* 0x0000003f0e067890 */ /* 0x000fe2000fffe03f */
[----:B------:R-:W-:Y:S01]  /*21d0*/  LOP3.LUT R2, R7, 0xfffffff8, RZ, 0xc0, !PT ;  /* 0xfffffff807027812 */ /* 0x000fe200078ec0ff */
[----:B------:R-:W-:Y:S01]  /*21e0*/  IMAD.MOV.U32 R216, RZ, RZ, 0x40 ;  /* 0x00000040ffd87424 */ /* 0x000fe200078e00ff */
[----:B------:R-:W-:Y:S01]  /*21f0*/  LOP3.LUT R0, R9, 0xfffffffc, RZ, 0xc0, !PT ;  /* 0xfffffffc09007812 */ /* 0x000fe200078ec0ff */
[----:B------:R-:W-:Y:S01]  /*2200*/  IMAD.IADD R212, R12, 0x1, R212 ;  /* 0x000000010cd47824 */ /* 0x000fe200078e02d4 */
[----:B------:R-:W-:Y:S01]  /*2210*/  SHF.R.S32.HI R7, RZ, 0x1f, R6 ;  /* 0x0000001fff077819 */ /* 0x000fe20000011406 */
[----:B------:R-:W-:Y:S01]  /*2220*/  IMAD.IADD R4, R4, 0x1, -R2 ;  /* 0x0000000104047824 */ /* 0x000fe200078e0a02 */
[----:B------:R-:W-:Y:S01]  /*2230*/  LOP3.LUT R10, R8, R10, R3, 0x1e, !PT ;  /* 0x0000000a080a7212 */ /* 0x000fe200078e1e03 */
[----:B------:R-:W-:Y:S01]  /*2240*/  IMAD.IADD R3, R26, 0x1, -R0 ;  /* 0x000000011a037824 */ /* 0x000fe200078e0a00 */
[----:B------:R-:W-:Y:S01]  /*2250*/  LEA.HI R0, R7, R6, RZ, 0x2 ;  /* 0x0000000607007211 */ /* 0x000fe200078f10ff */
[----:B------:R-:W-:Y:S01]  /*2260*/  IMAD.SHL.U32 R2, R4, 0x40, RZ ;  /* 0x0000004004027824 */ /* 0x000fe200078e00ff */
[----:B------:R-:W-:Y:S01]  /*2270*/  LOP3.LUT P0, RZ, R27, 0x2, RZ, 0xc0, !PT ;  /* 0x000000021bff7812 */ /* 0x000fe2000780c0ff */
[----:B------:R-:W-:Y:S01]  /*2280*/  IMAD R7, R3, -0x8, R32 ;  /* 0xfffffff803077824 */ /* 0x000fe200078e0220 */
[----:B------:R-:W-:Y:S01]  /*2290*/  LOP3.LUT R3, R0, 0xfffffffc, RZ, 0xc0, !PT ;  /* 0xfffffffc00037812 */ /* 0x000fe200078ec0ff */
[----:B------:R-:W-:Y:S01]  /*22a0*/  IMAD R206, R206, 0x200, R10 ;  /* 0x00000200cece7824 */ /* 0x000fe200078e020a */
[----:B------:R-:W-:Y:S01]  /*22b0*/  LOP3.LUT R2, R2, 0x1c0, RZ, 0xc0, !PT ;  /* 0x000001c002027812 */ /* 0x000fe200078ec0ff */
[----:B------:R-:W-:Y:S01]  /*22c0*/  USHF.R.S32.HI UR4, URZ, 0x1f, UR6 ;  /* 0x0000001f3f047899 */ /* 0x000fe20008011406 */
[----:B------:R-:W-:Y:S01]  /*22d0*/  LEA.HI.SX32 R8, R0, R13, 0x1e ;  /* 0x0000000d00087211 */ /* 0x000fe200078ff2ff */
[----:B------:R-:W-:Y:S01]  /*22e0*/  IMAD.IADD R6, R6, 0x1, -R3 ;  /* 0x0000000106067824 */ /* 0x000fe200078e0a03 */
[----:B------:R-:W-:Y:S01]  /*22f0*/  SHF.R.U32.HI R0, RZ, 0x3, R2 ;  /* 0x00000003ff007819 */ /* 0x000fe20000011602 */
[----:B------:R-:W-:Y:S01]  /*2300*/  IMAD.SHL.U32 R213, R212, 0x2, RZ ;  /* 0x00000002d4d57824 */ /* 0x000fe200078e00ff */
[----:B------:R-:W-:Y:S01]  /*2310*/  SEL R210, R210, 0xffffffe0, !P0 ;  /* 0xffffffe0d2d27807 */ /* 0x000fe20004000000 */
[----:B------:R1:W-:Y:S01]  /*2320*/  STL [R1+0x28], R8 ;  /* 0x0000280801007387 */ /* 0x0003e20000100800 */
[----:B------:R-:W-:Y:S01]  /*2330*/  LOP3.LUT R2, R0, R2, R14, 0x1e, !PT ;  /* 0x0000000200027212 */ /* 0x000fe200078e1e0e */
[----:B------:R-:W-:Y:S01]  /*2340*/  IMAD.SHL.U32 R207, R206, 0x2, RZ ;  /* 0x00000002cecf7824 */ /* 0x000fe200078e00ff */
[----:B------:R-:W-:Y:S01]  /*2350*/  LOP3.LUT P0, RZ, R4, 0x4, RZ, 0xc0, !PT ;  /* 0x0000000404ff7812 */ /* 0x000fe2000780c0ff */
[----:B------:R-:W-:Y:S01]  /*2360*/  IMAD R210, R212, 0x2, R210 ;  /* 0x00000002d4d27824 */ /* 0x000fe200078e02d2 */
[----:B------:R-:W-:Y:S01]  /*2370*/  LOP3.LUT P1, RZ, R27, 0x4, RZ, 0xc0, !PT ;  /* 0x000000041bff7812 */ /* 0x000fe2000782c0ff */
[----:B------:R-:W-:Y:S01]  /*2380*/  IMAD.IADD R2, R2, 0x1, R11 ;  /* 0x0000000102027824 */ /* 0x000fe200078e020b */
[----:B------:R-:W-:Y:S01]  /*2390*/  ULEA.HI UR4, UR4, UR6, URZ, 0x6 ;  /* 0x0000000604047291 */ /* 0x000fe2000f8f303f */
[----:B------:R-:W-:Y:S01]  /*23a0*/  IMAD R231, R6, -0x2, R7 ;  /* 0xfffffffe06e77824 */ /* 0x000fe200078e0207 */
[----:B------:R-:W-:Y:S01]  /*23b0*/  SEL R211, R211, 0xffffffc0, !P1 ;  /* 0xffffffc0d3d37807 */ /* 0x000fe20004800000 */
[----:B------:R-:W-:Y:S01]  /*23c0*/  CS2R R162, SRZ ;  /* 0x0000000000a27805 */ /* 0x000fe2000001ff00 */
[----:B------:R-:W-:Y:S01]  /*23d0*/  LEA R223, R2, 0x20480, 0x1 ;  /* 0x0002048002df7811 */ /* 0x000fe200078e08ff */
[----:B------:R-:W-:Y:S01]  /*23e0*/  CS2R R160, SRZ ;  /* 0x0000000000a07805 */ /* 0x000fe2000001ff00 */
[----:B------:R-:W-:Y:S01]  /*23f0*/  LOP3.LUT P1, RZ, R5, 0x4, RZ, 0xc0, !PT ;  /* 0x0000000405ff7812 */ /* 0x000fe2000782c0ff */
[--C-:B------:R-:W-:Y:S01]  /*2400*/  IMAD R212, R212, 0x2, R211.reuse ;  /* 0x00000002d4d47824 */ /* 0x100fe200078e02d3 */
[C---:B------:R-:W-:Y:S01]  /*2410*/  IADD3 R224, R223.reuse, 0x40, RZ ;  /* 0x00000040dfe07810 */ /* 0x040fe20007ffe0ff */
[----:B------:R-:W-:Y:S01]  /*2420*/  IMAD R206, R206, 0x2, R211 ;  /* 0x00000002cece7824 */ /* 0x000fe200078e02d3 */
[----:B------:R-:W-:Y:S01]  /*2430*/  @P0 IADD3 R224, R223, -0x40, RZ ;  /* 0xffffffc0dfe00810 */ /* 0x000fe20007ffe0ff */
[----:B------:R-:W-:Y:S01]  /*2440*/  CS2R R158, SRZ ;  /* 0x00000000009e7805 */ /* 0x000fe2000001ff00 */
        /* <DEDUP_REMOVED lines=66> */
[----:B------:R-:W-:Y:S01]  /*2870*/  SEL R216, R216, 0xffffffc0, !P1 ;  /* 0xffffffc0d8d87807 */ /* 0x000fe20004800000 */
[----:B------:R-:W-:Y:S01]  /*2880*/  IMAD.IADD R220, R214, 0x1, R218 ;  /* 0x00000001d6dc7824 */ /* 0x000fe200078e02da */
[----:B------:R-:W-:Y:S01]  /*2890*/  UMOV UR5, URZ ;  /* 0x0000003f00057c82 */ /* 0x000fe20008000000 */
[----:B------:R-:W-:Y:S01]  /*28a0*/  IMAD.IADD R221, R218, 0x1, R219 ;  /* 0x00000001dadd7824 */ /* 0x000fe200078e02db */
[----:B------:R-:W-:-:S02]  /*28b0*/  UMOV UR13, 0x1 ;  /* 0x00000001000d7882 */ /* 0x000fc40000000000 */
[----:B------:R-:W-:Y:S02]  /*28c0*/  UMOV UR8, URZ ;  /* 0x0000003f00087c82 */ /* 0x000fe40008000000 */
[----:B------:R-:W-:Y:S02]  /*28d0*/  USHF.R.S32.HI UR9, URZ, 0x6, UR4 ;  /* 0x000000063f097899 */ /* 0x000fe40008011404 */
[----:B-1----:R-:W-:Y:S02]  /*28e0*/  UMOV UR12, URZ ;  /* 0x0000003f000c7c82 */ /* 0x002fe40008000000 */
.L_x_1136:
        /* <DEDUP_REMOVED lines=9> */
[CC--:B------:R-:W-:Y:S02]  /*2980*/  IADD3 R2, R214.reuse, R3.reuse, RZ ;  /* 0x00000003d6027210 */ /* 0x0c0fe40007ffe0ff */
[----:B------:R-:W-:Y:S02]  /*2990*/  IADD3 R3, R214, R3, R215 ;  /* 0x00000003d6037210 */ /* 0x000fe40007ffe0d7 */
[----:B------:R-:W-:Y:S02]  /*29a0*/  SHF.L.U32 R205, R2, 0x1, RZ ;  /* 0x0000000102cd7819 */ /* 0x000fe400000006ff */
[----:B------:R-:W-:Y:S02]  /*29b0*/  MOV R2, UR5 ;  /* 0x0000000500027c02 */ /* 0x000fe40008000f00 */
[----:B------:R-:W-:Y:S02]  /*29c0*/  SHF.L.U32 R208, R3, 0x1, RZ ;  /* 0x0000000103d07819 */ /* 0x000fe400000006ff */
[----:B------:R-:W-:Y:S02]  /*29d0*/  LEA R2, R2, R215, 0xd ;  /* 0x000000d702027211 */ /* 0x000fe400078e68ff */
[----:B------:R-:W-:Y:S01]  /*29e0*/  PLOP3.LUT P1, PT, PT, PT, UP0, 0x80, 0x0 ;  /* 0x000000000000781c */ /* 0x000fe20003f2f008 */
[----:B------:R-:W-:Y:S08]  /*29f0*/  LDSM.16.M88.4 R16, [R213+0x80] ;  /* 0x00008000d510783b */ /* 0x000ff00000000200 */
[----:B------:R-:W1:Y:S08]  /*2a00*/  LDSM.16.M88.4 R32, [R0+0x10080] ;  /* 0x010080000020783b */ /* 0x000e700000000200 */
        /* <DEDUP_REMOVED lines=11> */
[----:B------:R-:W-:Y:S01]  /*2ac0*/  LDSM.16.M88.4 R192, [R211+0x2080] ;  /* 0x00208000d3c0783b */ /* 0x000fe20000000200 */
[-C--:B---3--:R-:W-:Y:S07]  /*2ad0*/  HMMA.16816.F32.BF16 R20, R32, R164.reuse, RZ ;  /* 0x000000a42014723c */ /* 0x088fee00000418ff */
[----:B------:R-:W-:Y:S01]  /*2ae0*/  LDSM.16.M88.4 R196, [R213+0x4080] ;  /* 0x00408000d5c4783b */ /* 0x000fe20000000200 */
[C---:B------:R-:W-:Y:S07]  /*2af0*/  HMMA.16816.F32.BF16 R24, R28.reuse, R164, RZ ;  /* 0x000000a41c18723c */ /* 0x040fee00000418ff */
[----:B------:R-:W3:Y:S04]  /*2b00*/  LDL R225, [R1+0x28] ;  /* 0x0000280001e17983 */ /* 0x000ee80000100800 */
[----:B------:R-:W-:Y:S01]  /*2b10*/  LDSM.16.M88.4 R200, [R210+0x4080] ;  /* 0x00408000d2c8783b */ /* 0x000fe20000000200 */
[----:B------:R-:W-:Y:S01]  /*2b20*/  IADD3 R164, R214, R2, RZ ;  /* 0x00000002d6a47210 */ /* 0x000fe20007ffe0ff */
[-C--:B------:R-:W-:Y:S01]  /*2b30*/  HMMA.16816.F32.BF16 R28, R28, R166.reuse, RZ ;  /* 0x000000a61c1c723c */ /* 0x080fe200000418ff */
[----:B------:R-:W-:Y:S02]  /*2b40*/  MOV R2, UR5 ;  /* 0x0000000500027c02 */ /* 0x000fe40008000f00 */
[----:B------:R-:W-:Y:S02]  /*2b50*/  SHF.L.U32 R209, R164, 0x1, RZ ;  /* 0x00000001a4d17819 */ /* 0x000fe400000006ff */
[----:B------:R-:W-:Y:S03]  /*2b60*/  LEA R2, R2, R219, 0xd ;  /* 0x000000db02027211 */ /* 0x000fe600078e68ff */
[----:B------:R-:W-:Y:S01]  /*2b70*/  HMMA.16816.F32.BF16 R32, R32, R166, RZ ;  /* 0x000000a62020723c */ /* 0x000fe200000418ff */
[----:B------:R-:W5:Y:S03]  /*2b80*/  LDSM.16.M88.4 R184, [R209+0x10080] ;  /* 0x01008000d1b8783b */ /* 0x000f660000000200 */
[----:B------:R-:W-:Y:S02]  /*2b90*/  SHF.L.U32 R204, R2, 0x1, RZ ;  /* 0x0000000102cc7819 */ /* 0x000fe400000006ff */
[----:B------:R-:W-:Y:S02]  /*2ba0*/  MOV R2, UR5 ;  /* 0x0000000500027c02 */ /* 0x000fe40008000f00 */
[-C--:B----4-:R-:W-:Y:S01]  /*2bb0*/  HMMA.16816.F32.BF16 R4, R168, R172.reuse, R4 ;  /* 0x000000aca804723c */ /* 0x090fe20000041804 */
[----:B------:R-:W4:Y:S04]  /*2bc0*/  LDSM.16.M88.4 R164, [R204+0x11080] ;  /* 0x01108000cca4783b */ /* 0x000f280000000200 */
[----:B------:R-:W-:Y:S03]  /*2bd0*/  LEA R2, R2, R221, 0xd ;  /* 0x000000dd02027211 */ /* 0x000fe600078e68ff */
[C---:B-1----:R-:W-:Y:S04]  /*2be0*/  HMMA.16816.F32.BF16 R8, R176.reuse, R172, R8 ;  /* 0x000000acb008723c */ /* 0x042fe80000041808 */
[----:B------:R-:W-:Y:S02]  /*2bf0*/  SHF.L.U32 R3, R2, 0x1, RZ ;  /* 0x0000000102037819 */ /* 0x000fe400000006ff */
[----:B------:R-:W-:Y:S02]  /*2c00*/  MOV R2, UR5 ;  /* 0x0000000500027c02 */ /* 0x000fe40008000f00 */
[-C--:B------:R-:W-:Y:S04]  /*2c10*/  HMMA.16816.F32.BF16 R12, R176, R174.reuse, R12 ;  /* 0x000000aeb00c723c */ /* 0x080fe8000004180c */
[----:B------:R-:W-:Y:S04]  /*2c20*/  LEA R2, R2, R220, 0xd ;  /* 0x000000dc02027211 */ /* 0x000fe800078e68ff */
[C---:B------:R-:W-:Y:S01]  /*2c30*/  HMMA.16816.F32.BF16 R16, R168.reuse, R174, R16 ;  /* 0x000000aea810723c */ /* 0x040fe20000041810 */
[----:B------:R-:W-:Y:S03]  /*2c40*/  LDSM.16.M88.4 R172, [R208+0x10080] ;  /* 0x01008000d0ac783b */ /* 0x000fe60000000200 */
[----:B------:R-:W-:Y:S04]  /*2c50*/  SHF.L.U32 R2, R2, 0x1, RZ ;  /* 0x0000000102027819 */ /* 0x000fe800000006ff */
[-C--:B--2---:R-:W-:Y:S08]  /*2c60*/  HMMA.16816.F32.BF16 R20, R168, R180.reuse, R20 ;  /* 0x000000b4a814723c */ /* 0x084ff00000041814 */
[C---:B------:R-:W-:Y:S08]  /*2c70*/  HMMA.16816.F32.BF16 R24, R176.reuse, R180, R24 ;  /* 0x000000b4b018723c */ /* 0x040ff00000041818 */
[-C--:B------:R-:W-:Y:S01]  /*2c80*/  HMMA.16816.F32.BF16 R28, R176, R182.reuse, R28 ;  /* 0x000000b6b01c723c */ /* 0x080fe2000004181c */
[----:B------:R-:W-:Y:S07]  /*2c90*/  LDSM.16.M88.4 R176, [R211+0x80] ;  /* 0x00008000d3b0783b */ /* 0x000fee0000000200 */
[----:B------:R-:W-:Y:S01]  /*2ca0*/  HMMA.16816.F32.BF16 R32, R168, R182, R32 ;  /* 0x000000b6a820723c */ /* 0x000fe20000041820 */
[----:B------:R-:W1:Y:S07]  /*2cb0*/  LDSM.16.M88.4 R168, [R212+0x2080] ;  /* 0x00208000d4a8783b */ /* 0x000e6e0000000200 */
[-C--:B-----5:R-:W-:Y:S01]  /*2cc0*/  HMMA.16816.F32.BF16 R4, R184, R188.reuse, R4 ;  /* 0x000000bcb804723c */ /* 0x0a0fe20000041804 */
[----:B------:R-:W2:Y:S07]  /*2cd0*/  LDSM.16.M88.4 R180, [R3+0x11080] ;  /* 0x0110800003b4783b */ /* 0x000eae0000000200 */
[C---:B----4-:R-:W-:Y:S08]  /*2ce0*/  HMMA.16816.F32.BF16 R8, R164.reuse, R188, R8 ;  /* 0x000000bca408723c */ /* 0x050ff00000041808 */
[-C--:B------:R-:W-:Y:S08]  /*2cf0*/  HMMA.16816.F32.BF16 R12, R164, R190.reuse, R12 ;  /* 0x000000bea40c723c */ /* 0x080ff0000004180c */
[C---:B------:R-:W-:Y:S01]  /*2d00*/  HMMA.16816.F32.BF16 R16, R184.reuse, R190, R16 ;  /* 0x000000beb810723c */ /* 0x040fe20000041810 */
[----:B------:R-:W4:Y:S07]  /*2d10*/  LDSM.16.M88.4 R188, [R0+0x12080] ;  /* 0x0120800000bc783b */ /* 0x000f2e0000000200 */
[-C--:B-1----:R-:W-:Y:S08]  /*2d20*/  HMMA.16816.F32.BF16 R20, R184, R168.reuse, R20 ;  /* 0x000000a8b814723c */ /* 0x082ff00000041814 */
[C---:B------:R-:W-:Y:S08]  /*2d30*/  HMMA.16816.F32.BF16 R24, R164.reuse, R168, R24 ;  /* 0x000000a8a418723c */ /* 0x040ff00000041818 */
[-C--:B------:R-:W-:Y:S01]  /*2d40*/  HMMA.16816.F32.BF16 R28, R164, R170.reuse, R28 ;  /* 0x000000aaa41c723c */ /* 0x080fe2000004181c */
[----:B------:R-:W1:Y:S07]  /*2d50*/  LDSM.16.M88.4 R164, [R0+0x13080] ;  /* 0x0130800000a4783b */ /* 0x000e6e0000000200 */
[----:B------:R-:W-:Y:S01]  /*2d60*/  HMMA.16816.F32.BF16 R32, R184, R170, R32 ;  /* 0x000000aab820723c */ /* 0x000fe20000041820 */
[----:B------:R-:W5:Y:S07]  /*2d70*/  LDSM.16.M88.4 R168, [R213+0x6080] ;  /* 0x00608000d5a8783b */ /* 0x000f6e0000000200 */
[-C--:B------:R-:W-:Y:S01]  /*2d80*/  HMMA.16816.F32.BF16 R4, R172, R176.reuse, R4 ;  /* 0x000000b0ac04723c */ /* 0x080fe20000041804 */
[----:B------:R-:W1:Y:S07]  /*2d90*/  LDSM.16.M88.4 R184, [R2+0x12080] ;  /* 0x0120800002b8783b */ /* 0x000e6e0000000200 */
        /* <DEDUP_REMOVED lines=10> */
[-C--:B----4-:R-:W-:Y:S01]  /*2e40*/  HMMA.16816.F32.BF16 R4, R188, R196.reuse, R4 ;  /* 0x000000c4bc04723c */ /* 0x090fe20000041804 */
[----:B------:R-:W4:Y:S07]  /*2e50*/  LDSM.16.M88.4 R192, [R212+0x4080] ;  /* 0x00408000d4c0783b */ /* 0x000f2e0000000200 */
[C---:B-1----:R-:W-:Y:S08]  /*2e60*/  HMMA.16816.F32.BF16 R8, R164.reuse, R196, R8 ;  /* 0x000000c4a408723c */ /* 0x042ff00000041808 */
[-C--:B------:R-:W-:Y:S08]  /*2e70*/  HMMA.16816.F32.BF16 R12, R164, R198.reuse, R12 ;  /* 0x000000c6a40c723c */ /* 0x080ff0000004180c */
[C---:B------:R-:W-:Y:S01]  /*2e80*/  HMMA.16816.F32.BF16 R16, R188.reuse, R198, R16 ;  /* 0x000000c6bc10723c */ /* 0x040fe20000041810 */
[----:B------:R-:W-:Y:S07]  /*2e90*/  LDSM.16.M88.4 R196, [R211+0x4080] ;  /* 0x00408000d3c4783b */ /* 0x000fee0000000200 */
[-C--:B-----5:R-:W-:Y:S08]  /*2ea0*/  HMMA.16816.F32.BF16 R20, R188, R168.reuse, R20 ;  /* 0x000000a8bc14723c */ /* 0x0a0ff00000041814 */
        /* <DEDUP_REMOVED lines=15> */
[-C--:B----4-:R-:W-:Y:S08]  /*2fa0*/  HMMA.16816.F32.BF16 R4, R180, R192.reuse, R4 ;  /* 0x000000c0b404723c */ /* 0x090ff00000041804 */
[C---:B-1----:R-:W-:Y:S07]  /*2fb0*/  HMMA.16816.F32.BF16 R8, R164.reuse, R192, R8 ;  /* 0x000000c0a408723c */ /* 0x042fee0000041808 */
[----:B------:R-:W-:Y:S01]  /*2fc0*/  MOV R192, UR5 ;  /* 0x0000000500c07c02 */ /* 0x000fe20008000f00 */
[-C--:B------:R-:W-:Y:S04]  /*2fd0*/  HMMA.16816.F32.BF16 R12, R164, R194.reuse, R12 ;  /* 0x000000c2a40c723c */ /* 0x080fe8000004180c */
[----:B---3--:R-:W-:Y:S04]  /*2fe0*/  LEA R192, R192, R225, 0x6 ;  /* 0x000000e1c0c07211 */ /* 0x008fe800078e30ff */
[C---:B------:R-:W-:Y:S04]  /*2ff0*/  HMMA.16816.F32.BF16 R16, R180.reuse, R194, R16 ;  /* 0x000000c2b410723c */ /* 0x040fe80000041810 */
[----:B------:R-:W-:Y:S04]  /*3000*/  SHF.L.U32 R192, R192, 0x2, RZ ;  /* 0x00000002c0c07819 */ /* 0x000fe800000006ff */
[-C--:B-----5:R-:W-:Y:S08]  /*3010*/  HMMA.16816.F32.BF16 R20, R180, R168.reuse, R20 ;  /* 0x000000a8b414723c */ /* 0x0a0ff00000041814 */
        /* <DEDUP_REMOVED lines=13> */
[----:B------:R-:W2:Y:S01]  /*30f0*/  MUFU.TANH R201, R5 ;  /* 0x0000000500c97308 */ /* 0x000ea20000002400 */
[----:B------:R-:W-:Y:S02]  /*3100*/  FMUL.FTZ R9, R9, c[0x0][0x2b4] ;  /* 0x0000ad0009097a20 */ /* 0x000fe40000410000 */
[----:B------:R-:W-:Y:S02]  /*3110*/  FMUL.FTZ R10, R10, c[0x0][0x2b4] ;  /* 0x0000ad000a0a7a20 */ /* 0x000fe40000410000 */
[----:B------:R-:W-:Y:S02]  /*3120*/  FMUL.FTZ R11, R11, c[0x0][0x2b4] ;  /* 0x0000ad000b0b7a20 */ /* 0x000fe40000410000 */
[----:B------:R-:W-:Y:S02]  /*3130*/  FMUL.FTZ R12, R12, c[0x0][0x2b4] ;  /* 0x0000ad000c0c7a20 */ /* 0x000fe40000410000 */
[----:B------:R-:W-:Y:S01]  /*3140*/  FMUL.FTZ R13, R13, c[0x0][0x2b4] ;  /* 0x0000ad000d0d7a20 */ /* 0x000fe20000410000 */
[----:B------:R-:W3:Y:S01]  /*3150*/  MUFU.TANH R237, R6 ;  /* 0x0000000600ed7308 */ /* 0x000ee20000002400 */
[----:B------:R-:W-:Y:S02]  /*3160*/  FMUL.FTZ R16, R16, c[0x0][0x2b4] ;  /* 0x0000ad0010107a20 */ /* 0x000fe40000410000 */
[----:B------:R-:W-:Y:S02]  /*3170*/  FMUL.FTZ R17, R17, c[0x0][0x2b4] ;  /* 0x0000ad0011117a20 */ /* 0x000fe40000410000 */
[----:B------:R-:W-:Y:S02]  /*3180*/  FMUL.FTZ R18, R18, c[0x0][0x2b4] ;  /* 0x0000ad0012127a20 */ /* 0x000fe40000410000 */
[----:B------:R-:W-:Y:S02]  /*3190*/  FMUL.FTZ R19, R19, c[0x0][0x2b4] ;  /* 0x0000ad0013137a20 */ /* 0x000fe40000410000 */
[----:B------:R-:W-:Y:S01]  /*31a0*/  FMUL.FTZ R14, R14, c[0x0][0x2b4] ;  /* 0x0000ad000e0e7a20 */ /* 0x000fe20000410000 */
[----:B------:R4:W1:Y:S01]  /*31b0*/  MUFU.TANH R238, R7 ;  /* 0x0000000700ee7308 */ /* 0x0008620000002400 */
[----:B------:R-:W-:Y:S09]  /*31c0*/  FMUL.FTZ R15, R15, c[0x0][0x2b4] ;  /* 0x0000ad000f0f7a20 */ /* 0x000ff20000410000 */
[----:B------:R-:W1:Y:S10]  /*31d0*/  MUFU.TANH R247, R8 ;  /* 0x0000000800f77308 */ /* 0x000e740000002400 */
[----:B------:R-:W1:Y:S01]  /*31e0*/  MUFU.TANH R197, R16 ;  /* 0x0000001000c57308 */ /* 0x000e620000002400 */
[----:B----4-:R-:W4:Y:S09]  /*31f0*/  LDSM.16.M88.4 R4, [R211+0x6080] ;  /* 0x00608000d304783b */ /* 0x010f320000000200 */
[----:B------:R-:W1:Y:S10]  /*3200*/  MUFU.TANH R246, R9 ;  /* 0x0000000900f67308 */ /* 0x000e740000002400 */
[----:B------:R-:W1:Y:S10]  /*3210*/  MUFU.TANH R200, R17 ;  /* 0x0000001100c87308 */ /* 0x000e740000002400 */
[----:B------:R-:W1:Y:S10]  /*3220*/  MUFU.TANH R203, R10 ;  /* 0x0000000a00cb7308 */ /* 0x000e740000002400 */
[----:B------:R-:W1:Y:S01]  /*3230*/  MUFU.TANH R232, R18 ;  /* 0x0000001200e87308 */ /* 0x000e620000002400 */
[-C--:B----4-:R-:W-:Y:S09]  /*3240*/  HMMA.16816.F32.BF16 R20, R188, R4.reuse, R20 ;  /* 0x00000004bc14723c */ /* 0x090ff20000041814 */
[----:B------:R-:W4:Y:S01]  /*3250*/  MUFU.TANH R252, R11 ;  /* 0x0000000b00fc7308 */ /* 0x000f220000002400 */
[C---:B------:R-:W-:Y:S09]  /*3260*/  HMMA.16816.F32.BF16 R24, R172.reuse, R4, R24 ;  /* 0x00000004ac18723c */ /* 0x040ff20000041818 */
[----:B------:R5:W1:Y:S01]  /*3270*/  MUFU.TANH R235, R19 ;  /* 0x0000001300eb7308 */ /* 0x000a620000002400 */
[-C--:B------:R-:W-:Y:S04]  /*3280*/  HMMA.16816.F32.BF16 R28, R172, R6.reuse, R28 ;  /* 0x00000006ac1c723c */ /* 0x080fe8000004181c */
[----:B------:R-:W-:Y:S04]  /*3290*/  FMUL.FTZ R20, R20, c[0x0][0x2b4] ;  /* 0x0000ad0014147a20 */ /* 0x000fe80000410000 */
[----:B------:R-:W-:Y:S01]  /*32a0*/  HMMA.16816.F32.BF16 R32, R188, R6, R32 ;  /* 0x00000006bc20723c */ /* 0x000fe20000041820 */
[----:B------:R-:W1:Y:S01]  /*32b0*/  MUFU.TANH R245, R12 ;  /* 0x0000000c00f57308 */ /* 0x000e620000002400 */
[----:B------:R-:W1:Y:S02]  /*32c0*/  LDS R188, [R192+0x20080] ;  /* 0x02008000c0bc7984 */ /* 0x000e640000000800 */
[----:B------:R-:W-:Y:S02]  /*32d0*/  FMUL.FTZ R21, R21, c[0x0][0x2b4] ;  /* 0x0000ad0015157a20 */ /* 0x000fe40000410000 */
[----:B------:R-:W1:Y:S01]  /*32e0*/  LDS R189, [R192+0x200a0] ;  /* 0x0200a000c0bd7984 */ /* 0x000e620000000800 */
[----:B------:R-:W-:Y:S02]  /*32f0*/  FMUL.FTZ R22, R22, c[0x0][0x2b4] ;  /* 0x0000ad0016167a20 */ /* 0x000fe40000410000 */
[----:B------:R-:W-:Y:S01]  /*3300*/  FMUL.FTZ R23, R23, c[0x0][0x2b4] ;  /* 0x0000ad0017177a20 */ /* 0x000fe20000410000 */
[----:B------:R-:W1:Y:S01]  /*3310*/  LDS R191, [R192+0x20100] ;  /* 0x02010000c0bf7984 */ /* 0x000e620000000800 */
[----:B------:R-:W1:Y:S01]  /*3320*/  MUFU.TANH R243, R13 ;  /* 0x0000000d00f37308 */ /* 0x000e620000002400 */
[----:B------:R-:W-:Y:S02]  /*3330*/  FMUL.FTZ R24, R24, c[0x0][0x2b4] ;  /* 0x0000ad0018187a20 */ /* 0x000fe40000410000 */
[----:B------:R-:W1:Y:S01]  /*3340*/  LDS R190, [R192+0x20120] ;  /* 0x02012000c0be7984 */ /* 0x000e620000000800 */
[----:B------:R-:W-:Y:S04]  /*3350*/  DEPBAR.LE SB0, 0x1 ;  /* 0x000080400000791a */ /* 0x000fe80000000000 */
[----:B------:R-:W-:Y:S02]  /*3360*/  FMUL.FTZ R28, R28, c[0x0][0x2b4] ;  /* 0x0000ad001c1c7a20 */ /* 0x000fe40000410000 */
        /* <DEDUP_REMOVED lines=10> */
[----:B------:R-:W-:Y:S02]  /*3410*/  FMUL.FTZ R33, R33, c[0x0][0x2b4] ;  /* 0x0000ad0021217a20 */ /* 0x000fe40000410000 */
[----:B------:R-:W-:Y:S01]  /*3420*/  FMUL.FTZ R34, R34, c[0x0][0x2b4] ;  /* 0x0000ad0022227a20 */ /* 0x000fe20000410000 */
[----:B------:R-:W1:Y:S01]  /*3430*/  MUFU.TANH R250, R15 ;  /* 0x0000000f00fa7308 */ /* 0x000e620000002400 */
[----:B------:R-:W-:Y:S01]  /*3440*/  FMUL.FTZ R35, R35, c[0x0][0x2b4] ;  /* 0x0000ad0023237a20 */ /* 0x000fe20000410000 */
[----:B------:R-:W1:Y:S08]  /*3450*/  LDSM.16.M88.4 R172, [R205+0x18080] ;  /* 0x01808000cdac783b */ /* 0x000e700000000200 */
[----:B------:R-:W1:Y:S01]  /*3460*/  MUFU.TANH R236, R29 ;  /* 0x0000001d00ec7308 */ /* 0x000e620000002400 */
[----:B------:R1:W1:Y:S09]  /*3470*/  LDSM.16.M88.4 R180, [R205+0x19080] ;  /* 0x01908000cdb4783b */ /* 0x0002720000000200 */
[----:B------:R-:W1:Y:S01]  /*3480*/  MUFU.TANH R227, R20 ;  /* 0x0000001400e37308 */ /* 0x000e620000002400 */
[----:B------:R1:W1:Y:S08]  /*3490*/  LDSM.16.M88.4 R164, [R0+0x18080] ;  /* 0x0180800000a4783b */ /* 0x0002700000000200 */
[----:B-----5:R1:W1:Y:S01]  /*34a0*/  LDSM.16.M88.4 R16, [R213+0x8080] ;  /* 0x00808000d510783b */ /* 0x0202620000000200 */
[----:B------:R-:W1:Y:S07]  /*34b0*/  MUFU.TANH R244, R30 ;  /* 0x0000001e00f47308 */ /* 0x000e6e0000002400 */
[----:B------:R1:W1:Y:S03]  /*34c0*/  LDSM.16.M88.4 R168, [R213+0xa080] ;  /* 0x00a08000d5a8783b */ /* 0x0002660000000200 */
[----:B------:R-:W1:Y:S05]  /*34d0*/  MUFU.TANH R226, R21 ;  /* 0x0000001500e27308 */ /* 0x000e6a0000002400 */
[----:B------:R1:W1:Y:S05]  /*34e0*/  LDSM.16.M88.4 R176, [R210+0x8080] ;  /* 0x00808000d2b0783b */ /* 0x00026a0000000200 */
[----:B------:R5:W1:Y:S03]  /*34f0*/  MUFU.TANH R242, R31 ;  /* 0x0000001f00f27308 */ /* 0x000a660000002400 */
[----:B------:R1:W1:Y:S07]  /*3500*/  LDSM.16.M88.4 R184, [R210+0xa080] ;  /* 0x00a08000d2b8783b */ /* 0x00026e0000000200 */
[----:B------:R1:W1:Y:S10]  /*3510*/  MUFU.TANH R233, R22 ;  /* 0x0000001600e97308 */ /* 0x0002740000002400 */
[----:B------:R1:W1:Y:S01]  /*3520*/  MUFU.TANH R234, R23 ;  /* 0x0000001700ea7308 */ /* 0x0002620000002400 */
[----:B-----5:R1:W1:Y:S09]  /*3530*/  LDSM.16.M88.4 R28, [R0+0x19080] ;  /* 0x01908000001c783b */ /* 0x0202720000000200 */
[----:B------:R1:W1:Y:S10]  /*3540*/  MUFU.TANH R241, R24 ;  /* 0x0000001800f17308 */ /* 0x0002740000002400 */
[----:B------:R1:W1:Y:S10]  /*3550*/  MUFU.TANH R240, R25 ;  /* 0x0000001900f07308 */ /* 0x0002740000002400 */
[----:B------:R2:W2:Y:S10]  /*3560*/  MUFU.TANH R249, R26 ;  /* 0x0000001a00f97308 */ /* 0x0004b40000002400 */
[----:B------:R2:W2:Y:S10]  /*3570*/  MUFU.TANH R248, R27 ;  /* 0x0000001b00f87308 */ /* 0x0004b40000002400 */
[----:B-1----:R1:W1:Y:S10]  /*3580*/  MUFU.TANH R205, R32 ;  /* 0x0000002000cd7308 */ /* 0x0022740000002400 */
[----:B------:R1:W1:Y:S10]  /*3590*/  MUFU.TANH R225, R33 ;  /* 0x0000002100e17308 */ /* 0x0002740000002400 */
[----:B------:R1:W1:Y:S10]  /*35a0*/  MUFU.TANH R229, R34 ;  /* 0x0000002200e57308 */ /* 0x0002740000002400 */
[----:B------:R1:W1:Y:S01]  /*35b0*/  MUFU.TANH R228, R35 ;  /* 0x0000002300e47308 */ /* 0x0002620000002400 */
[----:B------:R-:W-:-:S05]  /*35c0*/  @P1 BRA `(.L_x_1134) ;  /* 0x0000035000001947 */ /* 0x000fca0003800000 */
[----:B--234-:R-:W2:Y:S01]  /*35d0*/  LDL.64 R8, [R1] ;  /* 0x0000000001087983 */ /* 0x01cea20000100a00 */
[----:B------:R-:W-:Y:S01]  /*35e0*/  ULDC.64 UR6, c[0x0][0x178] ;  /* 0x00005e0000067ab9 */ /* 0x000fe20000000a00 */
[----:B------:R-:W-:Y:S01]  /*35f0*/  IMAD.U32 R6, RZ, RZ, UR11 ;  /* 0x0000000bff067e24 */ /* 0x000fe2000f8e00ff */
[C---:B------:R-:W-:Y:S01]  /*3600*/  LOP3.LUT P3, RZ, R230.reuse, 0x8, RZ, 0xc0, !PT ;  /* 0x00000008e6ff7812 */ /* 0x040fe2000786c0ff */
[----:B------:R-:W3:Y:S01]  /*3610*/  LDL R5, [R1+0x34] ;  /* 0x0000340001057983 */ /* 0x000ee20000100800 */
[----:B------:R-:W-:Y:S01]  /*3620*/  LOP3.LUT P4, RZ, R230, 0x20, RZ, 0xc0, !PT ;  /* 0x00000020e6ff7812 */ /* 0x000fe2000788c0ff */
[----:B------:R-:W-:Y:S02]  /*3630*/  UIMAD.WIDE.U32 UR18, UR15, UR6, URZ ;  /* 0x000000060f1272a5 */ /* 0x000fe4000f8e003f */
[----:B------:R-:W4:Y:S01]  /*3640*/  LDL.64 R10, [R1+0x18] ;  /* 0x00001800010a7983 */ /* 0x000f220000100a00 */
[----:B------:R-:W-:Y:S03]  /*3650*/  USHF.R.S32.HI UR4, URZ, 0x1f, UR15 ;  /* 0x0000001f3f047899 */ /* 0x000fe6000801140f */
[----:B------:R-:W5:Y:S01]  /*3660*/  S2R R202, SR_TID.X ;  /* 0x0000000000ca7919 */ /* 0x000f620000002100 */
[----:B------:R-:W-:Y:S01]  /*3670*/  UIMAD UR4, UR4, UR6, URZ ;  /* 0x00000006040472a4 */ /* 0x000fe2000f8e023f */
[----:B------:R-:W-:Y:S02]  /*3680*/  IMAD.U32 R2, RZ, RZ, UR18 ;  /* 0x00000012ff027e24 */ /* 0x000fe4000f8e00ff */
[----:B------:R-:W-:Y:S01]  /*3690*/  IMAD.U32 R3, RZ, RZ, UR18 ;  /* 0x00000012ff037e24 */ /* 0x000fe2000f8e00ff */
[----:B------:R-:W-:Y:S02]  /*36a0*/  UIMAD UR4, UR15, UR7, UR4 ;  /* 0x000000070f0472a4 */ /* 0x000fe4000f8e0204 */
[----:B------:R-:W-:Y:S02]  /*36b0*/  UIMAD UR15, UR15, -0x40, UR14 ;  /* 0xffffffc00f0f78a4 */ /* 0x000fe4000f8e020e */
[----:B------:R-:W-:Y:S06]  /*36c0*/  UIADD3 UR4, UR19, UR4, URZ ;  /* 0x0000000413047290 */ /* 0x000fec000fffe03f */
[----:B------:R-:W-:Y:S01]  /*36d0*/  IMAD.U32 R0, RZ, RZ, UR4 ;  /* 0x00000004ff007e24 */ /* 0x000fe2000f8e00ff */
[----:B-----5:R-:W-:Y:S04]  /*36e0*/  SHF.R.S32.HI R4, RZ, 0x1f, R202 ;  /* 0x0000001fff047819 */ /* 0x020fe800000114ca */
[----:B------:R-:W-:Y:S04]  /*36f0*/  LEA.HI R4, R4, R202, RZ, 0x3 ;  /* 0x000000ca04047211 */ /* 0x000fe800078f18ff */
[----:B------:R-:W-:Y:S04]  /*3700*/  SHF.R.S32.HI R4, RZ, 0x3, R4 ;  /* 0x00000003ff047819 */ /* 0x000fe80000011404 */
[----:B------:R-:W-:Y:S02]  /*3710*/  IADD3 R4, -R4, UR15, RZ ;  /* 0x0000000f04047c10 */ /* 0x000fe4000fffe1ff */
[----:B--2---:R-:W-:Y:S04]  /*3720*/  LEA R2, P1, R2, R8, 0x7 ;  /* 0x0000000802027211 */ /* 0x004fe800078238ff */
[----:B------:R-:W-:Y:S01]  /*3730*/  LEA.HI.X R3, R3, R9, R0, 0x7, P1 ;  /* 0x0000000903037211 */ /* 0x000fe200008f3c00 */
[----:B------:R-:W-:Y:S01]  /*3740*/  IMAD.U32 R0, RZ, RZ, UR13 ;  /* 0x0000000dff007e24 */ /* 0x000fe2000f8e00ff */
[----:B------:R-:W-:Y:S03]  /*3750*/  IADD3 R6, P2, P1, R6, 0x80, R2 ;  /* 0x0000008006067810 */ /* 0x000fe6000795e002 */
[----:B---3--:R-:W-:Y:S01]  /*3760*/  IMAD R0, R0, 0x4000, R5 ;  /* 0x0000400000007824 */ /* 0x008fe200078e0205 */
[----:B------:R-:W-:Y:S01]  /*3770*/  IADD3.X R7, RZ, UR10, R3, P2, P1 ;  /* 0x0000000aff077c10 */ /* 0x000fe200097e2403 */
[----:B------:R-:W2:Y:S01]  /*3780*/  S2R R5, SR_TID.X ;  /* 0x0000000000057919 */ /* 0x000ea20000002100 */
[----:B------:R-:W-:Y:S04]  /*3790*/  IADD3 R8, P1, R2, UR11, RZ ;  /* 0x0000000b02087c10 */ /* 0x000fe8000ff3e0ff */
[----:B------:R-:W-:Y:S02]  /*37a0*/  IADD3.X R9, R3, UR10, RZ, P1, !PT ;  /* 0x0000000a03097c10 */ /* 0x000fe40008ffe4ff */
        /* <DEDUP_REMOVED lines=9> */
[C---:B------:R-:W-:Y:S02]  /*3840*/  ISETP.LT.OR P1, PT, R4.reuse, 0x21, P3 ;  /* 0x000000210400780c */ /* 0x040fe40001f21670 */
[C---:B--2---:R-:W-:Y:S01]  /*3850*/  ISETP.GT.AND P3, PT, R5.reuse, 0xf, PT ;  /* 0x0000000f0500780c */ /* 0x044fe20003f64270 */
[----:B------:R-:W-:Y:S10]  /*3860*/  IMAD.SHL.U32 R5, R5, 0x4, RZ ;  /* 0x0000000405057824 */ /* 0x000ff400078e00ff */
[----:B------:R2:W-:Y:S01]  /*3870*/  LDGSTS.E.BYPASS.LTC128B.128 [R0+0x1000], [R8.64], !P1 ;  /* 0x0100000008007fae */ /* 0x0005e2000c901d50 */
[----:B------:R-:W-:Y:S01]  /*3880*/  ISETP.LT.OR P1, PT, R4, 0x21, P4 ;  /* 0x000000210400780c */ /* 0x000fe20002721670 */
[----:B---3--:R-:W-:Y:S11]  /*3890*/  IMAD.U32 R3, RZ, RZ, UR8 ;  /* 0x00000008ff037e24 */ /* 0x008ff6000f8e00ff */
[----:B------:R-:W-:Y:S01]  /*38a0*/  @!UPT UIADD3 URZ, URZ, URZ, URZ ;  /* 0x0000003f3f3ff290 */ /* 0x000fe2000fffe03f */
[----:B------:R2:W-:Y:S01]  /*38b0*/  LDGSTS.E.BYPASS.LTC128B.128 [R0+0x3000], [R6.64], !P1 ;  /* 0x0300000006007fae */ /* 0x0005e2000c901d50 */
[----:B------:R-:W-:Y:S04]  /*38c0*/  IMAD.U32 R2, RZ, RZ, UR13 ;  /* 0x0000000dff027e24 */ /* 0x000fe8000f8e00ff */
[----:B------:R-:W-:Y:S01]  /*38d0*/  @!P3 IMAD R4, R2, 0x40, R5 ;  /* 0x000000400204b824 */ /* 0x000fe200078e0205 */
[----:B------:R-:W-:Y:S03]  /*38e0*/  @!P3 LEA R2, R3, 0x40, 0x6 ;  /* 0x000000400302b811 */ /* 0x000fe600078e30ff */
[----:B------:R-:W-:Y:S02]  /*38f0*/  @!P3 IMAD.SHL.U32 R4, R4, 0x4, RZ ;  /* 0x000000040404b824 */ /* 0x000fe400078e00ff */
[----:B----4-:R-:W-:Y:S05]  /*3900*/  @!P3 IMAD.WIDE R2, R2, 0x4, R10 ;  /* 0x000000040202b825 */ /* 0x010fea00078e020a */
[----:B------:R2:W-:Y:S02]  /*3910*/  @!P3 LDGSTS.E.BYPASS.LTC128B.128 [R4+0x20080], [R2.64] ;  /* 0x200800000204bfae */ /* 0x0005e4000b901d50 */
.L_x_1134:
[-C--:B--234-:R-:W-:Y:S01]  /*3920*/  HMMA.16816.F32.BF16 R4, R164, R16.reuse, RZ ;  /* 0x00000010a404723c */ /* 0x09cfe200000418ff */
[----:B------:R-:W0:Y:S01]  /*3930*/  LDGDEPBAR ;  /* 0x00000000000079af */ /* 0x000e220000000000 */
[----:B------:R-:W-:Y:S01]  /*3940*/  USHF.L.U32 UR4, UR5, 0xd, URZ ;  /* 0x0000000d05047899 */ /* 0x000fe2000800063f */
[C---:B------:R-:W-:Y:S01]  /*3950*/  ISETP.GT.AND P1, PT, R231.reuse, RZ, PT ;  /* 0x000000ffe700720c */ /* 0x040fe20003f24270 */
[----:B------:R-:W-:Y:S01]  /*3960*/  UIADD3 UR15, UR8, 0x2, URZ ;  /* 0x00000002080f7890 */ /* 0x000fe2000fffe03f */
[----:B------:R-:W-:Y:S01]  /*3970*/  ISETP.GT.AND P6, PT, R231, 0x20, PT ;  /* 0x00000020e700780c */ /* 0x000fe20003fc4270 */
[----:B------:R-:W-:Y:S01]  /*3980*/  UIADD3 UR6, UR4, 0x10, URZ ;  /* 0x0000001004067890 */ /* 0x000fe2000fffe03f */
[----:B------:R-:W-:Y:S01]  /*3990*/  FSEL R202, R247, -INF , P1 ;  /* 0xff800000f7ca7808 */ /* 0x000fe20000800000 */
[C---:B------:R-:W-:Y:S01]  /*39a0*/  HMMA.16816.F32.BF16 R8, R28.reuse, R16, RZ ;  /* 0x000000101c08723c */ /* 0x040fe200000418ff */
[----:B------:R-:W-:Y:S01]  /*39b0*/  MOV R2, UR4 ;  /* 0x0000000400027c02 */ /* 0x000fe20008000f00 */
[----:B------:R-:W-:Y:S01]  /*39c0*/  UISETP.GE.AND UP0, UPT, UR15, UR9, UPT ;  /* 0x000000090f00728c */ /* 0x000fe2000bf06270 */
[C---:B------:R-:W-:Y:S02]  /*39d0*/  ISETP.GT.AND P5, PT, R231.reuse, 0x21, PT ;  /* 0x00000021e700780c */ /* 0x040fe40003fa4270 */
[----:B------:R-:W-:Y:S02]  /*39e0*/  IADD3 R0, R214, UR4, RZ ;  /* 0x00000004d6007c10 */ /* 0x000fe4000fffe0ff */
[C---:B------:R-:W-:Y:S01]  /*39f0*/  ISETP.GT.AND P4, PT, R231.reuse, 0x40, PT ;  /* 0x00000040e700780c */ /* 0x040fe20003f84270 */
[-C--:B------:R-:W-:Y:S01]  /*3a00*/  HMMA.16816.F32.BF16 R12, R28, R18.reuse, RZ ;  /* 0x000000121c0c723c */ /* 0x080fe200000418ff */
[----:B------:R-:W-:Y:S02]  /*3a10*/  SHF.L.U32 R0, R0, 0x1, RZ ;  /* 0x0000000100007819 */ /* 0x000fe400000006ff */
[C---:B------:R-:W-:Y:S02]  /*3a20*/  ISETP.GT.AND P3, PT, R231.reuse, 0x41, PT ;  /* 0x00000041e700780c */ /* 0x040fe40003f64270 */
[C---:B------:R-:W-:Y:S02]  /*3a30*/  ISETP.GT.AND P2, PT, R231.reuse, 0x60, PT ;  /* 0x00000060e700780c */ /* 0x040fe40003f44270 */
[----:B------:R-:W-:Y:S01]  /*3a40*/  FSEL R3, R226, -INF , P3 ;  /* 0xff800000e2037808 */ /* 0x000fe20001800000 */
[C---:B------:R-:W-:Y:S04]  /*3a50*/  HMMA.16816.F32.BF16 R16, R164.reuse, R18, RZ ;  /* 0x00000012a410723c */ /* 0x040fe800000418ff */
[----:B------:R-:W-:Y:S04]  /*3a60*/  LOP3.LUT R230, R230, 0xffffffbf, RZ, 0xc0, !PT ;  /* 0xffffffbfe6e67812 */ /* 0x000fe800078ec0ff */
[-C--:B------:R-:W-:Y:S01]  /*3a70*/  HMMA.16816.F32.BF16 R20, R164, R168.reuse, RZ ;  /* 0x000000a8a414723c */ /* 0x080fe200000418ff */
[----:B------:R-:W-:Y:S07]  /*3a80*/  @P0 LOP3.LUT R230, R230, 0x40, RZ, 0xfc, !PT ;  /* 0x00000040e6e60812 */ /* 0x000fee00078efcff */
[C---:B------:R-:W-:Y:S08]  /*3a90*/  HMMA.16816.F32.BF16 R24, R28.reuse, R168, RZ ;  /* 0x000000a81c18723c */ /* 0x040ff000000418ff */
[-C--:B------:R-:W-:Y:S08]  /*3aa0*/  HMMA.16816.F32.BF16 R28, R28, R170.reuse, RZ ;  /* 0x000000aa1c1c723c */ /* 0x080ff000000418ff */
[----:B-1----:R-:W-:Y:S01]  /*3ab0*/  HMMA.16816.F32.BF16 R32, R164, R170, RZ ;  /* 0x000000aaa420723c */ /* 0x002fe200000418ff */
[----:B------:R-:W-:Y:S07]  /*3ac0*/  LDSM.16.M88.4 R164, [R209+0x18080] ;  /* 0x01808000d1a4783b */ /* 0x000fee0000000200 */
[-C--:B------:R-:W-:Y:S01]  /*3ad0*/  HMMA.16816.F32.BF16 R4, R172, R176.reuse, R4 ;  /* 0x000000b0ac04723c */ /* 0x080fe20000041804 */
[----:B------:R-:W1:Y:S07]  /*3ae0*/  LDSM.16.M88.4 R168, [R212+0x8080] ;  /* 0x00808000d4a8783b */ /* 0x000e6e0000000200 */
[C---:B------:R-:W-:Y:S08]  /*3af0*/  HMMA.16816.F32.BF16 R8, R180.reuse, R176, R8 ;  /* 0x000000b0b408723c */ /* 0x040ff00000041808 */
        /* <DEDUP_REMOVED lines=8> */
[----:B------:R-:W2:Y:S06]  /*3b80*/  LDSM.16.M88.4 R172, [R209+0x19080] ;  /* 0x01908000d1ac783b */ /* 0x000eac0000000200 */
[----:B------:R-:W-:Y:S01]  /*3b90*/  MOV R186, R203 ;  /* 0x000000cb00ba7202 */ /* 0x000fe20000000f00 */
[-C--:B-1----:R-:W-:Y:S05]  /*3ba0*/  HMMA.16816.F32.BF16 R4, R164, R168.reuse, R4 ;  /* 0x000000a8a404723c */ /* 0x082fea0000041804 */
[----:B------:R-:W-:Y:S03]  /*3bb0*/  FSEL R203, R186, -INF , P1 ;  /* 0xff800000bacb7808 */ /* 0x000fe60000800000 */
[C---:B--2---:R-:W-:Y:S08]  /*3bc0*/  HMMA.16816.F32.BF16 R8, R172.reuse, R168, R8 ;  /* 0x000000a8ac08723c */ /* 0x044ff00000041808 */
        /* <DEDUP_REMOVED lines=8> */
[----:B------:R-:W2:Y:S08]  /*3c50*/  LDSM.16.M88.4 R164, [R208+0x19080] ;  /* 0x01908000d0a4783b */ /* 0x000eb00000000200 */
[----:B------:R-:W3:Y:S01]  /*3c60*/  LDSM.16.M88.4 R176, [R211+0xa080] ;  /* 0x00a08000d3b0783b */ /* 0x000ee20000000200 */
        /* <DEDUP_REMOVED lines=8> */
[----:B------:R-:W1:Y:S07]  /*3cf0*/  LDSM.16.M88.4 R164, [R0+0x1a080] ;  /* 0x01a0800000a4783b */ /* 0x000e6e0000000200 */
[----:B------:R-:W-:Y:S01]  /*3d00*/  HMMA.16816.F32.BF16 R32, R168, R178, R32 ;  /* 0x000000b2a820723c */ /* 0x000fe20000041820 */
[----:B------:R2:W3:Y:S08]  /*3d10*/  LDSM.16.M88.4 R168, [R0+0x1b080] ;  /* 0x01b0800000a8783b */ /* 0x0004f00000000200 */
[----:B------:R-:W4:Y:S03]  /*3d20*/  LDSM.16.M88.4 R176, [R213+0xe080] ;  /* 0x00e08000d5b0783b */ /* 0x000f260000000200 */
[----:B--2---:R-:W-:Y:S02]  /*3d30*/  MOV R0, UR6 ;  /* 0x0000000600007c02 */ /* 0x004fe40008000f00 */
[----:B------:R-:W-:Y:S02]  /*3d40*/  @P0 IADD3 R0, R2, -0x10, RZ ;  /* 0xfffffff002000810 */ /* 0x000fe40007ffe0ff */
[----:B------:R-:W-:Y:S02]  /*3d50*/  ISETP.GT.AND P0, PT, R231, 0x1, PT ;  /* 0x00000001e700780c */ /* 0x000fe40003f04270 */
[----:B------:R-:W-:Y:S02]  /*3d60*/  IADD3 R0, R214, R0, RZ ;  /* 0x00000000d6007210 */ /* 0x000fe40007ffe0ff */
[----:B------:R-:W-:Y:S01]  /*3d70*/  FSEL R2, R205, -INF , P2 ;  /* 0xff800000cd027808 */ /* 0x000fe20001000000 */
[-C--:B-1----:R-:W-:Y:S05]  /*3d80*/  HMMA.16816.F32.BF16 R4, R164, R172.reuse, R4 ;  /* 0x000000aca404723c */ /* 0x082fea0000041804 */
[----:B------:R-:W-:Y:S02]  /*3d90*/  SHF.L.U32 R0, R0, 0x1, RZ ;  /* 0x0000000100007819 */ /* 0x000fe400000006ff */
[----:B------:R-:W-:Y:S01]  /*3da0*/  FSEL R187, R252, -INF , P0 ;  /* 0xff800000fcbb7808 */ /* 0x000fe20000000000 */
[C---:B---3--:R-:W-:Y:S04]  /*3db0*/  HMMA.16816.F32.BF16 R8, R168.reuse, R172, R8 ;  /* 0x000000aca808723c */ /* 0x048fe80000041808 */
[----:B------:R-:W-:Y:S04]  /*3dc0*/  FFMA.FTZ R187, R187, c[0x0][0x29c], -R190 ;  /* 0x0000a700bbbb7a23 */ /* 0x000fe800000108be */
[-C--:B------:R-:W-:Y:S02]  /*3dd0*/  HMMA.16816.F32.BF16 R12, R168, R174.reuse, R12 ;  /* 0x000000aea80c723c */ /* 0x080fe4000004180c */
[----:B------:R-:W-:Y:S06]  /*3de0*/  MUFU.EX2 R187, R187 ;  /* 0x000000bb00bb7308 */ /* 0x000fec0000000800 */
[C---:B------:R-:W-:Y:S01]  /*3df0*/  HMMA.16816.F32.BF16 R16, R164.reuse, R174, R16 ;  /* 0x000000aea410723c */ /* 0x040fe20000041810 */
[----:B------:R-:W-:Y:S07]  /*3e00*/  LDSM.16.M88.4 R172, [R210+0xc080] ;  /* 0x00c08000d2ac783b */ /* 0x000fee0000000200 */
[-C--:B----4-:R-:W-:Y:S08]  /*3e10*/  HMMA.16816.F32.BF16 R20, R164, R176.reuse, R20 ;  /* 0x000000b0a414723c */ /* 0x090ff00000041814 */
        /* <DEDUP_REMOVED lines=16> */
[----:B------:R-:W2:Y:S08]  /*3f20*/  LDSM.16.M88.4 R168, [R212+0xe080] ;  /* 0x00e08000d4a8783b */ /* 0x000eb00000000200 */
[----:B------:R-:W-:Y:S01]  /*3f30*/  LDSM.16.M88.4 R176, [R211+0xc080] ;  /* 0x00c08000d3b0783b */ /* 0x000fe20000000200 */
[-C--:B-1----:R-:W-:Y:S08]  /*3f40*/  HMMA.16816.F32.BF16 R4, R164, R172.reuse, R4 ;  /* 0x000000aca404723c */ /* 0x082ff00000041804 */
[C---:B------:R-:W-:Y:S08]  /*3f50*/  HMMA.16816.F32.BF16 R8, R180.reuse, R172, R8 ;  /* 0x000000acb408723c */ /* 0x040ff00000041808 */
[-C--:B------:R-:W-:Y:S08]  /*3f60*/  HMMA.16816.F32.BF16 R12, R180, R174.reuse, R12 ;  /* 0x000000aeb40c723c */ /* 0x080ff0000004180c */
[C---:B------:R-:W-:Y:S01]  /*3f70*/  HMMA.16816.F32.BF16 R16, R164.reuse, R174, R16 ;  /* 0x000000aea410723c */ /* 0x040fe20000041810 */
[----:B------:R-:W1:Y:S07]  /*3f80*/  LDSM.16.M88.4 R172, [R208+0x1a080] ;  /* 0x01a08000d0ac783b */ /* 0x000e6e0000000200 */
[-C--:B--2---:R-:W-:Y:S08]  /*3f90*/  HMMA.16816.F32.BF16 R20, R164, R168.reuse, R20 ;  /* 0x000000a8a414723c */ /* 0x084ff00000041814 */
[C---:B------:R-:W-:Y:S07]  /*3fa0*/  HMMA.16816.F32.BF16 R24, R180.reuse, R168, R24 ;  /* 0x000000a8b418723c */ /* 0x040fee0000041818 */
[----:B------:R-:W-:Y:S01]  /*3fb0*/  FSEL R169, R201, -INF , P0 ;  /* 0xff800000c9a97808 */ /* 0x000fe20000000000 */
[-C--:B------:R-:W-:Y:S01]  /*3fc0*/  HMMA.16816.F32.BF16 R28, R180, R170.reuse, R28 ;  /* 0x000000aab41c723c */ /* 0x080fe2000004181c */
[----:B------:R-:W2:Y:S03]  /*3fd0*/  LDSM.16.M88.4 R180, [R208+0x1b080] ;  /* 0x01b08000d0b4783b */ /* 0x000ea60000000200 */
[----:B------:R-:W-:Y:S01]  /*3fe0*/  FSEL R168, R197, -INF , P6 ;  /* 0xff800000c5a87808 */ /* 0x000fe20003000000 */
[--C-:B------:R-:W-:Y:S03]  /*3ff0*/  FFMA.FTZ R169, R169, c[0x0][0x29c], -R188.reuse ;  /* 0x0000a700a9a97a23 */ /* 0x100fe600000108bc */
[----:B------:R-:W-:Y:S01]  /*4000*/  HMMA.16816.F32.BF16 R32, R164, R170, R32 ;  /* 0x000000aaa420723c */ /* 0x000fe20000041820 */
[----:B------:R-:W3:Y:S06]  /*4010*/  LDSM.16.M88.4 R164, [R211+0xe080] ;  /* 0x00e08000d3a4783b */ /* 0x000eec0000000200 */
[----:B------:R-:W-:Y:S01]  /*4020*/  FSEL R170, R204, -INF , P1 ;  /* 0xff800000ccaa7808 */ /* 0x000fe20000800000 */
[--C-:B------:R-:W-:Y:S01]  /*4030*/  FFMA.FTZ R171, R168, c[0x0][0x29c], -R188.reuse ;  /* 0x0000a700a8ab7a23 */ /* 0x100fe200000108bc */
[-C--:B-1----:R-:W-:Y:S05]  /*4040*/  HMMA.16816.F32.BF16 R4, R172, R176.reuse, R4 ;  /* 0x000000b0ac04723c */ /* 0x082fea0000041804 */
[--C-:B------:R-:W-:Y:S01]  /*4050*/  FFMA.FTZ R170, R170, c[0x0][0x29c], -R188.reuse ;  /* 0x0000a700aaaa7a23 */ /* 0x100fe200000108bc */
[----:B------:R-:W-:Y:S03]  /*4060*/  FSEL R168, R238, -INF , P0 ;  /* 0xff800000eea87808 */ /* 0x000fe60000000000 */
[----:B------:R1:W4:Y:S03]  /*4070*/  MUFU.EX2 R184, R170 ;  /* 0x000000aa00b87308 */ /* 0x0003260000000800 */
[--C-:B------:R-:W-:Y:S07]  /*4080*/  FFMA.FTZ R198, R168, c[0x0][0x29c], -R189.reuse ;  /* 0x0000a700a8c67a23 */ /* 0x100fee00000108bd */
[----:B------:R-:W-:Y:S01]  /*4090*/  MUFU.EX2 R198, R198 ;  /* 0x000000c600c67308 */ /* 0x000fe20000000800 */
[C---:B--2---:R-:W-:Y:S09]  /*40a0*/  HMMA.16816.F32.BF16 R8, R180.reuse, R176, R8 ;  /* 0x000000b0b408723c */ /* 0x044ff20000041808 */
[----:B------:R-:W2:Y:S03]  /*40b0*/  MUFU.EX2 R168, R169 ;  /* 0x000000a900a87308 */ /* 0x000ea60000000800 */
[----:B------:R-:W-:Y:S01]  /*40c0*/  FSEL R176, R237, -INF , P1 ;  /* 0xff800000edb07808 */ /* 0x000fe20000800000 */
[-C--:B------:R-:W-:Y:S03]  /*40d0*/  HMMA.16816.F32.BF16 R12, R180, R178.reuse, R12 ;  /* 0x000000b2b40c723c */ /* 0x080fe6000004180c */
[----:B------:R-:W-:Y:S01]  /*40e0*/  ISETP.GT.AND P1, PT, R231, 0x61, PT ;  /* 0x00000061e700780c */ /* 0x000fe20003f24270 */
[--C-:B------:R-:W-:Y:S01]  /*40f0*/  FFMA.FTZ R199, R176, c[0x0][0x29c], -R189.reuse ;  /* 0x0000a700b0c77a23 */ /* 0x100fe200000108bd */
[----:B-1----:R-:W-:Y:S02]  /*4100*/  FSEL R170, R249, -INF , P4 ;  /* 0xff800000f9aa7808 */ /* 0x002fe40002000000 */
[----:B------:R-:W-:Y:S01]  /*4110*/  FSEL R0, R225, -INF , P1 ;  /* 0xff800000e1007808 */ /* 0x000fe20000800000 */
[C---:B------:R-:W-:Y:S04]  /*4120*/  HMMA.16816.F32.BF16 R16, R172.reuse, R178, R16 ;  /* 0x000000b2ac10723c */ /* 0x040fe80000041810 */
[----:B------:R-:W-:Y:S03]  /*4130*/  FSEL R176, R245, -INF , P6 ;  /* 0xff800000f5b07808 */ /* 0x000fe60003000000 */
[----:B------:R-:W-:Y:S01]  /*4140*/  FSEL R179, R250, -INF , P5 ;  /* 0xff800000fab37808 */ /* 0x000fe20002800000 */
[-C--:B---3--:R-:W-:Y:S08]  /*4150*/  HMMA.16816.F32.BF16 R20, R172, R164.reuse, R20 ;  /* 0x000000a4ac14723c */ /* 0x088ff00000041814 */
[C---:B------:R-:W-:Y:S07]  /*4160*/  HMMA.16816.F32.BF16 R24, R180.reuse, R164, R24 ;  /* 0x000000a4b418723c */ /* 0x040fee0000041818 */
[----:B------:R-:W-:Y:S01]  /*4170*/  FSEL R165, R200, -INF , P5 ;  /* 0xff800000c8a57808 */ /* 0x000fe20002800000 */
[-C--:B------:R-:W-:Y:S04]  /*4180*/  HMMA.16816.F32.BF16 R28, R180, R166.reuse, R28 ;  /* 0x000000a6b41c723c */ /* 0x080fe8000004181c */
[----:B------:R-:W-:Y:S01]  /*4190*/  FSEL R164, R227, -INF , P4 ;  /* 0xff800000e3a47808 */ /* 0x000fe20002000000 */
[--C-:B------:R-:W-:Y:S01]  /*41a0*/  FFMA.FTZ R177, R165, c[0x0][0x29c], -R188.reuse ;  /* 0x0000a700a5b17a23 */ /* 0x100fe200000108bc */
[----:B------:R-:W-:Y:S01]  /*41b0*/  FSEL R165, R235, -INF , P5 ;  /* 0xff800000eba57808 */ /* 0x000fe20002800000 */
[--C-:B------:R-:W-:Y:S01]  /*41c0*/  FFMA.FTZ R180, R3, c[0x0][0x29c], -R188.reuse ;  /* 0x0000a70003b47a23 */ /* 0x100fe200000108bc */
[----:B------:R-:W-:Y:S01]  /*41d0*/  HMMA.16816.F32.BF16 R32, R172, R166, R32 ;  /* 0x000000a6ac20723c */ /* 0x000fe20000041820 */
[----:B------:R1:W3:Y:S03]  /*41e0*/  MUFU.EX2 R167, R171 ;  /* 0x000000ab00a77308 */ /* 0x0002e60000000800 */
[--C-:B------:R-:W-:Y:S01]  /*41f0*/  FFMA.FTZ R178, R164, c[0x0][0x29c], -R188.reuse ;  /* 0x0000a700a4b27a23 */ /* 0x100fe200000108bc */
[----:B------:R-:W-:Y:S01]  /*4200*/  FSEL R164, R233, -INF , P4 ;  /* 0xff800000e9a47808 */ /* 0x000fe20002000000 */
[--C-:B------:R-:W-:Y:S01]  /*4210*/  FFMA.FTZ R181, R2, c[0x0][0x29c], -R188.reuse ;  /* 0x0000a70002b57a23 */ /* 0x100fe200000108bc */
[----:B------:R-:W-:Y:S01]  /*4220*/  FSEL R166, R232, -INF , P6 ;  /* 0xff800000e8a67808 */ /* 0x000fe20003000000 */
[----:B------:R-:W-:Y:S01]  /*4230*/  FFMA.FTZ R188, R0, c[0x0][0x29c], -R188 ;  /* 0x0000a70000bc7a23 */ /* 0x000fe200000108bc */
[----:B------:R-:W-:Y:S03]  /*4240*/  FSEL R0, R228, -INF , P1 ;  /* 0xff800000e4007808 */ /* 0x000fe60000800000 */
[----:B------:R-:W-:Y:S01]  /*4250*/  FSEL R3, R234, -INF , P3 ;  /* 0xff800000ea037808 */ /* 0x000fe20001800000 */
[--C-:B------:R-:W-:Y:S01]  /*4260*/  FFMA.FTZ R196, R166, c[0x0][0x29c], -R189.reuse ;  /* 0x0000a700a6c47a23 */ /* 0x100fe200000108bd */
[----:B------:R-:W-:Y:S01]  /*4270*/  FSEL R2, R229, -INF , P2 ;  /* 0xff800000e5027808 */ /* 0x000fe20001000000 */
[--C-:B------:R-:W-:Y:S01]  /*4280*/  FFMA.FTZ R195, R165, c[0x0][0x29c], -R189.reuse ;  /* 0x0000a700a5c37a23 */ /* 0x100fe200000108bd */
[----:B------:R-:W5:Y:S01]  /*4290*/  MUFU.EX2 R166, R177 ;  /* 0x000000b100a67308 */ /* 0x000f620000000800 */
        /* <DEDUP_REMOVED lines=8> */
[----:B------:R-:W2:Y:S01]  /*4320*/  LDS R0, [R192+0x20280] ;  /* 0x02028000c0007984 */ /* 0x000ea20000000800 */
[----:B------:R-:W-:Y:S01]  /*4330*/  FFMA.FTZ R2, -R204, R204, 1 ;  /* 0x3f800000cc027423 */ /* 0x000fe200000101cc */
[----:B------:R-:W-:Y:S01]  /*4340*/  MUFU.EX2 R165, R178 ;  /* 0x000000b200a57308 */ /* 0x000fe20000000800 */
[----:B------:R-:W-:Y:S01]  /*4350*/  FFMA.FTZ R3, -R197, R197, 1 ;  /* 0x3f800000c5037423 */ /* 0x000fe200000101c5 */
[----:B------:R-:W-:Y:S01]  /*4360*/  LOP3.LUT P0, RZ, R230, 0x40, RZ, 0xc0, !PT ;  /* 0x00000040e6ff7812 */ /* 0x000fe2000780c0ff */
[--C-:B------:R-:W-:Y:S02]  /*4370*/  FFMA.FTZ R173, R202, c[0x0][0x29c], -R191.reuse ;  /* 0x0000a700caad7a23 */ /* 0x100fe400000108bf */
[--C-:B------:R-:W-:Y:S02]  /*4380*/  FFMA.FTZ R172, R183, c[0x0][0x29c], -R191.reuse ;  /* 0x0000a700b7ac7a23 */ /* 0x100fe400000108bf */
[--C-:B-1----:R-:W-:Y:S02]  /*4390*/  FFMA.FTZ R171, R176, c[0x0][0x29c], -R191.reuse ;  /* 0x0000a700b0ab7a23 */ /* 0x102fe400000108bf */
[--C-:B------:R-:W-:Y:S01]  /*43a0*/  FFMA.FTZ R169, R175, c[0x0][0x29c], -R191.reuse ;  /* 0x0000a700afa97a23 */ /* 0x100fe200000108bf */
[----:B------:R-:W1:Y:S01]  /*43b0*/  MUFU.EX2 R164, R180 ;  /* 0x000000b400a47308 */ /* 0x000e620000000800 */
[--C-:B------:R-:W-:Y:S02]  /*43c0*/  FFMA.FTZ R174, R174, c[0x0][0x29c], -R191.reuse ;  /* 0x0000a700aeae7a23 */ /* 0x100fe400000108bf */
[--C-:B------:R-:W-:Y:S02]  /*43d0*/  FFMA.FTZ R183, R203, c[0x0][0x29c], -R190.reuse ;  /* 0x0000a700cbb77a23 */ /* 0x100fe400000108be */
[--C-:B------:R-:W-:Y:S02]  /*43e0*/  FFMA.FTZ R203, R170, c[0x0][0x29c], -R190.reuse ;  /* 0x0000a700aacb7a23 */ /* 0x100fe400000108be */
[----:B------:R-:W-:Y:S03]  /*43f0*/  FFMA.FTZ R202, R179, c[0x0][0x29c], -R190 ;  /* 0x0000a700b3ca7a23 */ /* 0x000fe600000108be */
[----:B------:R-:W-:Y:S10]  /*4400*/  MUFU.EX2 R170, R199 ;  /* 0x000000c700aa7308 */ /* 0x000ff40000000800 */
[----:B------:R-:W-:Y:S01]  /*4410*/  MUFU.EX2 R178, R173 ;  /* 0x000000ad00b27308 */ /* 0x000fe20000000800 */
[--C-:B--2---:R-:W-:Y:S02]  /*4420*/  FADD.FTZ R4, R4, -R0.reuse ;  /* 0x8000000004047221 */ /* 0x104fe40000010000 */
[--C-:B------:R-:W-:Y:S07]  /*4430*/  FADD.FTZ R5, R5, -R0.reuse ;  /* 0x8000000005057221 */ /* 0x100fee0000010000 */
[----:B------:R2:W-:Y:S01]  /*4440*/  MUFU.EX2 R180, R171 ;  /* 0x000000ab00b47308 */ /* 0x0005e20000000800 */
[----:B----4-:R-:W-:Y:S02]  /*4450*/  FMUL.FTZ R4, R184, R4 ;  /* 0x00000004b8047220 */ /* 0x010fe40000410000 */
[----:B------:R-:W-:Y:S02]  /*4460*/  FMUL.FTZ R5, R168, R5 ;  /* 0x00000005a8057220 */ /* 0x000fe40000410000 */
[----:B------:R-:W-:Y:S01]  /*4470*/  FMUL.FTZ R204, R4, R2 ;  /* 0x0000000204cc7220 */ /* 0x000fe20000410000 */
[----:B------:R-:W-:Y:S01]  /*4480*/  FSEL R4, R244, -INF , P2 ;  /* 0xff800000f4047808 */ /* 0x000fe20001000000 */
[----:B------:R-:W-:Y:S02]  /*4490*/  FFMA.FTZ R2, -R201, R201, 1 ;  /* 0x3f800000c9027423 */ /* 0x000fe400000101c9 */
[--C-:B------:R-:W-:Y:S01]  /*44a0*/  FADD.FTZ R33, R33, -R0.reuse ;  /* 0x8000000021217221 */ /* 0x100fe20000010000 */
[----:B------:R4:W-:Y:S01]  /*44b0*/  MUFU.EX2 R179, R169 ;  /* 0x000000a900b37308 */ /* 0x0009e20000000800 */
[----:B------:R-:W-:Y:S01]  /*44c0*/  FMUL.FTZ R209, R5, R2 ;  /* 0x0000000205d17220 */ /* 0x000fe20000410000 */
[----:B------:R-:W-:Y:S01]  /*44d0*/  FSEL R5, R240, -INF , P3 ;  /* 0xff800000f0057808 */ /* 0x000fe20001800000 */
[----:B------:R-:W-:Y:S01]  /*44e0*/  FADD.FTZ R2, R16, -R0 ;  /* 0x8000000010027221 */ /* 0x000fe20000010000 */
[----:B------:R-:W-:Y:S01]  /*44f0*/  FSEL R16, R248, -INF , P3 ;  /* 0xff800000f8107808 */ /* 0x000fe20001800000 */
[----:B------:R-:W-:Y:S02]  /*4500*/  FFMA.FTZ R208, R4, c[0x0][0x29c], -R190 ;  /* 0x0000a70004d07a23 */ /* 0x000fe400000108be */
[----:B---3--:R-:W-:Y:S01]  /*4510*/  FMUL.FTZ R2, R167, R2 ;  /* 0x00000002a7027220 */ /* 0x008fe20000410000 */
[----:B-----5:R-:W-:Y:S01]  /*4520*/  F2FP.BF16.PACK_AB R167, R166, R167 ;  /* 0x000000a7a6a7723e */ /* 0x020fe200000010ff */
[--C-:B------:R-:W-:Y:S01]  /*4530*/  FFMA.FTZ R175, R5, c[0x0][0x29c], -R191.reuse ;  /* 0x0000a70005af7a23 */ /* 0x100fe200000108bf */
[----:B------:R-:W-:Y:S01]  /*4540*/  MUFU.EX2 R4, R193 ;  /* 0x000000c100047308 */ /* 0x000fe20000000800 */
[----:B------:R-:W-:Y:S02]  /*4550*/  FMUL.FTZ R201, R2, R3 ;  /* 0x0000000302c97220 */ /* 0x000fe40000410000 */
[--C-:B------:R-:W-:Y:S01]  /*4560*/  FADD.FTZ R2, R17, -R0.reuse ;  /* 0x8000000011027221 */ /* 0x100fe20000010000 */
[----:B--2---:R-:W-:Y:S01]  /*4570*/  F2FP.BF16.PACK_AB R171, R168, R184 ;  /* 0x000000b8a8ab723e */ /* 0x004fe200000010ff */
[----:B------:R-:W-:Y:S01]  /*4580*/  FFMA.FTZ R3, -R200, R200, 1 ;  /* 0x3f800000c8037423 */ /* 0x000fe200000101c8 */
[----:B------:R-:W-:Y:S01]  /*4590*/  F2FP.BF16.PACK_AB R168, R209, R204 ;  /* 0x000000ccd1a8723e */ /* 0x000fe200000010ff */
[----:B------:R-:W-:Y:S01]  /*45a0*/  FMUL.FTZ R2, R166, R2 ;  /* 0x00000002a6027220 */ /* 0x000fe20000410000 */
[----:B-1----:R-:W-:Y:S02]  /*45b0*/  F2FP.BF16.PACK_AB R166, R164, R165 ;  /* 0x000000a5a4a6723e */ /* 0x002fe400000010ff */
[----:B------:R-:W-:Y:S01]  /*45c0*/  MUFU.EX2 R17, R196 ;  /* 0x000000c400117308 */ /* 0x000fe20000000800 */
[----:B------:R-:W-:Y:S02]  /*45d0*/  FMUL.FTZ R200, R2, R3 ;  /* 0x0000000302c87220 */ /* 0x000fe40000410000 */
[--C-:B------:R-:W-:Y:S02]  /*45e0*/  FADD.FTZ R2, R20, -R0.reuse ;  /* 0x8000000014027221 */ /* 0x100fe40000010000 */
[----:B------:R-:W-:Y:S01]  /*45f0*/  FFMA.FTZ R3, -R227, R227, 1 ;  /* 0x3f800000e3037423 */ /* 0x000fe200000101e3 */
[----:B------:R-:W-:Y:S01]  /*4600*/  MOV R227, R186 ;  /* 0x000000ba00e37202 */ /* 0x000fe20000000f00 */
[----:B------:R-:W-:Y:S01]  /*4610*/  FMUL.FTZ R2, R165, R2 ;  /* 0x00000002a5027220 */ /* 0x000fe20000410000 */
[----:B----4-:R-:W-:Y:S02]  /*4620*/  F2FP.BF16.PACK_AB R169, R200, R201 ;  /* 0x000000c9c8a9723e */ /* 0x010fe400000010ff */
[----:B------:R1:W-:Y:S01]  /*4630*/  MUFU.EX2 R20, R188 ;  /* 0x000000bc00147308 */ /* 0x0003e20000000800 */
[----:B------:R-:W-:Y:S02]  /*4640*/  FMUL.FTZ R197, R2, R3 ;  /* 0x0000000302c57220 */ /* 0x000fe40000410000 */
[--C-:B------:R-:W-:Y:S02]  /*4650*/  FADD.FTZ R2, R21, -R0.reuse ;  /* 0x8000000015027221 */ /* 0x100fe40000010000 */
[----:B------:R-:W-:Y:S02]  /*4660*/  FFMA.FTZ R3, -R226, R226, 1 ;  /* 0x3f800000e2037423 */ /* 0x000fe400000101e2 */
[----:B------:R-:W-:Y:S03]  /*4670*/  FMUL.FTZ R2, R164, R2 ;  /* 0x00000002a4027220 */ /* 0x000fe60000410000 */
[----:B------:R-:W2:Y:S01]  /*4680*/  MUFU.EX2 R21, R181 ;  /* 0x000000b500157308 */ /* 0x000ea20000000800 */
[----:B------:R-:W-:Y:S01]  /*4690*/  FMUL.FTZ R186, R2, R3 ;  /* 0x0000000302ba7220 */ /* 0x000fe20000410000 */
[----:B------:R-:W-:Y:S01]  /*46a0*/  FSEL R3, R239, -INF , P2 ;  /* 0xff800000ef037808 */ /* 0x000fe20001000000 */
[----:B------:R-:W-:Y:S02]  /*46b0*/  FADD.FTZ R2, R32, -R0 ;  /* 0x8000000020027221 */ /* 0x000fe40000010000 */
[----:B------:R-:W-:Y:S01]  /*46c0*/  FFMA.FTZ R0, -R205, R205, 1 ;  /* 0x3f800000cd007423 */ /* 0x000fe200000101cd */
[----:B------:R-:W-:Y:S01]  /*46d0*/  F2FP.BF16.PACK_AB R173, R186, R197 ;  /* 0x000000c5baad723e */ /* 0x000fe200000010ff */
[--C-:B------:R-:W-:Y:S01]  /*46e0*/  FFMA.FTZ R176, R3, c[0x0][0x29c], -R191.reuse ;  /* 0x0000a70003b07a23 */ /* 0x100fe200000108bf */
[----:B------:R-:W-:Y:S01]  /*46f0*/  FSEL R3, R242, -INF , P1 ;  /* 0xff800000f2037808 */ /* 0x000fe20000800000 */
[--C-:B------:R-:W-:Y:S01]  /*4700*/  FFMA.FTZ R205, R16, c[0x0][0x29c], -R190.reuse ;  /* 0x0000a70010cd7a23 */ /* 0x100fe200000108be */
[----:B------:R-:W-:Y:S01]  /*4710*/  MUFU.EX2 R32, R189 ;  /* 0x000000bd00207308 */ /* 0x000fe20000000800 */
[--C-:B-1----:R-:W-:Y:S02]  /*4720*/  FFMA.FTZ R188, R182, c[0x0][0x29c], -R190.reuse ;  /* 0x0000a700b6bc7a23 */ /* 0x102fe400000108be */
[----:B------:R-:W-:Y:S07]  /*4730*/  FFMA.FTZ R190, R3, c[0x0][0x29c], -R190 ;  /* 0x0000a70003be7a23 */ /* 0x000fee00000108be */
[----:B------:R-:W-:Y:S01]  /*4740*/  MUFU.EX2 R3, R185 ;  /* 0x000000b900037308 */ /* 0x000fe20000000800 */
[----:B--2---:R-:W-:Y:S01]  /*4750*/  FMUL.FTZ R2, R21, R2 ;  /* 0x0000000215027220 */ /* 0x004fe20000410000 */
[----:B------:R-:W-:Y:S03]  /*4760*/  F2FP.BF16.PACK_AB R164, R20, R21 ;  /* 0x0000001514a4723e */ /* 0x000fe600000010ff */
[----:B------:R-:W-:Y:S01]  /*4770*/  FMUL.FTZ R181, R2, R0 ;  /* 0x0000000002b57220 */ /* 0x000fe20000410000 */
[----:B------:R-:W-:Y:S01]  /*4780*/  FSEL R0, R236, -INF , P1 ;  /* 0xff800000ec007808 */ /* 0x000fe20000800000 */
[----:B------:R-:W-:Y:S03]  /*4790*/  FMUL.FTZ R2, R20, R33 ;  /* 0x0000002114027220 */ /* 0x000fe60000410000 */
[----:B------:R-:W-:Y:S01]  /*47a0*/  MUFU.EX2 R185, R174 ;  /* 0x000000ae00b97308 */ /* 0x000fe20000000800 */
[----:B------:R-:W-:Y:S01]  /*47b0*/  FFMA.FTZ R20, -R234, R234, 1 ;  /* 0x3f800000ea147423 */ /* 0x000fe200000101ea */
[----:B------:R-:W-:Y:S01]  /*47c0*/  PLOP3.LUT P1, PT, PT, PT, UP0, 0x80, 0x0 ;  /* 0x000000000000781c */ /* 0x000fe20003f2f008 */
[----:B------:R-:W-:Y:S02]  /*47d0*/  FFMA.FTZ R191, R0, c[0x0][0x29c], -R191 ;  /* 0x0000a70000bf7a23 */ /* 0x000fe400000108bf */
[----:B------:R-:W-:Y:S04]  /*47e0*/  FFMA.FTZ R0, -R225, R225, 1 ;  /* 0x3f800000e1007423 */ /* 0x000fe800000101e1 */
[----:B------:R-:W-:Y:S01]  /*47f0*/  FMUL.FTZ R33, R2, R0 ;  /* 0x0000000002217220 */ /* 0x000fe20000410000 */
[----:B------:R-:W1:Y:S01]  /*4800*/  MUFU.EX2 R16, R195 ;  /* 0x000000c300107308 */ /* 0x000e620000000800 */
[----:B------:R-:W2:Y:S01]  /*4810*/  LDS R0, [R192+0x202a0] ;  /* 0x0202a000c0007984 */ /* 0x000ea20000000800 */
[----:B------:R-:W-:Y:S08]  /*4820*/  FFMA.FTZ R2, -R237, R237, 1 ;  /* 0x3f800000ed027423 */ /* 0x000ff000000101ed */
[----:B------:R3:W-:Y:S10]  /*4830*/  MUFU.EX2 R189, R172 ;  /* 0x000000ac00bd7308 */ /* 0x0007f40000000800 */
[----:B------:R-:W4:Y:S10]  /*4840*/  MUFU.EX2 R5, R194 ;  /* 0x000000c200057308 */ /* 0x000f340000000800 */
[----:B------:R-:W-:Y:S01]  /*4850*/  MUFU.EX2 R182, R175 ;  /* 0x000000af00b67308 */ /* 0x000fe20000000800 */
[----:B---3--:R-:W-:Y:S02]  /*4860*/  F2FP.BF16.PACK_AB R172, R33, R181 ;  /* 0x000000b521ac723e */ /* 0x008fe400000010ff */
[----:B-1----:R-:W-:Y:S07]  /*4870*/  F2FP.BF16.PACK_AB R33, R16, R17 ;  /* 0x000000111021723e */ /* 0x002fee00000010ff */
[----:B------:R-:W-:Y:S01]  /*4880*/  MUFU.EX2 R176, R176 ;  /* 0x000000b000b07308 */ /* 0x000fe20000000800 */
[--C-:B--2---:R-:W-:Y:S02]  /*4890*/  FADD.FTZ R6, R6, -R0.reuse ;  /* 0x8000000006067221 */ /* 0x104fe40000010000 */
[--C-:B------:R-:W-:Y:S01]  /*48a0*/  FADD.FTZ R7, R7, -R0.reuse ;  /* 0x8000000007077221 */ /* 0x100fe20000010000 */
[----:B----4-:R-:W-:Y:S01]  /*48b0*/  F2FP.BF16.PACK_AB R21, R4, R5 ;  /* 0x000000050415723e */ /* 0x010fe200000010ff */
[----:B------:R-:W-:Y:S01]  /*48c0*/  FMUL.FTZ R6, R170, R6 ;  /* 0x00000006aa067220 */ /* 0x000fe20000410000 */
[C---:B------:R-:W-:Y:S01]  /*48d0*/  F2FP.BF16.PACK_AB R170, R198.reuse, R170 ;  /* 0x000000aac6aa723e */ /* 0x040fe200000010ff */
[----:B------:R-:W-:Y:S02]  /*48e0*/  FMUL.FTZ R7, R198, R7 ;  /* 0x00000007c6077220 */ /* 0x000fe40000410000 */
[----:B------:R-:W-:Y:S01]  /*48f0*/  FMUL.FTZ R177, R6, R2 ;  /* 0x0000000206b17220 */ /* 0x000fe20000410000 */
[----:B------:R-:W-:Y:S01]  /*4900*/  MUFU.EX2 R183, R183 ;  /* 0x000000b700b77308 */ /* 0x000fe20000000800 */
[----:B------:R-:W-:Y:S02]  /*4910*/  FFMA.FTZ R2, -R238, R238, 1 ;  /* 0x3f800000ee027423 */ /* 0x000fe400000101ee */
[----:B------:R-:W-:Y:S02]  /*4920*/  FFMA.FTZ R6, -R232, R232, 1 ;  /* 0x3f800000e8067423 */ /* 0x000fe400000101e8 */
[----:B------:R-:W-:Y:S02]  /*4930*/  FMUL.FTZ R7, R7, R2 ;  /* 0x0000000207077220 */ /* 0x000fe40000410000 */
[--C-:B------:R-:W-:Y:S02]  /*4940*/  FADD.FTZ R2, R18, -R0.reuse ;  /* 0x8000000012027221 */ /* 0x100fe40000010000 */
[--C-:B------:R-:W-:Y:S01]  /*4950*/  FADD.FTZ R19, R19, -R0.reuse ;  /* 0x8000000013137221 */ /* 0x100fe20000010000 */
[----:B------:R-:W-:Y:S01]  /*4960*/  F2FP.BF16.PACK_AB R165, R7, R177 ;  /* 0x000000b107a5723e */ /* 0x000fe200000010ff */
[----:B------:R-:W-:Y:S01]  /*4970*/  FMUL.FTZ R2, R17, R2 ;  /* 0x0000000211027220 */ /* 0x000fe20000410000 */
[----:B------:R-:W-:Y:S01]  /*4980*/  MUFU.EX2 R190, R190 ;  /* 0x000000be00be7308 */ /* 0x000fe20000000800 */
[----:B------:R-:W-:Y:S02]  /*4990*/  FMUL.FTZ R19, R16, R19 ;  /* 0x0000001310137220 */ /* 0x000fe40000410000 */
[----:B------:R-:W-:Y:S02]  /*49a0*/  FMUL.FTZ R174, R2, R6 ;  /* 0x0000000602ae7220 */ /* 0x000fe40000410000 */
[----:B------:R-:W1:Y:S01]  /*49b0*/  LDS R2, [R192+0x20300] ;  /* 0x02030000c0027984 */ /* 0x000e620000000800 */
[----:B------:R-:W-:Y:S02]  /*49c0*/  FFMA.FTZ R17, -R235, R235, 1 ;  /* 0x3f800000eb117423 */ /* 0x000fe400000101eb */
[--C-:B------:R-:W-:Y:S02]  /*49d0*/  FADD.FTZ R35, R35, -R0.reuse ;  /* 0x8000000023237221 */ /* 0x100fe40000010000 */
[----:B------:R-:W2:Y:S01]  /*49e0*/  MUFU.EX2 R6, R191 ;  /* 0x000000bf00067308 */ /* 0x000ea20000000800 */
[--C-:B------:R-:W-:Y:S02]  /*49f0*/  FADD.FTZ R23, R23, -R0.reuse ;  /* 0x8000000017177221 */ /* 0x100fe40000010000 */
[--C-:B------:R-:W-:Y:S02]  /*4a00*/  FADD.FTZ R34, R34, -R0.reuse ;  /* 0x8000000022227221 */ /* 0x100fe40000010000 */
[----:B------:R-:W-:Y:S01]  /*4a10*/  FMUL.FTZ R18, R19, R17 ;  /* 0x0000001113127220 */ /* 0x000fe20000410000 */
[----:B------:R-:W-:Y:S01]  /*4a20*/  F2FP.BF16.PACK_AB R17, R32, R3 ;  /* 0x000000032011723e */ /* 0x000fe200000010ff */
[----:B------:R-:W-:Y:S02]  /*4a30*/  FADD.FTZ R7, R22, -R0 ;  /* 0x8000000016077221 */ /* 0x000fe40000010000 */
[----:B------:R-:W-:Y:S01]  /*4a40*/  FMUL.FTZ R23, R4, R23 ;  /* 0x0000001704177220 */ /* 0x000fe20000410000 */
[----:B------:R-:W-:Y:S01]  /*4a50*/  F2FP.BF16.PACK_AB R18, R18, R174 ;  /* 0x000000ae1212723e */ /* 0x000fe200000010ff */
[----:B------:R-:W-:Y:S01]  /*4a60*/  FMUL.FTZ R34, R3, R34 ;  /* 0x0000002203227220 */ /* 0x000fe20000410000 */
[----:B------:R-:W-:Y:S01]  /*4a70*/  MUFU.EX2 R174, R188 ;  /* 0x000000bc00ae7308 */ /* 0x000fe20000000800 */
[----:B------:R-:W-:Y:S02]  /*4a80*/  FMUL.FTZ R32, R32, R35 ;  /* 0x0000002320207220 */ /* 0x000fe40000410000 */
[----:B------:R-:W-:Y:S02]  /*4a90*/  FFMA.FTZ R3, -R229, R229, 1 ;  /* 0x3f800000e5037423 */ /* 0x000fe400000101e5 */
[----:B------:R-:W-:Y:S02]  /*4aa0*/  FFMA.FTZ R0, -R228, R228, 1 ;  /* 0x3f800000e4007423 */ /* 0x000fe400000101e4 */
[----:B------:R-:W-:Y:S02]  /*4ab0*/  FMUL.FTZ R20, R23, R20 ;  /* 0x0000001417147220 */ /* 0x000fe40000410000 */
[----:B------:R-:W-:Y:S01]  /*4ac0*/  FMUL.FTZ R3, R34, R3 ;  /* 0x0000000322037220 */ /* 0x000fe20000410000 */
[----:B------:R-:W3:Y:S01]  /*4ad0*/  MUFU.EX2 R23, R202 ;  /* 0x000000ca00177308 */ /* 0x000ee20000000800 */
[----:B------:R-:W-:Y:S02]  /*4ae0*/  FMUL.FTZ R0, R32, R0 ;  /* 0x0000000020007220 */ /* 0x000fe40000410000 */
[----:B------:R-:W-:Y:S02]  /*4af0*/  FFMA.FTZ R4, -R246, R246, 1 ;  /* 0x3f800000f6047423 */ /* 0x000fe400000101f6 */
[----:B------:R-:W-:Y:S01]  /*4b00*/  FMUL.FTZ R7, R5, R7 ;  /* 0x0000000705077220 */ /* 0x000fe20000410000 */
[----:B------:R-:W-:Y:S01]  /*4b10*/  F2FP.BF16.PACK_AB R19, R0, R3 ;  /* 0x000000030013723e */ /* 0x000fe200000010ff */
[----:B------:R-:W-:Y:S01]  /*4b20*/  FFMA.FTZ R0, -R247, R247, 1 ;  /* 0x3f800000f7007423 */ /* 0x000fe200000101f7 */
[----:B--2---:R-:W-:Y:S01]  /*4b30*/  F2FP.BF16.PACK_AB R5, R6, R176 ;  /* 0x000000b00605723e */ /* 0x004fe200000010ff */
[----:B------:R-:W-:Y:S01]  /*4b40*/  FFMA.FTZ R3, -R245, R245, 1 ;  /* 0x3f800000f5037423 */ /* 0x000fe200000101f5 */
[----:B------:R-:W-:Y:S01]  /*4b50*/  MUFU.EX2 R34, R203 ;  /* 0x000000cb00227308 */ /* 0x000fe20000000800 */
[----:B------:R-:W-:Y:S02]  /*4b60*/  FFMA.FTZ R16, -R233, R233, 1 ;  /* 0x3f800000e9107423 */ /* 0x000fe400000101e9 */
[--C-:B-1----:R-:W-:Y:S02]  /*4b70*/  FADD.FTZ R8, R8, -R2.reuse ;  /* 0x8000000208087221 */ /* 0x102fe40000010000 */
[--C-:B------:R-:W-:Y:S02]  /*4b80*/  FADD.FTZ R9, R9, -R2.reuse ;  /* 0x8000000209097221 */ /* 0x100fe40000010000 */
[----:B------:R-:W-:Y:S02]  /*4b90*/  FMUL.FTZ R8, R178, R8 ;  /* 0x00000008b2087220 */ /* 0x000fe40000410000 */
[--C-:B------:R-:W-:Y:S01]  /*4ba0*/  FADD.FTZ R12, R12, -R2.reuse ;  /* 0x800000020c0c7221 */ /* 0x100fe20000010000 */
[----:B------:R-:W1:Y:S01]  /*4bb0*/  MUFU.EX2 R22, R205 ;  /* 0x000000cd00167308 */ /* 0x000e620000000800 */
[--C-:B------:R-:W-:Y:S02]  /*4bc0*/  FADD.FTZ R13, R13, -R2.reuse ;  /* 0x800000020d0d7221 */ /* 0x100fe40000010000 */
[----:B------:R-:W-:Y:S02]  /*4bd0*/  FMUL.FTZ R9, R189, R9 ;  /* 0x00000009bd097220 */ /* 0x000fe40000410000 */
[----:B------:R-:W-:Y:S02]  /*4be0*/  FMUL.FTZ R12, R180, R12 ;  /* 0x0000000cb40c7220 */ /* 0x000fe40000410000 */
[----:B------:R-:W-:Y:S02]  /*4bf0*/  FMUL.FTZ R13, R179, R13 ;  /* 0x0000000db30d7220 */ /* 0x000fe40000410000 */
[----:B------:R-:W-:Y:S02]  /*4c00*/  FMUL.FTZ R175, R8, R0 ;  /* 0x0000000008af7220 */ /* 0x000fe40000410000 */
[----:B------:R-:W-:Y:S02]  /*4c10*/  FFMA.FTZ R0, -R243, R243, 1 ;  /* 0x3f800000f3007423 */ /* 0x000fe400000101f3 */
[--C-:B------:R-:W-:Y:S02]  /*4c20*/  FADD.FTZ R24, R24, -R2.reuse ;  /* 0x8000000218187221 */ /* 0x100fe40000010000 */
[--C-:B------:R-:W-:Y:S02]  /*4c30*/  FADD.FTZ R29, R29, -R2.reuse ;  /* 0x800000021d1d7221 */ /* 0x100fe40000010000 */
[--C-:B------:R-:W-:Y:S02]  /*4c40*/  FADD.FTZ R25, R25, -R2.reuse ;  /* 0x8000000219197221 */ /* 0x100fe40000010000 */
[----:B------:R-:W-:Y:S02]  /*4c50*/  FADD.FTZ R28, R28, -R2 ;  /* 0x800000021c1c7221 */ /* 0x000fe40000010000 */
[----:B------:R-:W-:Y:S01]  /*4c60*/  FMUL.FTZ R177, R9, R4 ;  /* 0x0000000409b17220 */ /* 0x000fe20000410000 */
[----:B------:R-:W-:Y:S01]  /*4c70*/  F2FP.BF16.PACK_AB R4, R182, R185 ;  /* 0x000000b9b604723e */ /* 0x000fe200000010ff */
[----:B------:R-:W-:Y:S02]  /*4c80*/  FMUL.FTZ R35, R12, R3 ;  /* 0x000000030c237220 */ /* 0x000fe40000410000 */
[----:B------:R-:W-:Y:S02]  /*4c90*/  FMUL.FTZ R32, R13, R0 ;  /* 0x000000000d207220 */ /* 0x000fe40000410000 */
[----:B------:R-:W-:Y:S01]  /*4ca0*/  FMUL.FTZ R12, R185, R24 ;  /* 0x00000018b90c7220 */ /* 0x000fe20000410000 */
[----:B------:R-:W2:Y:S01]  /*4cb0*/  LDS R0, [R192+0x20320] ;  /* 0x02032000c0007984 */ /* 0x000ea20000000800 */
[----:B------:R-:W-:Y:S01]  /*4cc0*/  FMUL.FTZ R25, R182, R25 ;  /* 0x00000019b6197220 */ /* 0x000fe20000410000 */
[----:B------:R4:W5:Y:S01]  /*4cd0*/  MUFU.EX2 R13, R208 ;  /* 0x000000d0000d7308 */ /* 0x0009620000000800 */
[----:B------:R-:W-:Y:S01]  /*4ce0*/  FMUL.FTZ R28, R176, R28 ;  /* 0x0000001cb01c7220 */ /* 0x000fe20000410000 */
[----:B------:R-:W-:Y:S01]  /*4cf0*/  STS [R223], R171 ;  /* 0x000000abdf007388 */ /* 0x000fe20000000800 */
[----:B------:R-:W-:Y:S02]  /*4d00*/  FMUL.FTZ R6, R6, R29 ;  /* 0x0000001d06067220 */ /* 0x000fe40000410000 */
[----:B------:R-:W-:Y:S01]  /*4d10*/  FFMA.FTZ R9, -R241, R241, 1 ;  /* 0x3f800000f1097423 */ /* 0x000fe200000101f1 */
[----:B------:R-:W-:Y:S01]  /*4d20*/  STS [R223+0x400], R170 ;  /* 0x000400aadf007388 */ /* 0x000fe20000000800 */
[----:B------:R-:W-:Y:S02]  /*4d30*/  FFMA.FTZ R8, -R240, R240, 1 ;  /* 0x3f800000f0087423 */ /* 0x000fe400000101f0 */
[----:B------:R-:W-:Y:S01]  /*4d40*/  FFMA.FTZ R3, -R239, R239, 1 ;  /* 0x3f800000ef037423 */ /* 0x000fe200000101ef */
[----:B------:R-:W-:Y:S01]  /*4d50*/  STS [R224], R167 ;  /* 0x000000a7e0007388 */ /* 0x000fe20000000800 */
[----:B------:R-:W-:Y:S02]  /*4d60*/  FFMA.FTZ R2, -R236, R236, 1 ;  /* 0x3f800000ec027423 */ /* 0x000fe400000101ec */
[----:B------:R-:W-:Y:S01]  /*4d70*/  FMUL.FTZ R3, R28, R3 ;  /* 0x000000031c037220 */ /* 0x000fe20000410000 */
[----:B------:R-:W-:Y:S01]  /*4d80*/  STS [R224+0x400], R33 ;  /* 0x00040021e0007388 */ /* 0x000fe20000000800 */
[----:B------:R-:W-:Y:S02]  /*4d90*/  FMUL.FTZ R12, R12, R9 ;  /* 0x000000090c0c7220 */ /* 0x000fe40000410000 */
[----:B------:R-:W-:Y:S01]  /*4da0*/  FMUL.FTZ R9, R25, R8 ;  /* 0x0000000819097220 */ /* 0x000fe20000410000 */
[----:B------:R-:W-:Y:S01]  /*4db0*/  F2FP.BF16.PACK_AB R8, R32, R35 ;  /* 0x000000232008723e */ /* 0x000fe200000010ff */
[----:B------:R-:W-:Y:S01]  /*4dc0*/  FMUL.FTZ R2, R6, R2 ;  /* 0x0000000206027220 */ /* 0x000fe20000410000 */
[----:B------:R-:W-:Y:S01]  /*4dd0*/  F2FP.BF16.PACK_AB R6, R177, R175 ;  /* 0x000000afb106723e */ /* 0x000fe200000010ff */
[----:B------:R-:W-:Y:S01]  /*4de0*/  FMUL.FTZ R7, R7, R16 ;  /* 0x0000001007077220 */ /* 0x000fe20000410000 */
[----:B------:R-:W-:Y:S02]  /*4df0*/  F2FP.BF16.PACK_AB R16, R189, R178 ;  /* 0x000000b2bd10723e */ /* 0x000fe400000010ff */
[----:B------:R-:W-:Y:S02]  /*4e00*/  F2FP.BF16.PACK_AB R9, R9, R12 ;  /* 0x0000000c0909723e */ /* 0x000fe400000010ff */
[----:B------:R-:W-:Y:S01]  /*4e10*/  F2FP.BF16.PACK_AB R12, R2, R3 ;  /* 0x00000003020c723e */ /* 0x000fe200000010ff */
[----:B------:R-:W-:Y:S01]  /*4e20*/  STS [R223+0x1000], R16 ;  /* 0x00100010df007388 */ /* 0x000fe20000000800 */
[----:B------:R-:W-:Y:S02]  /*4e30*/  F2FP.BF16.PACK_AB R3, R187, R183 ;  /* 0x000000b7bb03723e */ /* 0x000fe400000010ff */
[----:B---3--:R-:W-:Y:S02]  /*4e40*/  F2FP.BF16.PACK_AB R2, R23, R174 ;  /* 0x000000ae1702723e */ /* 0x008fe400000010ff */
[----:B------:R-:W-:Y:S01]  /*4e50*/  F2FP.BF16.PACK_AB R20, R20, R7 ;  /* 0x000000071414723e */ /* 0x000fe200000010ff */
[----:B------:R3:W-:Y:S01]  /*4e60*/  STS [R223+0x1400], R3 ;  /* 0x00140003df007388 */ /* 0x0007e20000000800 */
[----:B------:R-:W-:Y:S02]  /*4e70*/  F2FP.BF16.PACK_AB R7, R179, R180 ;  /* 0x000000b4b307723e */ /* 0x000fe400000010ff */
[----:B----4-:R-:W-:Y:S01]  /*4e80*/  SEL R208, R222, 0xffffffe0, !P0 ;  /* 0xffffffe0ded07807 */ /* 0x010fe20004000000 */
[----:B------:R1:W-:Y:S01]  /*4e90*/  STS [R224+0x1400], R2 ;  /* 0x00140002e0007388 */ /* 0x0003e20000000800 */
[--C-:B--2---:R-:W-:Y:S02]  /*4ea0*/  FADD.FTZ R10, R10, -R0.reuse ;  /* 0x800000000a0a7221 */ /* 0x104fe40000010000 */
[--C-:B------:R-:W-:Y:S01]  /*4eb0*/  FADD.FTZ R11, R11, -R0.reuse ;  /* 0x800000000b0b7221 */ /* 0x100fe20000010000 */
[----:B------:R2:W-:Y:S01]  /*4ec0*/  STS [R224+0x1000], R7 ;  /* 0x00100007e0007388 */ /* 0x0005e20000000800 */
[--C-:B------:R-:W-:Y:S02]  /*4ed0*/  FADD.FTZ R14, R14, -R0.reuse ;  /* 0x800000000e0e7221 */ /* 0x100fe40000010000 */
[--C-:B------:R-:W-:Y:S01]  /*4ee0*/  FADD.FTZ R15, R15, -R0.reuse ;  /* 0x800000000f0f7221 */ /* 0x100fe20000010000 */
[----:B------:R-:W-:Y:S01]  /*4ef0*/  STS [R223+0x2000], R166 ;  /* 0x002000a6df007388 */ /* 0x000fe20000000800 */
[----:B------:R-:W-:Y:S02]  /*4f00*/  FMUL.FTZ R14, R174, R14 ;  /* 0x0000000eae0e7220 */ /* 0x000fe40000410000 */
[----:B------:R-:W-:Y:S01]  /*4f10*/  FMUL.FTZ R15, R23, R15 ;  /* 0x0000000f170f7220 */ /* 0x000fe20000410000 */
[----:B------:R-:W-:Y:S01]  /*4f20*/  STS [R223+0x2400], R21 ;  /* 0x00240015df007388 */ /* 0x000fe20000000800 */
[--C-:B------:R-:W-:Y:S02]  /*4f30*/  FADD.FTZ R26, R26, -R0.reuse ;  /* 0x800000001a1a7221 */ /* 0x100fe40000010000 */
[--C-:B------:R-:W-:Y:S01]  /*4f40*/  FADD.FTZ R27, R27, -R0.reuse ;  /* 0x800000001b1b7221 */ /* 0x100fe20000010000 */
[----:B------:R-:W-:Y:S01]  /*4f50*/  STS [R224+0x2000], R164 ;  /* 0x002000a4e0007388 */ /* 0x000fe20000000800 */
[--C-:B------:R-:W-:Y:S02]  /*4f60*/  FADD.FTZ R30, R30, -R0.reuse ;  /* 0x800000001e1e7221 */ /* 0x100fe40000010000 */
[----:B------:R-:W-:Y:S01]  /*4f70*/  FADD.FTZ R31, R31, -R0 ;  /* 0x800000001f1f7221 */ /* 0x000fe20000010000 */
[----:B------:R-:W-:Y:S01]  /*4f80*/  STS [R224+0x2400], R17 ;  /* 0x00240011e0007388 */ /* 0x000fe20000000800 */
[----:B---3--:R-:W-:Y:S02]  /*4f90*/  FFMA.FTZ R3, -R252, R252, 1 ;  /* 0x3f800000fc037423 */ /* 0x008fe400000101fc */
[----:B------:R-:W-:Y:S01]  /*4fa0*/  FFMA.FTZ R0, -R248, R248, 1 ;  /* 0x3f800000f8007423 */ /* 0x000fe200000101f8 */
[----:B------:R3:W-:Y:S01]  /*4fb0*/  STS [R223+0x3000], R4 ;  /* 0x00300004df007388 */ /* 0x0007e20000000800 */
[----:B-1----:R-:W-:Y:S01]  /*4fc0*/  F2FP.BF16.PACK_AB R2, R22, R34 ;  /* 0x000000221602723e */ /* 0x002fe200000010ff */
[----:B------:R-:W-:Y:S02]  /*4fd0*/  FMUL.FTZ R31, R190, R31 ;  /* 0x0000001fbe1f7220 */ /* 0x000fe40000410000 */
[----:B--2---:R-:W-:Y:S02]  /*4fe0*/  FMUL.FTZ R7, R183, R10 ;  /* 0x0000000ab7077220 */ /* 0x004fe40000410000 */
[----:B------:R1:W-:Y:S01]  /*4ff0*/  STS [R223+0x3400], R2 ;  /* 0x00340002df007388 */ /* 0x0003e20000000800 */
[----:B------:R-:W-:Y:S03]  /*5000*/  FMUL.FTZ R10, R187, R11 ;  /* 0x0000000bbb0a7220 */ /* 0x000fe60000410000 */
[----:B------:R2:W-:Y:S01]  /*5010*/  STS [R224+0x3000], R5 ;  /* 0x00300005e0007388 */ /* 0x0005e20000000800 */
[----:B------:R-:W-:Y:S02]  /*5020*/  FMUL.FTZ R10, R10, R3 ;  /* 0x000000030a0a7220 */ /* 0x000fe40000410000 */
[----:B------:R-:W-:Y:S04]  /*5030*/  FFMA.FTZ R3, -R250, R250, 1 ;  /* 0x3f800000fa037423 */ /* 0x000fe800000101fa */
[----:B------:R-:W-:Y:S02]  /*5040*/  FMUL.FTZ R3, R15, R3 ;  /* 0x000000030f037220 */ /* 0x000fe40000410000 */
[----:B---3--:R-:W-:Y:S04]  /*5050*/  FFMA.FTZ R4, -R251, R251, 1 ;  /* 0x3f800000fb047423 */ /* 0x008fe800000101fb */
[----:B------:R-:W-:Y:S02]  /*5060*/  FMUL.FTZ R4, R14, R4 ;  /* 0x000000040e047220 */ /* 0x000fe40000410000 */
[----:B-1----:R-:W-:Y:S03]  /*5070*/  FFMA.FTZ R2, -R227, R227, 1 ;  /* 0x3f800000e3027423 */ /* 0x002fe600000101e3 */
[----:B------:R-:W-:Y:S01]  /*5080*/  F2FP.BF16.PACK_AB R4, R3, R4 ;  /* 0x000000040304723e */ /* 0x000fe200000010ff */
[----:B------:R-:W-:Y:S01]  /*5090*/  FMUL.FTZ R7, R7, R2 ;  /* 0x0000000207077220 */ /* 0x000fe20000410000 */
[----:B-----5:R-:W-:Y:S01]  /*50a0*/  F2FP.BF16.PACK_AB R2, R190, R13 ;  /* 0x0000000dbe02723e */ /* 0x020fe200000010ff */
[----:B------:R-:W-:Y:S02]  /*50b0*/  FFMA.FTZ R3, -R249, R249, 1 ;  /* 0x3f800000f9037423 */ /* 0x000fe400000101f9 */
[----:B--2---:R-:W-:Y:S02]  /*50c0*/  FMUL.FTZ R5, R13, R30 ;  /* 0x0000001e0d057220 */ /* 0x004fe40000410000 */
[----:B------:R1:W-:Y:S04]  /*50d0*/  STS [R224+0x3400], R2 ;  /* 0x00340002e0007388 */ /* 0x0003e80000000800 */
[----:B------:R-:W-:Y:S01]  /*50e0*/  BAR.SYNC.DEFER_BLOCKING 0x0 ;  /* 0x0000000000007b1d */ /* 0x000fe20000010000 */
[----:B-1----:R-:W-:Y:S01]  /*50f0*/  F2FP.BF16.PACK_AB R2, R10, R7 ;  /* 0x000000070a02723e */ /* 0x002fe200000010ff */
[----:B------:R-:W-:Y:S06]  /*5100*/  FMUL.FTZ R10, R34, R26 ;  /* 0x0000001a220a7220 */ /* 0x000fec0000410000 */
[----:B------:R-:W-:Y:S01]  /*5110*/  STS [R223+0x4000], R168 ;  /* 0x004000a8df007388 */ /* 0x000fe20000000800 */
[----:B------:R-:W-:Y:S02]  /*5120*/  FMUL.FTZ R7, R22, R27 ;  /* 0x0000001b16077220 */ /* 0x000fe40000410000 */
[----:B------:R-:W-:Y:S01]  /*5130*/  FMUL.FTZ R10, R10, R3 ;  /* 0x000000030a0a7220 */ /* 0x000fe20000410000 */
[----:B------:R-:W-:Y:S01]  /*5140*/  STS [R223+0x4400], R165 ;  /* 0x004400a5df007388 */ /* 0x000fe20000000800 */
[----:B------:R-:W-:Y:S02]  /*5150*/  FMUL.FTZ R7, R7, R0 ;  /* 0x0000000007077220 */ /* 0x000fe40000410000 */
[----:B------:R-:W-:Y:S01]  /*5160*/  FFMA.FTZ R3, -R244, R244, 1 ;  /* 0x3f800000f4037423 */ /* 0x000fe200000101f4 */
[----:B------:R-:W-:Y:S01]  /*5170*/  STS [R224+0x4000], R169 ;  /* 0x004000a9e0007388 */ /* 0x000fe20000000800 */
[----:B------:R-:W-:Y:S02]  /*5180*/  FFMA.FTZ R0, -R242, R242, 1 ;  /* 0x3f800000f2007423 */ /* 0x000fe400000101f2 */
[----:B------:R-:W-:Y:S01]  /*5190*/  FMUL.FTZ R5, R5, R3 ;  /* 0x0000000305057220 */ /* 0x000fe20000410000 */
[----:B------:R-:W-:Y:S01]  /*51a0*/  STS [R224+0x4400], R18 ;  /* 0x00440012e0007388 */ /* 0x000fe20000000800 */
[----:B------:R-:W-:Y:S01]  /*51b0*/  FMUL.FTZ R0, R31, R0 ;  /* 0x000000001f007220 */ /* 0x000fe20000410000 */
[----:B------:R-:W-:Y:S02]  /*51c0*/  F2FP.BF16.PACK_AB R3, R7, R10 ;  /* 0x0000000a0703723e */ /* 0x000fe400000010ff */
[----:B------:R1:W-:Y:S02]  /*51d0*/  STS [R223+0x5400], R2 ;  /* 0x00540002df007388 */ /* 0x0003e40000000800 */
[----:B------:R-:W-:Y:S02]  /*51e0*/  F2FP.BF16.PACK_AB R0, R0, R5 ;  /* 0x000000050000723e */ /* 0x000fe400000010ff */
[----:B------:R-:W-:Y:S04]  /*51f0*/  STS [R223+0x5000], R6 ;  /* 0x00500006df007388 */ /* 0x000fe80000000800 */
[----:B------:R-:W-:Y:S04]  /*5200*/  STS [R224+0x5000], R8 ;  /* 0x00500008e0007388 */ /* 0x000fe80000000800 */
[----:B------:R-:W-:Y:S04]  /*5210*/  STS [R224+0x5400], R4 ;  /* 0x00540004e0007388 */ /* 0x000fe80000000800 */
[----:B------:R-:W-:Y:S04]  /*5220*/  STS [R223+0x6000], R173 ;  /* 0x006000addf007388 */ /* 0x000fe80000000800 */
[----:B------:R-:W-:Y:S04]  /*5230*/  STS [R223+0x6400], R20 ;  /* 0x00640014df007388 */ /* 0x000fe80000000800 */
[----:B------:R-:W-:Y:S01]  /*5240*/  STS [R224+0x6000], R172 ;  /* 0x006000ace0007388 */ /* 0x000fe20000000800 */
[----:B-1----:R-:W-:Y:S03]  /*5250*/  IADD3 R2, R217, UR4, RZ ;  /* 0x00000004d9027c10 */ /* 0x002fe6000fffe0ff */
[----:B------:R-:W-:Y:S01]  /*5260*/  STS [R224+0x6400], R19 ;  /* 0x00640013e0007388 */ /* 0x000fe20000000800 */
[----:B------:R-:W-:Y:S03]  /*5270*/  SHF.L.U32 R2, R2, 0x1, RZ ;  /* 0x0000000102027819 */ /* 0x000fe600000006ff */
[----:B------:R-:W-:Y:S04]  /*5280*/  STS [R223+0x7000], R9 ;  /* 0x00700009df007388 */ /* 0x000fe80000000800 */
[----:B------:R1:W-:Y:S04]  /*5290*/  STS [R223+0x7400], R3 ;  /* 0x00740003df007388 */ /* 0x0003e80000000800 */
[----:B------:R-:W-:Y:S04]  /*52a0*/  STS [R224+0x7000], R12 ;  /* 0x0070000ce0007388 */ /* 0x000fe80000000800 */
[----:B------:R2:W-:Y:S04]  /*52b0*/  STS [R224+0x7400], R0 ;  /* 0x00740000e0007388 */ /* 0x0005e80000000800 */
[----:B------:R-:W-:Y:S08]  /*52c0*/  LDSM.16.MT88.4 R4, [R207+0x20480] ;  /* 0x02048000cf04783b */ /* 0x000ff00000004200 */
[----:B------:R-:W3:Y:S01]  /*52d0*/  LDSM.16.MT88.4 R8, [R2+0x18080] ;  /* 0x018080000208783b */ /* 0x000ee20000004200 */
[----:B-1----:R-:W-:Y:S07]  /*52e0*/  SHF.L.U32 R3, R214, 0x1, RZ ;  /* 0x00000001d6037819 */ /* 0x002fee00000006ff */
[----:B------:R-:W1:Y:S01]  /*52f0*/  LDSM.16.MT88.4 R12, [R206+0x20480] ;  /* 0x02048000ce0c783b */ /* 0x000e620000004200 */
[----:B------:R-:W-:Y:S02]  /*5300*/  IADD3 R205, R3, R208, RZ ;  /* 0x000000d003cd7210 */ /* 0x000fe40007ffe0ff */
[----:B--2---:R-:W-:Y:S05]  /*5310*/  SHF.L.U32 R0, R217, 0x1, RZ ;  /* 0x00000001d9007819 */ /* 0x004fea00000006ff */
[----:B------:R-:W2:Y:S08]  /*5320*/  LDSM.16.MT88.4 R16, [R207+0x22480] ;  /* 0x02248000cf10783b */ /* 0x000eb00000004200 */
[----:B------:R-:W4:Y:S08]  /*5330*/  LDSM.16.MT88.4 R20, [R206+0x22480] ;  /* 0x02248000ce14783b */ /* 0x000f300000004200 */
[----:B------:R-:W5:Y:S01]  /*5340*/  LDSM.16.MT88.4 R24, [R2+0x1a080] ;  /* 0x01a080000218783b */ /* 0x000f620000004200 */
[-C--:B---3--:R-:W-:Y:S07]  /*5350*/  HMMA.16816.F32.BF16 R36, R4, R8.reuse, R36 ;  /* 0x000000080424723c */ /* 0x088fee0000041824 */
[----:B------:R-:W-:Y:S01]  /*5360*/  LDSM.16.MT88.4 R28, [R207+0x20c80] ;  /* 0x020c8000cf1c783b */ /* 0x000fe20000004200 */
[-C--:B-1----:R-:W-:Y:S07]  /*5370*/  HMMA.16816.F32.BF16 R40, R12, R8.reuse, R40 ;  /* 0x000000080c28723c */ /* 0x082fee0000041828 */
[----:B------:R-:W1:Y:S01]  /*5380*/  LDSM.16.MT88.4 R32, [R2+0x18880] ;  /* 0x018880000220783b */ /* 0x000e620000004200 */
[-C--:B--2---:R-:W-:Y:S07]  /*5390*/  HMMA.16816.F32.BF16 R44, R16, R8.reuse, R44 ;  /* 0x00000008102c723c */ /* 0x084fee000004182c */
        /* <DEDUP_REMOVED lines=11> */
[-C--:B-----5:R-:W-:Y:S07]  /*5450*/  HMMA.16816.F32.BF16 R68, R4, R24.reuse, R68 ;  /* 0x000000180444723c */ /* 0x0a0fee0000041844 */
        /* <DEDUP_REMOVED lines=13> */
[----:B------:R-:W5:Y:S07]  /*5530*/  LDSM.16.MT88.4 R4, [R207+0x21480] ;  /* 0x02148000cf04783b */ /* 0x000f6e0000004200 */
        /* <DEDUP_REMOVED lines=18> */
[-C--:B-----5:R-:W-:Y:S08]  /*5660*/  HMMA.16816.F32.BF16 R36, R4, R8.reuse, R36 ;  /* 0x000000080424723c */ /* 0x0a0ff00000041824 */
        /* <DEDUP_REMOVED lines=42> */
[----:B-12-4-:R-:W2:Y:S01]  /*5910*/  LDL.64 R228, [R1+0x8] ;  /* 0x0000080001e47983 */ /* 0x016ea20000100a00 */
[----:B------:R-:W-:Y:S01]  /*5920*/  ULDC.64 UR6, c[0x0][0x208] ;  /* 0x0000820000067ab9 */ /* 0x000fe20000000a00 */
[C---:B------:R-:W-:Y:S01]  /*5930*/  LOP3.LUT P6, RZ, R230.reuse, 0x4, RZ, 0xc0, !PT ;  /* 0x00000004e6ff7812 */ /* 0x040fe200078cc0ff */
[----:B------:R-:W-:Y:S01]  /*5940*/  UIMAD.WIDE.U32 UR18, UR15, UR6, URZ ;  /* 0x000000060f1272a5 */ /* 0x000fe2000f8e003f */
[----:B------:R-:W3:Y:S01]  /*5950*/  LDL R204, [R1+0x30] ;  /* 0x0000300001cc7983 */ /* 0x000ee20000100800 */
[----:B------:R-:W-:Y:S01]  /*5960*/  LOP3.LUT P5, RZ, R230, 0x10, RZ, 0xc0, !PT ;  /* 0x00000010e6ff7812 */ /* 0x000fe200078ac0ff */
[----:B------:R-:W-:Y:S01]  /*5970*/  IMAD.MOV.U32 R11, RZ, RZ, c[0x0][0x208] ;  /* 0x00008200ff0b7624 */ /* 0x000fe200078e00ff */
[----:B------:R-:W-:Y:S01]  /*5980*/  USHF.R.S32.HI UR4, URZ, 0x1f, UR15 ;  /* 0x0000001f3f047899 */ /* 0x000fe2000801140f */
[----:B------:R-:W4:Y:S01]  /*5990*/  LDL.64 R226, [R1+0x10] ;  /* 0x0000100001e27983 */ /* 0x000f220000100a00 */
[----:B------:R-:W-:Y:S02]  /*59a0*/  IMAD.U32 R6, RZ, RZ, UR18 ;  /* 0x00000012ff067e24 */ /* 0x000fe4000f8e00ff */
[----:B------:R-:W-:Y:S01]  /*59b0*/  UIMAD UR4, UR4, UR6, URZ ;  /* 0x00000006040472a4 */ /* 0x000fe2000f8e023f */
[----:B------:R-:W1:Y:S01]  /*59c0*/  S2R R237, SR_TID.X ;  /* 0x0000000000ed7919 */ /* 0x000e620000002100 */
[C---:B------:R-:W-:Y:S02]  /*59d0*/  IMAD.SHL.U32 R10, R11.reuse, 0x40, RZ ;  /* 0x000000400b0a7824 */ /* 0x040fe400078e00ff */
[----:B------:R-:W-:Y:S01]  /*59e0*/  UIMAD UR4, UR15, UR7, UR4 ;  /* 0x000000070f0472a4 */ /* 0x000fe2000f8e0204 */
[----:B------:R-:W-:Y:S01]  /*59f0*/  IMAD.U32 R7, RZ, RZ, UR19 ;  /* 0x00000013ff077e24 */ /* 0x000fe2000f8e00ff */
[----:B------:R-:W-:Y:S01]  /*5a00*/  USHF.L.U32 UR15, UR15, 0x6, URZ ;  /* 0x000000060f0f7899 */ /* 0x000fe2000800063f */
[----:B------:R-:W-:Y:S01]  /*5a10*/  IMAD.MOV.U32 R7, RZ, RZ, 0x6 ;  /* 0x00000006ff077424 */ /* 0x000fe200078e00ff */
[----:B------:R-:W-:Y:S04]  /*5a20*/  UIADD3 UR4, UR19, UR4, URZ ;  /* 0x0000000413047290 */ /* 0x000fe8000fffe03f */
[----:B------:R-:W-:Y:S01]  /*5a30*/  SHF.L.U64.HI R11, R11, R7, c[0x0][0x20c] ;  /* 0x000083000b0b7619 */ /* 0x000fe20000010207 */
[----:B------:R-:W-:Y:S02]  /*5a40*/  IMAD.U32 R12, RZ, RZ, UR15 ;  /* 0x0000000fff0c7e24 */ /* 0x000fe4000f8e00ff */
[----:B------:R-:W-:Y:S01]  /*5a50*/  IMAD.U32 R5, RZ, RZ, UR4 ;  /* 0x00000004ff057e24 */ /* 0x000fe2000f8e00ff */
[----:B-1----:R-:W-:Y:S04]  /*5a60*/  SHF.R.S32.HI R225, RZ, 0x1f, R237 ;  /* 0x0000001fffe17819 */ /* 0x002fe800000114ed */
[----:B------:R-:W-:Y:S04]  /*5a70*/  LEA.HI R225, R225, R237, RZ, 0x3 ;  /* 0x000000ede1e17211 */ /* 0x000fe800078f18ff */
[----:B------:R-:W-:Y:S04]  /*5a80*/  SHF.R.S32.HI R225, RZ, 0x3, R225 ;  /* 0x00000003ffe17819 */ /* 0x000fe800000114e1 */
[----:B------:R-:W-:Y:S02]  /*5a90*/  IADD3 R7, -R225, UR14, -R12 ;  /* 0x0000000ee1077c10 */ /* 0x000fe4000fffe90c */
[----:B------:R-:W1:Y:S01]  /*5aa0*/  S2R R225, SR_TID.X ;  /* 0x0000000000e17919 */ /* 0x000e620000002100 */
[C---:B--2---:R-:W-:Y:S04]  /*5ab0*/  LEA R4, P1, R6.reuse, R228, 0x7 ;  /* 0x000000e406047211 */ /* 0x044fe800078238ff */
[----:B------:R-:W-:Y:S01]  /*5ac0*/  LEA.HI.X R5, R6, R229, R5, 0x7, P1 ;  /* 0x000000e506057211 */ /* 0x000fe200008f3c05 */
[----:B------:R-:W-:Y:S01]  /*5ad0*/  IMAD.U32 R6, RZ, RZ, UR12 ;  /* 0x0000000cff067e24 */ /* 0x000fe2000f8e00ff */
[----:B------:R-:W-:Y:S03]  /*5ae0*/  IADD3 R8, P2, P1, R10, 0x80, R4 ;  /* 0x000000800a087810 */ /* 0x000fe6000795e004 */
[----:B---3--:R-:W-:Y:S01]  /*5af0*/  IMAD R6, R6, 0x4000, R204 ;  /* 0x0000400006067824 */ /* 0x008fe200078e02cc */
[C-C-:B------:R-:W-:Y:S02]  /*5b00*/  IADD3.X R9, R11.reuse, RZ, R5.reuse, P2, P1 ;  /* 0x000000ff0b097210 */ /* 0x140fe400017e2405 */
[----:B------:R-:W-:Y:S05]  /*5b10*/  IADD3 R10, P1, R10, R4, RZ ;  /* 0x000000040a0a7210 */ /* 0x000fea0007f3e0ff */
        /* <DEDUP_REMOVED lines=10> */
[----:B------:R-:W-:Y:S02]  /*5bc0*/  ISETP.LT.OR P1, PT, R7, 0x21, P6 ;  /* 0x000000210700780c */ /* 0x000fe40003721670 */
[C---:B-1----:R-:W-:Y:S01]  /*5bd0*/  ISETP.GT.AND P6, PT, R225.reuse, 0xf, PT ;  /* 0x0000000fe100780c */ /* 0x042fe20003fc4270 */
[----:B------:R-:W-:Y:S10]  /*5be0*/  IMAD.SHL.U32 R225, R225, 0x4, RZ ;  /* 0x00000004e1e17824 */ /* 0x000ff400078e00ff */
[----:B------:R1:W-:Y:S01]  /*5bf0*/  LDGSTS.E.BYPASS.LTC128B.128 [R6+0x1000], [R10.64], !P1 ;  /* 0x010000000a067fae */ /* 0x0003e2000c901d50 */
[----:B------:R-:W-:Y:S01]  /*5c00*/  ISETP.LT.OR P1, PT, R7, 0x21, P5 ;  /* 0x000000210700780c */ /* 0x000fe20002f21670 */
[----:B--2---:R-:W-:Y:S11]  /*5c10*/  IMAD.U32 R4, RZ, RZ, UR12 ;  /* 0x0000000cff047e24 */ /* 0x004ff6000f8e00ff */
[----:B------:R-:W-:Y:S01]  /*5c20*/  @!UPT UIADD3 URZ, URZ, URZ, URZ ;  /* 0x0000003f3f3ff290 */ /* 0x000fe2000fffe03f */
[----:B------:R1:W-:Y:S01]  /*5c30*/  LDGSTS.E.BYPASS.LTC128B.128 [R6+0x3000], [R8.64], !P1 ;  /* 0x0300000008067fae */ /* 0x0003e2000c901d50 */
[----:B------:R-:W-:Y:S04]  /*5c40*/  @!P6 IMAD R4, R4, 0x40, R225 ;  /* 0x000000400404e824 */ /* 0x000fe800078e02e1 */
[----:B------:R-:W-:Y:S02]  /*5c50*/  @!P6 IMAD.SHL.U32 R7, R4, 0x4, RZ ;  /* 0x000000040407e824 */ /* 0x000fe400078e00ff */
[----:B----4-:R-:W-:Y:S05]  /*5c60*/  @!P6 IMAD.WIDE R4, R12, 0x4, R226 ;  /* 0x000000040c04e825 */ /* 0x010fea00078e02e2 */
[----:B------:R1:W-:Y:S02]  /*5c70*/  @!P6 LDGSTS.E.BYPASS.LTC128B.128 [R7+0x20280], [R4.64] ;  /* 0x202800000407efae */ /* 0x0003e4000b901d50 */
.L_x_1135:
[-C--:B-12-4-:R-:W-:Y:S01]  /*5c80*/  HMMA.16816.F32.BF16 R4, R164, R16.reuse, RZ ;  /* 0x00000010a404723c */ /* 0x096fe200000418ff */
[----:B------:R-:W-:Y:S01]  /*5c90*/  LDSM.16.MT88.4 R184, [R0+0x1080] ;  /* 0x0010800000b8783b */ /* 0x000fe20000004200 */
[----:B------:R-:W-:Y:S02]  /*5ca0*/  USHF.L.U32 UR4, UR8, 0xd, URZ ;  /* 0x0000000d08047899 */ /* 0x000fe4000800063f */
[----:B------:R-:W-:Y:S01]  /*5cb0*/  IMAD.IADD R204, R3, 0x1, R216 ;  /* 0x0000000103cc7824 */ /* 0x000fe200078e02d8 */
[----:B------:R-:W-:Y:S01]  /*5cc0*/  UIADD3 UR8, UR8, 0x1, URZ ;  /* 0x0000000108087890 */ /* 0x000fe2000fffe03f */
[----:B------:R-:W-:Y:S01]  /*5cd0*/  LDSM.16.MT88.4 R192, [R0+0x5080] ;  /* 0x0050800000c0783b */ /* 0x000fe20000004200 */
[----:B------:R-:W-:Y:S01]  /*5ce0*/  UIADD3 UR7, UR5, 0x1, URZ ;  /* 0x0000000105077890 */ /* 0x000fe2000fffe03f */
[C---:B------:R-:W-:Y:S01]  /*5cf0*/  HMMA.16816.F32.BF16 R8, R28.reuse, R16, RZ ;  /* 0x000000101c08723c */ /* 0x040fe200000418ff */
[----:B------:R-:W-:Y:S02]  /*5d00*/  UISETP.GE.AND UP0, UPT, UR8, UR9, UPT ;  /* 0x000000090800728c */ /* 0x000fe4000bf06270 */
[----:B------:R-:W1:Y:S01]  /*5d10*/  LDSM.16.M88.4 R180, [R204+0x24480] ;  /* 0x02448000ccb4783b */ /* 0x000e620000000200 */
[----:B------:R-:W-:Y:S02]  /*5d20*/  UISETP.GE.AND UP3, UPT, UR5, 0x1, UPT ;  /* 0x000000010500788c */ /* 0x000fe4000bf66270 */
[----:B------:R-:W-:Y:S02]  /*5d30*/  UIADD3 UR6, UR13, 0x1, URZ ;  /* 0x000000010d067890 */ /* 0x000fe4000fffe03f */
[-C--:B------:R-:W-:Y:S01]  /*5d40*/  HMMA.16816.F32.BF16 R12, R28, R18.reuse, RZ ;  /* 0x000000121c0c723c */ /* 0x080fe200000418ff */
[----:B------:R-:W2:Y:S01]  /*5d50*/  LDSM.16.M88.4 R188, [R204+0x25480] ;  /* 0x02548000ccbc783b */ /* 0x000ea20000000200 */
[----:B------:R-:W-:Y:S02]  /*5d60*/  UISETP.GE.AND UP2, UPT, UR13, 0x1, UPT ;  /* 0x000000010d00788c */ /* 0x000fe4000bf46270 */
[----:B------:R-:W-:Y:S02]  /*5d70*/  UISETP.GE.AND UP1, UPT, UR12, 0x1, UPT ;  /* 0x000000010c00788c */ /* 0x000fe4000bf26270 */
[----:B------:R-:W3:Y:S01]  /*5d80*/  LDL.64 R226, [R1+0x20] ;  /* 0x0000200001e27983 */ /* 0x000ee20000100a00 */
[----:B------:R-:W-:Y:S01]  /*5d90*/  USEL UR5, UR7, URZ, !UP3 ;  /* 0x0000003f07057287 */ /* 0x000fe2000d800000 */
[C---:B------:R-:W-:Y:S01]  /*5da0*/  HMMA.16816.F32.BF16 R16, R164.reuse, R18, RZ ;  /* 0x00000012a410723c */ /* 0x040fe200000418ff */
[----:B------:R-:W-:Y:S02]  /*5db0*/  USEL UR13, UR6, URZ, !UP2 ;  /* 0x0000003f060d7287 */ /* 0x000fe4000d000000 */
[----:B------:R-:W4:Y:S05]  /*5dc0*/  LDL R209, [R1+0x2c] ;  /* 0x00002c0001d17983 */ /* 0x000f2a0000100800 */
[-C--:B------:R-:W-:Y:S01]  /*5dd0*/  HMMA.16816.F32.BF16 R20, R164, R168.reuse, RZ ;  /* 0x000000a8a414723c */ /* 0x080fe200000418ff */
[----:B------:R-:W0:Y:S07]  /*5de0*/  LDGDEPBAR ;  /* 0x00000000000079af */ /* 0x000e2e0000000000 */
[C---:B------:R-:W-:Y:S08]  /*5df0*/  HMMA.16816.F32.BF16 R24, R28.reuse, R168, RZ ;  /* 0x000000a81c18723c */ /* 0x040ff000000418ff */
[-C--:B------:R-:W-:Y:S08]  /*5e00*/  HMMA.16816.F32.BF16 R28, R28, R170.reuse, RZ ;  /* 0x000000aa1c1c723c */ /* 0x080ff000000418ff */
[----:B------:R-:W-:Y:S01]  /*5e10*/  HMMA.16816.F32.BF16 R32, R164, R170, RZ ;  /* 0x000000aaa420723c */ /* 0x000fe200000418ff */
[----:B------:R-:W-:Y:S07]  /*5e20*/  LDSM.16.MT88.4 R168, [R0+0x1880] ;  /* 0x0018800000a8783b */ /* 0x000fee0000004200 */
[-C--:B------:R-:W-:Y:S08]  /*5e30*/  HMMA.16816.F32.BF16 R4, R172, R176.reuse, R4 ;  /* 0x000000b0ac04723c */ /* 0x080ff00000041804 */
[C---:B------:R-:W-:Y:S07]  /*5e40*/  HMMA.16816.F32.BF16 R8, R196.reuse, R176, R8 ;  /* 0x000000b0c408723c */ /* 0x040fee0000041808 */
[----:B------:R-:W-:Y:S01]  /*5e50*/  IMAD.IADD R176, R208, 0x1, R204 ;  /* 0x00000001d0b07824 */ /* 0x000fe200078e02cc */
[-C--:B------:R-:W-:Y:S04]  /*5e60*/  HMMA.16816.F32.BF16 R12, R196, R178.reuse, R12 ;  /* 0x000000b2c40c723c */ /* 0x080fe8000004180c */
[----:B------:R-:W5:Y:S04]  /*5e70*/  LDSM.16.M88.4 R164, [R176+0x24480] ;  /* 0x02448000b0a4783b */ /* 0x000f680000000200 */
[C---:B------:R-:W-:Y:S01]  /*5e80*/  HMMA.16816.F32.BF16 R16, R172.reuse, R178, R16 ;  /* 0x000000b2ac10723c */ /* 0x040fe20000041810 */
[----:B------:R-:W2:Y:S07]  /*5e90*/  LDSM.16.M88.4 R176, [R176+0x25480] ;  /* 0x02548000b0b0783b */ /* 0x000eae0000000200 */
[-C--:B------:R-:W-:Y:S08]  /*5ea0*/  HMMA.16816.F32.BF16 R20, R172, R200.reuse, R20 ;  /* 0x000000c8ac14723c */ /* 0x080ff00000041814 */
[C---:B------:R-:W-:Y:S08]  /*5eb0*/  HMMA.16816.F32.BF16 R24, R196.reuse, R200, R24 ;  /* 0x000000c8c418723c */ /* 0x040ff00000041818 */
[-C--:B------:R-:W-:Y:S01]  /*5ec0*/  HMMA.16816.F32.BF16 R28, R196, R202.reuse, R28 ;  /* 0x000000cac41c723c */ /* 0x080fe2000004181c */
[----:B------:R-:W5:Y:S07]  /*5ed0*/  LDSM.16.MT88.4 R196, [R0+0x5880] ;  /* 0x0058800000c4783b */ /* 0x000f6e0000004200 */
[----:B------:R-:W-:Y:S01]  /*5ee0*/  HMMA.16816.F32.BF16 R32, R172, R202, R32 ;  /* 0x000000caac20723c */ /* 0x000fe20000041820 */
[----:B------:R-:W-:Y:S05]  /*5ef0*/  LDSM.16.M88.4 R172, [R3+0x26480] ;  /* 0x0264800003ac783b */ /* 0x000fea0000000200 */
[----:B------:R-:W-:Y:S02]  /*5f00*/  LDSM.16.M88.4 R200, [R204+0x27480] ;  /* 0x02748000ccc8783b */ /* 0x000fe40000000200 */
[-C--:B-1----:R-:W-:Y:S08]  /*5f10*/  HMMA.16816.F32.BF16 R4, R180, R184.reuse, R4 ;  /* 0x000000b8b404723c */ /* 0x082ff00000041804 */
[C---:B--2---:R-:W-:Y:S08]  /*5f20*/  HMMA.16816.F32.BF16 R8, R188.reuse, R184, R8 ;  /* 0x000000b8bc08723c */ /* 0x044ff00000041808 */
[-C--:B------:R-:W-:Y:S08]  /*5f30*/  HMMA.16816.F32.BF16 R12, R188, R186.reuse, R12 ;  /* 0x000000babc0c723c */ /* 0x080ff0000004180c */
[C---:B------:R-:W-:Y:S01]  /*5f40*/  HMMA.16816.F32.BF16 R16, R180.reuse, R186, R16 ;  /* 0x000000bab410723c */ /* 0x040fe20000041810 */
[----:B------:R-:W1:Y:S07]  /*5f50*/  LDSM.16.MT88.4 R184, [R0+0x2080] ;  /* 0x0020800000b8783b */ /* 0x000e6e0000004200 */
[-C--:B------:R-:W-:Y:S08]  /*5f60*/  HMMA.16816.F32.BF16 R20, R180, R192.reuse, R20 ;  /* 0x000000c0b414723c */ /* 0x080ff00000041814 */
[C---:B------:R-:W-:Y:S08]  /*5f70*/  HMMA.16816.F32.BF16 R24, R188.reuse, R192, R24 ;  /* 0x000000c0bc18723c */ /* 0x040ff00000041818 */
[-C--:B------:R-:W-:Y:S01]  /*5f80*/  HMMA.16816.F32.BF16 R28, R188, R194.reuse, R28 ;  /* 0x000000c2bc1c723c */ /* 0x080fe2000004181c */
[----:B------:R2:W1:Y:S07]  /*5f90*/  LDSM.16.M88.4 R188, [R3+0x27480] ;  /* 0x0274800003bc783b */ /* 0x00046e0000000200 */
[----:B------:R-:W-:Y:S01]  /*5fa0*/  HMMA.16816.F32.BF16 R32, R180, R194, R32 ;  /* 0x000000c2b420723c */ /* 0x000fe20000041820 */
[----:B------:R-:W1:Y:S05]  /*5fb0*/  LDSM.16.MT88.4 R180, [R0+0x6080] ;  /* 0x0060800000b4783b */ /* 0x000e6a0000004200 */
[----:B------:R-:W-:Y:S02]  /*5fc0*/  LDSM.16.M88.4 R192, [R205+0x27480] ;  /* 0x02748000cdc0783b */ /* 0x000fe40000000200 */
[-C--:B-----5:R-:W-:Y:S08]  /*5fd0*/  HMMA.16816.F32.BF16 R4, R164, R168.reuse, R4 ;  /* 0x000000a8a404723c */ /* 0x0a0ff00000041804 */
[C---:B------:R-:W-:Y:S04]  /*5fe0*/  HMMA.16816.F32.BF16 R8, R176.reuse, R168, R8 ;  /* 0x000000a8b008723c */ /* 0x040fe80000041808 */
[----:B--2---:R-:W-:Y:S04]  /*5ff0*/  IADD3 R3, R216, R3, R208 ;  /* 0x00000003d8037210 */ /* 0x004fe80007ffe0d0 */
        /* <DEDUP_REMOVED lines=8> */
[----:B------:R-:W5:Y:S05]  /*6080*/  LDSM.16.MT88.4 R164, [R0+0x6880] ;  /* 0x0068800000a4783b */ /* 0x000f6a0000004200 */
[----:B------:R-:W-:Y:S02]  /*6090*/  LDSM.16.MT88.4 R196, [R0+0x3080] ;  /* 0x0030800000c4783b */ /* 0x000fe40000004200 */
[-C--:B-1----:R-:W-:Y:S08]  /*60a0*/  HMMA.16816.F32.BF16 R4, R172, R184.reuse, R4 ;  /* 0x000000b8ac04723c */ /* 0x082ff00000041804 */
[C---:B------:R-:W-:Y:S08]  /*60b0*/  HMMA.16816.F32.BF16 R8, R188.reuse, R184, R8 ;  /* 0x000000b8bc08723c */ /* 0x040ff00000041808 */
[-C--:B------:R-:W-:Y:S08]  /*60c0*/  HMMA.16816.F32.BF16 R12, R188, R186.reuse, R12 ;  /* 0x000000babc0c723c */ /* 0x080ff0000004180c */
[C---:B------:R-:W-:Y:S01]  /*60d0*/  HMMA.16816.F32.BF16 R16, R172.reuse, R186, R16 ;  /* 0x000000baac10723c */ /* 0x040fe20000041810 */
[----:B------:R-:W1:Y:S07]  /*60e0*/  LDSM.16.M88.4 R184, [R204+0x26480] ;  /* 0x02648000ccb8783b */ /* 0x000e6e0000000200 */
[-C--:B------:R-:W-:Y:S08]  /*60f0*/  HMMA.16816.F32.BF16 R20, R172, R180.reuse, R20 ;  /* 0x000000b4ac14723c */ /* 0x080ff00000041814 */
[C---:B------:R-:W-:Y:S08]  /*6100*/  HMMA.16816.F32.BF16 R24, R188.reuse, R180, R24 ;  /* 0x000000b4bc18723c */ /* 0x040ff00000041818 */
[-C--:B------:R-:W-:Y:S01]  /*6110*/  HMMA.16816.F32.BF16 R28, R188, R182.reuse, R28 ;  /* 0x000000b6bc1c723c */ /* 0x080fe2000004181c */
[----:B------:R-:W-:Y:S07]  /*6120*/  LDSM.16.M88.4 R188, [R3+0x27480] ;  /* 0x0274800003bc783b */ /* 0x000fee0000000200 */
[----:B------:R-:W-:Y:S01]  /*6130*/  HMMA.16816.F32.BF16 R32, R172, R182, R32 ;  /* 0x000000b6ac20723c */ /* 0x000fe20000041820 */
[----:B------:R-:W1:Y:S05]  /*6140*/  LDSM.16.MT88.4 R172, [R0+0x7080] ;  /* 0x0070800000ac783b */ /* 0x000e6a0000004200 */
[----:B------:R-:W-:Y:S02]  /*6150*/  LDSM.16.MT88.4 R180, [R0+0x3880] ;  /* 0x0038800000b4783b */ /* 0x000fe40000004200 */
[-C--:B--2---:R-:W-:Y:S08]  /*6160*/  HMMA.16816.F32.BF16 R4, R168, R176.reuse, R4 ;  /* 0x000000b0a804723c */ /* 0x084ff00000041804 */
[C---:B------:R-:W-:Y:S08]  /*6170*/  HMMA.16816.F32.BF16 R8, R192.reuse, R176, R8 ;  /* 0x000000b0c008723c */ /* 0x040ff00000041808 */
[-C--:B------:R-:W-:Y:S08]  /*6180*/  HMMA.16816.F32.BF16 R12, R192, R178.reuse, R12 ;  /* 0x000000b2c00c723c */ /* 0x080ff0000004180c */
[C---:B------:R-:W-:Y:S01]  /*6190*/  HMMA.16816.F32.BF16 R16, R168.reuse, R178, R16 ;  /* 0x000000b2a810723c */ /* 0x040fe20000041810 */
[----:B------:R2:W3:Y:S07]  /*61a0*/  LDSM.16.M88.4 R176, [R3+0x26480] ;  /* 0x0264800003b0783b */ /* 0x0004ee0000000200 */
[-C--:B-----5:R-:W-:Y:S08]  /*61b0*/  HMMA.16816.F32.BF16 R20, R168, R164.reuse, R20 ;  /* 0x000000a4a814723c */ /* 0x0a0ff00000041814 */
[C---:B------:R-:W-:Y:S08]  /*61c0*/  HMMA.16816.F32.BF16 R24, R192.reuse, R164, R24 ;  /* 0x000000a4c018723c */ /* 0x040ff00000041818 */
[-C--:B------:R-:W-:Y:S01]  /*61d0*/  HMMA.16816.F32.BF16 R28, R192, R166.reuse, R28 ;  /* 0x000000a6c01c723c */ /* 0x080fe2000004181c */
[----:B--2---:R-:W-:Y:S07]  /*61e0*/  IMAD.U32 R3, RZ, RZ, UR4 ;  /* 0x00000004ff037e24 */ /* 0x004fee000f8e00ff */
[----:B------:R-:W-:Y:S01]  /*61f0*/  HMMA.16816.F32.BF16 R32, R168, R166, R32 ;  /* 0x000000a6a820723c */ /* 0x000fe20000041820 */
[----:B------:R3:W2:Y:S07]  /*6200*/  LDSM.16.MT88.4 R164, [R0+0x7880] ;  /* 0x0078800000a4783b */ /* 0x0006ae0000004200 */
[-C--:B-1----:R-:W-:Y:S08]  /*6210*/  HMMA.16816.F32.BF16 R4, R184, R196.reuse, R4 ;  /* 0x000000c4b804723c */ /* 0x082ff00000041804 */
[C---:B------:R-:W-:Y:S08]  /*6220*/  HMMA.16816.F32.BF16 R8, R200.reuse, R196, R8 ;  /* 0x000000c4c808723c */ /* 0x040ff00000041808 */
[-C--:B------:R-:W-:Y:S04]  /*6230*/  HMMA.16816.F32.BF16 R12, R200, R198.reuse, R12 ;  /* 0x000000c6c80c723c */ /* 0x080fe8000004180c */
[----:B---3--:R-:W-:Y:S01]  /*6240*/  IADD3 R0, P1, R226, UR4, RZ ;  /* 0x00000004e2007c10 */ /* 0x008fe2000ff3e0ff */
[----:B------:R-:W-:Y:S03]  /*6250*/  UIADD3 UR4, UR12, 0x1, URZ ;  /* 0x000000010c047890 */ /* 0x000fe6000fffe03f */
[C---:B------:R-:W-:Y:S01]  /*6260*/  HMMA.16816.F32.BF16 R16, R184.reuse, R198, R16 ;  /* 0x000000c6b810723c */ /* 0x040fe20000041810 */
[----:B------:R-:W-:Y:S03]  /*6270*/  USEL UR12, UR4, URZ, !UP1 ;  /* 0x0000003f040c7287 */ /* 0x000fe6000c800000 */
[----:B----4-:R-:W-:Y:S02]  /*6280*/  LEA.HI.X.SX32 R3, R3, R209, 0x1, P1 ;  /* 0x000000d103037211 */ /* 0x010fe400008f0eff */
[C---:B------:R-:W-:Y:S02]  /*6290*/  LEA R168, P1, R0.reuse, c[0x0][0x220], 0x2 ;  /* 0x0000880000a87a11 */ /* 0x040fe400078210ff */
[-C--:B------:R-:W-:Y:S04]  /*62a0*/  HMMA.16816.F32.BF16 R20, R184, R172.reuse, R20 ;  /* 0x000000acb814723c */ /* 0x080fe80000041814 */
[----:B------:R-:W-:Y:S02]  /*62b0*/  LEA.HI.X R169, R0, c[0x0][0x224], R3, 0x2, P1 ;  /* 0x0000890000a97a11 */ /* 0x000fe400008f1403 */
[----:B------:R-:W-:Y:S02]  /*62c0*/  PLOP3.LUT P1, PT, PT, PT, UP0, 0x80, 0x0 ;  /* 0x000000000000781c */ /* 0x000fe40003f2f008 */
[C---:B------:R-:W-:Y:S08]  /*62d0*/  HMMA.16816.F32.BF16 R24, R200.reuse, R172, R24 ;  /* 0x000000acc818723c */ /* 0x040ff00000041818 */
[-C--:B------:R-:W-:Y:S08]  /*62e0*/  HMMA.16816.F32.BF16 R28, R200, R174.reuse, R28 ;  /* 0x000000aec81c723c */ /* 0x080ff0000004181c */
[----:B------:R-:W-:Y:S01]  /*62f0*/  HMMA.16816.F32.BF16 R32, R184, R174, R32 ;  /* 0x000000aeb820723c */ /* 0x000fe20000041820 */
[----:B------:R-:W-:Y:S07]  /*6300*/  LDSM.16.MT88.4 R172, [R206+0x26c80] ;  /* 0x026c8000ceac783b */ /* 0x000fee0000004200 */
[-C--:B------:R-:W-:Y:S08]  /*6310*/  HMMA.16816.F32.BF16 R4, R176, R180.reuse, R4 ;  /* 0x000000b4b004723c */ /* 0x080ff00000041804 */
[C---:B------:R-:W-:Y:S08]  /*6320*/  HMMA.16816.F32.BF16 R8, R188.reuse, R180, R8 ;  /* 0x000000b4bc08723c */ /* 0x040ff00000041808 */
[-C--:B------:R-:W-:Y:S07]  /*6330*/  HMMA.16816.F32.BF16 R12, R188, R182.reuse, R12 ;  /* 0x000000b6bc0c723c */ /* 0x080fee000004180c */
[----:B------:R-:W-:Y:S01]  /*6340*/  RED.E.ADD.F32.FTZ.RN.STRONG.GPU [R168.64], R4 ;  /* 0x00000004a800798e */ /* 0x000fe2000c10e790 */
[C---:B------:R-:W-:Y:S04]  /*6350*/  HMMA.16816.F32.BF16 R16, R176.reuse, R182, R16 ;  /* 0x000000b6b010723c */ /* 0x040fe80000041810 */
[----:B------:R-:W-:Y:S04]  /*6360*/  RED.E.ADD.F32.FTZ.RN.STRONG.GPU [R168.64+0x400], R5 ;  /* 0x00040005a800798e */ /* 0x000fe8000c10e790 */
[-C--:B--2---:R-:W-:Y:S01]  /*6370*/  HMMA.16816.F32.BF16 R20, R176, R164.reuse, R20 ;  /* 0x000000a4b014723c */ /* 0x084fe20000041814 */
        /* <DEDUP_REMOVED lines=25> */
[-C--:B-1----:R-:W-:Y:S04]  /*6510*/  HMMA.16816.F32.BF16 R100, R4, R8.reuse, R100 ;  /* 0x000000080464723c */ /* 0x082fe80000041864 */
        /* <DEDUP_REMOVED lines=40> */
[----:B------:R-:W5:Y:S02]  /*67a0*/  LDSM.16.MT88.4 R24, [R206+0x27480] ;  /* 0x02748000ce18783b */ /* 0x000f640000004200 */
[-C--:B--2---:R-:W-:Y:S08]  /*67b0*/  HMMA.16816.F32.BF16 R100, R32, R164.reuse, R100 ;  /* 0x000000a42064723c */ /* 0x084ff00000041864 */
[-C--:B-1----:R-:W-:Y:S08]  /*67c0*/  HMMA.16816.F32.BF16 R104, R168, R164.reuse, R104 ;  /* 0x000000a4a868723c */ /* 0x082ff00000041868 */
[-C--:B---3--:R-:W-:Y:S08]  /*67d0*/  HMMA.16816.F32.BF16 R108, R28, R164.reuse, R108 ;  /* 0x000000a41c6c723c */ /* 0x088ff0000004186c */
        /* <DEDUP_REMOVED lines=21> */
[C---:B-----5:R-:W-:Y:S08]  /*6930*/  HMMA.16816.F32.BF16 R112, R24.reuse, R12, R112 ;  /* 0x0000000c1870723c */ /* 0x060ff00000041870 */
        /* <DEDUP_REMOVED lines=94> */
.L_x_1131:
[----:B------:R-:W-:Y:S05]  /*6f20*/  @P0 BRA `(.L_x_1137) ;  /* 0x00001ec000000947 */ /* 0x000fea0003800000 */
[----:B------:R-:W2:Y:S01]  /*6f30*/  LDL R101, [R1+0x38] ;  /* 0x0000380001657983 */ /* 0x000ea20000100800 */
[----:B------:R-:W-:Y:S02]  /*6f40*/  F2FP.BF16.PACK_AB R36, R37, R36 ;  /* 0x000000242524723e */ /* 0x000fe400000010ff */
[----:B------:R-:W-:Y:S01]  /*6f50*/  F2FP.BF16.PACK_AB R38, R39, R38 ;  /* 0x000000262726723e */ /* 0x000fe200000010ff */
[----:B------:R-:W3:Y:S01]  /*6f60*/  S2R R37, SR_TID.X ;  /* 0x0000000000257919 */ /* 0x000ee20000002100 */
        /* <DEDUP_REMOVED lines=12> */
[----:B---3--:R-:W-:Y:S02]  /*7030*/  SHF.R.S32.HI R35, RZ, 0x1f, R37 ;  /* 0x0000001fff237819 */ /* 0x008fe40000011425 */
[----:B------:R-:W-:Y:S02]  /*7040*/  F2FP.BF16.PACK_AB R52, R53, R52 ;  /* 0x000000343534723e */ /* 0x000fe400000010ff */
[----:B------:R-:W-:-:S02]  /*7050*/  LEA.HI R5, R35, R37, RZ, 0x2 ;  /* 0x0000002523057211 */ /* 0x000fc400078f10ff */
[C---:B-1----:R-:W-:Y:S02]  /*7060*/  LEA.HI R2, R35.reuse, R37, RZ, 0x5 ;  /* 0x0000002523027211 */ /* 0x042fe400078f28ff */
[--C-:B------:R-:W-:Y:S02]  /*7070*/  SHF.R.S32.HI R7, RZ, 0x2, R5.reuse ;  /* 0x00000002ff077819 */ /* 0x100fe40000011405 */
[----:B------:R-:W-:Y:S02]  /*7080*/  SHF.R.S32.HI R0, RZ, 0x1f, R5 ;  /* 0x0000001fff007819 */ /* 0x000fe40000011405 */
[----:B------:R-:W-:Y:S02]  /*7090*/  SHF.R.S32.HI R3, RZ, 0x5, R2 ;  /* 0x00000005ff037819 */ /* 0x000fe40000011402 */
[----:B------:R-:W-:Y:S02]  /*70a0*/  LEA.HI R0, R0, R7, RZ, 0x3 ;  /* 0x0000000700007211 */ /* 0x000fe400078f18ff */
[----:B------:R-:W-:-:S02]  /*70b0*/  LEA.HI R6, R35, R37, RZ, 0x6 ;  /* 0x0000002523067211 */ /* 0x000fc400078f30ff */
[----:B------:R-:W-:Y:S02]  /*70c0*/  LOP3.LUT R0, R0, 0xfffffff8, RZ, 0xc0, !PT ;  /* 0xfffffff800007812 */ /* 0x000fe400078ec0ff */
[----:B------:R-:W-:Y:S02]  /*70d0*/  SHF.R.U32.HI R6, RZ, 0x3, R6 ;  /* 0x00000003ff067819 */ /* 0x000fe40000011606 */
[----:B------:R-:W-:Y:S01]  /*70e0*/  LOP3.LUT R5, R5, 0x3ffffffc, RZ, 0xc0, !PT ;  /* 0x3ffffffc05057812 */ /* 0x000fe200078ec0ff */
[----:B------:R-:W-:Y:S01]  /*70f0*/  IMAD.IADD R7, R7, 0x1, -R0 ;  /* 0x0000000107077824 */ /* 0x000fe200078e0a00 */
[----:B------:R-:W-:Y:S02]  /*7100*/  LEA.HI R0, R2, R3, RZ, 0x1 ;  /* 0x0000000302007211 */ /* 0x000fe400078f08ff */
[----:B------:R-:W-:Y:S01]  /*7110*/  F2FP.BF16.PACK_AB R54, R55, R54 ;  /* 0x000000363736723e */ /* 0x000fe200000010ff */
[----:B------:R-:W-:Y:S01]  /*7120*/  IMAD.SHL.U32 R2, R7, 0x40, RZ ;  /* 0x0000004007027824 */ /* 0x000fe200078e00ff */
[----:B------:R-:W-:-:S02]  /*7130*/  LOP3.LUT R4, R0, 0x1ffffe, RZ, 0xc0, !PT ;  /* 0x001ffffe00047812 */ /* 0x000fc400078ec0ff */
[----:B------:R-:W-:Y:S02]  /*7140*/  LOP3.LUT P0, RZ, R7, 0x4, RZ, 0xc0, !PT ;  /* 0x0000000407ff7812 */ /* 0x000fe4000780c0ff */
[----:B------:R-:W-:Y:S01]  /*7150*/  LOP3.LUT R0, R2, 0x1c0, RZ, 0xc0, !PT ;  /* 0x000001c002007812 */ /* 0x000fe200078ec0ff */
[----:B------:R-:W-:Y:S01]  /*7160*/  IMAD.IADD R3, R3, 0x1, -R4 ;  /* 0x0000000103037824 */ /* 0x000fe200078e0a04 */
[----:B------:R-:W-:Y:S01]  /*7170*/  F2FP.BF16.PACK_AB R68, R69, R68 ;  /* 0x000000444544723e */ /* 0x000fe200000010ff */
[----:B------:R-:W-:Y:S01]  /*7180*/  IMAD.IADD R2, R37, 0x1, -R5 ;  /* 0x0000000125027824 */ /* 0x000fe200078e0a05 */
[----:B------:R-:W-:Y:S02]  /*7190*/  LOP3.LUT R4, R0, 0x18, R6, 0xf8, !PT ;  /* 0x0000001800047812 */ /* 0x000fe400078ef806 */
[----:B------:R-:W-:Y:S01]  /*71a0*/  SHF.R.U32.HI R0, RZ, 0x3, R0 ;  /* 0x00000003ff007819 */ /* 0x000fe20000011600 */
[----:B------:R-:W-:Y:S01]  /*71b0*/  IMAD R2, R3, 0x200, R2 ;  /* 0x0000020003027824 */ /* 0x000fe200078e0202 */
[----:B------:R-:W-:-:S02]  /*71c0*/  F2FP.BF16.PACK_AB R70, R71, R70 ;  /* 0x000000464746723e */ /* 0x000fc400000010ff */
[----:B------:R-:W-:Y:S02]  /*71d0*/  LOP3.LUT R0, R4, R0, RZ, 0x3c, !PT ;  /* 0x0000000004007212 */ /* 0x000fe400078e3cff */
[----:B------:R-:W-:Y:S02]  /*71e0*/  F2FP.BF16.PACK_AB R96, R97, R96 ;  /* 0x000000606160723e */ /* 0x000fe400000010ff */
[----:B------:R-:W-:Y:S01]  /*71f0*/  F2FP.BF16.PACK_AB R98, R99, R98 ;  /* 0x000000626362723e */ /* 0x000fe200000010ff */
[----:B------:R-:W-:Y:S01]  /*7200*/  IMAD.U32 R0, R2, 0x2, R0 ;  /* 0x0000000202007824 */ /* 0x000fe200078e0000 */
[----:B------:R-:W-:Y:S02]  /*7210*/  F2FP.BF16.PACK_AB R72, R73, R72 ;  /* 0x000000484948723e */ /* 0x000fe400000010ff */
[----:B------:R-:W-:Y:S01]  /*7220*/  F2FP.BF16.PACK_AB R74, R75, R74 ;  /* 0x0000004a4b4a723e */ /* 0x000fe200000010ff */
[----:B------:R-:W-:Y:S01]  /*7230*/  IMAD.SHL.U32 R0, R0, 0x2, RZ ;  /* 0x0000000200007824 */ /* 0x000fe200078e00ff */
[----:B------:R-:W-:Y:S01]  /*7240*/  BAR.SYNC.DEFER_BLOCKING 0x1, 0x100 ;  /* 0x0044000000007b1d */ /* 0x000fe20000010000 */
[----:B------:R-:W-:-:S02]  /*7250*/  F2FP.BF16.PACK_AB R92, R93, R92 ;  /* 0x0000005c5d5c723e */ /* 0x000fc400000010ff */
[----:B------:R-:W-:Y:S02]  /*7260*/  F2FP.BF16.PACK_AB R94, R95, R94 ;  /* 0x0000005e5f5e723e */ /* 0x000fe400000010ff */
[C---:B------:R-:W-:Y:S02]  /*7270*/  IADD3 R2, R0.reuse, 0x40, RZ ;  /* 0x0000004000027810 */ /* 0x040fe40007ffe0ff */
[----:B------:R-:W-:Y:S02]  /*7280*/  @P0 IADD3 R2, R0, -0x40, RZ ;  /* 0xffffffc000020810 */ /* 0x000fe40007ffe0ff */
[----:B------:R-:W-:Y:S02]  /*7290*/  F2FP.BF16.PACK_AB R76, R77, R76 ;  /* 0x0000004c4d4c723e */ /* 0x000fe400000010ff */
[----:B------:R-:W-:Y:S02]  /*72a0*/  F2FP.BF16.PACK_AB R78, R79, R78 ;  /* 0x0000004e4f4e723e */ /* 0x000fe400000010ff */
[----:B------:R-:W-:-:S02]  /*72b0*/  F2FP.BF16.PACK_AB R88, R89, R88 ;  /* 0x000000585958723e */ /* 0x000fc400000010ff */
[----:B------:R-:W-:Y:S02]  /*72c0*/  F2FP.BF16.PACK_AB R90, R91, R90 ;  /* 0x0000005a5b5a723e */ /* 0x000fe400000010ff */
[----:B------:R-:W-:Y:S02]  /*72d0*/  F2FP.BF16.PACK_AB R80, R81, R80 ;  /* 0x000000505150723e */ /* 0x000fe400000010ff */
[----:B------:R-:W-:Y:S02]  /*72e0*/  F2FP.BF16.PACK_AB R82, R83, R82 ;  /* 0x000000525352723e */ /* 0x000fe400000010ff */
        /* <DEDUP_REMOVED lines=34> */
[----:B-----5:R-:W-:Y:S01]  /*7510*/  F2FP.BF16.PACK_AB R15, R139, R138 ;  /* 0x0000008a8b0f723e */ /* 0x020fe200000010ff */
        /* <DEDUP_REMOVED lines=16> */
[----:B------:R-:W-:-:S03]  /*7620*/  ISETP.NE.U32.AND P0, PT, RZ, c[0x0][0x358], PT ;  /* 0x0000d600ff007a0c */ /* 0x000fc60003f05070 */
[----:B------:R-:W-:Y:S01]  /*7630*/  STS [R0+0xc480], R70 ;  /* 0x00c4804600007388 */ /* 0x000fe20000000800 */
[----:B------:R-:W-:Y:S02]  /*7640*/  ISETP.NE.AND.EX P1, PT, RZ, c[0x0][0x35c], PT, P0 ;  /* 0x0000d700ff007a0c */ /* 0x000fe40003f25300 */
[----:B------:R-:W-:Y:S01]  /*7650*/  ISETP.NE.U32.AND P0, PT, RZ, c[0x0][0x360], PT ;  /* 0x0000d800ff007a0c */ /* 0x000fe20003f05070 */
[----:B------:R-:W-:Y:S03]  /*7660*/  STS [R2+0xc080], R96 ;  /* 0x00c0806002007388 */ /* 0x000fe60000000800 */
[----:B------:R-:W-:Y:S01]  /*7670*/  ISETP.NE.AND.EX P0, PT, RZ, c[0x0][0x364], PT, P0 ;  /* 0x0000d900ff007a0c */ /* 0x000fe20003f05300 */
        /* <DEDUP_REMOVED lines=39> */
[----:B------:R2:W-:Y:S04]  /*78f0*/  STS [R2+0x6080], R4 ;  /* 0x0060800402007388 */ /* 0x0005e80000000800 */
[----:B------:R-:W-:Y:S04]  /*7900*/  STS [R2+0x6480], R3 ;  /* 0x0064800302007388 */ /* 0x000fe80000000800 */
[----:B------:R-:W-:Y:S01]  /*7910*/  STS [R0+0x7080], R9 ;  /* 0x0070800900007388 */ /* 0x000fe20000000800 */
[----:B-1----:R-:W-:-:S03]  /*7920*/  IMAD.MOV.U32 R6, RZ, RZ, 0x4 ;  /* 0x00000004ff067424 */ /* 0x002fc600078e00ff */
[----:B------:R-:W-:Y:S04]  /*7930*/  STS [R0+0x7480], R12 ;  /* 0x0074800c00007388 */ /* 0x000fe80000000800 */
[----:B------:R-:W-:Y:S04]  /*7940*/  STS [R2+0x7080], R11 ;  /* 0x0070800b02007388 */ /* 0x000fe80000000800 */
[----:B------:R1:W-:Y:S01]  /*7950*/  STS [R2+0x7480], R10 ;  /* 0x0074800a02007388 */ /* 0x0003e20000000800 */
[----:B------:R-:W-:Y:S02]  /*7960*/  IMAD.MOV.U32 R8, RZ, RZ, c[0x0][0x2f0] ;  /* 0x0000bc00ff087624 */ /* 0x000fe400078e00ff */
[CC--:B--2---:R-:W-:Y:S01]  /*7970*/  IMAD.WIDE R4, R101.reuse, R6.reuse, c[0x0][0x358] ;  /* 0x0000d60065047625 */ /* 0x0c4fe200078e0206 */
[----:B------:R-:W-:Y:S03]  /*7980*/  BAR.SYNC.DEFER_BLOCKING 0x1, 0x100 ;  /* 0x0044000000007b1d */ /* 0x000fe60000010000 */
[----:B-1----:R-:W-:-:S03]  /*7990*/  @P0 IMAD.WIDE R2, R101, R6, c[0x0][0x360] ;  /* 0x0000d80065020625 */ /* 0x002fc600078e0206 */
[----:B------:R-:W2:Y:S04]  /*79a0*/  @P1 LDG.E R0, [R4.64] ;  /* 0x0000001004001981 */ /* 0x000ea8000c1e1900 */
[----:B------:R1:W5:Y:S01]  /*79b0*/  @P0 LDG.E R8, [R2.64] ;  /* 0x0000001002080981 */ /* 0x000362000c1e1900 */
[----:B------:R-:W-:Y:S02]  /*79c0*/  CS2R R6, SRZ ;  /* 0x0000000000067805 */ /* 0x000fe4000001ff00 */
[--C-:B--2---:R-:W-:Y:S01]  /*79d0*/  @P1 SHF.R.S32.HI R7, RZ, 0x1f, R0.reuse ;  /* 0x0000001fff071819 */ /* 0x104fe20000011400 */
[----:B------:R-:W-:Y:S01]  /*79e0*/  @P1 IMAD.MOV.U32 R6, RZ, RZ, R0 ;  /* 0x000000ffff061224 */ /* 0x000fe200078e0000 */
[----:B------:R-:W-:Y:S05]  /*79f0*/  @P0 BRA `(.L_x_1138) ;  /* 0x0000004000000947 */ /* 0x000fea0003800000 */
[----:B-1----:R-:W-:Y:S05]  /*7a00*/  @!P1 BRA `(.L_x_1138) ;  /* 0x0000003000009947 */ /* 0x002fea0003800000 */
[----:B------:R-:W2:Y:S04]  /*7a10*/  LDG.E R2, [R4.64] ;  /* 0x0000001004027981 */ /* 0x000ea8000c1e1900 */
[----:B------:R-:W2:Y:S02]  /*7a20*/  LDG.E R0, [R4.64+0x4] ;  /* 0x0000041004007981 */ /* 0x000ea4000c1e1900 */
[----:B--2--5:R-:W-:-:S02]  /*7a30*/  IADD3 R8, -R2, R0, RZ ;  /* 0x0000000002087210 */ /* 0x024fc40007ffe1ff */
.L_x_1138:
[CC--:B-1----:R-:W-:Y:S01]  /*7a40*/  LEA.HI R2, R35.reuse, R37.reuse, RZ, 0x4 ;  /* 0x0000002523027211 */ /* 0x0c2fe200078f20ff */
[----:B------:R-:W1:Y:S01]  /*7a50*/  S2R R9, SR_CTAID.X ;  /* 0x0000000000097919 */ /* 0x000e620000002500 */
[----:B------:R-:W-:Y:S01]  /*7a60*/  LEA.HI R4, R35, R37, RZ, 0x7 ;  /* 0x0000002523047211 */ /* 0x000fe200078f38ff */
[----:B------:R-:W-:Y:S01]  /*7a70*/  BSSY B0, `(.L_x_1139) ;  /* 0x0000041000007945 */ /* 0x000fe20003800000 */
[----:B------:R-:W-:Y:S01]  /*7a80*/  LOP3.LUT R0, R2, 0xfffffff0, RZ, 0xc0, !PT ;  /* 0xfffffff002007812 */ /* 0x000fe200078ec0ff */
[----:B------:R-:W2:Y:S01]  /*7a90*/  S2R R31, SR_CTAID.Y ;  /* 0x00000000001f7919 */ /* 0x000ea20000002600 */
[----:B------:R-:W-:Y:S01]  /*7aa0*/  SHF.R.S32.HI R14, RZ, 0x4, R2 ;  /* 0x00000004ff0e7819 */ /* 0x000fe20000011402 */
[----:B------:R-:W-:Y:S01]  /*7ab0*/  IMAD.SHL.U32 R4, R4, 0x4, RZ ;  /* 0x0000000404047824 */ /* 0x000fe200078e00ff */
[----:B------:R-:W-:Y:S01]  /*7ac0*/  SEL R28, R101, RZ, !P1 ;  /* 0x000000ff651c7207 */ /* 0x000fe20004800000 */
[----:B------:R-:W-:Y:S01]  /*7ad0*/  IMAD.IADD R0, R37, 0x1, -R0 ;  /* 0x0000000125007824 */ /* 0x000fe200078e0a00 */
[C---:B------:R-:W-:Y:S01]  /*7ae0*/  IADD3 R6, P0, R14.reuse, R6, RZ ;  /* 0x000000060e067210 */ /* 0x040fe20007f1e0ff */
[----:B------:R-:W-:-:S02]  /*7af0*/  IMAD.SHL.U32 R2, R14, 0x40, RZ ;  /* 0x000000400e027824 */ /* 0x000fc400078e00ff */
[----:B------:R-:W-:Y:S01]  /*7b00*/  IMAD.SHL.U32 R12, R0, 0x8, RZ ;  /* 0x00000008000c7824 */ /* 0x000fe200078e00ff */
[----:B------:R-:W-:Y:S02]  /*7b10*/  SHF.R.S32.HI R3, RZ, 0x1f, R0 ;  /* 0x0000001fff037819 */ /* 0x000fe40000011400 */
[----:B------:R-:W-:Y:S02]  /*7b20*/  LOP3.LUT R2, R2, 0x1c0, RZ, 0xc0, !PT ;  /* 0x000001c002027812 */ /* 0x000fe400078ec0ff */
[----:B------:R-:W-:Y:S02]  /*7b30*/  LEA.HI R3, R3, R0, RZ, 0x3 ;  /* 0x0000000003037211 */ /* 0x000fe400078f18ff */
[----:B------:R-:W-:Y:S02]  /*7b40*/  LOP3.LUT R5, R2, 0x38, R12, 0xf8, !PT ;  /* 0x0000003802057812 */ /* 0x000fe400078ef80c */
[----:B------:R-:W-:Y:S01]  /*7b50*/  SHF.R.U32.HI R0, RZ, 0x3, R2 ;  /* 0x00000003ff007819 */ /* 0x000fe20000011602 */
[----:B------:R-:W-:Y:S01]  /*7b60*/  IMAD.SHL.U32 R2, R3, 0x400, RZ ;  /* 0x0000040003027824 */ /* 0x000fe200078e00ff */
[----:B------:R-:W-:-:S02]  /*7b70*/  LOP3.LUT R3, R4, 0x7ffffe00, RZ, 0xc0, !PT ;  /* 0x7ffffe0004037812 */ /* 0x000fc400078ec0ff */
[----:B------:R-:W-:Y:S01]  /*7b80*/  LOP3.LUT R0, R5, R0, RZ, 0x3c, !PT ;  /* 0x0000000005007212 */ /* 0x000fe200078e3cff */
[----:B-1---5:R-:W-:Y:S01]  /*7b90*/  IMAD R5, R9, -0x80, R8 ;  /* 0xffffff8009057824 */ /* 0x022fe200078e0208 */
[----:B------:R-:W-:Y:S02]  /*7ba0*/  LOP3.LUT R2, R2, 0x7fffe000, RZ, 0xc0, !PT ;  /* 0x7fffe00002027812 */ /* 0x000fe400078ec0ff */
[----:B--2---:R-:W-:Y:S02]  /*7bb0*/  SHF.R.S32.HI R84, RZ, 0x1f, R31 ;  /* 0x0000001fff547819 */ /* 0x004fe4000001141f */
[----:B------:R-:W-:Y:S02]  /*7bc0*/  IADD3 R0, R0, R2, R3 ;  /* 0x0000000200007210 */ /* 0x000fe40007ffe003 */
[----:B------:R-:W-:Y:S01]  /*7bd0*/  IMNMX R15, R5, 0x80, PT ;  /* 0x00000080050f7817 */ /* 0x000fe20003800200 */
[----:B------:R-:W-:Y:S01]  /*7be0*/  IMAD R2, R84, c[0x0][0x338], RZ ;  /* 0x0000ce0054027a24 */ /* 0x000fe200078e02ff */
[----:B------:R-:W-:Y:S01]  /*7bf0*/  SHF.R.S32.HI R13, RZ, 0x1f, R12 ;  /* 0x0000001fff0d7819 */ /* 0x000fe2000001140c */
[----:B------:R-:W-:Y:S01]  /*7c00*/  IMAD.SHL.U32 R0, R0, 0x2, RZ ;  /* 0x0000000200007824 */ /* 0x000fe200078e00ff */
[C---:B------:R-:W-:Y:S01]  /*7c10*/  ISETP.GE.AND P2, PT, R14.reuse, R15, PT ;  /* 0x0000000f0e00720c */ /* 0x040fe20003f46270 */
[C---:B------:R-:W-:Y:S01]  /*7c20*/  IMAD R8, R31.reuse, c[0x0][0x33c], R2 ;  /* 0x0000cf001f087a24 */ /* 0x040fe200078e0202 */
[----:B------:R-:W-:Y:S01]  /*7c30*/  SHF.R.S32.HI R4, RZ, 0x1f, R101 ;  /* 0x0000001fff047819 */ /* 0x000fe20000011465 */
[----:B------:R-:W-:Y:S01]  /*7c40*/  IMAD.WIDE.U32 R2, R31, c[0x0][0x338], R12 ;  /* 0x0000ce001f027a25 */ /* 0x000fe200078e000c */
[----:B------:R1:W2:Y:S01]  /*7c50*/  LDS.128 R20, [R0+0x8880] ;  /* 0x0088800000147984 */ /* 0x0002a20000000c00 */
[----:B------:R-:W-:-:S02]  /*7c60*/  LEA.HI.X.SX32 R7, R14, R7, 0x1, P0 ;  /* 0x000000070e077211 */ /* 0x000fc400000f0eff */
[----:B------:R-:W-:Y:S01]  /*7c70*/  ISETP.GE.OR P0, PT, R12, c[0x0][0x324], P2 ;  /* 0x0000c9000c007a0c */ /* 0x000fe20001706670 */
[----:B------:R1:W3:Y:S01]  /*7c80*/  LDS.128 R24, [R0+0x9080] ;  /* 0x0090800000187984 */ /* 0x0002e20000000c00 */
[----:B------:R-:W-:Y:S01]  /*7c90*/  SEL R29, R4, RZ, !P1 ;  /* 0x000000ff041d7207 */ /* 0x000fe20004800000 */
[----:B------:R-:W-:Y:S01]  /*7ca0*/  IMAD.IADD R3, R3, 0x1, R8 ;  /* 0x0000000103037824 */ /* 0x000fe200078e0208 */
[----:B------:R-:W-:Y:S01]  /*7cb0*/  P2R R30, PR, RZ, 0x4 ;  /* 0x00000004ff1e7803 */ /* 0x000fe20000000000 */
[----:B------:R1:W4:Y:S01]  /*7cc0*/  LDS.128 R32, [R0+0x9880] ;  /* 0x0098800000207984 */ /* 0x0003220000000c00 */
[----:B------:R-:W-:-:S03]  /*7cd0*/  IMAD.WIDE R6, R9, 0x80, R6 ;  /* 0x0000008009067825 */ /* 0x000fc600078e0206 */
[----:B------:R1:W1:Y:S01]  /*7ce0*/  LDS.128 R36, [R0+0xa080] ;  /* 0x00a0800000247984 */ /* 0x0002620000000c00 */
[----:B------:R-:W-:Y:S02]  /*7cf0*/  IMAD R4, R29, c[0x0][0x340], RZ ;  /* 0x0000d0001d047a24 */ /* 0x000fe400078e02ff */
[C---:B------:R-:W-:Y:S01]  /*7d00*/  IMAD.WIDE.U32 R10, R28.reuse, c[0x0][0x340], R2 ;  /* 0x0000d0001c0a7a25 */ /* 0x040fe200078e0002 */
[----:B------:R1:W1:Y:S03]  /*7d10*/  LDS.128 R40, [R0+0xa880] ;  /* 0x00a8800000287984 */ /* 0x0002660000000c00 */
[----:B------:R-:W-:Y:S01]  /*7d20*/  IMAD R4, R28, c[0x0][0x344], R4 ;  /* 0x0000d1001c047a24 */ /* 0x000fe200078e0204 */
[----:B------:R1:W1:Y:S03]  /*7d30*/  LDS.128 R44, [R0+0xb080] ;  /* 0x00b08000002c7984 */ /* 0x0002660000000c00 */
[----:B------:R-:W-:Y:S01]  /*7d40*/  IMAD.IADD R9, R11, 0x1, R4 ;  /* 0x000000010b097824 */ /* 0x000fe200078e0204 */
[----:B------:R1:W1:Y:S04]  /*7d50*/  LDS.128 R48, [R0+0xb880] ;  /* 0x00b8800000307984 */ /* 0x0002680000000c00 */
[----:B------:R1:W1:Y:S04]  /*7d60*/  LDS.128 R52, [R0+0x80] ;  /* 0x0000800000347984 */ /* 0x0002680000000c00 */
[----:B------:R1:W1:Y:S04]  /*7d70*/  LDS.128 R56, [R0+0x880] ;  /* 0x0008800000387984 */ /* 0x0002680000000c00 */
[----:B------:R1:W1:Y:S04]  /*7d80*/  LDS.128 R60, [R0+0x1080] ;  /* 0x00108000003c7984 */ /* 0x0002680000000c00 */
[----:B------:R1:W1:Y:S04]  /*7d90*/  LDS.128 R64, [R0+0x1880] ;  /* 0x0018800000407984 */ /* 0x0002680000000c00 */
[----:B------:R1:W1:Y:S04]  /*7da0*/  LDS.128 R68, [R0+0x2080] ;  /* 0x0020800000447984 */ /* 0x0002680000000c00 */
[----:B------:R1:W1:Y:S04]  /*7db0*/  LDS.128 R72, [R0+0x2880] ;  /* 0x0028800000487984 */ /* 0x0002680000000c00 */
[----:B------:R1:W1:Y:S04]  /*7dc0*/  LDS.128 R76, [R0+0x3080] ;  /* 0x00308000004c7984 */ /* 0x0002680000000c00 */
[----:B------:R1:W1:Y:S01]  /*7dd0*/  LDS.128 R80, [R0+0x3880] ;  /* 0x0038800000507984 */ /* 0x0002620000000c00 */
[----:B------:R-:W-:Y:S05]  /*7de0*/  @P0 BRA `(.L_x_1140) ;  /* 0x0000009000000947 */ /* 0x000fea0003800000 */
[----:B--234-:R2:W3:Y:S01]  /*7df0*/  LDS.128 R16, [R0+0x8080] ;  /* 0x0080800000107984 */ /* 0x01c4e20000000c00 */
[----:B------:R-:W-:-:S05]  /*7e00*/  MOV R8, R10 ;  /* 0x0000000a00087202 */ /* 0x000fca0000000f00 */
[----:B------:R-:W-:-:S05]  /*7e10*/  IMAD.WIDE.U32 R2, R6, c[0x0][0x330], R8 ;  /* 0x0000cc0006027a25 */ /* 0x000fca00078e0008 */
[----:B------:R-:W-:Y:S01]  /*7e20*/  LEA R4, P0, R2, c[0x0][0x318], 0x1 ;  /* 0x0000c60002047a11 */ /* 0x000fe200078008ff */
[----:B-12---:R-:W-:-:S04]  /*7e30*/  IMAD R0, R7, c[0x0][0x330], RZ ;  /* 0x0000cc0007007a24 */ /* 0x006fc800078e02ff */
[----:B------:R-:W-:-:S05]  /*7e40*/  IMAD R0, R6, c[0x0][0x334], R0 ;  /* 0x0000cd0006007a24 */ /* 0x000fca00078e0200 */
[----:B------:R-:W-:-:S04]  /*7e50*/  IADD3 R0, R3, R0, RZ ;  /* 0x0000000003007210 */ /* 0x000fc80007ffe0ff */
[----:B------:R-:W-:-:S05]  /*7e60*/  LEA.HI.X R5, R2, c[0x0][0x31c], R0, 0x1, P0 ;  /* 0x0000c70002057a11 */ /* 0x000fca00000f0c00 */
[----:B---3--:R1:W-:Y:S02]  /*7e70*/  STG.E.128 [R4.64], R16 ;  /* 0x0000001004007986 */ /* 0x0083e4000c101d10 */
.L_x_1140:
[----:B--234-:R-:W-:Y:S05]  /*7e80*/  BSYNC B0 ;  /* 0x0000000000007941 */ /* 0x01cfea0003800000 */
.L_x_1139:
[----:B-1----:R-:W-:Y:S01]  /*7e90*/  IADD3 R0, R14, 0x10, RZ ;  /* 0x000000100e007810 */ /* 0x002fe20007ffe0ff */
[----:B------:R-:W-:Y:S03]  /*7ea0*/  BSSY B0, `(.L_x_1141) ;  /* 0x0000010000007945 */ /* 0x000fe60003800000 */
[----:B------:R-:W-:-:S04]  /*7eb0*/  ISETP.GE.AND P0, PT, R0, R15, PT ;  /* 0x0000000f0000720c */ /* 0x000fc80003f06270 */
[----:B------:R-:W-:Y:S02]  /*7ec0*/  P2R R16, PR, RZ, 0x1 ;  /* 0x00000001ff107803 */ /* 0x000fe40000000000 */
        /* <DEDUP_REMOVED lines=13> */
.L_x_1142:
[----:B------:R-:W-:Y:S05]  /*7fa0*/  BSYNC B0 ;  /* 0x0000000000007941 */ /* 0x000fea0003800000 */
.L_x_1141:
        /* <DEDUP_REMOVED lines=16> */
.L_x_1144:
[----:B------:R-:W-:Y:S05]  /*80b0*/  BSYNC B0 ;  /* 0x0000000000007941 */ /* 0x000fea0003800000 */
.L_x_1143:
        /* <DEDUP_REMOVED lines=16> */
.L_x_1146:
[----:B------:R-:W-:Y:S05]  /*81c0*/  BSYNC B0 ;  /* 0x0000000000007941 */ /* 0x000fea0003800000 */
.L_x_1145:
        /* <DEDUP_REMOVED lines=16> */
.L_x_1148:
[----:B------:R-:W-:Y:S05]  /*82d0*/  BSYNC B0 ;  /* 0x0000000000007941 */ /* 0x000fea0003800000 */
.L_x_1147:
        /* <DEDUP_REMOVED lines=16> */
.L_x_1150:
[----:B------:R-:W-:Y:S05]  /*83e0*/  BSYNC B0 ;  /* 0x0000000000007941 */ /* 0x000fea0003800000 */
.L_x_1149:
        /* <DEDUP_REMOVED lines=16> */
.L_x_1152:
[----:B------:R-:W-:Y:S05]  /*84f0*/  BSYNC B0 ;  /* 0x0000000000007941 */ /* 0x000fea0003800000 */
.L_x_1151:
        /* <DEDUP_REMOVED lines=10> */
[----:B-1----:R-:W-:-:S04]  /*85a0*/  IMAD.WIDE.U32 R4, R0, c[0x0][0x330], R2 ;  /* 0x0000cc0000047a25 */ /* 0x002fc800078e0002 */
[----:B------:R-:W-:Y:S01]  /*85b0*/  IMAD R0, R0, c[0x0][0x334], R8 ;  /* 0x0000cd0000007a24 */ /* 0x000fe200078e0208 */
[----:B------:R-:W-:-:S04]  /*85c0*/  LEA R2, P0, R4, c[0x0][0x318], 0x1 ;  /* 0x0000c60004027a11 */ /* 0x000fc800078008ff */
[----:B------:R-:W-:-:S04]  /*85d0*/  IADD3 R0, R5, R0, RZ ;  /* 0x0000000005007210 */ /* 0x000fc80007ffe0ff */
[----:B------:R-:W-:-:S05]  /*85e0*/  LEA.HI.X R3, R4, c[0x0][0x31c], R0, 0x1, P0 ;  /* 0x0000c70004037a11 */ /* 0x000fca00000f0c00 */
[----:B------:R1:W-:Y:S02]  /*85f0*/  STG.E.128 [R2.64], R48 ;  /* 0x0000003002007986 */ /* 0x0003e4000c101d10 */
.L_x_1154:
[----:B------:R-:W-:Y:S05]  /*8600*/  BSYNC B0 ;  /* 0x0000000000007941 */ /* 0x000fea0003800000 */
.L_x_1153:
[----:B------:R-:W-:Y:S01]  /*8610*/  ISETP.NE.AND P0, PT, R30, RZ, PT ;  /* 0x000000ff1e00720c */ /* 0x000fe20003f05270 */
[----:B------:R-:W-:Y:S01]  /*8620*/  IMAD R0, R84, c[0x0][0x308], RZ ;  /* 0x0000c20054007a24 */ /* 0x000fe200078e02ff */
[----:B------:R-:W-:Y:S01]  /*8630*/  BSSY B0, `(.L_x_1155) ;  /* 0x0000012000007945 */ /* 0x000fe20003800000 */
[----:B-1----:R-:W-:Y:S01]  /*8640*/  IMAD.WIDE.U32 R2, R31, c[0x0][0x308], R12 ;  /* 0x0000c2001f027a25 */ /* 0x002fe200078e000c */
[----:B------:R-:W-:-:S03]  /*8650*/  ISETP.GE.OR P0, PT, R12, c[0x0][0x2f4], P0 ;  /* 0x0000bd000c007a0c */ /* 0x000fc60000706670 */
        /* <DEDUP_REMOVED lines=15> */
.L_x_1156:
[----:B------:R-:W-:Y:S05]  /*8750*/  BSYNC B0 ;  /* 0x0000000000007941 */ /* 0x000fea0003800000 */
.L_x_1155:
[----:B------:R-:W-:Y:S01]  /*8760*/  ISETP.NE.AND P0, PT, R16, RZ, PT ;  /* 0x000000ff1000720c */ /* 0x000fe20003f05270 */
[----:B------:R-:W-:Y:S03]  /*8770*/  BSSY B0, `(.L_x_1157) ;  /* 0x000000e000007945 */ /* 0x000fe60003800000 */
        /* <DEDUP_REMOVED lines=13> */
.L_x_1158:
[----:B------:R-:W-:Y:S05]  /*8850*/  BSYNC B0 ;  /* 0x0000000000007941 */ /* 0x000fea0003800000 */
.L_x_1157:
[----:B------:R-:W-:Y:S01]  /*8860*/  ISETP.GE.OR P0, PT, R12, c[0x0][0x2f4], P6 ;  /* 0x0000bd000c007a0c */ /* 0x000fe20003706670 */
[----:B------:R-:W-:-:S12]  /*8870*/  BSSY B0, `(.L_x_1159) ;  /* 0x000000d000007945 */ /* 0x000fd80003800000 */
        /* <DEDUP_REMOVED lines=12> */
.L_x_1160:
[----:B------:R-:W-:Y:S05]  /*8940*/  BSYNC B0 ;  /* 0x0000000000007941 */ /* 0x000fea0003800000 */
.L_x_1159:
        /* <DEDUP_REMOVED lines=14> */
.L_x_1162:
[----:B------:R-:W-:Y:S05]  /*8a30*/  BSYNC B0 ;  /* 0x0000000000007941 */ /* 0x000fea0003800000 */
.L_x_1161:
        /* <DEDUP_REMOVED lines=14> */
.L_x_1164:
[----:B------:R-:W-:Y:S05]  /*8b20*/  BSYNC B0 ;  /* 0x0000000000007941 */ /* 0x000fea0003800000 */
.L_x_1163:
        /* <DEDUP_REMOVED lines=14> */
.L_x_1166:
[----:B------:R-:W-:Y:S05]  /*8c10*/  BSYNC B0 ;  /* 0x0000000000007941 */ /* 0x000fea0003800000 */
.L_x_1165:
        /* <DEDUP_REMOVED lines=14> */
.L_x_1168:
[----:B------:R-:W-:Y:S05]  /*8d00*/  BSYNC B0 ;  /* 0x0000000000007941 */ /* 0x000fea0003800000 */
.L_x_1167:
[----:B------:R-:W-:-:S13]  /*8d10*/  ISETP.GE.OR P0, PT, R12, c[0x0][0x2f4], P1 ;  /* 0x0000bd000c007a0c */ /* 0x000fda0000f06670 */
[----:B------:R-:W-:Y:S05]  /*8d20*/  @P0 EXIT ;  /* 0x000000000000094d */ /* 0x000fea0003800000 */
[----:B------:R-:W-:Y:S01]  /*8d30*/  IADD3 R6, P0, R6, 0x70, RZ ;  /* 0x0000007006067810 */ /* 0x000fe20007f1e0ff */
[----:B------:R-:W-:Y:S01]  /*8d40*/  IMAD.MOV.U32 R2, RZ, RZ, R10 ;  /* 0x000000ffff027224 */ /* 0x000fe200078e000a */
[----:B------:R-:W-:-:S03]  /*8d50*/  MOV R3, R9 ;  /* 0x0000000900037202 */ /* 0x000fc60000000f00 */
[----:B------:R-:W-:Y:S02]  /*8d60*/  IMAD.X R0, RZ, RZ, R7, P0 ;  /* 0x000000ffff007224 */ /* 0x000fe400000e0607 */
[----:B-1----:R-:W-:-:S04]  /*8d70*/  IMAD.WIDE.U32 R4, R6, c[0x0][0x300], R2 ;  /* 0x0000c00006047a25 */ /* 0x002fc800078e0002 */
[----:B------:R-:W-:Y:S01]  /*8d80*/  IMAD R0, R0, c[0x0][0x300], RZ ;  /* 0x0000c00000007a24 */ /* 0x000fe200078e02ff */
[----:B------:R-:W-:-:S03]  /*8d90*/  LEA R2, P0, R4, c[0x0][0x2e8], 0x1 ;  /* 0x0000ba0004027a11 */ /* 0x000fc600078008ff */
[----:B------:R-:W-:-:S05]  /*8da0*/  IMAD R0, R6, c[0x0][0x304], R0 ;  /* 0x0000c10006007a24 */ /* 0x000fca00078e0200 */
[----:B------:R-:W-:-:S04]  /*8db0*/  IADD3 R0, R5, R0, RZ ;  /* 0x0000000005007210 */ /* 0x000fc80007ffe0ff */
[----:B------:R-:W-:-:S05]  /*8dc0*/  LEA.HI.X R3, R4, c[0x0][0x2ec], R0, 0x1, P0 ;  /* 0x0000bb0004037a11 */ /* 0x000fca00000f0c00 */
[----:B------:R-:W-:Y:S01]  /*8dd0*/  STG.E.128 [R2.64], R80 ;  /* 0x0000005002007986 */ /* 0x000fe2000c101d10 */
[----:B------:R-:W-:Y:S05]  /*8de0*/  EXIT ;  /* 0x000000000000794d */ /* 0x000fea0003800000 */
.L_x_1137:
[----:B------:R-:W2:Y:S01]  /*8df0*/  LDL R8, [R1+0x38] ;  /* 0x0000380001087983 */ /* 0x000ea20000100800 */
[----:B------:R-:W-:Y:S01]  /*8e00*/  ISETP.NE.U32.AND P0, PT, RZ, c[0x0][0x358], PT ;  /* 0x0000d600ff007a0c */ /* 0x000fe20003f05070 */
[----:B-1----:R-:W-:-:S03]  /*8e10*/  IMAD.MOV.U32 R2, RZ, RZ, 0x4 ;  /* 0x00000004ff027424 */ /* 0x002fc600078e00ff */
[----:B------:R-:W-:Y:S02]  /*8e20*/  ISETP.NE.AND.EX P1, PT, RZ, c[0x0][0x35c], PT, P0 ;  /* 0x0000d700ff007a0c */ /* 0x000fe40003f25300 */
[----:B------:R-:W-:-:S04]  /*8e30*/  ISETP.NE.U32.AND P0, PT, RZ, c[0x0][0x360], PT ;  /* 0x0000d800ff007a0c */ /* 0x000fc80003f05070 */
[----:B------:R-:W-:Y:S01]  /*8e40*/  ISETP.NE.AND.EX P0, PT, RZ, c[0x0][0x364], PT, P0 ;  /* 0x0000d900ff007a0c */ /* 0x000fe20003f05300 */
[----:B--2---:R-:W-:-:S06]  /*8e50*/  IMAD.WIDE R4, R8, R2, c[0x0][0x358] ;  /* 0x0000d60008047625 */ /* 0x004fcc00078e0202 */
[----:B------:R-:W2:Y:S01]  /*8e60*/  @P1 LDG.E R0, [R4.64] ;  /* 0x0000001004001981 */ /* 0x000ea2000c1e1900 */
[----:B------:R-:W-:-:S05]  /*8e70*/  IMAD.MOV.U32 R6, RZ, RZ, c[0x0][0x2f0] ;  /* 0x0000bc00ff067624 */ /* 0x000fca00078e00ff */
[----:B------:R-:W-:-:S05]  /*8e80*/  @P0 IMAD.WIDE R2, R8, R2, c[0x0][0x360] ;  /* 0x0000d80008020625 */ /* 0x000fca00078e0202 */
[----:B------:R1:W5:Y:S02]  /*8e90*/  @P0 LDG.E R6, [R2.64] ;  /* 0x0000001002060981 */ /* 0x000364000c1e1900 */
[----:B-1----:R-:W-:Y:S02]  /*8ea0*/  CS2R R2, SRZ ;  /* 0x0000000000027805 */ /* 0x002fe4000001ff00 */
[--C-:B--2---:R-:W-:Y:S01]  /*8eb0*/  @P1 SHF.R.S32.HI R3, RZ, 0x1f, R0.reuse ;  /* 0x0000001fff031819 */ /* 0x104fe20000011400 */
[----:B------:R-:W-:Y:S01]  /*8ec0*/  @P1 IMAD.MOV.U32 R2, RZ, RZ, R0 ;  /* 0x000000ffff021224 */ /* 0x000fe200078e0000 */
[----:B------:R-:W-:Y:S05]  /*8ed0*/  @P0 BRA `(.L_x_1169) ;  /* 0x0000004000000947 */ /* 0x000fea0003800000 */
[----:B------:R-:W-:Y:S05]  /*8ee0*/  @!P1 BRA `(.L_x_1169) ;  /* 0x0000003000009947 */ /* 0x000fea0003800000 */
[----:B------:R1:W2:Y:S04]  /*8ef0*/  LDG.E R0, [R4.64] ;  /* 0x0000001004007981 */ /* 0x0002a8000c1e1900 */
[----:B-1----:R-:W2:Y:S02]  /*8f00*/  LDG.E R4, [R4.64+0x4] ;  /* 0x0000041004047981 */ /* 0x002ea4000c1e1900 */
[----:B--2--5:R-:W-:-:S02]  /*8f10*/  IADD3 R6, -R0, R4, RZ ;  /* 0x0000000400067210 */ /* 0x024fc40007ffe1ff */
.L_x_1169:
[----:B------:R-:W1:Y:S01]  /*8f20*/  S2R R5, SR_TID.X ;  /* 0x0000000000057919 */ /* 0x000e620000002100 */
[----:B------:R-:W-:Y:S01]  /*8f30*/  SEL R16, R8, RZ, !P1 ;  /* 0x000000ff08107207 */ /* 0x000fe20004800000 */
[----:B------:R-:W-:Y:S02]  /*8f40*/  BSSY B0, `(.L_x_1170) ;  /* 0x0000025000007945 */ /* 0x000fe40003800000 */
[----:B------:R-:W2:Y:S04]  /*8f50*/  S2R R9, SR_CTAID.X ;  /* 0x0000000000097919 */ /* 0x000ea80000002500 */
[----:B------:R-:W3:Y:S01]  /*8f60*/  S2R R20, SR_CTAID.Y ;  /* 0x0000000000147919 */ /* 0x000ee20000002600 */
[----:B-1----:R-:W-:-:S04]  /*8f70*/  SHF.R.S32.HI R4, RZ, 0x1f, R5 ;  /* 0x0000001fff047819 */ /* 0x002fc80000011405 */
[----:B------:R-:W-:Y:S01]  /*8f80*/  LEA.HI R4, R4, R5, RZ, 0x4 ;  /* 0x0000000504047211 */ /* 0x000fe200078f20ff */
[----:B--2--5:R-:W-:-:S03]  /*8f90*/  IMAD R15, R9, -0x80, R6 ;  /* 0xffffff80090f7824 */ /* 0x024fc600078e0206 */
[----:B------:R-:W-:Y:S02]  /*8fa0*/  LOP3.LUT R0, R4, 0x1ffffff0, RZ, 0xc0, !PT ;  /* 0x1ffffff004007812 */ /* 0x000fe400078ec0ff */
[----:B------:R-:W-:Y:S02]  /*8fb0*/  SHF.R.S32.HI R14, RZ, 0x4, R4 ;  /* 0x00000004ff0e7819 */ /* 0x000fe40000011404 */
[----:B---3--:R-:W-:Y:S01]  /*8fc0*/  SHF.R.S32.HI R21, RZ, 0x1f, R20 ;  /* 0x0000001fff157819 */ /* 0x008fe20000011414 */
[----:B------:R-:W-:Y:S01]  /*8fd0*/  IMAD.IADD R0, R5, 0x1, -R0 ;  /* 0x0000000105007824 */ /* 0x000fe200078e0a00 */
[C---:B------:R-:W-:Y:S02]  /*8fe0*/  IADD3 R2, P0, R14.reuse, R2, RZ ;  /* 0x000000020e027210 */ /* 0x040fe40007f1e0ff */
[----:B------:R-:W-:Y:S01]  /*8ff0*/  ISETP.GE.AND P2, PT, R14, R15, PT ;  /* 0x0000000f0e00720c */ /* 0x000fe20003f46270 */
[----:B------:R-:W-:Y:S01]  /*9000*/  IMAD.SHL.U32 R12, R0, 0x8, RZ ;  /* 0x00000008000c7824 */ /* 0x000fe200078e00ff */
[----:B------:R-:W-:Y:S01]  /*9010*/  SHF.R.S32.HI R0, RZ, 0x1f, R8 ;  /* 0x0000001fff007819 */ /* 0x000fe20000011408 */
[----:B------:R-:W-:Y:S01]  /*9020*/  IMAD R7, R21, c[0x0][0x308], RZ ;  /* 0x0000c20015077a24 */ /* 0x000fe200078e02ff */
[----:B------:R-:W-:-:S02]  /*9030*/  LEA.HI.X.SX32 R3, R14, R3, 0x1, P0 ;  /* 0x000000030e037211 */ /* 0x000fc400000f0eff */
[--C-:B------:R-:W-:Y:S01]  /*9040*/  SHF.R.S32.HI R13, RZ, 0x1f, R12.reuse ;  /* 0x0000001fff0d7819 */ /* 0x100fe2000001140c */
[----:B------:R-:W-:Y:S01]  /*9050*/  IMAD R7, R20, c[0x0][0x30c], R7 ;  /* 0x0000c30014077a24 */ /* 0x000fe200078e0207 */
[----:B------:R-:W-:Y:S02]  /*9060*/  ISETP.GE.OR P0, PT, R12, c[0x0][0x2f4], P2 ;  /* 0x0000bd000c007a0c */ /* 0x000fe40001706670 */
[----:B------:R-:W-:Y:S01]  /*9070*/  SEL R17, R0, RZ, !P1 ;  /* 0x000000ff00117207 */ /* 0x000fe20004800000 */
[----:B------:R-:W-:Y:S01]  /*9080*/  IMAD.WIDE.U32 R4, R20, c[0x0][0x308], R12 ;  /* 0x0000c20014047a25 */ /* 0x000fe200078e000c */
[----:B------:R-:W-:-:S03]  /*9090*/  P2R R18, PR, RZ, 0x4 ;  /* 0x00000004ff127803 */ /* 0x000fc60000000000 */
[----:B------:R-:W-:Y:S02]  /*90a0*/  IMAD.IADD R5, R7, 0x1, R5 ;  /* 0x0000000107057824 */ /* 0x000fe400078e0205 */
[----:B------:R-:W-:Y:S02]  /*90b0*/  IMAD R8, R17, c[0x0][0x310], RZ ;  /* 0x0000c40011087a24 */ /* 0x000fe400078e02ff */
[----:B------:R-:W-:-:S04]  /*90c0*/  IMAD.WIDE.U32 R10, R16, c[0x0][0x310], R4 ;  /* 0x0000c400100a7a25 */ /* 0x000fc800078e0004 */
[----:B------:R-:W-:Y:S02]  /*90d0*/  IMAD R8, R16, c[0x0][0x314], R8 ;  /* 0x0000c50010087a24 */ /* 0x000fe400078e0208 */
[----:B------:R-:W-:-:S04]  /*90e0*/  IMAD.WIDE R6, R9, 0x80, R2 ;  /* 0x0000008009067825 */ /* 0x000fc800078e0202 */
        /* <DEDUP_REMOVED lines=10> */
.L_x_1171:
[----:B------:R-:W-:Y:S05]  /*9190*/  BSYNC B0 ;  /* 0x0000000000007941 */ /* 0x000fea0003800000 */
.L_x_1170:
[----:B------:R-:W-:Y:S01]  /*91a0*/  IADD3 R0, R14, 0x10, RZ ;  /* 0x000000100e007810 */ /* 0x000fe20007ffe0ff */
        /* <DEDUP_REMOVED lines=16> */
.L_x_1173:
[----:B------:R-:W-:Y:S05]  /*92b0*/  BSYNC B0 ;  /* 0x0000000000007941 */ /* 0x000fea0003800000 */
.L_x_1172:
        /* <DEDUP_REMOVED lines=16> */
.L_x_1175:
[----:B------:R-:W-:Y:S05]  /*93c0*/  BSYNC B0 ;  /* 0x0000000000007941 */ /* 0x000fea0003800000 */
.L_x_1174:
        /* <DEDUP_REMOVED lines=16> */
.L_x_1177:
[----:B------:R-:W-:Y:S05]  /*94d0*/  BSYNC B0 ;  /* 0x0000000000007941 */ /* 0x000fea0003800000 */
.L_x_1176:
        /* <DEDUP_REMOVED lines=16> */
.L_x_1179:
[----:B------:R-:W-:Y:S05]  /*95e0*/  BSYNC B0 ;  /* 0x0000000000007941 */ /* 0x000fea0003800000 */
.L_x_1178:
        /* <DEDUP_REMOVED lines=16> */
.L_x_1181:
[----:B------:R-:W-:Y:S05]  /*96f0*/  BSYNC B0 ;  /* 0x0000000000007941 */ /* 0x000fea0003800000 */
.L_x_1180:
        /* <DEDUP_REMOVED lines=16> */
.L_x_1183:
[----:B------:R-:W-:Y:S05]  /*9800*/  BSYNC B0 ;  /* 0x0000000000007941 */ /* 0x000fea0003800000 */
.L_x_1182:
        /* <DEDUP_REMOVED lines=15> */
[----:B------:R1:W-:Y:S02]  /*9900*/  STG.E.128 [R2.64], RZ ;  /* 0x000000ff02007986 */ /* 0x0003e4000c101d10 */
.L_x_1185:
[----:B------:R-:W-:Y:S05]  /*9910*/  BSYNC B0 ;  /* 0x0000000000007941 */ /* 0x000fea0003800000 */
.L_x_1184:
        /* <DEDUP_REMOVED lines=20> */
.L_x_1187:
[----:B------:R-:W-:Y:S05]  /*9a60*/  BSYNC B0 ;  /* 0x0000000000007941 */ /* 0x000fea0003800000 */
.L_x_1186:
        /* <DEDUP_REMOVED lines=15> */
.L_x_1189:
[----:B------:R-:W-:Y:S05]  /*9b60*/  BSYNC B0 ;  /* 0x0000000000007941 */ /* 0x000fea0003800000 */
.L_x_1188:
        /* <DEDUP_REMOVED lines=14> */
.L_x_1191:
[----:B------:R-:W-:Y:S05]  /*9c50*/  BSYNC B0 ;  /* 0x0000000000007941 */ /* 0x000fea0003800000 */
.L_x_1190:
        /* <DEDUP_REMOVED lines=14> */
.L_x_1193:
[----:B------:R-:W-:Y:S05]  /*9d40*/  BSYNC B0 ;  /* 0x0000000000007941 */ /* 0x000fea0003800000 */
.L_x_1192:
        /* <DEDUP_REMOVED lines=14> */
.L_x_1195:
[----:B------:R-:W-:Y:S05]  /*9e30*/  BSYNC B0 ;  /* 0x0000000000007941 */ /* 0x000fea0003800000 */
.L_x_1194:
        /* <DEDUP_REMOVED lines=14> */
.L_x_1197:
[----:B------:R-:W-:Y:S05]  /*9f20*/  BSYNC B0 ;  /* 0x0000000000007941 */ /* 0x000fea0003800000 */
.L_x_1196:
        /* <DEDUP_REMOVED lines=14> */
.L_x_1199:
[----:B------:R-:W-:Y:S05]  /*a010*/  BSYNC B0 ;  /* 0x0000000000007941 */ /* 0x000fea0003800000 */
.L_x_1198:
        /* <DEDUP_REMOVED lines=12> */
[----:B------:R-:W-:Y:S01]  /*a0e0*/  STG.E.128 [R2.64], RZ ;  /* 0x000000ff02007986 */ /* 0x000fe2000c101d10 */
[----:B------:R-:W-:Y:S05]  /*a0f0*/  EXIT ;  /* 0x000000000000794d */ /* 0x000fea0003800000 */
.L_x_1200:
        /* <DEDUP_REMOVED lines=16> */
.L_x_2321:


//--------------------- .text._ZN7cutlass13device_kernelIN5flash19enable_sm80_to_sm89INS1_16FlashAttnBwdSm80INS1_25CollectiveMainloopBwdSm80ILi2ELi2EN4cute5tupleIJNS5_1CILi64EEENS7_ILi128EEES9_EEENS_10bfloat16_tEfNS_4arch4Sm80ELb0ELb0ELb1ELb1ELb1ELb0ELb0ELb0ELi2ELi2ELi2ELi2ELb0EEENS1_21CollectiveEpilogueBwdISA_SB_SD_Li256ELb1ELb0ELi4EEENS1_19SingleTileSchedulerILb1ELb0ELb0ELi128EEEEEEEEEvNT_6ParamsE --------------------------
	.section	.text._ZN7cutlass13device_kernelIN5flash19enable_sm80_to_sm89INS1_16FlashAttnBwdSm80INS1_25CollectiveMainloopBwdSm80ILi2ELi2EN4cute5tupleIJNS5_1CILi64EEENS7_ILi128EEES9_EEENS_10bfloat16_tEfNS_4arch4Sm80ELb0ELb0ELb1ELb1ELb1ELb0ELb0ELb0ELi2ELi2ELi2ELi2ELb0EEENS1_21CollectiveEpilogueBwdISA_SB_SD_Li256ELb1ELb0ELi4EEENS1_19SingleTileSchedulerILb1ELb0ELb0ELi128EEEEEEEEEvNT_6ParamsE,"ax",@progbits
	.sectioninfo	@"SHI_REGISTERS=255"
	.align	128
.text._ZN7cutlass13device_kernelIN5flash19enable_sm80_to_sm89INS1_16FlashAttnBwdSm80INS1_25CollectiveMainloopBwdSm80ILi2ELi2EN4cute5tupleIJNS5_1CILi64EEENS7_ILi128EEES9_EEENS_10bfloat16_tEfNS_4arch4Sm80ELb0ELb0ELb1ELb1ELb1ELb0ELb0ELb0ELi2ELi2ELi2ELi2ELb0EEENS1_21CollectiveEpilogueBwdISA_SB_SD_Li256ELb1ELb0ELi4EEENS1_19SingleTileSchedulerILb1ELb0ELb0ELi128EEEEEEEEEvNT_6ParamsE:
        .type           _ZN7cutlass13device_kernelIN5flash19enable_sm80_to_sm89INS1_16FlashAttnBwdSm80INS1_25CollectiveMainloopBwdSm80ILi2ELi2EN4cute5tupleIJNS5_1CILi64EEENS7_ILi128EEES9_EEENS_10bfloat16_tEfNS_4arch4Sm80ELb0ELb0ELb1ELb1ELb1ELb0ELb0ELb0ELi2ELi2ELi2ELi2ELb0EEENS1_21CollectiveEpilogueBwdISA_SB_SD_Li256ELb1ELb0ELi4EEENS1_19SingleTileSchedulerILb1ELb0ELb0ELi128EEEEEEEEEvNT_6ParamsE,@function
        .size           _ZN7cutlass13device_kernelIN5flash19enable_sm80_to_sm89INS1_16FlashAttnBwdSm80INS1_25CollectiveMainloopBwdSm80ILi2ELi2EN4cute5tupleIJNS5_1CILi64EEENS7_ILi128EEES9_EEENS_10bfloat16_tEfNS_4arch4Sm80ELb0ELb0ELb1ELb1ELb1ELb0ELb0ELb0ELi2ELi2ELi2ELi2ELb0EEENS1_21CollectiveEpilogueBwdISA_SB_SD_Li256ELb1ELb0ELi4EEENS1_19SingleTileSchedulerILb1ELb0ELb0ELi128EEEEEEEEEvNT_6ParamsE,(.L_x_2322 - _ZN7cutlass13device_kernelIN5flash19enable_sm80_to_sm89INS1_16FlashAttnBwdSm80INS1_25CollectiveMainloopBwdSm80ILi2ELi2EN4cute5tupleIJNS5_1CILi64EEENS7_ILi128EEES9_EEENS_10bfloat16_tEfNS_4arch4Sm80ELb0ELb0ELb1ELb1ELb1ELb0ELb0ELb0ELi2ELi2ELi2ELi2ELb0EEENS1_21CollectiveEpilogueBwdISA_SB_SD_Li256ELb1ELb0ELi4EEENS1_19SingleTileSchedulerILb1ELb0ELb0ELi128EEEEEEEEEvNT_6ParamsE)
        .other          _ZN7cutlass13device_kernelIN5flash19enable_sm80_to_sm89INS1_16FlashAttnBwdSm80INS1_25CollectiveMainloopBwdSm80ILi2ELi2EN4cute5tupleIJNS5_1CILi64EEENS7_ILi128EEES9_EEENS_10bfloat16_tEfNS_4arch4Sm80ELb0ELb0ELb1ELb1ELb1ELb0ELb0ELb0ELi2ELi2ELi2ELi2ELb0EEENS1_21CollectiveEpilogueBwdISA_SB_SD_Li256ELb1ELb0ELi4EEENS1_19SingleTileSchedulerILb1ELb0ELb0ELi128EEEEEEEEEvNT_6ParamsE,@"STO_CUDA_ENTRY STV_DEFAULT"
_ZN7cutlass13device_kernelIN5flash19enable_sm80_to_sm89INS1_16FlashAttnBwdSm80INS1_25CollectiveMainloopBwdSm80ILi2ELi2EN4cute5tupleIJNS5_1CILi64EEENS7_ILi128EEES9_EEENS_10bfloat16_tEfNS_4arch4Sm80ELb0ELb0ELb1ELb1ELb1ELb0ELb0ELb0ELi2ELi2ELi2ELi2ELb0EEENS1_21CollectiveEpilogueBwdISA_SB_SD_Li256ELb1ELb0ELi4EEENS1_19SingleTileSchedulerILb1ELb0ELb0ELi128EEEEEEEEEvNT_6ParamsE:
        /* <DEDUP_REMOVED lines=18> */
.L_x_1202:
        /* <DEDUP_REMOVED lines=8> */
.L_x_1204:
[----:B------:R-:W-:Y:S02]  /*01a0*/  MOV R0, c[0x0][0x3a4] ;  /* 0x0000e90000007a02 */ /* 0x000fe40000000f00 */
.L_x_1203:
[----:B-1----:R-:W-:-:S05]  /*01b0*/  IMAD.SHL.U32 R2, R101, 0x80, RZ ;  /* 0x0000008065027824 */ /* 0x002fca00078e00ff */
[----:B-----5:R-:W-:-:S04]  /*01c0*/  ISETP.GE.AND P0, PT, R2, R0, PT ;  /* 0x000000000200720c */ /* 0x020fc80003f06270 */
[----:B------:R-:W-:-:S05]  /*01d0*/  SEL R0, R5, 0xffffffff, !P0 ;  /* 0xffffffff05007807 */ /* 0x000fca0004000000 */
[----:B------:R1:W-:Y:S01]  /*01e0*/  STL [R1+0x38], R0 ;  /* 0x0000380001007387 */ /* 0x0003e20000100800 */
[----:B------:R-:W-:Y:S05]  /*01f0*/  BRA `(.L_x_1205) ;  /* 0x0000012000007947 */ /* 0x000fea0003800000 */
.L_x_1201:
[----:B---34-:R-:W-:-:S04]  /*0200*/  ISETP.NE.U32.AND P0, PT, RZ, c[0x0][0x3c0], PT ;  /* 0x0000f000ff007a0c */ /* 0x018fc80003f05070 */
[----:B------:R-:W-:-:S13]  /*0210*/  ISETP.NE.AND.EX P0, PT, RZ, c[0x0][0x3c4], PT, P0 ;  /* 0x0000f100ff007a0c */ /* 0x000fda0003f05300 */
[----:B------:R-:W-:Y:S05]  /*0220*/  @!P0 BRA `(.L_x_1206) ;  /* 0x0000002000008947 */ /* 0x000fea0003800000 */
[----:B------:R1:W5:Y:S01]  /*0230*/  LDG.E R0, [R2.64] ;  /* 0x0000001002007981 */ /* 0x000362000c1e1900 */
[----:B------:R-:W-:Y:S05]  /*0240*/  BRA `(.L_x_1207) ;  /* 0x0000009000007947 */ /* 0x000fea0003800000 */
.L_x_1206:
        /* <DEDUP_REMOVED lines=8> */
.L_x_1208:
[----:B------:R-:W-:Y:S02]  /*02d0*/  MOV R0, c[0x0][0x3a4] ;  /* 0x0000e90000007a02 */ /* 0x000fe40000000f00 */
.L_x_1207:
[----:B-1----:R-:W-:-:S05]  /*02e0*/  IMAD.SHL.U32 R2, R101, 0x80, RZ ;  /* 0x0000008065027824 */ /* 0x002fca00078e00ff */
[----:B-----5:R-:W-:-:S04]  /*02f0*/  ISETP.GE.AND P0, PT, R2, R0, PT ;  /* 0x000000000200720c */ /* 0x020fc80003f06270 */
[----:B------:R-:W-:-:S05]  /*0300*/  SEL R0, R5, 0xffffffff, !P0 ;  /* 0xffffffff05007807 */ /* 0x000fca0004000000 */
[----:B------:R1:W-:Y:S04]  /*0310*/  STL [R1+0x38], R0 ;  /* 0x0000380001007387 */ /* 0x0003e80000100800 */
.L_x_1205:
        /* <DEDUP_REMOVED lines=32> */
.L_x_1209:
[----:B-1-3--:R-:W-:-:S04]  /*0520*/  ISETP.NE.U32.AND P0, PT, RZ, c[0x0][0x2e0], PT ;  /* 0x0000b800ff007a0c */ /* 0x00afc80003f05070 */
[----:B------:R-:W-:-:S13]  /*0530*/  ISETP.NE.AND.EX P0, PT, RZ, c[0x0][0x2e4], PT, P0 ;  /* 0x0000b900ff007a0c */ /* 0x000fda0003f05300 */
[----:B------:R-:W-:Y:S05]  /*0540*/  @!P0 BRA `(.L_x_1210) ;  /* 0x0000003000008947 */ /* 0x000fea0003800000 */
[----:B------:R-:W-:-:S05]  /*0550*/  IMAD.WIDE R2, R105, R9, c[0x0][0x2e0] ;  /* 0x0000b80069027625 */ /* 0x000fca00078e0209 */
[----:B------:R1:W5:Y:S01]  /*0560*/  LDG.E R13, [R2.64] ;  /* 0x00000010020d7981 */ /* 0x000362000c1e1900 */
[----:B------:R-:W-:Y:S05]  /*0570*/  BRA `(.L_x_1211) ;  /* 0x0000004000007947 */ /* 0x000fea0003800000 */
.L_x_1210:
[----:B------:R-:W-:Y:S05]  /*0580*/  @!P4 BRA `(.L_x_1211) ;  /* 0x000000300000c947 */ /* 0x000fea0003800000 */
[----:B------:R-:W2:Y:S04]  /*0590*/  LDG.E R0, [R4.64] ;  /* 0x0000001004007981 */ /* 0x000ea8000c1e1900 */
[----:B------:R-:W2:Y:S02]  /*05a0*/  LDG.E R2, [R4.64+0x4] ;  /* 0x0000041004027981 */ /* 0x000ea4000c1e1900 */
[----:B--2---:R-:W-:Y:S02]  /*05b0*/  IADD3 R13, -R0, R2, RZ ;  /* 0x00000002000d7210 */ /* 0x004fe40007ffe1ff */
.L_x_1211:
        /* <DEDUP_REMOVED lines=422> */
.L_x_1214:
[----:B------:R-:W-:Y:S05]  /*2020*/  BSYNC B0 ;  /* 0x0000000000007941 */ /* 0x000fea0003800000 */
.L_x_1213:
        /* <DEDUP_REMOVED lines=140> */
.L_x_1217:
        /* <DEDUP_REMOVED lines=259> */
.L_x_1215:
        /* <DEDUP_REMOVED lines=566> */
.L_x_1216:
        /* <DEDUP_REMOVED lines=298> */
.L_x_1212:
        /* <DEDUP_REMOVED lines=178> */
.L_x_1219:
        /* <DEDUP_REMOVED lines=68> */
.L_x_1221:
[----:B--234-:R-:W-:Y:S05]  /*7e80*/  BSYNC B0 ;  /* 0x0000000000007941 */ /* 0x01cfea0003800000 */
.L_x_1220:
        /* <DEDUP_REMOVED lines=17> */
.L_x_1223:
[----:B------:R-:W-:Y:S05]  /*7fa0*/  BSYNC B0 ;  /* 0x0000000000007941 */ /* 0x000fea0003800000 */
.L_x_1222:
        /* <DEDUP_REMOVED lines=16> */
.L_x_1225:
[----:B------:R-:W-:Y:S05]  /*80b0*/  BSYNC B0 ;  /* 0x0000000000007941 */ /* 0x000fea0003800000 */
.L_x_1224:
        /* <DEDUP_REMOVED lines=16> */
.L_x_1227:
[----:B------:R-:W-:Y:S05]  /*81c0*/  BSYNC B0 ;  /* 0x0000000000007941 */ /* 0x000fea0003800000 */
.L_x_1226:
        /* <DEDUP_REMOVED lines=16> */
.L_x_1229:
[----:B------:R-:W-:Y:S05]  /*82d0*/  BSYNC B0 ;  /* 0x0000000000007941 */ /* 0x000fea0003800000 */
.L_x_1228:
        /* <DEDUP_REMOVED lines=16> */
.L_x_1231:
[----:B------:R-:W-:Y:S05]  /*83e0*/  BSYNC B0 ;  /* 0x0000000000007941 */ /* 0x000fea0003800000 */
.L_x_1230:
        /* <DEDUP_REMOVED lines=16> */
.L_x_1233:
[----:B------:R-:W-:Y:S05]  /*84f0*/  BSYNC B0 ;  /* 0x0000000000007941 */ /* 0x000fea0003800000 */
.L_x_1232:
        /* <DEDUP_REMOVED lines=16> */
.L_x_1235:
[----:B------:R-:W-:Y:S05]  /*8600*/  BSYNC B0 ;  /* 0x0000000000007941 */ /* 0x000fea0003800000 */
.L_x_1234:
        /* <DEDUP_REMOVED lines=20> */
.L_x_1237:
[----:B------:R-:W-:Y:S05]  /*8750*/  BSYNC B0 ;  /* 0x0000000000007941 */ /* 0x000fea0003800000 */
.L_x_1236:
        /* <DEDUP_REMOVED lines=15> */
.L_x_1239:
[----:B------:R-:W-:Y:S05]  /*8850*/  BSYNC B0 ;  /* 0x0000000000007941 */ /* 0x000fea0003800000 */
.L_x_1238:
        /* <DEDUP_REMOVED lines=14> */
.L_x_1241:
[----:B------:R-:W-:Y:S05]  /*8940*/  BSYNC B0 ;  /* 0x0000000000007941 */ /* 0x000fea0003800000 */
.L_x_1240:
        /* <DEDUP_REMOVED lines=14> */
.L_x_1243:
[----:B------:R-:W-:Y:S05]  /*8a30*/  BSYNC B0 ;  /* 0x0000000000007941 */ /* 0x000fea0003800000 */
.L_x_1242:
        /* <DEDUP_REMOVED lines=14> */
.L_x_1245:
[----:B------:R-:W-:Y:S05]  /*8b20*/  BSYNC B0 ;  /* 0x0000000000007941 */ /* 0x000fea0003800000 */
.L_x_1244:
        /* <DEDUP_REMOVED lines=14> */
.L_x_1247:
[----:B------:R-:W-:Y:S05]  /*8c10*/  BSYNC B0 ;  /* 0x0000000000007941 */ /* 0x000fea0003800000 */
.L_x_1246:
        /* <DEDUP_REMOVED lines=14> */
.L_x_1249:
[----:B------:R-:W-:Y:S05]  /*8d00*/  BSYNC B0 ;  /* 0x0000000000007941 */ /* 0x000fea0003800000 */
.L_x_1248:
        /* <DEDUP_REMOVED lines=14> */
.L_x_1218:
        /* <DEDUP_REMOVED lines=19> */
.L_x_1250:
        /* <DEDUP_REMOVED lines=39> */
.L_x_1252:
[----:B------:R-:W-:Y:S05]  /*9190*/  BSYNC B0 ;  /* 0x0000000000007941 */ /* 0x000fea0003800000 */
.L_x_1251:
        /* <DEDUP_REMOVED lines=17> */
.L_x_1254:
[----:B------:R-:W-:Y:S05]  /*92b0*/  BSYNC B0 ;  /* 0x0000000000007941 */ /* 0x000fea0003800000 */
.L_x_1253:
        /* <DEDUP_REMOVED lines=16> */
.L_x_1256:
[----:B------:R-:W-:Y:S05]  /*93c0*/  BSYNC B0 ;  /* 0x0000000000007941 */ /* 0x000fea0003800000 */
.L_x_1255:
        /* <DEDUP_REMOVED lines=16> */
.L_x_1258:
[----:B------:R-:W-:Y:S05]  /*94d0*/  BSYNC B0 ;  /* 0x0000000000007941 */ /* 0x000fea0003800000 */
.L_x_1257:
        /* <DEDUP_REMOVED lines=16> */
.L_x_1260:
[----:B------:R-:W-:Y:S05]  /*95e0*/  BSYNC B0 ;  /* 0x0000000000007941 */ /* 0x000fea0003800000 */
.L_x_1259:
        /* <DEDUP_REMOVED lines=16> */
.L_x_1262:
[----:B------:R-:W-:Y:S05]  /*96f0*/  BSYNC B0 ;  /* 0x0000000000007941 */ /* 0x000fea0003800000 */
.L_x_1261:
        /* <DEDUP_REMOVED lines=16> */
.L_x_1264:
[----:B------:R-:W-:Y:S05]  /*9800*/  BSYNC B0 ;  /* 0x0000000000007941 */ /* 0x000fea0003800000 */
.L_x_1263:
        /* <DEDUP_REMOVED lines=16> */
.L_x_1266:
[----:B------:R-:W-:Y:S05]  /*9910*/  BSYNC B0 ;  /* 0x0000000000007941 */ /* 0x000fea0003800000 */
.L_x_1265:
        /* <DEDUP_REMOVED lines=20> */
.L_x_1268:
[----:B------:R-:W-:Y:S05]  /*9a60*/  BSYNC B0 ;  /* 0x0000000000007941 */ /* 0x000fea0003800000 */
.L_x_1267:
        /* <DEDUP_REMOVED lines=15> */
.L_x_1270:
[----:B------:R-:W-:Y:S05]  /*9b60*/  BSYNC B0 ;  /* 0x0000000000007941 */ /* 0x000fea0003800000 */
.L_x_1269:
        /* <DEDUP_REMOVED lines=14> */
.L_x_1272:
[----:B------:R-:W-:Y:S05]  /*9c50*/  BSYNC B0 ;  /* 0x0000000000007941 */ /* 0x000fea0003800000 */
.L_x_1271:
        /* <DEDUP_REMOVED lines=14> */
.L_x_1274:
[----:B------:R-:W-:Y:S05]  /*9d40*/  BSYNC B0 ;  /* 0x0000000000007941 */ /* 0x000fea0003800000 */
.L_x_1273:
        /* <DEDUP_REMOVED lines=14> */
.L_x_1276:
[----:B------:R-:W-:Y:S05]  /*9e30*/  BSYNC B0 ;  /* 0x0000000000007941 */ /* 0x000fea0003800000 */
.L_x_1275:
        /* <DEDUP_REMOVED lines=14> */
.L_x_1278:
[----:B------:R-:W-:Y:S05]  /*9f20*/  BSYNC B0 ;  /* 0x0000000000007941 */ /* 0x000fea0003800000 */
.L_x_1277:
        /* <DEDUP_REMOVED lines=14> */
.L_x_1280:
[----:B------:R-:W-:Y:S05]  /*a010*/  BSYNC B0 ;  /* 0x0000000000007941 */ /* 0x000fea0003800000 */
.L_x_1279:
        /* <DEDUP_REMOVED lines=14> */
.L_x_1281:
        /* <DEDUP_REMOVED lines=16> */
.L_x_2322:


//--------------------- .text._ZN7cutlass13device_kernelIN5flash19enable_sm80_to_sm89INS1_16FlashAttnBwdSm80INS1_25CollectiveMainloopBwdSm80ILi2ELi2EN4cute5tupleIJNS5_1CILi64EEENS7_ILi128EEES9_EEENS_10bfloat16_tEfNS_4arch4Sm80ELb0ELb0ELb1ELb1ELb0ELb0ELb0ELb0ELi2ELi2ELi2ELi2ELb0EEENS1_24CollectiveEpilogueBwdGQAISA_fSD_Li256ELb1ELb0EEENS1_19SingleTileSchedulerILb1ELb0ELb0ELi128EEEEEEEEEvNT_6ParamsE --------------------------
	.section	.text._ZN7cutlass13device_kernelIN5flash19enable_sm80_to_sm89INS1_16FlashAttnBwdSm80INS1_25CollectiveMainloopBwdSm80ILi2ELi2EN4cute5tupleIJNS5_1CILi64EEENS7_ILi128EEES9_EEENS_10bfloat16_tEfNS_4arch4Sm80ELb0ELb0ELb1ELb1ELb0ELb0ELb0ELb0ELi2ELi2ELi2ELi2ELb0EEENS1_24CollectiveEpilogueBwdGQAISA_fSD_Li256ELb1ELb0EEENS1_19SingleTileSchedulerILb1ELb0ELb0ELi128EEEEEEEEEvNT_6ParamsE,"ax",@progbits
	.sectioninfo	@"SHI_REGISTERS=255"
	.align	128
.text._ZN7cutlass13device_kernelIN5flash19enable_sm80_to_sm89INS1_16FlashAttnBwdSm80INS1_25CollectiveMainloopBwdSm80ILi2ELi2EN4cute5tupleIJNS5_1CILi64EEENS7_ILi128EEES9_EEENS_10bfloat16_tEfNS_4arch4Sm80ELb0ELb0ELb1ELb1ELb0ELb0ELb0ELb0ELi2ELi2ELi2ELi2ELb0EEENS1_24CollectiveEpilogueBwdGQAISA_fSD_Li256ELb1ELb0EEENS1_19SingleTileSchedulerILb1ELb0ELb0ELi128EEEEEEEEEvNT_6ParamsE:
        .type           _ZN7cutlass13device_kernelIN5flash19enable_sm80_to_sm89INS1_16FlashAttnBwdSm80INS1_25CollectiveMainloopBwdSm80ILi2ELi2EN4cute5tupleIJNS5_1CILi64EEENS7_ILi128EEES9_EEENS_10bfloat16_tEfNS_4arch4Sm80ELb0ELb0ELb1ELb1ELb0ELb0ELb0ELb0ELi2ELi2ELi2ELi2ELb0EEENS1_24CollectiveEpilogueBwdGQAISA_fSD_Li256ELb1ELb0EEENS1_19SingleTileSchedulerILb1ELb0ELb0ELi128EEEEEEEEEvNT_6ParamsE,@function
        .size           _ZN7cutlass13device_kernelIN5flash19enable_sm80_to_sm89INS1_16FlashAttnBwdSm80INS1_25CollectiveMainloopBwdSm80ILi2ELi2EN4cute5tupleIJNS5_1CILi64EEENS7_ILi128EEES9_EEENS_10bfloat16_tEfNS_4arch4Sm80ELb0ELb0ELb1ELb1ELb0ELb0ELb0ELb0ELi2ELi2ELi2ELi2ELb0EEENS1_24CollectiveEpilogueBwdGQAISA_fSD_Li256ELb1ELb0EEENS1_19SingleTileSchedulerILb1ELb0ELb0ELi128EEEEEEEEEvNT_6ParamsE,(.L_x_2323 - _ZN7cutlass13device_kernelIN5flash19enable_sm80_to_sm89INS1_16FlashAttnBwdSm80INS1_25CollectiveMainloopBwdSm80ILi2ELi2EN4cute5tupleIJNS5_1CILi64EEENS7_ILi128EEES9_EEENS_10bfloat16_tEfNS_4arch4Sm80ELb0ELb0ELb1ELb1ELb0ELb0ELb0ELb0ELi2ELi2ELi2ELi2ELb0EEENS1_24CollectiveEpilogueBwdGQAISA_fSD_Li256ELb1ELb0EEENS1_19SingleTileSchedulerILb1ELb0ELb0ELi128EEEEEEEEEvNT_6ParamsE)
        .other          _ZN7cutlass13device_kernelIN5flash19enable_sm80_to_sm89INS1_16FlashAttnBwdSm80INS1_25CollectiveMainloopBwdSm80ILi2ELi2EN4cute5tupleIJNS5_1CILi64EEENS7_ILi128EEES9_EEENS_10bfloat16_tEfNS_4arch4Sm80ELb0ELb0ELb1ELb1ELb0ELb0ELb0ELb0ELi2ELi2ELi2ELi2ELb0EEENS1_24CollectiveEpilogueBwdGQAISA_fSD_Li256ELb1ELb0EEENS1_19SingleTileSchedulerILb1ELb0ELb0ELi128EEEEEEEEEvNT_6ParamsE,@"STO_CUDA_ENTRY STV_DEFAULT"
_ZN7cutlass13device_kernelIN5flash19enable_sm80_to_sm89INS1_16FlashAttnBwdSm80INS1_25CollectiveMainloopBwdSm80ILi2ELi2EN4cute5tupleIJNS5_1CILi64EEENS7_ILi128EEES9_EEENS_10bfloat16_tEfNS_4arch4Sm80ELb0ELb0ELb1ELb1ELb0ELb0ELb0ELb0ELi2ELi2ELi2ELi2ELb0EEENS1_24CollectiveEpilogueBwdGQAISA_fSD_Li256ELb1ELb0EEENS1_19SingleTileSchedulerILb1ELb0ELb0ELi128EEEEEEEEEvNT_6ParamsE:
        /* <DEDUP_REMOVED lines=18> */
.L_x_1283:
        /* <DEDUP_REMOVED lines=8> */
.L_x_1285:
[----:B------:R-:W-:Y:S02]  /*01a0*/  MOV R0, c[0x0][0x3ac] ;  /* 0x0000eb0000007a02 */ /* 0x000fe40000000f00 */
.L_x_1284:
[----:B-1----:R-:W-:-:S05]  /*01b0*/  IMAD.SHL.U32 R2, R18, 0x80, RZ ;  /* 0x0000008012027824 */ /* 0x002fca00078e00ff */
[----:B-----5:R-:W-:-:S04]  /*01c0*/  ISETP.GE.AND P0, PT, R2, R0, PT ;  /* 0x000000000200720c */ /* 0x020fc80003f06270 */
[----:B------:R-:W-:-:S05]  /*01d0*/  SEL R0, R5, 0xffffffff, !P0 ;  /* 0xffffffff05007807 */ /* 0x000fca0004000000 */
[----:B------:R1:W-:Y:S01]  /*01e0*/  STL [R1+0x38], R0 ;  /* 0x0000380001007387 */ /* 0x0003e20000100800 */
[----:B------:R-:W-:Y:S05]  /*01f0*/  BRA `(.L_x_1286) ;  /* 0x0000012000007947 */ /* 0x000fea0003800000 */
.L_x_1282:
[----:B---34-:R-:W-:-:S04]  /*0200*/  ISETP.NE.U32.AND P0, PT, RZ, c[0x0][0x3c8], PT ;  /* 0x0000f200ff007a0c */ /* 0x018fc80003f05070 */
[----:B------:R-:W-:-:S13]  /*0210*/  ISETP.NE.AND.EX P0, PT, RZ, c[0x0][0x3cc], PT, P0 ;  /* 0x0000f300ff007a0c */ /* 0x000fda0003f05300 */
[----:B------:R-:W-:Y:S05]  /*0220*/  @!P0 BRA `(.L_x_1287) ;  /* 0x0000002000008947 */ /* 0x000fea0003800000 */
[----:B------:R1:W5:Y:S01]  /*0230*/  LDG.E R0, [R2.64] ;  /* 0x0000001002007981 */ /* 0x000362000c1e1900 */
[----:B------:R-:W-:Y:S05]  /*0240*/  BRA `(.L_x_1288) ;  /* 0x0000009000007947 */ /* 0x000fea0003800000 */
.L_x_1287:
        /* <DEDUP_REMOVED lines=8> */
.L_x_1289:
[----:B------:R-:W-:Y:S02]  /*02d0*/  MOV R0, c[0x0][0x3ac] ;  /* 0x0000eb0000007a02 */ /* 0x000fe40000000f00 */
.L_x_1288:
[----:B-1----:R-:W-:-:S05]  /*02e0*/  IMAD.SHL.U32 R2, R18, 0x80, RZ ;  /* 0x0000008012027824 */ /* 0x002fca00078e00ff */
[----:B-----5:R-:W-:-:S04]  /*02f0*/  ISETP.GE.AND P0, PT, R2, R0, PT ;  /* 0x000000000200720c */ /* 0x020fc80003f06270 */
[----:B------:R-:W-:-:S05]  /*0300*/  SEL R0, R5, 0xffffffff, !P0 ;  /* 0xffffffff05007807 */ /* 0x000fca0004000000 */
[----:B------:R1:W-:Y:S04]  /*0310*/  STL [R1+0x38], R0 ;  /* 0x0000380001007387 */ /* 0x0003e80000100800 */
.L_x_1286:
        /* <DEDUP_REMOVED lines=8> */
[----:B------:R-:W-:-:S04]  /*03a0*/  ISETP.NE.U32.AND P4, PT, RZ, c[0x0][0x2d0], PT ;  /* 0x0000b400ff007a0c */ /* 0x000fc80003f85070 */
[----:B------:R-:W-:-:S05]  /*03b0*/  ISETP.NE.AND.EX P4, PT, RZ, c[0x0][0x2d4], PT, P4 ;  /* 0x0000b500ff007a0c */ /* 0x000fca0003f85340 */
[CC--:B------:R-:W-:Y:S02]  /*03c0*/  @P0 IMAD.WIDE R2, R165.reuse, R9.reuse, c[0x0][0x2d8] ;  /* 0x0000b600a5020625 */ /* 0x0c0fe400078e0209 */
[----:B-1----:R-:W2:Y:S04]  /*03d0*/  @P2 LDG.E R0, [R4.64] ;  /* 0x0000001004002981 */ /* 0x002ea8000c1e1900 */
[----:B------:R1:W3:Y:S04]  /*03e0*/  @P0 LDG.E R8, [R2.64] ;  /* 0x0000001002080981 */ /* 0x0002e8000c1e1900 */
[----:B------:R-:W4:Y:S01]  /*03f0*/  @P2 LDG.E R7, [R4.64] ;  /* 0x0000001004072981 */ /* 0x000f22000c1e1900 */
[----:B-1----:R-:W-:-:S05]  /*0400*/  IMAD.WIDE R2, R165, R9, c[0x0][0x2d0] ;  /* 0x0000b400a5027625 */ /* 0x002fca00078e0209 */
[----:B------:R-:W5:Y:S01]  /*0410*/  @P4 LDG.E R6, [R2.64] ;  /* 0x0000001002064981 */ /* 0x000f62000c1e1900 */
[----:B------:R-:W-:Y:S01]  /*0420*/  ULDC UR14, c[0x0][0x168] ;  /* 0x00005a00000e7ab9 */ /* 0x000fe20000000800 */
[----:B------:R-:W-:Y:S01]  /*0430*/  CS2R R10, SRZ ;  /* 0x00000000000a7805 */ /* 0x000fe2000001ff00 */
[----:B------:R-:W-:Y:S01]  /*0440*/  CS2R R14, SRZ ;  /* 0x00000000000e7805 */ /* 0x000fe2000001ff00 */
[----:B------:R-:W-:Y:S02]  /*0450*/  IMAD.MOV.U32 R17, RZ, RZ, c[0x0][0x198] ;  /* 0x00006600ff117624 */ /* 0x000fe400078e00ff */
[----:B--2---:R-:W-:Y:S01]  /*0460*/  @P2 IMAD R0, R165, 0x40, R0 ;  /* 0x00000040a5002824 */ /* 0x004fe200078e0200 */
[----:B---3--:R1:W2:Y:S01]  /*0470*/  @P0 R2UR UR14, R8 ;  /* 0x00000000080e03c2 */ /* 0x0082a200000e0000 */
[--C-:B----4-:R-:W-:Y:S01]  /*0480*/  @P2 SHF.R.S32.HI R11, RZ, 0x1f, R7.reuse ;  /* 0x0000001fff0b2819 */ /* 0x110fe20000011407 */
[----:B------:R-:W-:Y:S02]  /*0490*/  @P2 IMAD.MOV.U32 R10, RZ, RZ, R7 ;  /* 0x000000ffff0a2224 */ /* 0x000fe400078e0007 */
[----:B-1----:R-:W-:-:S04]  /*04a0*/  @P2 SHF.R.S32.HI R8, RZ, 0x1f, R0 ;  /* 0x0000001fff082819 */ /* 0x002fc80000011400 */
[----:B------:R-:W-:Y:S01]  /*04b0*/  @P2 LEA.HI R0, R8, R0, RZ, 0x6 ;  /* 0x0000000008002211 */ /* 0x000fe200078f30ff */
[----:B------:R-:W-:Y:S01]  /*04c0*/  IMAD.MOV.U32 R8, RZ, RZ, RZ ;  /* 0x000000ffff087224 */ /* 0x000fe200078e00ff */
[--C-:B-----5:R-:W-:Y:S01]  /*04d0*/  @P4 SHF.R.S32.HI R15, RZ, 0x1f, R6.reuse ;  /* 0x0000001fff0f4819 */ /* 0x120fe20000011406 */
[----:B------:R-:W-:Y:S01]  /*04e0*/  @P4 IMAD.MOV.U32 R14, RZ, RZ, R6 ;  /* 0x000000ffff0e4224 */ /* 0x000fe200078e0006 */
[----:B------:R-:W-:Y:S01]  /*04f0*/  @P2 LOP3.LUT R8, R0, 0xffffffc0, RZ, 0xc0, !PT ;  /* 0xffffffc000082812 */ /* 0x000fe200078ec0ff */
[----:B------:R-:W-:Y:S05]  /*0500*/  @P0 BRA `(.L_x_1290) ;  /* 0x0000006000000947 */ /* 0x000fea0003800000 */
[----:B--2---:R-:W-:Y:S05]  /*0510*/  @!P2 BRA `(.L_x_1290) ;  /* 0x000000500000a947 */ /* 0x004fea0003800000 */
[----:B------:R1:W2:Y:S04]  /*0520*/  LDG.E R0, [R4.64] ;  /* 0x0000001004007981 */ /* 0x0002a8000c1e1900 */
[----:B-1----:R-:W3:Y:S01]  /*0530*/  LDG.E R4, [R4.64+0x4] ;  /* 0x0000041004047981 */ /* 0x002ee2000c1e1900 */
[----:B--2---:R-:W1:Y:S08]  /*0540*/  R2UR UR14, R0 ;  /* 0x00000000000e73c2 */ /* 0x004e7000000e0000 */
[----:B---3--:R-:W1:Y:S02]  /*0550*/  R2UR UR4, R4 ;  /* 0x00000000040473c2 */ /* 0x008e6400000e0000 */
[----:B-1----:R-:W-:-:S06]  /*0560*/  UIADD3 UR14, -UR14, UR4, URZ ;  /* 0x000000040e0e7290 */ /* 0x002fcc000fffe13f */
.L_x_1290:
[----:B--2---:R-:W-:-:S04]  /*0570*/  ISETP.NE.U32.AND P0, PT, RZ, c[0x0][0x2e0], PT ;  /* 0x0000b800ff007a0c */ /* 0x004fc80003f05070 */
[----:B------:R-:W-:-:S13]  /*0580*/  ISETP.NE.AND.EX P0, PT, RZ, c[0x0][0x2e4], PT, P0 ;  /* 0x0000b900ff007a0c */ /* 0x000fda0003f05300 */
[----:B------:R-:W-:Y:S05]  /*0590*/  @!P0 BRA `(.L_x_1291) ;  /* 0x0000003000008947 */ /* 0x000fea0003800000 */
[----:B------:R-:W-:-:S05]  /*05a0*/  IMAD.WIDE R2, R165, R9, c[0x0][0x2e0] ;  /* 0x0000b800a5027625 */ /* 0x000fca00078e0209 */
[----:B------:R1:W5:Y:S01]  /*05b0*/  LDG.E R17, [R2.64] ;  /* 0x0000001002117981 */ /* 0x000362000c1e1900 */
[----:B------:R-:W-:Y:S05]  /*05c0*/  BRA `(.L_x_1292) ;  /* 0x0000004000007947 */ /* 0x000fea0003800000 */
.L_x_1291:
[----:B------:R-:W-:Y:S05]  /*05d0*/  @!P4 BRA `(.L_x_1292) ;  /* 0x000000300000c947 */ /* 0x000fea0003800000 */
[----:B------:R1:W2:Y:S04]  /*05e0*/  LDG.E R0, [R2.64] ;  /* 0x0000001002007981 */ /* 0x0002a8000c1e1900 */
[----:B-1----:R-:W2:Y:S02]  /*05f0*/  LDG.E R2, [R2.64+0x4] ;  /* 0x0000041002027981 */ /* 0x002ea4000c1e1900 */
[----:B--2---:R-:W-:Y:S02]  /*0600*/  IADD3 R17, -R0, R2, RZ ;  /* 0x0000000200117210 */ /* 0x004fe40007ffe1ff */
.L_x_1292:
        /* <DEDUP_REMOVED lines=69> */
[--C-:B-1----:R-:W-:Y:S01]  /*0a60*/  SHF.R.S32.HI R2, RZ, 0x1f, R164.reuse ;  /* 0x0000001fff027819 */ /* 0x102fe200000114a4 */
[----:B------:R-:W-:Y:S01]  /*0a70*/  IMAD.SHL.U32 R5, R164, 0x4, RZ ;  /* 0x00000004a4057824 */ /* 0x000fe200078e00ff */
[--C-:B------:R-:W-:Y:S01]  /*0a80*/  SHF.R.S32.HI R34, RZ, 0x1f, R35.reuse ;  /* 0x0000001fff227819 */ /* 0x100fe20000011423 */
[----:B------:R-:W-:Y:S01]  /*0a90*/  IMAD.MOV.U32 R3, RZ, RZ, c[0x0][0x248] ;  /* 0x00009200ff037624 */ /* 0x000fe200078e00ff */
[----:B------:R-:W-:Y:S01]  /*0aa0*/  IADD3 R28, P0, R0, R164, RZ ;  /* 0x000000a4001c7210 */ /* 0x000fe20007f1e0ff */
[----:B------:R-:W-:Y:S01]  /*0ab0*/  IMAD.MOV.U32 R12, RZ, RZ, R35 ;  /* 0x000000ffff0c7224 */ /* 0x000fe200078e0023 */
[----:B------:R-:W-:Y:S01]  /*0ac0*/  SHF.R.S32.HI R33, RZ, 0x1f, R164 ;  /* 0x0000001fff217819 */ /* 0x000fe200000114a4 */
[----:B------:R-:W-:Y:S01]  /*0ad0*/  IMAD R4, R34, c[0x0][0x270], RZ ;  /* 0x00009c0022047a24 */ /* 0x000fe200078e02ff */
[----:B------:R-:W-:Y:S01]  /*0ae0*/  LEA.HI.X.SX32 R29, R0, R2, 0x1, P0 ;  /* 0x00000002001d7211 */ /* 0x000fe200000f0eff */
[----:B------:R-:W-:Y:S01]  /*0af0*/  IMAD R7, R34, c[0x0][0x288], RZ ;  /* 0x0000a20022077a24 */ /* 0x000fe200078e02ff */
[----:B------:R-:W-:Y:S01]  /*0b00*/  SHF.R.S32.HI R0, RZ, 0x1f, R8 ;  /* 0x0000001fff007819 */ /* 0x000fe20000011408 */
[----:B-----5:R-:W-:Y:S01]  /*0b10*/  IMAD R32, R18, -0x80, R17 ;  /* 0xffffff8012207824 */ /* 0x020fe200078e0211 */
[----:B------:R-:W-:Y:S01]  /*0b20*/  IADD3 R2, P0, R5, R8, RZ ;  /* 0x0000000805027210 */ /* 0x000fe20007f1e0ff */
[----:B------:R-:W-:Y:S01]  /*0b30*/  IMAD R7, R35, c[0x0][0x28c], R7 ;  /* 0x0000a30023077a24 */ /* 0x000fe200078e0207 */
[----:B------:R-:W-:Y:S01]  /*0b40*/  ISETP.NE.AND P3, PT, R3, 0x1, PT ;  /* 0x000000010300780c */ /* 0x000fe20003f65270 */
[----:B------:R-:W-:Y:S01]  /*0b50*/  ULDC.64 UR4, c[0x0][0x1d8] ;  /* 0x0000760000047ab9 */ /* 0x000fe20000000a00 */
[----:B------:R-:W-:Y:S01]  /*0b60*/  LEA.HI.X.SX32 R3, R5, R0, 0x1, P0 ;  /* 0x0000000005037211 */ /* 0x000fe200000f0eff */
[----:B------:R-:W-:Y:S01]  /*0b70*/  IMAD R0, R35, c[0x0][0x274], R4 ;  /* 0x00009d0023007a24 */ /* 0x000fe200078e0204 */
[----:B------:R-:W-:Y:S01]  /*0b80*/  LEA.HI R9, R33, R164, RZ, 0x3 ;  /* 0x000000a421097211 */ /* 0x000fe200078f18ff */
[----:B------:R-:W-:Y:S01]  /*0b90*/  USHF.L.U32 UR7, UR4, 0x6, URZ ;  /* 0x0000000604077899 */ /* 0x000fe2000800063f */
[----:B------:R-:W-:Y:S01]  /*0ba0*/  SHF.R.S32.HI R23, RZ, 0x1f, R165 ;  /* 0x0000001fff177819 */ /* 0x000fe200000114a5 */
[----:B------:R-:W-:Y:S01]  /*0bb0*/  IMAD.WIDE.U32 R4, R35, c[0x0][0x270], R2 ;  /* 0x00009c0023047a25 */ /* 0x000fe200078e0002 */
[----:B------:R-:W-:Y:S01]  /*0bc0*/  SHF.R.S32.HI R36, RZ, 0x3, R9 ;  /* 0x00000003ff247819 */ /* 0x000fe20000011409 */
[----:B------:R-:W-:Y:S01]  /*0bd0*/  UMOV UR10, 0x6 ;  /* 0x00000006000a7882 */ /* 0x000fe20000000000 */
[----:B------:R-:W-:Y:S01]  /*0be0*/  SEL R25, R23, RZ, !P2 ;  /* 0x000000ff17197207 */ /* 0x000fe20005000000 */
[----:B------:R-:W-:Y:S01]  /*0bf0*/  IMAD.IADD R5, R5, 0x1, R0 ;  /* 0x0000000105057824 */ /* 0x000fe200078e0200 */
[----:B------:R-:W-:Y:S01]  /*0c00*/  SHF.R.S32.HI R13, RZ, 0x1f, R36 ;  /* 0x0000001fff0d7819 */ /* 0x000fe20000011424 */
[----:B------:R-:W-:Y:S01]  /*0c10*/  @P3 IMAD.HI.U32 R16, R35, c[0x0][0x24c], RZ ;  /* 0x0000930023103a27 */ /* 0x000fe200078e00ff */
[C---:B------:R-:W-:Y:S01]  /*0c20*/  IADD3 R8, P1, R36.reuse, R10, RZ ;  /* 0x0000000a24087210 */ /* 0x040fe20007f3e0ff */
[----:B------:R-:W-:Y:S01]  /*0c30*/  USHF.L.U64.HI UR6, UR4, UR10, UR5 ;  /* 0x0000000a04067299 */ /* 0x000fe20008010205 */
[----:B------:R-:W-:Y:S01]  /*0c40*/  LOP3.LUT R0, R9, 0xfffffff8, RZ, 0xc0, !PT ;  /* 0xfffffff809007812 */ /* 0x000fe200078ec0ff */
[----:B------:R-:W-:Y:S01]  /*0c50*/  IMAD.WIDE.U32 R2, R35, c[0x0][0x288], R2 ;  /* 0x0000a20023027a25 */ /* 0x000fe200078e0002 */
[----:B------:R-:W-:Y:S01]  /*0c60*/  LEA.HI R9, R33, R164, RZ, 0x6 ;  /* 0x000000a421097211 */ /* 0x000fe200078f30ff */
[----:B------:R-:W-:Y:S01]  /*0c70*/  UIADD3 UR9, UP0, UR7, 0x80, URZ ;  /* 0x0000008007097890 */ /* 0x000fe2000ff1e03f */
[----:B------:R-:W-:Y:S01]  /*0c80*/  @P3 SHF.R.U32.HI R12, RZ, c[0x0][0x250], R16 ;  /* 0x00009400ff0c3a19 */ /* 0x000fe20000011610 */
[----:B------:R-:W-:Y:S01]  /*0c90*/  IMAD.X R10, R13, 0x1, R11, P1 ;  /* 0x000000010d0a7824 */ /* 0x000fe200008e060b */
[----:B------:R-:W-:Y:S01]  /*0ca0*/  SHF.R.S32.HI R26, RZ, 0x6, R9 ;  /* 0x00000006ff1a7819 */ /* 0x000fe20000011409 */
[C---:B------:R-:W-:Y:S01]  /*0cb0*/  IMAD.SHL.U32 R11, R36.reuse, 0x40, RZ ;  /* 0x00000040240b7824 */ /* 0x040fe200078e00ff */
[----:B------:R-:W-:Y:S01]  /*0cc0*/  IADD3 R6, P0, R36, R14, RZ ;  /* 0x0000000e24067210 */ /* 0x000fe20007f1e0ff */
[----:B------:R-:W-:Y:S01]  /*0cd0*/  IMAD.IADD R27, R164, 0x1, -R0 ;  /* 0x00000001a41b7824 */ /* 0x000fe200078e0a00 */
[----:B------:R-:W-:Y:S01]  /*0ce0*/  SEL R30, R165, RZ, !P2 ;  /* 0x000000ffa51e7207 */ /* 0x000fe20005000000 */
[----:B------:R-:W-:Y:S01]  /*0cf0*/  IMAD.IADD R3, R3, 0x1, R7 ;  /* 0x0000000103037824 */ /* 0x000fe200078e0207 */
[----:B------:R-:W-:Y:S01]  /*0d00*/  LOP3.LUT R0, R11, 0x1c0, RZ, 0xc0, !PT ;  /* 0x000001c00b007812 */ /* 0x000fe200078ec0ff */
[----:B------:R-:W-:Y:S01]  /*0d10*/  IMAD.SHL.U32 R16, R27, 0x8, RZ ;  /* 0x000000081b107824 */ /* 0x000fe200078e00ff */
[----:B------:R-:W-:Y:S01]  /*0d20*/  UIADD3.X UR8, URZ, UR6, URZ, UP0, !UPT ;  /* 0x000000063f087290 */ /* 0x000fe200087fe43f */
[----:B------:R-:W-:Y:S01]  /*0d30*/  IMAD.SHL.U32 R212, R26, 0x200, RZ ;  /* 0x000002001ad47824 */ /* 0x000fe200078e00ff */
[----:B------:R-:W-:Y:S01]  /*0d40*/  ULDC.64 UR4, c[0x0][0x1a8] ;  /* 0x00006a0000047ab9 */ /* 0x000fe20000000a00 */
[----:B------:R-:W-:Y:S01]  /*0d50*/  IMAD.X R7, R13, 0x1, R15, P0 ;  /* 0x000000010d077824 */ /* 0x000fe200000e060f */
[----:B------:R-:W-:Y:S01]  /*0d60*/  LOP3.LUT R9, R0, 0x38, R16, 0xf8, !PT ;  /* 0x0000003800097812 */ /* 0x000fe200078ef810 */
[----:B------:R-:W-:Y:S01]  /*0d70*/  IMAD.WIDE.U32 R2, R30, c[0x0][0x290], R2 ;  /* 0x0000a4001e027a25 */ /* 0x000fe200078e0002 */
[----:B------:R-:W-:Y:S01]  /*0d80*/  SHF.R.U32.HI R0, RZ, 0x3, R0 ;  /* 0x00000003ff007819 */ /* 0x000fe20000011600 */
[----:B------:R-:W-:Y:S01]  /*0d90*/  USHF.L.U64.HI UR5, UR4, UR10, UR5 ;  /* 0x0000000a04057299 */ /* 0x000fe20008010205 */
[----:B------:R-:W-:Y:S01]  /*0da0*/  SHF.R.S32.HI R17, RZ, 0x1f, R16 ;  /* 0x0000001fff117819 */ /* 0x000fe20000011410 */
[----:B------:R-:W-:Y:S01]  /*0db0*/  IMAD.WIDE R14, R18, 0x80, R6 ;  /* 0x00000080120e7825 */ /* 0x000fe200078e0206 */
[----:B------:R-:W-:-:S02]  /*0dc0*/  LOP3.LUT R31, R212, R9, R0, 0xf6, !PT ;  /* 0x00000009d41f7212 */ /* 0x000fc400078ef600 */
[----:B------:R-:W-:Y:S01]  /*0dd0*/  SHF.R.S32.HI R0, RZ, 0x1f, R12 ;  /* 0x0000001fff007819 */ /* 0x000fe2000001140c */
[C---:B------:R-:W-:Y:S01]  /*0de0*/  IMAD R7, R25.reuse, c[0x0][0x278], RZ ;  /* 0x00009e0019077a24 */ /* 0x040fe200078e02ff */
[----:B------:R-:W-:Y:S01]  /*0df0*/  LEA R38, P0, R2, c[0x0][0x280], 0x2 ;  /* 0x0000a00002267a11 */ /* 0x000fe200078010ff */
[----:B------:R-:W-:Y:S01]  /*0e00*/  IMAD R6, R25, c[0x0][0x290], RZ ;  /* 0x0000a40019067a24 */ /* 0x000fe200078e02ff */
[----:B------:R-:W-:Y:S01]  /*0e10*/  LOP3.LUT R229, R229, 0xfffffff7, RZ, 0xc0, !PT ;  /* 0xfffffff7e5e57812 */ /* 0x000fe200078ec0ff */
[C---:B------:R-:W-:Y:S02]  /*0e20*/  IMAD R22, R30.reuse, c[0x0][0x27c], R7 ;  /* 0x00009f001e167a24 */ /* 0x040fe400078e0207 */
[----:B------:R-:W-:Y:S02]  /*0e30*/  IMAD R18, R30, c[0x0][0x294], R6 ;  /* 0x0000a5001e127a24 */ /* 0x000fe400078e0206 */
[----:B------:R-:W-:Y:S02]  /*0e40*/  IMAD R7, R10, c[0x0][0x208], RZ ;  /* 0x000082000a077a24 */ /* 0x000fe400078e02ff */
[----:B------:R-:W-:-:S02]  /*0e50*/  IMAD R6, R0, c[0x0][0x1e0], RZ ;  /* 0x0000780000067a24 */ /* 0x000fc400078e02ff */
[----:B------:R-:W-:Y:S02]  /*0e60*/  IMAD R0, R0, c[0x0][0x1b0], RZ ;  /* 0x00006c0000007a24 */ /* 0x000fe400078e02ff */
[----:B------:R-:W-:Y:S02]  /*0e70*/  IMAD R20, R8, c[0x0][0x20c], R7 ;  /* 0x0000830008147a24 */ /* 0x000fe400078e0207 */
[----:B------:R-:W-:Y:S02]  /*0e80*/  IMAD R21, R12, c[0x0][0x1e4], R6 ;  /* 0x000079000c157a24 */ /* 0x000fe400078e0206 */
[----:B------:R-:W-:-:S04]  /*0e90*/  IMAD.WIDE.U32 R6, R30, c[0x0][0x278], R4 ;  /* 0x00009e001e067a25 */ /* 0x000fc800078e0004 */
[----:B------:R-:W-:Y:S01]  /*0ea0*/  IMAD R9, R10, c[0x0][0x178], RZ ;  /* 0x00005e000a097a24 */ /* 0x000fe200078e02ff */
[----:B------:R-:W-:Y:S01]  /*0eb0*/  LEA R40, P1, R6, c[0x0][0x258], 0x2 ;  /* 0x0000960006287a11 */ /* 0x000fe200078210ff */
[C---:B------:R-:W-:Y:S02]  /*0ec0*/  IMAD R24, R12.reuse, c[0x0][0x1b4], R0 ;  /* 0x00006d000c187a24 */ /* 0x040fe400078e0200 */
[----:B------:R-:W-:Y:S02]  /*0ed0*/  IMAD.IADD R0, R7, 0x1, R22 ;  /* 0x0000000107007824 */ /* 0x000fe400078e0216 */
        /* <DEDUP_REMOVED lines=187> */
[C---:B------:R-:W-:Y:S01]  /*1a90*/  @!P4 IMAD.SHL.U32 R0, R164.reuse, 0x10, RZ ;  /* 0x00000010a400c824 */ /* 0x040fe200078e00ff */
        /* <DEDUP_REMOVED lines=80> */
.L_x_1295:
[----:B------:R-:W-:Y:S05]  /*1fa0*/  BSYNC B0 ;  /* 0x0000000000007941 */ /* 0x000fea0003800000 */
.L_x_1294:
        /* <DEDUP_REMOVED lines=140> */
.L_x_1298:
        /* <DEDUP_REMOVED lines=259> */
.L_x_1296:
        /* <DEDUP_REMOVED lines=17> */
[----:B------:R-:W-:Y:S02]  /*39b0*/  ISETP.GT.AND P2, PT, R231, 0x60, PT ;  /* 0x00000060e700780c */ /* 0x000fe40003f44270 */
        /* <DEDUP_REMOVED lines=548> */
.L_x_1297:
        /* <DEDUP_REMOVED lines=298> */
.L_x_1293:
[----:B------:R-:W-:Y:S05]  /*6ea0*/  @P0 EXIT ;  /* 0x000000000000094d */ /* 0x000fea0003800000 */
[----:B------:R-:W2:Y:S01]  /*6eb0*/  LDL.LU R9, [R1+0x38] ;  /* 0x0000380001097983 */ /* 0x000ea20000300800 */
[----:B------:R-:W-:-:S04]  /*6ec0*/  ISETP.NE.U32.AND P0, PT, RZ, c[0x0][0x360], PT ;  /* 0x0000d800ff007a0c */ /* 0x000fc80003f05070 */
[----:B------:R-:W-:-:S13]  /*6ed0*/  ISETP.NE.AND.EX P0, PT, RZ, c[0x0][0x364], PT, P0 ;  /* 0x0000d900ff007a0c */ /* 0x000fda0003f05300 */
[----:B-1----:R-:W-:-:S04]  /*6ee0*/  @P0 IMAD.MOV.U32 R2, RZ, RZ, 0x4 ;  /* 0x00000004ff020424 */ /* 0x002fc800078e00ff */
[----:B--2---:R-:W-:-:S05]  /*6ef0*/  @P0 IMAD.WIDE R2, R9, R2, c[0x0][0x360] ;  /* 0x0000d80009020625 */ /* 0x004fca00078e0202 */
[----:B------:R1:W2:Y:S01]  /*6f00*/  @P0 LDG.E R0, [R2.64] ;  /* 0x0000001002000981 */ /* 0x0002a2000c1e1900 */
[----:B------:R-:W3:Y:S03]  /*6f10*/  S2UR UR5, SR_CTAID.X ;  /* 0x00000000000579c3 */ /* 0x000ee60000002500 */
[----:B------:R-:W4:Y:S04]  /*6f20*/  S2R R5, SR_TID.X ;  /* 0x0000000000057919 */ /* 0x000f280000002100 */
[----:B-1----:R-:W1:Y:S01]  /*6f30*/  S2R R3, SR_CTAID.Y ;  /* 0x0000000000037919 */ /* 0x002e620000002600 */
[----:B------:R-:W-:Y:S01]  /*6f40*/  IMAD.MOV.U32 R2, RZ, RZ, c[0x0][0x338] ;  /* 0x0000ce00ff027624 */ /* 0x000fe200078e00ff */
[----:B---3--:R-:W-:Y:S01]  /*6f50*/  USHF.L.U32 UR5, UR5, 0xe, URZ ;  /* 0x0000000e05057899 */ /* 0x008fe2000800063f */
[----:B----4-:R-:W-:Y:S01]  /*6f60*/  SHF.R.S32.HI R6, RZ, 0x1f, R5 ;  /* 0x0000001fff067819 */ /* 0x010fe20000011405 */
[----:B------:R-:W-:Y:S02]  /*6f70*/  BAR.SYNC.DEFER_BLOCKING 0x1, 0x100 ;  /* 0x0044000000007b1d */ /* 0x000fe40000010000 */
[----:B------:R-:W-:Y:S01]  /*6f80*/  ISETP.NE.AND P1, PT, R2, 0x1, PT ;  /* 0x000000010200780c */ /* 0x000fe20003f25270 */
[----:B------:R-:W-:-:S12]  /*6f90*/  USHF.R.S32.HI UR4, URZ, 0x1f, UR5 ;  /* 0x0000001f3f047899 */ /* 0x000fd80008011405 */
[----:B-1----:R-:W-:-:S04]  /*6fa0*/  @P1 IMAD.HI.U32 R4, R3, c[0x0][0x33c], RZ ;  /* 0x0000cf0003041a27 */ /* 0x002fc800078e00ff */
[----:B--2---:R-:W-:-:S05]  /*6fb0*/  @P0 IMAD R0, R9, 0x80, R0 ;  /* 0x0000008009000824 */ /* 0x004fca00078e0200 */
[----:B------:R-:W-:-:S04]  /*6fc0*/  @P0 SHF.R.S32.HI R2, RZ, 0x1f, R0 ;  /* 0x0000001fff020819 */ /* 0x000fc80000011400 */
[----:B------:R-:W-:Y:S01]  /*6fd0*/  @P0 LEA.HI R2, R2, R0, RZ, 0x7 ;  /* 0x0000000002020211 */ /* 0x000fe200078f38ff */
[----:B------:R-:W-:Y:S01]  /*6fe0*/  IMAD.MOV.U32 R0, RZ, RZ, R3 ;  /* 0x000000ffff007224 */ /* 0x000fe200078e0003 */
[----:B------:R-:W-:Y:S02]  /*6ff0*/  @P1 SHF.R.U32.HI R0, RZ, c[0x0][0x340], R4 ;  /* 0x0000d000ff001a19 */ /* 0x000fe40000011604 */
[----:B------:R-:W-:Y:S02]  /*7000*/  @P0 SHF.L.U32 R2, R2, 0x7, RZ ;  /* 0x0000000702020819 */ /* 0x000fe400000006ff */
[----:B------:R-:W-:Y:S02]  /*7010*/  SHF.R.S32.HI R4, RZ, 0x1f, R0 ;  /* 0x0000001fff047819 */ /* 0x000fe40000011400 */
[----:B------:R-:W-:-:S04]  /*7020*/  @P0 LOP3.LUT R2, R2, 0xffffc000, RZ, 0xc0, !PT ;  /* 0xffffc00002020812 */ /* 0x000fc800078ec0ff */
[----:B------:R-:W-:Y:S02]  /*7030*/  @P0 SHF.R.S32.HI R3, RZ, 0x1f, R2 ;  /* 0x0000001fff030819 */ /* 0x000fe40000011402 */
[----:B------:R-:W-:-:S06]  /*7040*/  @!P0 CS2R R2, SRZ ;  /* 0x0000000000028805 */ /* 0x000fcc000001ff00 */
[----:B------:R-:W-:Y:S01]  /*7050*/  IADD3 R2, P2, P1, R2, UR5, R5 ;  /* 0x0000000502027c10 */ /* 0x000fe2000f95e005 */
[C---:B------:R-:W-:Y:S02]  /*7060*/  IMAD R5, R4.reuse, c[0x0][0x328], RZ ;  /* 0x0000ca0004057a24 */ /* 0x040fe400078e02ff */
[----:B------:R-:W-:Y:S01]  /*7070*/  IMAD R4, R4, c[0x0][0x300], RZ ;  /* 0x0000c00004047a24 */ /* 0x000fe200078e02ff */
[----:B------:R-:W-:Y:S01]  /*7080*/  IADD3.X R3, R3, UR4, R6, P2, P1 ;  /* 0x0000000403037c10 */ /* 0x000fe200097e2406 */
[C---:B------:R-:W-:Y:S01]  /*7090*/  IMAD R7, R0.reuse, c[0x0][0x32c], R5 ;  /* 0x0000cb0000077a24 */ /* 0x040fe200078e0205 */
[----:B------:R-:W-:Y:S01]  /*70a0*/  SHF.R.S32.HI R6, RZ, 0x1f, R9 ;  /* 0x0000001fff067819 */ /* 0x000fe20000011409 */
[C---:B------:R-:W-:Y:S02]  /*70b0*/  IMAD R8, R0.reuse, c[0x0][0x304], R4 ;  /* 0x0000c10000087a24 */ /* 0x040fe400078e0204 */
[----:B------:R-:W-:-:S04]  /*70c0*/  IMAD.WIDE.U32 R4, R0, c[0x0][0x328], R2 ;  /* 0x0000ca0000047a25 */ /* 0x000fc800078e0002 */
[----:B------:R-:W-:Y:S01]  /*70d0*/  IMAD.WIDE.U32 R2, R0, c[0x0][0x300], R2 ;  /* 0x0000c00000027a25 */ /* 0x000fe200078e0002 */
[----:B------:R-:W-:Y:S02]  /*70e0*/  SEL R0, R6, RZ, !P0 ;  /* 0x000000ff06007207 */ /* 0x000fe40004000000 */
[----:B------:R-:W-:Y:S01]  /*70f0*/  SEL R6, R9, RZ, !P0 ;  /* 0x000000ff09067207 */ /* 0x000fe20004000000 */
[----:B------:R-:W-:Y:S01]  /*7100*/  IMAD.IADD R5, R5, 0x1, R7 ;  /* 0x0000000105057824 */ /* 0x000fe200078e0207 */
[----:B------:R-:W-:Y:S01]  /*7110*/  IADD3 R3, R3, R8, RZ ;  /* 0x0000000803037210 */ /* 0x000fe20007ffe0ff */
[C---:B------:R-:W-:Y:S02]  /*7120*/  IMAD R10, R0.reuse, c[0x0][0x330], RZ ;  /* 0x0000cc00000a7a24 */ /* 0x040fe400078e02ff */
[----:B------:R-:W-:Y:S02]  /*7130*/  IMAD R0, R0, c[0x0][0x308], RZ ;  /* 0x0000c20000007a24 */ /* 0x000fe400078e02ff */
[----:B------:R-:W-:-:S02]  /*7140*/  IMAD R10, R6, c[0x0][0x334], R10 ;  /* 0x0000cd00060a7a24 */ /* 0x000fc400078e020a */
[----:B------:R-:W-:-:S04]  /*7150*/  IMAD.WIDE.U32 R8, R6, c[0x0][0x330], R4 ;  /* 0x0000cc0006087a25 */ /* 0x000fc800078e0004 */
[----:B------:R-:W-:Y:S01]  /*7160*/  IMAD R0, R6, c[0x0][0x30c], R0 ;  /* 0x0000c30006007a24 */ /* 0x000fe200078e0200 */
[----:B------:R-:W-:Y:S01]  /*7170*/  LEA R4, P1, R8, c[0x0][0x310], 0x2 ;  /* 0x0000c40008047a11 */ /* 0x000fe200078210ff */
[----:B------:R-:W-:-:S04]  /*7180*/  IMAD.WIDE.U32 R6, R6, c[0x0][0x308], R2 ;  /* 0x0000c20006067a25 */ /* 0x000fc800078e0002 */
[----:B------:R-:W-:Y:S01]  /*7190*/  IMAD.IADD R3, R9, 0x1, R10 ;  /* 0x0000000109037824 */ /* 0x000fe200078e020a */
[----:B------:R-:W-:Y:S02]  /*71a0*/  IADD3 R0, R7, R0, RZ ;  /* 0x0000000007007210 */ /* 0x000fe40007ffe0ff */
[----:B------:R-:W-:Y:S02]  /*71b0*/  LEA R2, P0, R6, c[0x0][0x2e8], 0x2 ;  /* 0x0000ba0006027a11 */ /* 0x000fe400078010ff */
[----:B------:R-:W-:Y:S02]  /*71c0*/  LEA.HI.X R5, R8, c[0x0][0x314], R3, 0x2, P1 ;  /* 0x0000c50008057a11 */ /* 0x000fe400008f1403 */
[----:B------:R-:W-:-:S03]  /*71d0*/  LEA.HI.X R3, R6, c[0x0][0x2ec], R0, 0x2, P0 ;  /* 0x0000bb0006037a11 */ /* 0x000fc600000f1400 */
        /* <DEDUP_REMOVED lines=129> */
.L_x_1299:
        /* <DEDUP_REMOVED lines=9> */
.L_x_2323:


//--------------------- .text._ZN7cutlass13device_kernelIN5flash19enable_sm80_to_sm89INS1_16FlashAttnBwdSm80INS1_25CollectiveMainloopBwdSm80ILi2ELi2EN4cute5tupleIJNS5_1CILi64EEENS7_ILi128EEES9_EEENS_10bfloat16_tEfNS_4arch4Sm80ELb0ELb0ELb1ELb1ELb1ELb0ELb0ELb0ELi2ELi2ELi2ELi2ELb0EEENS1_24CollectiveEpilogueBwdGQAISA_fSD_Li256ELb1ELb1EEENS1_19SingleTileSchedulerILb1ELb0ELb0ELi128EEEEEEEEEvNT_6ParamsE --------------------------
	.section	.text._ZN7cutlass13device_kernelIN5flash19enable_sm80_to_sm89INS1_16FlashAttnBwdSm80INS1_25CollectiveMainloopBwdSm80ILi2ELi2EN4cute5tupleIJNS5_1CILi64EEENS7_ILi128EEES9_EEENS_10bfloat16_tEfNS_4arch4Sm80ELb0ELb0ELb1ELb1ELb1ELb0ELb0ELb0ELi2ELi2ELi2ELi2ELb0EEENS1_24CollectiveEpilogueBwdGQAISA_fSD_Li256ELb1ELb1EEENS1_19SingleTileSchedulerILb1ELb0ELb0ELi128EEEEEEEEEvNT_6ParamsE,"ax",@progbits
	.sectioninfo	@"SHI_REGISTERS=255"
	.align	128
.text._ZN7cutlass13device_kernelIN5flash19enable_sm80_to_sm89INS1_16FlashAttnBwdSm80INS1_25CollectiveMainloopBwdSm80ILi2ELi2EN4cute5tupleIJNS5_1CILi64EEENS7_ILi128EEES9_EEENS_10bfloat16_tEfNS_4arch4Sm80ELb0ELb0ELb1ELb1ELb1ELb0ELb0ELb0ELi2ELi2ELi2ELi2ELb0EEENS1_24CollectiveEpilogueBwdGQAISA_fSD_Li256ELb1ELb1EEENS1_19SingleTileSchedulerILb1ELb0ELb0ELi128EEEEEEEEEvNT_6ParamsE:
        .type           _ZN7cutlass13device_kernelIN5flash19enable_sm80_to_sm89INS1_16FlashAttnBwdSm80INS1_25CollectiveMainloopBwdSm80ILi2ELi2EN4cute5tupleIJNS5_1CILi64EEENS7_ILi128EEES9_EEENS_10bfloat16_tEfNS_4arch4Sm80ELb0ELb0ELb1ELb1ELb1ELb0ELb0ELb0ELi2ELi2ELi2ELi2ELb0EEENS1_24CollectiveEpilogueBwdGQAISA_fSD_Li256ELb1ELb1EEENS1_19SingleTileSchedulerILb1ELb0ELb0ELi128EEEEEEEEEvNT_6ParamsE,@function
        .size           _ZN7cutlass13device_kernelIN5flash19enable_sm80_to_sm89INS1_16FlashAttnBwdSm80INS1_25CollectiveMainloopBwdSm80ILi2ELi2EN4cute5tupleIJNS5_1CILi64EEENS7_ILi128EEES9_EEENS_10bfloat16_tEfNS_4arch4Sm80ELb0ELb0ELb1ELb1ELb1ELb0ELb0ELb0ELi2ELi2ELi2ELi2ELb0EEENS1_24CollectiveEpilogueBwdGQAISA_fSD_Li256ELb1ELb1EEENS1_19SingleTileSchedulerILb1ELb0ELb0ELi128EEEEEEEEEvNT_6ParamsE,(.L_x_2324 - _ZN7cutlass13device_kernelIN5flash19enable_sm80_to_sm89INS1_16FlashAttnBwdSm80INS1_25CollectiveMainloopBwdSm80ILi2ELi2EN4cute5tupleIJNS5_1CILi64EEENS7_ILi128EEES9_EEENS_10bfloat16_tEfNS_4arch4Sm80ELb0ELb0ELb1ELb1ELb1ELb0ELb0ELb0ELi2ELi2ELi2ELi2ELb0EEENS1_24CollectiveEpilogueBwdGQAISA_fSD_Li256ELb1ELb1EEENS1_19SingleTileSchedulerILb1ELb0ELb0ELi128EEEEEEEEEvNT_6ParamsE)
        .other          _ZN7cutlass13device_kernelIN5flash19enable_sm80_to_sm89INS1_16FlashAttnBwdSm80INS1_25CollectiveMainloopBwdSm80ILi2ELi2EN4cute5tupleIJNS5_1CILi64EEENS7_ILi128EEES9_EEENS_10bfloat16_tEfNS_4arch4Sm80ELb0ELb0ELb1ELb1ELb1ELb0ELb0ELb0ELi2ELi2ELi2ELi2ELb0EEENS1_24CollectiveEpilogueBwdGQAISA_fSD_Li256ELb1ELb1EEENS1_19SingleTileSchedulerILb1ELb0ELb0ELi128EEEEEEEEEvNT_6ParamsE,@"STO_CUDA_ENTRY STV_DEFAULT"
_ZN7cutlass13device_kernelIN5flash19enable_sm80_to_sm89INS1_16FlashAttnBwdSm80INS1_25CollectiveMainloopBwdSm80ILi2ELi2EN4cute5tupleIJNS5_1CILi64EEENS7_ILi128EEES9_EEENS_10bfloat16_tEfNS_4arch4Sm80ELb0ELb0ELb1ELb1ELb1ELb0ELb0ELb0ELi2ELi2ELi2ELi2ELb0EEENS1_24CollectiveEpilogueBwdGQAISA_fSD_Li256ELb1ELb1EEENS1_19SingleTileSchedulerILb1ELb0ELb0ELi128EEEEEEEEEvNT_6ParamsE:
        /* <DEDUP_REMOVED lines=18> */
.L_x_1301:
        /* <DEDUP_REMOVED lines=8> */
.L_x_1303:
[----:B------:R-:W-:Y:S02]  /*01a0*/  MOV R0, c[0x0][0x3ac] ;  /* 0x0000eb0000007a02 */ /* 0x000fe40000000f00 */
.L_x_1302:
[----:B-1----:R-:W-:-:S05]  /*01b0*/  IMAD.SHL.U32 R2, R18, 0x80, RZ ;  /* 0x0000008012027824 */ /* 0x002fca00078e00ff */
[----:B-----5:R-:W-:-:S04]  /*01c0*/  ISETP.GE.AND P0, PT, R2, R0, PT ;  /* 0x000000000200720c */ /* 0x020fc80003f06270 */
[----:B------:R-:W-:-:S05]  /*01d0*/  SEL R0, R5, 0xffffffff, !P0 ;  /* 0xffffffff05007807 */ /* 0x000fca0004000000 */
[----:B------:R1:W-:Y:S01]  /*01e0*/  STL [R1+0x38], R0 ;  /* 0x0000380001007387 */ /* 0x0003e20000100800 */
[----:B------:R-:W-:Y:S05]  /*01f0*/  BRA `(.L_x_1304) ;  /* 0x0000012000007947 */ /* 0x000fea0003800000 */
.L_x_1300:
[----:B---34-:R-:W-:-:S04]  /*0200*/  ISETP.NE.U32.AND P0, PT, RZ, c[0x0][0x3c8], PT ;  /* 0x0000f200ff007a0c */ /* 0x018fc80003f05070 */
[----:B------:R-:W-:-:S13]  /*0210*/  ISETP.NE.AND.EX P0, PT, RZ, c[0x0][0x3cc], PT, P0 ;  /* 0x0000f300ff007a0c */ /* 0x000fda0003f05300 */
[----:B------:R-:W-:Y:S05]  /*0220*/  @!P0 BRA `(.L_x_1305) ;  /* 0x0000002000008947 */ /* 0x000fea0003800000 */
[----:B------:R1:W5:Y:S01]  /*0230*/  LDG.E R0, [R2.64] ;  /* 0x0000001002007981 */ /* 0x000362000c1e1900 */
[----:B------:R-:W-:Y:S05]  /*0240*/  BRA `(.L_x_1306) ;  /* 0x0000009000007947 */ /* 0x000fea0003800000 */
.L_x_1305:
        /* <DEDUP_REMOVED lines=8> */
.L_x_1307:
[----:B------:R-:W-:Y:S02]  /*02d0*/  MOV R0, c[0x0][0x3ac] ;  /* 0x0000eb0000007a02 */ /* 0x000fe40000000f00 */
.L_x_1306:
[----:B-1----:R-:W-:-:S05]  /*02e0*/  IMAD.SHL.U32 R2, R18, 0x80, RZ ;  /* 0x0000008012027824 */ /* 0x002fca00078e00ff */
[----:B-----5:R-:W-:-:S04]  /*02f0*/  ISETP.GE.AND P0, PT, R2, R0, PT ;  /* 0x000000000200720c */ /* 0x020fc80003f06270 */
[----:B------:R-:W-:-:S05]  /*0300*/  SEL R0, R5, 0xffffffff, !P0 ;  /* 0xffffffff05007807 */ /* 0x000fca0004000000 */
[----:B------:R1:W-:Y:S04]  /*0310*/  STL [R1+0x38], R0 ;  /* 0x0000380001007387 */ /* 0x0003e80000100800 */
.L_x_1304:
        /* <DEDUP_REMOVED lines=37> */
.L_x_1308:
[----:B--2---:R-:W-:-:S04]  /*0570*/  ISETP.NE.U32.AND P0, PT, RZ, c[0x0][0x2e0], PT ;  /* 0x0000b800ff007a0c */ /* 0x004fc80003f05070 */
[----:B------:R-:W-:-:S13]  /*0580*/  ISETP.NE.AND.EX P0, PT, RZ, c[0x0][0x2e4], PT, P0 ;  /* 0x0000b900ff007a0c */ /* 0x000fda0003f05300 */
[----:B------:R-:W-:Y:S05]  /*0590*/  @!P0 BRA `(.L_x_1309) ;  /* 0x0000003000008947 */ /* 0x000fea0003800000 */
[----:B------:R-:W-:-:S05]  /*05a0*/  IMAD.WIDE R2, R165, R9, c[0x0][0x2e0] ;  /* 0x0000b800a5027625 */ /* 0x000fca00078e0209 */
[----:B------:R1:W5:Y:S01]  /*05b0*/  LDG.E R17, [R2.64] ;  /* 0x0000001002117981 */ /* 0x000362000c1e1900 */
[----:B------:R-:W-:Y:S05]  /*05c0*/  BRA `(.L_x_1310) ;  /* 0x0000004000007947 */ /* 0x000fea0003800000 */
.L_x_1309:
[----:B------:R-:W-:Y:S05]  /*05d0*/  @!P4 BRA `(.L_x_1310) ;  /* 0x000000300000c947 */ /* 0x000fea0003800000 */
[----:B------:R1:W2:Y:S04]  /*05e0*/  LDG.E R0, [R2.64] ;  /* 0x0000001002007981 */ /* 0x0002a8000c1e1900 */
[----:B-1----:R-:W2:Y:S02]  /*05f0*/  LDG.E R2, [R2.64+0x4] ;  /* 0x0000041002027981 */ /* 0x002ea4000c1e1900 */
[----:B--2---:R-:W-:Y:S02]  /*0600*/  IADD3 R17, -R0, R2, RZ ;  /* 0x0000000200117210 */ /* 0x004fe40007ffe1ff */
.L_x_1310:
        /* <DEDUP_REMOVED lines=409> */
.L_x_1313:
[----:B------:R-:W-:Y:S05]  /*1fa0*/  BSYNC B0 ;  /* 0x0000000000007941 */ /* 0x000fea0003800000 */
.L_x_1312:
        /* <DEDUP_REMOVED lines=140> */
.L_x_1316:
        /* <DEDUP_REMOVED lines=259> */
.L_x_1314:
        /* <DEDUP_REMOVED lines=566> */
.L_x_1315:
        /* <DEDUP_REMOVED lines=298> */
.L_x_1311:
[----:B------:R-:W-:Y:S05]  /*6ea0*/  @P0 EXIT ;  /* 0x000000000000094d */ /* 0x000fea0003800000 */
[----:B------:R-:W2:Y:S01]  /*6eb0*/  LDL.LU R11, [R1+0x38] ;  /* 0x00003800010b7983 */ /* 0x000ea20000300800 */
[----:B------:R-:W-:-:S04]  /*6ec0*/  ISETP.NE.U32.AND P0, PT, RZ, c[0x0][0x360], PT ;  /* 0x0000d800ff007a0c */ /* 0x000fc80003f05070 */
[----:B------:R-:W-:-:S13]  /*6ed0*/  ISETP.NE.AND.EX P0, PT, RZ, c[0x0][0x364], PT, P0 ;  /* 0x0000d900ff007a0c */ /* 0x000fda0003f05300 */
[----:B-1----:R-:W-:Y:S01]  /*6ee0*/  @P0 IMAD.MOV.U32 R2, RZ, RZ, 0x4 ;  /* 0x00000004ff020424 */ /* 0x002fe200078e00ff */
[----:B------:R-:W1:Y:S01]  /*6ef0*/  S2UR UR6, SR_CTAID.X ;  /* 0x00000000000679c3 */ /* 0x000e620000002500 */
[----:B------:R-:W3:Y:S02]  /*6f00*/  S2R R5, SR_CTAID.Y ;  /* 0x0000000000057919 */ /* 0x000ee40000002600 */
[----:B--2---:R-:W-:-:S06]  /*6f10*/  @P0 IMAD.WIDE R2, R11, R2, c[0x0][0x360] ;  /* 0x0000d8000b020625 */ /* 0x004fcc00078e0202 */
[----:B------:R2:W4:Y:S01]  /*6f20*/  @P0 LDG.E R2, [R2.64] ;  /* 0x0000001002020981 */ /* 0x000522000c1e1900 */
[----:B------:R-:W-:Y:S01]  /*6f30*/  IMAD.MOV.U32 R0, RZ, RZ, c[0x0][0x338] ;  /* 0x0000ce00ff007624 */ /* 0x000fe200078e00ff */
[----:B------:R-:W-:Y:S01]  /*6f40*/  ULDC UR5, c[0x0][0x358] ;  /* 0x0000d60000057ab9 */ /* 0x000fe20000000800 */
[----:B---3--:R-:W-:Y:S01]  /*6f50*/  IMAD.MOV.U32 R7, RZ, RZ, R5 ;  /* 0x000000ffff077224 */ /* 0x008fe200078e0005 */
[----:B------:R-:W3:Y:S01]  /*6f60*/  S2R R10, SR_TID.X ;  /* 0x00000000000a7919 */ /* 0x000ee20000002100 */
[----:B-1----:R-:W-:-:S03]  /*6f70*/  UIMAD UR5, UR6, UR5, URZ ;  /* 0x00000005060572a4 */ /* 0x002fc6000f8e023f */
[----:B------:R-:W-:Y:S01]  /*6f80*/  BAR.SYNC.DEFER_BLOCKING 0x1, 0x100 ;  /* 0x0044000000007b1d */ /* 0x000fe20000010000 */
[----:B------:R-:W-:Y:S01]  /*6f90*/  ISETP.NE.AND P1, PT, R0, 0x1, PT ;  /* 0x000000010000780c */ /* 0x000fe20003f25270 */
[C---:B------:R-:W-:Y:S01]  /*6fa0*/  IMAD R0, R11.reuse, c[0x0][0x2f4], RZ ;  /* 0x0000bd000b007a24 */ /* 0x040fe200078e02ff */
[----:B------:R-:W-:Y:S02]  /*6fb0*/  SHF.R.S32.HI R16, RZ, 0x1f, R11 ;  /* 0x0000001fff107819 */ /* 0x000fe4000001140b */
[----:B------:R-:W-:Y:S01]  /*6fc0*/  SEL R12, R11, RZ, !P0 ;  /* 0x000000ff0b0c7207 */ /* 0x000fe20004000000 */
[----:B------:R-:W-:Y:S01]  /*6fd0*/  ULDC UR4, c[0x0][0x2f4] ;  /* 0x0000bd0000047ab9 */ /* 0x000fe20000000800 */
[----:B------:R-:W-:Y:S01]  /*6fe0*/  SHF.R.S32.HI R15, RZ, 0x1f, R0 ;  /* 0x0000001fff0f7819 */ /* 0x000fe20000011400 */
[----:B------:R-:W-:Y:S01]  /*6ff0*/  UIMAD UR5, UR5, UR4, URZ ;  /* 0x00000004050572a4 */ /* 0x000fe2000f8e023f */
[----:B------:R-:W-:Y:S01]  /*7000*/  BSSY B0, `(.L_x_1317) ;  /* 0x000001c000007945 */ /* 0x000fe20003800000 */
[----:B------:R-:W-:-:S02]  /*7010*/  SEL R16, R16, RZ, !P0 ;  /* 0x000000ff10107207 */ /* 0x000fc40004000000 */
[----:B------:R-:W-:Y:S02]  /*7020*/  USHF.R.S32.HI UR4, URZ, 0x1f, UR5 ;  /* 0x0000001f3f047899 */ /* 0x000fe40008011405 */
[----:B--2---:R-:W-:-:S05]  /*7030*/  @P1 IMAD.HI.U32 R3, R5, c[0x0][0x33c], RZ ;  /* 0x0000cf0005031a27 */ /* 0x004fca00078e00ff */
[----:B------:R-:W-:-:S04]  /*7040*/  @P1 SHF.R.U32.HI R7, RZ, c[0x0][0x340], R3 ;  /* 0x0000d000ff071a19 */ /* 0x000fc80000011603 */
[--C-:B------:R-:W-:Y:S01]  /*7050*/  IADD3 R0, P2, P1, R0, UR5, R7.reuse ;  /* 0x0000000500007c10 */ /* 0x100fe2000f95e007 */
[--C-:B------:R-:W-:Y:S01]  /*7060*/  IMAD.MOV R6, RZ, RZ, -R7.reuse ;  /* 0x000000ffff067224 */ /* 0x100fe200078e0a07 */
[----:B------:R-:W-:-:S03]  /*7070*/  SHF.R.S32.HI R13, RZ, 0x1f, R7 ;  /* 0x0000001fff0d7819 */ /* 0x000fc60000011407 */
[----:B------:R-:W-:Y:S01]  /*7080*/  IMAD.SHL.U32 R14, R0, 0x4, RZ ;  /* 0x00000004000e7824 */ /* 0x000fe200078e00ff */
[----:B------:R-:W-:Y:S01]  /*7090*/  IADD3.X R15, R15, UR4, R13, P2, P1 ;  /* 0x000000040f0f7c10 */ /* 0x000fe200097e240d */
[----:B------:R-:W-:Y:S01]  /*70a0*/  IMAD R6, R6, c[0x0][0x338], R5 ;  /* 0x0000ce0006067a24 */ /* 0x000fe200078e0205 */
[----:B---3--:R-:W-:Y:S02]  /*70b0*/  ISETP.NE.AND P2, PT, R10, RZ, PT ;  /* 0x000000ff0a00720c */ /* 0x008fe40003f45270 */
[----:B------:R-:W-:Y:S02]  /*70c0*/  SHF.L.U64.HI R15, R0, 0x2, R15 ;  /* 0x00000002000f7819 */ /* 0x000fe4000001020f */
[----:B------:R-:W-:-:S04]  /*70d0*/  IADD3 R4, P1, R14, c[0x0][0x350], RZ ;  /* 0x0000d4000e047a10 */ /* 0x000fc80007f3e0ff */
[----:B------:R-:W-:Y:S01]  /*70e0*/  IADD3.X R5, R15, c[0x0][0x354], RZ, P1, !PT ;  /* 0x0000d5000f057a10 */ /* 0x000fe20000ffe4ff */
[----:B----4-:R-:W-:-:S05]  /*70f0*/  @P0 IMAD R2, R11, 0x80, R2 ;  /* 0x000000800b020824 */ /* 0x010fca00078e0202 */
[----:B------:R-:W-:-:S04]  /*7100*/  @P0 SHF.R.S32.HI R3, RZ, 0x1f, R2 ;  /* 0x0000001fff030819 */ /* 0x000fc80000011402 */
[----:B------:R-:W-:-:S05]  /*7110*/  @P0 LEA.HI R2, R3, R2, RZ, 0x7 ;  /* 0x0000000203020211 */ /* 0x000fca00078f38ff */
[----:B------:R-:W-:-:S05]  /*7120*/  @P0 IMAD.SHL.U32 R2, R2, 0x80, RZ ;  /* 0x0000008002020824 */ /* 0x000fca00078e00ff */
[----:B------:R-:W-:-:S04]  /*7130*/  @P0 LOP3.LUT R8, R2, 0xffffc000, RZ, 0xc0, !PT ;  /* 0xffffc00002080812 */ /* 0x000fc800078ec0ff */
[----:B------:R-:W-:Y:S02]  /*7140*/  @P0 SHF.R.S32.HI R9, RZ, 0x1f, R8 ;  /* 0x0000001fff090819 */ /* 0x000fe40000011408 */
[----:B------:R-:W-:Y:S01]  /*7150*/  @!P0 CS2R R8, SRZ ;  /* 0x0000000000088805 */ /* 0x000fe2000001ff00 */
[----:B------:R-:W-:Y:S05]  /*7160*/  @P2 BRA `(.L_x_1318) ;  /* 0x0000005000002947 */ /* 0x000fea0003800000 */
.L_x_1319:
[----:B------:R-:W2:Y:S01]  /*7170*/  LDG.E.STRONG.GPU R0, [R4.64] ;  /* 0x0000001004007981 */ /* 0x000ea2000c1ef900 */
[----:B------:R-:W-:Y:S01]  /*7180*/  YIELD ;  /* 0x0000000000007946 */ /* 0x000fe20003800000 */
[----:B--2---:R-:W-:Y:S01]  /*7190*/  ISETP.NE.AND P0, PT, R0, R6, PT ;  /* 0x000000060000720c */ /* 0x004fe20003f05270 */
[----:B------:R-:W-:-:S12]  /*71a0*/  CCTL.IVALL ;  /* 0x00000000ff00798f */ /* 0x000fd80002000000 */
[----:B------:R-:W-:Y:S05]  /*71b0*/  @P0 BRA `(.L_x_1319) ;  /* 0xffffffb000000947 */ /* 0x000fea000383ffff */
.L_x_1318:
[----:B------:R-:W-:Y:S05]  /*71c0*/  BSYNC B0 ;  /* 0x0000000000007941 */ /* 0x000fea0003800000 */
.L_x_1317:
[----:B-----5:R-:W-:Y:S01]  /*71d0*/  MOV R17, 0xffffffff ;  /* 0xffffffff00117802 */ /* 0x020fe20000000f00 */
[----:B------:R-:W-:Y:S05]  /*71e0*/  BRA.CONV ~URZ, `(.L_x_1320) ;  /* 0x000000237f007947 */ /* 0x000fea000b800000 */
[----:B------:R-:W-:Y:S02]  /*71f0*/  MOV R2, 0x7210 ;  /* 0x0000721000027802 */ /* 0x000fe40000000f00 */
[----:B------:R-:W-:Y:S05]  /*7200*/  CALL.REL.NOINC `($__internal_7_$__cuda_sm70_warpsync) ;  /* 0x00000c9000007944 */ /* 0x000fea0003c00000 */
.L_x_1320:
[----:B------:R-:W-:Y:S01]  /*7210*/  USHF.L.U32 UR5, UR6, 0xe, URZ ;  /* 0x0000000e06057899 */ /* 0x000fe2000800063f */
[----:B------:R-:W-:Y:S01]  /*7220*/  SHF.R.S32.HI R2, RZ, 0x1f, R10 ;  /* 0x0000001fff027819 */ /* 0x000fe2000001140a */
[----:B------:R-:W-:Y:S01]  /*7230*/  IMAD R0, R13, c[0x0][0x328], RZ ;  /* 0x0000ca000d007a24 */ /* 0x000fe200078e02ff */
[----:B------:R-:W-:-:S06]  /*7240*/  NOP ;  /* 0x0000000000007918 */ /* 0x000fcc0000000000 */
[----:B------:R-:W-:Y:S01]  /*7250*/  USHF.R.S32.HI UR4, URZ, 0x1f, UR5 ;  /* 0x0000001f3f047899 */ /* 0x000fe20008011405 */
[----:B------:R-:W-:Y:S01]  /*7260*/  IADD3 R10, P1, P0, R8, UR5, R10 ;  /* 0x00000005080a7c10 */ /* 0x000fe2000f83e00a */
[----:B------:R-:W-:Y:S02]  /*7270*/  IMAD R0, R7, c[0x0][0x32c], R0 ;  /* 0x0000cb0007007a24 */ /* 0x000fe400078e0200 */
[----:B------:R-:W-:Y:S02]  /*7280*/  IMAD R8, R16, c[0x0][0x330], RZ ;  /* 0x0000cc0010087a24 */ /* 0x000fe400078e02ff */
[----:B------:R-:W-:-:S05]  /*7290*/  IADD3.X R11, R9, UR4, R2, P1, P0 ;  /* 0x00000004090b7c10 */ /* 0x000fca0008fe0402 */
        /* <DEDUP_REMOVED lines=73> */
[----:B------:R-:W-:Y:S05]  /*7730*/  CALL.REL.NOINC `($__internal_7_$__cuda_sm70_warpsync) ;  /* 0x0000076000007944 */ /* 0x000fea0003c00000 */
.L_x_1321:
        /* <DEDUP_REMOVED lines=12> */
.L_x_1323:
[----:B------:R-:W-:Y:S05]  /*7800*/  BSYNC B0 ;  /* 0x0000000000007941 */ /* 0x000fea0003800000 */
.L_x_1322:
[----:B--2---:R-:W-:Y:S01]  /*7810*/  IADD3 R4, P0, R14, c[0x0][0x348], RZ ;  /* 0x0000d2000e047a10 */ /* 0x004fe20007f1e0ff */
[----:B------:R-:W-:Y:S03]  /*7820*/  BSSY B0, `(.L_x_1324) ;  /* 0x0000008000007945 */ /* 0x000fe60003800000 */
[----:B------:R-:W-:Y:S01]  /*7830*/  IADD3.X R5, R15, c[0x0][0x34c], RZ, P0, !PT ;  /* 0x0000d3000f057a10 */ /* 0x000fe200007fe4ff */
[----:B------:R-:W-:Y:S05]  /*7840*/  @P2 BRA `(.L_x_1325) ;  /* 0x0000005000002947 */ /* 0x000fea0003800000 */
.L_x_1326:
[----:B------:R-:W2:Y:S01]  /*7850*/  LDG.E.STRONG.GPU R0, [R4.64] ;  /* 0x0000001004007981 */ /* 0x000ea2000c1ef900 */
[----:B------:R-:W-:Y:S01]  /*7860*/  YIELD ;  /* 0x0000000000007946 */ /* 0x000fe20003800000 */
[----:B--2---:R-:W-:Y:S01]  /*7870*/  ISETP.NE.AND P0, PT, R0, R6, PT ;  /* 0x000000060000720c */ /* 0x004fe20003f05270 */
[----:B------:R-:W-:-:S12]  /*7880*/  CCTL.IVALL ;  /* 0x00000000ff00798f */ /* 0x000fd80002000000 */
[----:B------:R-:W-:Y:S05]  /*7890*/  @P0 BRA `(.L_x_1326) ;  /* 0xffffffb000000947 */ /* 0x000fea000383ffff */
.L_x_1325:
[----:B------:R-:W-:Y:S05]  /*78a0*/  BSYNC B0 ;  /* 0x0000000000007941 */ /* 0x000fea0003800000 */
.L_x_1324:
[----:B------:R-:W-:Y:S05]  /*78b0*/  BRA.CONV ~URZ, `(.L_x_1327) ;  /* 0x000000237f007947 */ /* 0x000fea000b800000 */
[----:B-1----:R-:W-:Y:S02]  /*78c0*/  MOV R2, 0x78e0 ;  /* 0x000078e000027802 */ /* 0x002fe40000000f00 */
[----:B------:R-:W-:Y:S05]  /*78d0*/  CALL.REL.NOINC `($__internal_7_$__cuda_sm70_warpsync) ;  /* 0x000005c000007944 */ /* 0x000fea0003c00000 */
.L_x_1327:
        /* <DEDUP_REMOVED lines=80> */
.L_x_1328:
        /* <DEDUP_REMOVED lines=12> */
        .weak           $__internal_7_$__cuda_sm70_warpsync
        .type           $__internal_7_$__cuda_sm70_warpsync,@function
        .size           $__internal_7_$__cuda_sm70_warpsync,(.L_x_2324 - $__internal_7_$__cuda_sm70_warpsync)
$__internal_7_$__cuda_sm70_warpsync:
[----:B------:R-:W-:Y:S01]  /*7ea0*/  MOV R3, 0x0 ;  /* 0x0000000000037802 */ /* 0x000fe20000000f00 */
[----:B------:R-:W-:Y:S04]  /*7eb0*/  WARPSYNC R17 ;  /* 0x0000001100007348 */ /* 0x000fe80003800000 */
[----:B------:R-:W-:Y:S05]  /*7ec0*/  RET.REL.NODEC R2 `(_ZN7cutlass13device_kernelIN5flash19enable_sm80_to_sm89INS1_16FlashAttnBwdSm80INS1_25CollectiveMainloopBwdSm80ILi2ELi2EN4cute5tupleIJNS5_1CILi64EEENS7_ILi128EEES9_EEENS_10bfloat16_tEfNS_4arch4Sm80ELb0ELb0ELb1ELb1ELb1ELb0ELb0ELb0ELi2ELi2ELi2ELi2ELb0EEENS1_24CollectiveEpilogueBwdGQAISA_fSD_Li256ELb1ELb1EEENS1_19SingleTileSchedulerILb1ELb0ELb0ELi128EEEEEEEEEvNT_6ParamsE) ;  /* 0xffff813002007950 */ /* 0x000fea0003c3ffff */
.L_x_1329:
        /* <DEDUP_REMOVED lines=11> */
.L_x_2324:


//--------------------- .text._ZN7cutlass13device_kernelIN5flash19enable_sm80_to_sm89INS1_16FlashAttnBwdSm80INS1_25CollectiveMainloopBwdSm80ILi2ELi2EN4cute5tupleIJNS5_1CILi64EEENS7_ILi128EEES9_EEENS_10bfloat16_tEfNS_4arch4Sm80ELb0ELb1ELb1ELb0ELb0ELb0ELb0ELb0ELi2ELi2ELi2ELi2ELb0EEENS1_21CollectiveEpilogueBwdISA_SB_SD_Li256ELb0ELb0ELi4EEENS1_19SingleTileSchedulerILb0ELb0ELb0ELi128EEEEEEEEEvNT_6ParamsE --------------------------
	.section	.text._ZN7cutlass13device_kernelIN5flash19enable_sm80_to_sm89INS1_16FlashAttnBwdSm80INS1_25CollectiveMainloopBwdSm80ILi2ELi2EN4cute5tupleIJNS5_1CILi64EEENS7_ILi128EEES9_EEENS_10bfloat16_tEfNS_4arch4Sm80ELb0ELb1ELb1ELb0ELb0ELb0ELb0ELb0ELi2ELi2ELi2ELi2ELb0EEENS1_21CollectiveEpilogueBwdISA_SB_SD_Li256ELb0ELb0ELi4EEENS1_19SingleTileSchedulerILb0ELb0ELb0ELi128EEEEEEEEEvNT_6ParamsE,"ax",@progbits
	.sectioninfo	@"SHI_REGISTERS=255"
	.align	128
.text._ZN7cutlass13device_kernelIN5flash19enable_sm80_to_sm89INS1_16FlashAttnBwdSm80INS1_25CollectiveMainloopBwdSm80ILi2ELi2EN4cute5tupleIJNS5_1CILi64EEENS7_ILi128EEES9_EEENS_10bfloat16_tEfNS_4arch4Sm80ELb0ELb1ELb1ELb0ELb0ELb0ELb0ELb0ELi2ELi2ELi2ELi2ELb0EEENS1_21CollectiveEpilogueBwdISA_SB_SD_Li256ELb0ELb0ELi4EEENS1_19SingleTileSchedulerILb0ELb0ELb0ELi128EEEEEEEEEvNT_6ParamsE:
        .type           _ZN7cutlass13device_kernelIN5flash19enable_sm80_to_sm89INS1_16FlashAttnBwdSm80INS1_25CollectiveMainloopBwdSm80ILi2ELi2EN4cute5tupleIJNS5_1CILi64EEENS7_ILi128EEES9_EEENS_10bfloat16_tEfNS_4arch4Sm80ELb0ELb1ELb1ELb0ELb0ELb0ELb0ELb0ELi2ELi2ELi2ELi2ELb0EEENS1_21CollectiveEpilogueBwdISA_SB_SD_Li256ELb0ELb0ELi4EEENS1_19SingleTileSchedulerILb0ELb0ELb0ELi128EEEEEEEEEvNT_6ParamsE,@function
        .size           _ZN7cutlass13device_kernelIN5flash19enable_sm80_to_sm89INS1_16FlashAttnBwdSm80INS1_25CollectiveMainloopBwdSm80ILi2ELi2EN4cute5tupleIJNS5_1CILi64EEENS7_ILi128EEES9_EEENS_10bfloat16_tEfNS_4arch4Sm80ELb0ELb1ELb1ELb0ELb0ELb0ELb0ELb0ELi2ELi2ELi2ELi2ELb0EEENS1_21CollectiveEpilogueBwdISA_SB_SD_Li256ELb0ELb0ELi4EEENS1_19SingleTileSchedulerILb0ELb0ELb0ELi128EEEEEEEEEvNT_6ParamsE,(.L_x_2326 - _ZN7cutlass13device_kernelIN5flash19enable_sm80_to_sm89INS1_16FlashAttnBwdSm80INS1_25CollectiveMainloopBwdSm80ILi2ELi2EN4cute5tupleIJNS5_1CILi64EEENS7_ILi128EEES9_EEENS_10bfloat16_tEfNS_4arch4Sm80ELb0ELb1ELb1ELb0ELb0ELb0ELb0ELb0ELi2ELi2ELi2ELi2ELb0EEENS1_21CollectiveEpilogueBwdISA_SB_SD_Li256ELb0ELb0ELi4EEENS1_19SingleTileSchedulerILb0ELb0ELb0ELi128EEEEEEEEEvNT_6ParamsE)
        .other          _ZN7cutlass13device_kernelIN5flash19enable_sm80_to_sm89INS1_16FlashAttnBwdSm80INS1_25CollectiveMainloopBwdSm80ILi2ELi2EN4cute5tupleIJNS5_1CILi64EEENS7_ILi128EEES9_EEENS_10bfloat16_tEfNS_4arch4Sm80ELb0ELb1ELb1ELb0ELb0ELb0ELb0ELb0ELi2ELi2ELi2ELi2ELb0EEENS1_21CollectiveEpilogueBwdISA_SB_SD_Li256ELb0ELb0ELi4EEENS1_19SingleTileSchedulerILb0ELb0ELb0ELi128EEEEEEEEEvNT_6ParamsE,@"STO_CUDA_ENTRY STV_DEFAULT"
_ZN7cutlass13device_kernelIN5flash19enable_sm80_to_sm89INS1_16FlashAttnBwdSm80INS1_25CollectiveMainloopBwdSm80ILi2ELi2EN4cute5tupleIJNS5_1CILi64EEENS7_ILi128EEES9_EEENS_10bfloat16_tEfNS_4arch4Sm80ELb0ELb1ELb1ELb0ELb0ELb0ELb0ELb0ELi2ELi2ELi2ELi2ELb0EEENS1_21CollectiveEpilogueBwdISA_SB_SD_Li256ELb0ELb0ELi4EEENS1_19SingleTileSchedulerILb0ELb0ELb0ELi128EEEEEEEEEvNT_6ParamsE:
        /* <DEDUP_REMOVED lines=8> */
[----:B------:R-:W-:-:S04]  /*0080*/  UIADD3 UR6, UR6, 0x3f, URZ ;  /* 0x0000003f06067890 */ /* 0x000fc8000fffe03f */
[----:B------:R-:W-:Y:S01]  /*0090*/  USHF.R.S32.HI UR5, URZ, 0x1f, UR6 ;  /* 0x0000001f3f057899 */ /* 0x000fe20008011406 */
[----:B------:R-:W3:Y:S03]  /*00a0*/  S2UR UR4, SR_CTAID.Y ;  /* 0x00000000000479c3 */ /* 0x000ee60000002600 */
[----:B------:R-:W-:-:S04]  /*00b0*/  ULEA.HI UR5, UR5, UR6, URZ, 0x6 ;  /* 0x0000000605057291 */ /* 0x000fc8000f8f303f */
[----:B------:R-:W-:Y:S01]  /*00c0*/  USHF.R.S32.HI UR12, URZ, 0x6, UR5 ;  /* 0x000000063f0c7899 */ /* 0x000fe20008011405 */
[----:B-1----:R1:W-:Y:S01]  /*00d0*/  STL [R1+0x58], R6 ;  /* 0x0000580601007387 */ /* 0x0023e20000100800 */
[----:B--2---:R-:W-:Y:S02]  /*00e0*/  ISETP.LE.AND P0, PT, RZ, UR8, PT ;  /* 0x00000008ff007c0c */ /* 0x004fe4000bf03270 */
[----:B---3--:R-:W-:-:S11]  /*00f0*/  MOV R209, UR4 ;  /* 0x0000000400d17c02 */ /* 0x008fd60008000f00 */
[----:B------:R-:W-:Y:S05]  /*0100*/  @!P0 BRA `(.L_x_1330) ;  /* 0x000000c000008947 */ /* 0x000fea0003800000 */
[----:B------:R-:W-:Y:S02]  /*0110*/  ULDC UR4, c[0x0][0x168] ;  /* 0x00005a0000047ab9 */ /* 0x000fe40000000800 */
[----:B------:R-:W-:-:S04]  /*0120*/  ULEA UR4, UR8, UR4, 0x7 ;  /* 0x0000000408047291 */ /* 0x000fc8000f8e383f */
[----:B------:R-:W-:-:S03]  /*0130*/  UIADD3 UR5, UR4, 0xbf, URZ ;  /* 0x000000bf04057890 */ /* 0x000fc6000fffe03f */
[----:B------:R-:W-:Y:S02]  /*0140*/  ULDC UR4, c[0x0][0x198] ;  /* 0x0000660000047ab9 */ /* 0x000fe40000000800 */
        /* <DEDUP_REMOVED lines=8> */
.L_x_1330:
[----:B------:R-:W-:Y:S01]  /*01d0*/  USHF.L.U32 UR11, UR8, 0x7, URZ ;  /* 0x00000007080b7899 */ /* 0x000fe2000800063f */
[----:B------:R-:W-:Y:S01]  /*01e0*/  PLOP3.LUT P1, PT, PT, PT, PT, 0x80, 0x0 ;  /* 0x000000000000781c */ /* 0x000fe20003f2f070 */
[----:B------:R-:W-:Y:S01]  /*01f0*/  ULDC UR5, c[0x0][0x168] ;  /* 0x00005a0000057ab9 */ /* 0x000fe20000000800 */
[----:B------:R-:W-:Y:S01]  /*0200*/  CS2R R150, SRZ ;  /* 0x0000000000967805 */ /* 0x000fe2000001ff00 */
[----:B------:R-:W-:Y:S01]  /*0210*/  UIADD3 UR5, UR11, UR5, URZ ;  /* 0x000000050b057290 */ /* 0x000fe2000fffe03f */
[----:B------:R-:W-:Y:S01]  /*0220*/  CS2R R148, SRZ ;  /* 0x0000000000947805 */ /* 0x000fe2000001ff00 */
[----:B------:R-:W-:Y:S01]  /*0230*/  ULDC UR4, c[0x0][0x198] ;  /* 0x0000660000047ab9 */ /* 0x000fe20000000800 */
[----:B------:R-:W-:Y:S01]  /*0240*/  IMAD.MOV.U32 R9, RZ, RZ, RZ ;  /* 0x000000ffff097224 */ /* 0x000fe200078e00ff */
[----:B------:R-:W-:Y:S01]  /*0250*/  UIADD3 UR4, UR5, -UR4, URZ ;  /* 0x8000000405047290 */ /* 0x000fe2000fffe03f */
[----:B------:R-:W-:Y:S01]  /*0260*/  MOV R154, RZ ;  /* 0x000000ff009a7202 */ /* 0x000fe20000000f00 */
[----:B------:R-:W-:Y:S01]  /*0270*/  ULDC.64 UR16, c[0x0][0x118] ;  /* 0x0000460000107ab9 */ /* 0x000fe20000000a00 */
[----:B------:R-:W-:Y:S01]  /*0280*/  IMAD.MOV.U32 R11, RZ, RZ, RZ ;  /* 0x000000ffff0b7224 */ /* 0x000fe200078e00ff */
[----:B------:R-:W-:Y:S01]  /*0290*/  CS2R R12, SRZ ;  /* 0x00000000000c7805 */ /* 0x000fe2000001ff00 */
[----:B------:R-:W-:Y:S01]  /*02a0*/  IMAD.MOV.U32 R152, RZ, RZ, RZ ;  /* 0x000000ffff987224 */ /* 0x000fe200078e00ff */
[----:B------:R-:W-:Y:S01]  /*02b0*/  MOV R158, RZ ;  /* 0x000000ff009e7202 */ /* 0x000fe20000000f00 */
[----:B------:R-:W-:Y:S01]  /*02c0*/  IMAD.U32 R0, RZ, RZ, UR4 ;  /* 0x00000004ff007e24 */ /* 0x000fe2000f8e00ff */
[----:B------:R-:W-:Y:S01]  /*02d0*/  CS2R R14, SRZ ;  /* 0x00000000000e7805 */ /* 0x000fe2000001ff00 */
[----:B------:R-:W-:Y:S01]  /*02e0*/  IMAD.MOV.U32 R156, RZ, RZ, RZ ;  /* 0x000000ffff9c7224 */ /* 0x000fe200078e00ff */
[----:B------:R-:W-:Y:S01]  /*02f0*/  MOV R160, RZ ;  /* 0x000000ff00a07202 */ /* 0x000fe20000000f00 */
[----:B------:R-:W-:Y:S01]  /*0300*/  IMAD.MOV.U32 R162, RZ, RZ, RZ ;  /* 0x000000ffffa27224 */ /* 0x000fe200078e00ff */
[----:B------:R-:W-:Y:S01]  /*0310*/  IADD3 R0, R0, -c[0x0][0x2a4], RZ ;  /* 0x8000a90000007a10 */ /* 0x000fe20007ffe0ff */
[----:B------:R-:W-:Y:S01]  /*0320*/  CS2R R16, SRZ ;  /* 0x0000000000107805 */ /* 0x000fe2000001ff00 */
[----:B------:R-:W-:Y:S01]  /*0330*/  IMAD.MOV.U32 R146, RZ, RZ, RZ ;  /* 0x000000ffff927224 */ /* 0x000fe200078e00ff */
[----:B------:R-:W-:Y:S01]  /*0340*/  MOV R144, RZ ;  /* 0x000000ff00907202 */ /* 0x000fe20000000f00 */
[----:B------:R-:W-:Y:S01]  /*0350*/  CS2R R18, SRZ ;  /* 0x0000000000127805 */ /* 0x000fe2000001ff00 */
[----:B------:R-:W-:Y:S01]  /*0360*/  SHF.R.S32.HI R2, RZ, 0x1f, R0 ;  /* 0x0000001fff027819 */ /* 0x000fe20000011400 */
[----:B------:R-:W-:Y:S01]  /*0370*/  IMAD.MOV.U32 R142, RZ, RZ, RZ ;  /* 0x000000ffff8e7224 */ /* 0x000fe200078e00ff */
[----:B------:R-:W-:Y:S01]  /*0380*/  MOV R140, RZ ;  /* 0x000000ff008c7202 */ /* 0x000fe20000000f00 */
[----:B------:R-:W-:Y:S01]  /*0390*/  CS2R R20, SRZ ;  /* 0x0000000000147805 */ /* 0x000fe2000001ff00 */
[----:B------:R-:W-:Y:S01]  /*03a0*/  LEA.HI R0, R2, R0, RZ, 0x6 ;  /* 0x0000000002007211 */ /* 0x000fe200078f30ff */
[----:B------:R-:W-:Y:S01]  /*03b0*/  IMAD.MOV.U32 R138, RZ, RZ, RZ ;  /* 0x000000ffff8a7224 */ /* 0x000fe200078e00ff */
[----:B------:R-:W-:Y:S01]  /*03c0*/  MOV R136, RZ ;  /* 0x000000ff00887202 */ /* 0x000fe20000000f00 */
[----:B------:R-:W-:Y:S01]  /*03d0*/  CS2R R22, SRZ ;  /* 0x0000000000167805 */ /* 0x000fe2000001ff00 */
[----:B------:R-:W2:Y:S01]  /*03e0*/  R2UR UR10, R0 ;  /* 0x00000000000a73c2 */ /* 0x000ea200000e0000 */
[----:B------:R-:W-:Y:S01]  /*03f0*/  IMAD.MOV.U32 R134, RZ, RZ, RZ ;  /* 0x000000ffff867224 */ /* 0x000fe200078e00ff */
[----:B------:R-:W-:Y:S01]  /*0400*/  MOV R132, RZ ;  /* 0x000000ff00847202 */ /* 0x000fe20000000f00 */
[----:B------:R-:W-:Y:S01]  /*0410*/  CS2R R24, SRZ ;  /* 0x0000000000187805 */ /* 0x000fe2000001ff00 */
        /* <DEDUP_REMOVED lines=18> */
[----:B------:R-:W-:Y:S01]  /*0540*/  CS2R R104, SRZ ;  /* 0x0000000000687805 */ /* 0x000fe2000001ff00 */
[----:B------:R-:W-:Y:S01]  /*0550*/  CS2R R102, SRZ ;  /* 0x0000000000667805 */ /* 0x000fe2000001ff00 */
[----:B--2---:R-:W-:Y:S01]  /*0560*/  USHF.R.S32.HI UR10, URZ, 0x6, UR10 ;  /* 0x000000063f0a7899 */ /* 0x004fe2000801140a */
        /* <DEDUP_REMOVED lines=39> */
[--C-:B------:R-:W-:Y:S01]  /*07e0*/  SHF.R.S32.HI R23, RZ, 0x1f, R209.reuse ;  /* 0x0000001fff177819 */ /* 0x100fe200000114d1 */
[--C-:B------:R-:W-:Y:S01]  /*07f0*/  IMAD.MOV.U32 R164, RZ, RZ, R6.reuse ;  /* 0x000000ffffa47224 */ /* 0x100fe200078e0006 */
[----:B------:R-:W-:Y:S01]  /*0800*/  USHF.L.U32 UR13, UR10, 0x6, URZ ;  /* 0x000000060a0d7899 */ /* 0x000fe2000800063f */
[----:B------:R-:W-:Y:S01]  /*0810*/  IMAD.MOV.U32 R164, RZ, RZ, R6 ;  /* 0x000000ffffa47224 */ /* 0x000fe200078e0006 */
[----:B------:R-:W-:Y:S01]  /*0820*/  ISETP.NE.AND P0, PT, R0, 0x1, PT ;  /* 0x000000010000780c */ /* 0x000fe20003f05270 */
[----:B------:R-:W-:Y:S01]  /*0830*/  IMAD.MOV.U32 R4, RZ, RZ, R209 ;  /* 0x000000ffff047224 */ /* 0x000fe200078e00d1 */
[----:B------:R-:W-:Y:S01]  /*0840*/  ULDC.64 UR6, c[0x0][0x278] ;  /* 0x00009e0000067ab9 */ /* 0x000fe20000000a00 */
[----:B------:R-:W-:Y:S01]  /*0850*/  IMAD.SHL.U32 R28, R164, 0x4, RZ ;  /* 0x00000004a41c7824 */ /* 0x000fe200078e00ff */
[----:B------:R-:W-:Y:S01]  /*0860*/  SHF.R.S32.HI R32, RZ, 0x1f, R164 ;  /* 0x0000001fff207819 */ /* 0x000fe200000114a4 */
[----:B------:R-:W-:Y:S01]  /*0870*/  IMAD.MOV.U32 R165, RZ, RZ, R7 ;  /* 0x000000ffffa57224 */ /* 0x000fe200078e0007 */
[----:B------:R-:W-:Y:S01]  /*0880*/  UIMAD.WIDE.U32 UR14, UR9, UR6, URZ ;  /* 0x00000006090e72a5 */ /* 0x000fe2000f8e003f */
[----:B------:R-:W-:Y:S01]  /*0890*/  IMAD.U32 R7, RZ, RZ, UR13 ;  /* 0x0000000dff077e24 */ /* 0x000fe2000f8e00ff */
[----:B------:R-:W-:Y:S01]  /*08a0*/  LEA.HI R31, R32, R164, RZ, 0x3 ;  /* 0x000000a4201f7211 */ /* 0x000fe200078f18ff */
[----:B------:R-:W-:Y:S01]  /*08b0*/  USHF.R.S32.HI UR18, URZ, 0x1f, UR9 ;  /* 0x0000001f3f127899 */ /* 0x000fe20008011409 */
[----:B------:R-:W-:Y:S01]  /*08c0*/  SHF.R.S32.HI R29, RZ, 0x1f, R28 ;  /* 0x0000001fff1d7819 */ /* 0x000fe2000001141c */
[----:B------:R-:W-:Y:S01]  /*08d0*/  ULDC.64 UR4, c[0x0][0x1e8] ;  /* 0x00007a0000047ab9 */ /* 0x000fe20000000a00 */
[----:B------:R-:W-:Y:S01]  /*08e0*/  LOP3.LUT R5, R31, 0xfffffff8, RZ, 0xc0, !PT ;  /* 0xfffffff81f057812 */ /* 0x000fe200078ec0ff */
[----:B------:R-:W-:Y:S01]  /*08f0*/  @P0 IMAD.HI.U32 R0, R209, c[0x0][0x24c], RZ ;  /* 0x00009300d1000a27 */ /* 0x000fe200078e00ff */
[----:B------:R-:W-:Y:S01]  /*0900*/  SHF.R.S32.HI R34, RZ, 0x3, R31 ;  /* 0x00000003ff227819 */ /* 0x000fe2000001141f */
[----:B------:R-:W-:Y:S01]  /*0910*/  UIMAD UR4, UR18, UR4, URZ ;  /* 0x00000004120472a4 */ /* 0x000fe2000f8e023f */
[----:B------:R-:W-:Y:S01]  /*0920*/  STL.64 [R1+0x40], R28 ;  /* 0x0000401c01007387 */ /* 0x000fe20000100a00 */
[----:B------:R-:W-:Y:S01]  /*0930*/  IMAD.IADD R26, R164, 0x1, -R5 ;  /* 0x00000001a41a7824 */ /* 0x000fe200078e0a05 */
[----:B------:R-:W-:Y:S01]  /*0940*/  @P0 SHF.R.U32.HI R4, RZ, c[0x0][0x250], R0 ;  /* 0x00009400ff040a19 */ /* 0x000fe20000011600 */
[----:B------:R-:W-:Y:S01]  /*0950*/  IMAD R0, R23, c[0x0][0x270], RZ ;  /* 0x00009c0017007a24 */ /* 0x000fe200078e02ff */
[----:B------:R-:W-:Y:S01]  /*0960*/  SHF.R.S32.HI R35, RZ, 0x1f, R34 ;  /* 0x0000001fff237819 */ /* 0x000fe20000011422 */
[----:B------:R-:W-:Y:S01]  /*0970*/  IMAD.SHL.U32 R16, R26, 0x8, RZ ;  /* 0x000000081a107824 */ /* 0x000fe200078e00ff */
[----:B-1----:R-:W-:Y:S01]  /*0980*/  SHF.R.S32.HI R6, RZ, 0x1f, R4 ;  /* 0x0000001fff067819 */ /* 0x002fe20000011404 */
[C---:B------:R-:W-:Y:S01]  /*0990*/  IMAD R0, R209.reuse, c[0x0][0x274], R0 ;  /* 0x00009d00d1007a24 */ /* 0x040fe200078e0200 */
[----:B------:R-:W-:Y:S01]  /*09a0*/  UIMAD UR19, UR18, UR6, URZ ;  /* 0x00000006121372a4 */ /* 0x000fe2000f8e023f */
[----:B------:R-:W-:Y:S01]  /*09b0*/  IMAD.WIDE.U32 R2, R209, c[0x0][0x270], R28 ;  /* 0x00009c00d1027a25 */ /* 0x000fe200078e001c */
[----:B------:R-:W-:Y:S01]  /*09c0*/  SHF.R.S32.HI R17, RZ, 0x1f, R16 ;  /* 0x0000001fff117819 */ /* 0x000fe20000011410 */
[----:B------:R-:W-:Y:S01]  /*09d0*/  UIMAD UR6, UR9, UR5, UR4 ;  /* 0x00000005090672a4 */ /* 0x000fe2000f8e0204 */
[----:B------:R-:W-:Y:S01]  /*09e0*/  ISETP.GE.AND P6, PT, R16, c[0x0][0x1cc], PT ;  /* 0x0000730010007a0c */ /* 0x000fe20003fc6270 */
[----:B------:R-:W-:Y:S01]  /*09f0*/  IMAD.IADD R11, R3, 0x1, R0 ;  /* 0x00000001030b7824 */ /* 0x000fe200078e0200 */
[----:B------:R-:W-:Y:S01]  /*0a00*/  IADD3 R21, P1, P0, R7, UR14, R2 ;  /* 0x0000000e07157c10 */ /* 0x000fe2000f83e002 */
[----:B------:R-:W-:Y:S01]  /*0a10*/  IMAD R0, R6, c[0x0][0x1e0], RZ ;  /* 0x0000780006007a24 */ /* 0x000fe200078e02ff */
[----:B------:R-:W-:Y:S01]  /*0a20*/  ULDC.64 UR4, c[0x0][0x1b8] ;  /* 0x00006e0000047ab9 */ /* 0x000fe20000000a00 */
[----:B------:R-:W-:Y:S01]  /*0a30*/  IMAD R5, R35, c[0x0][0x178], RZ ;  /* 0x00005e0023057a24 */ /* 0x000fe200078e02ff */
[----:B------:R-:W-:Y:S01]  /*0a40*/  UIMAD UR4, UR18, UR4, URZ ;  /* 0x00000004120472a4 */ /* 0x000fe2000f8e023f */
[C---:B------:R-:W-:Y:S01]  /*0a50*/  IMAD R0, R4.reuse, c[0x0][0x1e4], R0 ;  /* 0x0000790004007a24 */ /* 0x040fe200078e0200 */
[----:B------:R-:W-:Y:S01]  /*0a60*/  UIMAD UR7, UR9, UR7, UR19 ;  /* 0x00000007090772a4 */ /* 0x000fe2000f8e0213 */
[----:B------:R-:W-:Y:S01]  /*0a70*/  IMAD.WIDE.U32 R2, R4, c[0x0][0x1e0], R16 ;  /* 0x0000780004027a25 */ /* 0x000fe200078e0010 */
[----:B------:R-:W-:Y:S01]  /*0a80*/  UIMAD UR21, UR9, UR5, UR4 ;  /* 0x00000005091572a4 */ /* 0x000fe2000f8e0204 */
[----:B------:R-:W-:Y:S01]  /*0a90*/  IADD3 R33, R16, 0x40, RZ ;  /* 0x0000004010217810 */ /* 0x000fe20007ffe0ff */
[----:B------:R-:W-:Y:S01]  /*0aa0*/  UIADD3 UR19, UR15, UR7, URZ ;  /* 0x000000070f137290 */ /* 0x000fe2000fffe03f */
[----:B------:R-:W-:Y:S01]  /*0ab0*/  IMAD R8, R6, c[0x0][0x1b0], RZ ;  /* 0x00006c0006087a24 */ /* 0x000fe200078e02ff */
[----:B------:R-:W-:Y:S01]  /*0ac0*/  ULDC.64 UR4, c[0x0][0x188] ;  /* 0x0000620000047ab9 */ /* 0x000fe20000000a00 */
[----:B------:R-:W-:Y:S01]  /*0ad0*/  IMAD R10, R34, c[0x0][0x17c], R5 ;  /* 0x00005f00220a7a24 */ /* 0x000fe200078e0205 */
[----:B------:R-:W-:Y:S01]  /*0ae0*/  UIMAD UR4, UR18, UR4, URZ ;  /* 0x00000004120472a4 */ /* 0x000fe2000f8e023f */
[----:B------:R-:W-:Y:S01]  /*0af0*/  IMAD.IADD R5, R3, 0x1, R0 ;  /* 0x0000000103057824 */ /* 0x000fe200078e0200 */
[----:B------:R-:W-:Y:S01]  /*0b00*/  USHF.R.S32.HI UR23, URZ, 0x1f, UR10 ;  /* 0x0000001f3f177899 */ /* 0x000fe2000801140a */
[C---:B------:R-:W-:Y:S01]  /*0b10*/  IMAD R3, R4.reuse, c[0x0][0x1b4], R8 ;  /* 0x00006d0004037a24 */ /* 0x040fe200078e0208 */
[----:B------:R-:W-:Y:S01]  /*0b20*/  UIMAD UR7, UR9, UR5, UR4 ;  /* 0x00000005090772a4 */ /* 0x000fe2000f8e0204 */
[----:B------:R-:W-:Y:S01]  /*0b30*/  IMAD.WIDE.U32 R8, R4, c[0x0][0x1b0], R16 ;  /* 0x00006c0004087a25 */ /* 0x000fe200078e0010 */
[----:B------:R-:W-:Y:S01]  /*0b40*/  USHF.R.S32.HI UR20, URZ, 0x1f, UR13 ;  /* 0x0000001f3f147899 */ /* 0x000fe2000801140d */
[----:B------:R-:W-:Y:S01]  /*0b50*/  ISETP.GE.AND P5, PT, R33, c[0x0][0x1cc], PT ;  /* 0x0000730021007a0c */ /* 0x000fe20003fa6270 */
[----:B------:R-:W-:Y:S01]  /*0b60*/  ULDC.64 UR4, c[0x0][0x178] ;  /* 0x00005e0000047ab9 */ /* 0x000fe20000000a00 */
[----:B------:R-:W-:Y:S01]  /*0b70*/  IMAD.MOV.U32 R4, RZ, RZ, R2 ;  /* 0x000000ffff047224 */ /* 0x000fe200078e0002 */
[----:B------:R-:W-:Y:S01]  /*0b80*/  UIMAD.WIDE.U32 UR24, UR10, UR4, URZ ;  /* 0x000000040a1872a5 */ /* 0x000fe2000f8e003f */
[----:B------:R-:W-:Y:S01]  /*0b90*/  IMAD.U32 R0, RZ, RZ, UR9 ;  /* 0x00000009ff007e24 */ /* 0x000fe2000f8e00ff */
[----:B------:R-:W-:Y:S01]  /*0ba0*/  STL.64 [R1+0x50], R34 ;  /* 0x0000502201007387 */ /* 0x000fe20000100a00 */
[----:B------:R-:W-:Y:S01]  /*0bb0*/  IMAD.WIDE.U32 R6, R34, c[0x0][0x178], R16 ;  /* 0x00005e0022067a25 */ /* 0x000fe200078e0010 */
[----:B------:R-:W-:-:S02]  /*0bc0*/  LOP3.LUT R228, R228, 0xfffffffe, RZ, 0xc0, !PT ;  /* 0xfffffffee4e47812 */ /* 0x000fc400078ec0ff */
[----:B------:R-:W-:Y:S01]  /*0bd0*/  LEA.HI R24, R32, R164, RZ, 0x5 ;  /* 0x000000a420187211 */ /* 0x000fe200078f28ff */
[----:B------:R-:W-:Y:S02]  /*0be0*/  IMAD.MOV.U32 R2, RZ, RZ, R8 ;  /* 0x000000ffff027224 */ /* 0x000fe400078e0008 */
[----:B------:R-:W-:Y:S02]  /*0bf0*/  IMAD.IADD R3, R9, 0x1, R3 ;  /* 0x0000000109037824 */ /* 0x000fe400078e0203 */
[----:B------:R-:W-:Y:S02]  /*0c00*/  IMAD.U32 R8, RZ, RZ, UR9 ;  /* 0x00000009ff087e24 */ /* 0x000fe4000f8e00ff */
[----:B------:R-:W-:-:S04]  /*0c10*/  IMAD.WIDE.U32 R4, R0, c[0x0][0x1e8], R4 ;  /* 0x00007a0000047a25 */ /* 0x000fc800078e0004 */
[----:B------:R-:W-:Y:S02]  /*0c20*/  IMAD.IADD R7, R7, 0x1, R10 ;  /* 0x0000000107077824 */ /* 0x000fe400078e020a */
[----:B------:R-:W-:Y:S02]  /*0c30*/  IMAD R0, R23, c[0x0][0x180], RZ ;  /* 0x0000600017007a24 */ /* 0x000fe400078e02ff */
[----:B------:R-:W-:Y:S02]  /*0c40*/  IMAD.U32 R12, RZ, RZ, UR8 ;  /* 0x00000008ff0c7e24 */ /* 0x000fe4000f8e00ff */
[----:B------:R-:W-:-:S04]  /*0c50*/  IMAD.WIDE.U32 R2, R8, c[0x0][0x1b8], R2 ;  /* 0x00006e0008027a25 */ /* 0x000fc800078e0002 */
[----:B------:R-:W-:Y:S01]  /*0c60*/  IMAD R0, R209, c[0x0][0x184], R0 ;  /* 0x00006100d1007a24 */ /* 0x000fe200078e0200 */
[----:B------:R-:W-:Y:S01]  /*0c70*/  IADD3 R3, R3, UR21, RZ ;  /* 0x0000001503037c10 */ /* 0x000fe2000fffe0ff */
[----:B------:R-:W-:Y:S01]  /*0c80*/  IMAD.WIDE.U32 R8, R209, c[0x0][0x180], R6 ;  /* 0x00006000d1087a25 */ /* 0x000fe200078e0006 */
[----:B------:R-:W-:Y:S01]  /*0c90*/  IADD3 R7, R5, UR6, RZ ;  /* 0x0000000605077c10 */ /* 0x000fe2000fffe0ff */
[----:B------:R-:W-:Y:S02]  /*0ca0*/  UIMAD UR6, UR23, UR4, URZ ;  /* 0x00000004170672a4 */ /* 0x000fe4000f8e023f */
[----:B------:R-:W-:Y:S01]  /*0cb0*/  IMAD.WIDE R12, R12, 0x80, R34 ;  /* 0x000000800c0c7825 */ /* 0x000fe200078e0222 */
[----:B------:R-:W-:Y:S02]  /*0cc0*/  ULDC UR21, c[0x0][0x198] ;  /* 0x0000660000157ab9 */ /* 0x000fe40000000800 */
[----:B------:R-:W-:Y:S01]  /*0cd0*/  UIADD3 UR21, -UR11, UR21, URZ ;  /* 0x000000150b157290 */ /* 0x000fe2000fffe13f */
[----:B------:R-:W-:Y:S01]  /*0ce0*/  IMAD.IADD R5, R9, 0x1, R0 ;  /* 0x0000000109057824 */ /* 0x000fe200078e0200 */
[----:B------:R-:W-:Y:S01]  /*0cf0*/  UIMAD UR6, UR10, UR5, UR6 ;  /* 0x000000050a0672a4 */ /* 0x000fe2000f8e0206 */
[----:B------:R-:W-:-:S02]  /*0d00*/  IMAD R0, R13, c[0x0][0x1a8], RZ ;  /* 0x00006a000d007a24 */ /* 0x000fc400078e02ff */
[----:B------:R-:W-:Y:S01]  /*0d10*/  IMAD.MOV.U32 R6, RZ, RZ, R4 ;  /* 0x000000ffff067224 */ /* 0x000fe200078e0004 */
[----:B------:R-:W-:Y:S01]  /*0d20*/  UIADD3 UR6, UR25, UR6, URZ ;  /* 0x0000000619067290 */ /* 0x000fe2000fffe03f */
[----:B------:R-:W-:Y:S01]  /*0d30*/  IMAD R15, R12, c[0x0][0x1ac], R0 ;  /* 0x00006b000c0f7a24 */ /* 0x000fe200078e0200 */
[----:B------:R-:W-:Y:S01]  /*0d40*/  LEA.HI R0, R32, R164, RZ, 0x6 ;  /* 0x000000a420007211 */ /* 0x000fe200078f30ff */
[----:B------:R-:W-:Y:S01]  /*0d50*/  IMAD.MOV.U32 R4, RZ, RZ, R8 ;  /* 0x000000ffff047224 */ /* 0x000fe200078e0008 */
[C---:B------:R-:W-:Y:S01]  /*0d60*/  IADD3 R14, -R34.reuse, UR21, RZ ;  /* 0x00000015220e7c10 */ /* 0x040fe2000fffe1ff */
[----:B------:R-:W-:Y:S01]  /*0d70*/  IMAD R8, R13, c[0x0][0x1d8], RZ ;  /* 0x000076000d087a24 */ /* 0x000fe200078e02ff */
[----:B------:R-:W-:Y:S01]  /*0d80*/  SHF.R.S32.HI R25, RZ, 0x6, R0 ;  /* 0x00000006ff197819 */ /* 0x000fe20000011400 */
[----:B------:R-:W-:Y:S01]  /*0d90*/  IMAD.SHL.U32 R0, R34, 0x40, RZ ;  /* 0x0000004022007824 */ /* 0x000fe200078e00ff */
[C---:B------:R-:W-:Y:S01]  /*0da0*/  ISETP.LT.OR P4, PT, R14.reuse, 0x1, P6 ;  /* 0x000000010e00780c */ /* 0x040fe20003781670 */
[----:B------:R-:W-:Y:S01]  /*0db0*/  IMAD.U32 R10, RZ, RZ, UR20 ;  /* 0x00000014ff0a7e24 */ /* 0x000fe2000f8e00ff */
[----:B------:R-:W-:Y:S01]  /*0dc0*/  ISETP.LT.OR P3, PT, R14, 0x1, P5 ;  /* 0x000000010e00780c */ /* 0x000fe20002f61670 */
[----:B------:R-:W-:Y:S01]  /*0dd0*/  IMAD.U32 R13, RZ, RZ, UR9 ;  /* 0x00000009ff0d7e24 */ /* 0x000fe2000f8e00ff */
[----:B------:R-:W-:Y:S01]  /*0de0*/  LOP3.LUT R0, R0, 0x1c0, RZ, 0xc0, !PT ;  /* 0x000001c000007812 */ /* 0x000fe200078ec0ff */
[----:B------:R-:W-:Y:S01]  /*0df0*/  IMAD R18, R12, c[0x0][0x1dc], R8 ;  /* 0x000077000c127a24 */ /* 0x000fe200078e0208 */
[----:B------:R-:W-:Y:S01]  /*0e00*/  IADD3.X R22, R10, UR19, R11, P1, P0 ;  /* 0x000000130a167c10 */ /* 0x000fe20008fe040b */
[----:B------:R-:W-:Y:S01]  /*0e10*/  IMAD.WIDE.U32 R38, R13, c[0x0][0x188], R4 ;  /* 0x000062000d267a25 */ /* 0x000fe200078e0004 */
[----:B------:R-:W-:-:S03]  /*0e20*/  LOP3.LUT R13, R0, 0x38, R16, 0xf8, !PT ;  /* 0x00000038000d7812 */ /* 0x000fc600078ef810 */
[----:B------:R-:W-:Y:S01]  /*0e30*/  IMAD.U32 R4, RZ, RZ, UR24 ;  /* 0x00000018ff047e24 */ /* 0x000fe2000f8e00ff */
[----:B------:R-:W-:Y:S01]  /*0e40*/  IADD3 R19, R39, UR7, RZ ;  /* 0x0000000727137c10 */ /* 0x000fe2000fffe0ff */
[C---:B------:R-:W-:Y:S01]  /*0e50*/  IMAD.WIDE.U32 R10, R12.reuse, c[0x0][0x1d8], R6 ;  /* 0x000076000c0a7a25 */ /* 0x040fe200078e0006 */
[----:B------:R-:W-:Y:S01]  /*0e60*/  UMOV UR24, 0x6 ;  /* 0x0000000600187882 */ /* 0x000fe20000000000 */
[----:B------:R-:W-:Y:S02]  /*0e70*/  STL.64 [R1+0x70], R38 ;  /* 0x0000702601007387 */ /* 0x000fe40000100a00 */
[----:B------:R-:W-:Y:S01]  /*0e80*/  IMAD.WIDE.U32 R8, R12, c[0x0][0x1a8], R2 ;  /* 0x00006a000c087a25 */ /* 0x000fe200078e0002 */
[----:B------:R-:W-:Y:S01]  /*0e90*/  SHF.R.U32.HI R12, RZ, 0x3, R0 ;  /* 0x00000003ff0c7819 */ /* 0x000fe20000011600 */
[----:B------:R1:W-:Y:S01]  /*0ea0*/  STL [R1+0x78], R19 ;  /* 0x0000781301007387 */ /* 0x0003e20000100800 */
[----:B------:R-:W-:Y:S01]  /*0eb0*/  LEA R0, P0, R4, R38, 0x6 ;  /* 0x0000002604007211 */ /* 0x000fe200078030ff */
[----:B------:R-:W-:Y:S01]  /*0ec0*/  IMAD.SHL.U32 R27, R25, 0x200, RZ ;  /* 0x00000200191b7824 */ /* 0x000fe200078e00ff */
[----:B------:R-:W-:Y:S01]  /*0ed0*/  LEA R2, P2, R10, c[0x0][0x1c0], 0x1 ;  /* 0x000070000a027a11 */ /* 0x000fe200078408ff */
[----:B------:R-:W-:Y:S01]  /*0ee0*/  IMAD.U32 R5, RZ, RZ, UR25 ;  /* 0x00000019ff057e24 */ /* 0x000fe2000f8e00ff */
[----:B------:R-:W-:Y:S01]  /*0ef0*/  LEA R6, P1, R8, c[0x0][0x190], 0x1 ;  /* 0x0000640008067a11 */ /* 0x000fe200078208ff */
[----:B------:R-:W-:Y:S01]  /*0f00*/  IMAD.U32 R5, RZ, RZ, UR6 ;  /* 0x00000006ff057e24 */ /* 0x000fe2000f8e00ff */
[----:B------:R-:W-:Y:S01]  /*0f10*/  LOP3.LUT R13, R27, R13, R12, 0xf6, !PT ;  /* 0x0000000d1b0d7212 */ /* 0x000fe200078ef60c */
[----:B------:R-:W-:Y:S01]  /*0f20*/  IMAD.IADD R3, R11, 0x1, R18 ;  /* 0x000000010b037824 */ /* 0x000fe200078e0212 */
[----:B------:R-:W-:Y:S01]  /*0f30*/  ULDC.64 UR6, c[0x0][0x1d8] ;  /* 0x0000760000067ab9 */ /* 0x000fe20000000a00 */
[----:B------:R-:W-:Y:S01]  /*0f40*/  IMAD.IADD R7, R9, 0x1, R15 ;  /* 0x0000000109077824 */ /* 0x000fe200078e020f */
[----:B------:R-:W-:Y:S01]  /*0f50*/  LEA.HI.X R4, R4, R19, R5, 0x6, P0 ;  /* 0x0000001304047211 */ /* 0x000fe200000f3405 */
[----:B------:R-:W-:Y:S01]  /*0f60*/  USHF.L.U32 UR25, UR6, 0x6, URZ ;  /* 0x0000000606197899 */ /* 0x000fe2000800063f */
[----:B------:R-:W-:Y:S01]  /*0f70*/  LEA.HI.X R3, R10, c[0x0][0x1c4], R3, 0x1, P2 ;  /* 0x000071000a037a11 */ /* 0x000fe200010f0c03 */
[----:B------:R-:W-:Y:S01]  /*0f80*/  IMAD.SHL.U32 R10, R13, 0x2, RZ ;  /* 0x000000020d0a7824 */ /* 0x000fe200078e00ff */
[----:B------:R-:W-:Y:S01]  /*0f90*/  LEA R12, P0, R0, c[0x0][0x160], 0x1 ;  /* 0x00005800000c7a11 */ /* 0x000fe200078008ff */
[----:B------:R-:W-:Y:S01]  /*0fa0*/  USHF.L.U64.HI UR26, UR6, UR24, UR7 ;  /* 0x00000018061a7299 */ /* 0x000fe20008010207 */
[----:B------:R-:W-:Y:S01]  /*0fb0*/  LEA.HI.X R7, R8, c[0x0][0x194], R7, 0x1, P1 ;  /* 0x0000650008077a11 */ /* 0x000fe200008f0c07 */
[----:B------:R-:W-:Y:S01]  /*0fc0*/  IMAD.U32 R8, RZ, RZ, UR25 ;  /* 0x00000019ff087e24 */ /* 0x000fe2000f8e00ff */
[----:B------:R-:W-:Y:S01]  /*0fd0*/  LEA.HI.X R13, R0, c[0x0][0x164], R4, 0x1, P0 ;  /* 0x00005900000d7a11 */ /* 0x000fe200000f0c04 */
[----:B------:R-:W-:Y:S01]  /*0fe0*/  IMAD.U32 R0, RZ, RZ, UR4 ;  /* 0x00000004ff007e24 */ /* 0x000fe2000f8e00ff */
[----:B------:R-:W-:Y:S01]  /*0ff0*/  IADD3 R4, P0, R2, UR25, RZ ;  /* 0x0000001902047c10 */ /* 0x000fe2000ff1e0ff */
[----:B------:R-:W-:Y:S01]  /*1000*/  @!PT LDS RZ, [RZ] ;  /* 0x00000000fffff984 */ /* 0x000fe20000000800 */
[----:B------:R-:W-:Y:S01]  /*1010*/  @!PT LDS RZ, [RZ] ;  /* 0x00000000fffff984 */ /* 0x000fe20000000800 */
[----:B------:R-:W-:Y:S01]  /*1020*/  @!PT LDS RZ, [RZ] ;  /* 0x00000000fffff984 */ /* 0x000fe20000000800 */
[----:B------:R2:W-:Y:S01]  /*1030*/  LDGSTS.E.BYPASS.LTC128B.128 [R10+0x8080], [R2.64], !P4 ;  /* 0x08080000020a7fae */ /* 0x0005e2000e101d50 */
[----:B------:R-:W-:Y:S01]  /*1040*/  ISETP.LT.OR P4, PT, R14, 0x21, P6 ;  /* 0x000000210e00780c */ /* 0x000fe20003781670 */
[----:B------:R-:W-:Y:S01]  /*1050*/  IMAD.U32 R9, RZ, RZ, UR5 ;  /* 0x00000005ff097e24 */ /* 0x000fe2000f8e00ff */
[----:B------:R-:W-:Y:S01]  /*1060*/  IADD3.X R5, R3, UR26, RZ, P0, !PT ;  /* 0x0000001a03057c10 */ /* 0x000fe200087fe4ff */
[----:B------:R2:W-:Y:S01]  /*1070*/  LDGSTS.E.BYPASS.LTC128B.128 [R10+0xc080], [R2.64+0x80], !P3 ;  /* 0x0c080080020a7fae */ /* 0x0005e2000d901d50 */
[----:B------:R-:W-:Y:S01]  /*1080*/  LEA R18, P0, R0, R12, 0x6 ;  /* 0x0000000c00127211 */ /* 0x000fe200078030ff */
[----:B------:R-:W-:Y:S01]  /*1090*/  UIADD3 UR28, UP0, UR25, 0x80, URZ ;  /* 0x00000080191c7890 */ /* 0x000fe2000ff1e03f */
[----:B------:R-:W-:Y:S01]  /*10a0*/  IADD3 R8, P2, P1, R8, 0x80, R2 ;  /* 0x0000008008087810 */ /* 0x000fe2000795e002 */
[----:B------:R-:W-:Y:S01]  /*10b0*/  ULDC.64 UR6, c[0x0][0x290] ;  /* 0x0000a40000067ab9 */ /* 0x000fe20000000a00 */
[----:B-1----:R-:W-:Y:S01]  /*10c0*/  LEA.HI.X R19, R0, R13, R9, 0x6, P0 ;  /* 0x0000000d00137211 */ /* 0x002fe200000f3409 */
[----:B------:R-:W-:Y:S01]  /*10d0*/  UIADD3.X UR27, URZ, UR26, URZ, UP0, !UPT ;  /* 0x0000001a3f1b7290 */ /* 0x000fe200087fe43f */
[C---:B------:R-:W-:Y:S01]  /*10e0*/  ISETP.LT.OR P3, PT, R14.reuse, 0x21, P5 ;  /* 0x000000210e00780c */ /* 0x040fe20002f61670 */
[----:B------:R-:W-:Y:S01]  /*10f0*/  UIMAD UR22, UR18, UR6, URZ ;  /* 0x00000006121672a4 */ /* 0x000fe2000f8e023f */
[----:B------:R-:W-:Y:S01]  /*1100*/  IADD3.X R9, RZ, UR26, R3, P2, P1 ;  /* 0x0000001aff097c10 */ /* 0x000fe200097e2403 */
[----:B------:R1:W-:Y:S01]  /*1110*/  LDGSTS.E.BYPASS.LTC128B.128 [R10+0x9080], [R4.64], !P4 ;  /* 0x09080000040a7fae */ /* 0x0003e2000e101d50 */
[C---:B------:R-:W-:Y:S01]  /*1120*/  ISETP.LT.OR P1, PT, R14.reuse, 0x41, P6 ;  /* 0x000000410e00780c */ /* 0x040fe20003721670 */
[----:B------:R-:W-:Y:S01]  /*1130*/  UIMAD.WIDE.U32 UR30, UR9, UR6, URZ ;  /* 0x00000006091e72a5 */ /* 0x000fe2000f8e003f */
[C---:B------:R-:W-:Y:S01]  /*1140*/  ISETP.LT.OR P2, PT, R14.reuse, 0x41, P5 ;  /* 0x000000410e00780c */ /* 0x040fe20002f41670 */
[----:B------:R-:W-:Y:S01]  /*1150*/  UIMAD UR22, UR9, UR7, UR22 ;  /* 0x00000007091672a4 */ /* 0x000fe2000f8e0216 */
[C---:B------:R-:W-:Y:S01]  /*1160*/  ISETP.LT.OR P6, PT, R14.reuse, 0x61, P6 ;  /* 0x000000610e00780c */ /* 0x040fe200037c1670 */
[----:B------:R-:W-:Y:S01]  /*1170*/  IMAD R0, R23, c[0x0][0x288], RZ ;  /* 0x0000a20017007a24 */ /* 0x000fe200078e02ff */
[----:B------:R-:W-:Y:S01]  /*1180*/  ISETP.LT.OR P5, PT, R14, 0x61, P5 ;  /* 0x000000610e00780c */ /* 0x000fe20002fa1670 */
[----:B------:R-:W-:Y:S01]  /*1190*/  ULDC.64 UR6, c[0x0][0x1a8] ;  /* 0x00006a0000067ab9 */ /* 0x000fe20000000a00 */
[----:B------:R-:W-:Y:S01]  /*11a0*/  IMAD.MOV.U32 R212, RZ, RZ, 0x10 ;  /* 0x00000010ffd47424 */ /* 0x000fe200078e00ff */
[----:B------:R3:W-:Y:S01]  /*11b0*/  LDGSTS.E.BYPASS.LTC128B.128 [R10+0xd080], [R8.64], !P3 ;  /* 0x0d080000080a7fae */ /* 0x0007e2000d901d50 */
[----:B------:R-:W-:Y:S01]  /*11c0*/  ISETP.GE.AND P3, PT, R16, c[0x0][0x19c], PT ;  /* 0x0000670010007a0c */ /* 0x000fe20003f66270 */
[----:B------:R-:W-:Y:S01]  /*11d0*/  UIADD3 UR22, UR31, UR22, URZ ;  /* 0x000000161f167290 */ /* 0x000fe2000fffe03f */
[----:B------:R-:W-:Y:S01]  /*11e0*/  IMAD R0, R209, c[0x0][0x28c], R0 ;  /* 0x0000a300d1007a24 */ /* 0x000fe200078e0200 */
[----:B------:R-:W-:Y:S01]  /*11f0*/  USHF.L.U64.HI UR7, UR6, UR24, UR7 ;  /* 0x0000001806077299 */ /* 0x000fe20008010207 */
[----:B------:R-:W-:Y:S01]  /*1200*/  IMAD.MOV.U32 R213, RZ, RZ, 0x20 ;  /* 0x00000020ffd57424 */ /* 0x000fe200078e00ff */
[----:B--2---:R-:W-:-:S04]  /*1210*/  IADD3 R2, P0, R4, UR25, RZ ;  /* 0x0000001904027c10 */ /* 0x004fc8000ff1e0ff */
[----:B------:R-:W-:-:S05]  /*1220*/  IADD3.X R3, R5, UR26, RZ, P0, !PT ;  /* 0x0000001a05037c10 */ /* 0x000fca00087fe4ff */
[----:B------:R2:W-:Y:S01]  /*1230*/  LDGSTS.E.BYPASS.LTC128B.128 [R10+0xa080], [R2.64], !P1 ;  /* 0x0a080000020a7fae */ /* 0x0005e2000c901d50 */
[----:B-1----:R-:W-:-:S04]  /*1240*/  IADD3 R4, P0, R4, UR28, RZ ;  /* 0x0000001c04047c10 */ /* 0x002fc8000ff1e0ff */
[----:B------:R-:W-:Y:S02]  /*1250*/  IADD3.X R5, R5, UR27, RZ, P0, !PT ;  /* 0x0000001b05057c10 */ /* 0x000fe400087fe4ff */
[----:B------:R-:W-:-:S03]  /*1260*/  ISETP.GE.AND P0, PT, R33, c[0x0][0x19c], PT ;  /* 0x0000670021007a0c */ /* 0x000fc60003f06270 */
[----:B------:R1:W-:Y:S01]  /*1270*/  LDGSTS.E.BYPASS.LTC128B.128 [R10+0xe080], [R4.64], !P2 ;  /* 0x0e080000040a7fae */ /* 0x0003e2000d101d50 */
[----:B---3--:R-:W-:-:S05]  /*1280*/  IMAD.WIDE.U32 R8, R209, c[0x0][0x288], R28 ;  /* 0x0000a200d1087a25 */ /* 0x008fca00078e001c */
[----:B------:R-:W-:-:S04]  /*1290*/  IADD3 R30, P4, R8, UR30, RZ ;  /* 0x0000001e081e7c10 */ /* 0x000fc8000ff9e0ff */
[----:B------:R-:W-:Y:S01]  /*12a0*/  IADD3.X R29, R9, UR22, R0, P4, !PT ;  /* 0x00000016091d7c10 */ /* 0x000fe2000a7fe400 */
[----:B------:R-:W-:Y:S02]  /*12b0*/  IMAD R0, R35, c[0x0][0x208], RZ ;  /* 0x0000820023007a24 */ /* 0x000fe400078e02ff */
[----:B------:R-:W-:-:S04]  /*12c0*/  IMAD.WIDE.U32 R8, R34, c[0x0][0x208], R16 ;  /* 0x0000820022087a25 */ /* 0x000fc800078e0010 */
[----:B------:R-:W-:Y:S01]  /*12d0*/  IMAD R0, R34, c[0x0][0x20c], R0 ;  /* 0x0000830022007a24 */ /* 0x000fe200078e0200 */
[C---:B-1----:R-:W-:Y:S01]  /*12e0*/  IADD3 R4, P2, R2.reuse, UR25, RZ ;  /* 0x0000001902047c10 */ /* 0x042fe2000ff5e0ff */
[----:B------:R-:W-:Y:S01]  /*12f0*/  USHF.L.U32 UR25, UR6, 0x6, URZ ;  /* 0x0000000606197899 */ /* 0x000fe2000800063f */
[----:B--2---:R-:W-:Y:S02]  /*1300*/  IADD3 R2, P1, R2, UR28, RZ ;  /* 0x0000001c02027c10 */ /* 0x004fe4000ff3e0ff */
[C---:B------:R-:W-:Y:S01]  /*1310*/  IADD3.X R5, R3.reuse, UR26, RZ, P2, !PT ;  /* 0x0000001a03057c10 */ /* 0x040fe200097fe4ff */
[----:B------:R-:W-:Y:S01]  /*1320*/  UIADD3 UR26, UP0, UR25, 0x80, URZ ;  /* 0x00000080191a7890 */ /* 0x000fe2000ff1e03f */
[C---:B------:R-:W-:Y:S02]  /*1330*/  ISETP.LT.OR P2, PT, R14.reuse, 0x1, P3 ;  /* 0x000000010e00780c */ /* 0x040fe40001f41670 */
[----:B------:R-:W-:Y:S01]  /*1340*/  IADD3.X R3, R3, UR27, RZ, P1, !PT ;  /* 0x0000001b03037c10 */ /* 0x000fe20008ffe4ff */
[----:B------:R1:W-:Y:S01]  /*1350*/  LDGSTS.E.BYPASS.LTC128B.128 [R10+0xb080], [R4.64], !P6 ;  /* 0x0b080000040a7fae */ /* 0x0003e2000f101d50 */
[C---:B------:R-:W-:Y:S01]  /*1360*/  ISETP.LT.OR P1, PT, R14.reuse, 0x1, P0 ;  /* 0x000000010e00780c */ /* 0x040fe20000721670 */
[----:B------:R-:W-:Y:S01]  /*1370*/  UIADD3.X UR6, URZ, UR7, URZ, UP0, !UPT ;  /* 0x000000073f067290 */ /* 0x000fe200087fe43f */
[C---:B------:R-:W-:Y:S01]  /*1380*/  ISETP.LT.OR P6, PT, R14.reuse, 0x21, P3 ;  /* 0x000000210e00780c */ /* 0x040fe20001fc1670 */
[----:B------:R2:W-:Y:S01]  /*1390*/  LDGSTS.E.BYPASS.LTC128B.128 [R10+0xf080], [R2.64], !P5 ;  /* 0x0f080000020a7fae */ /* 0x0005e2000e901d50 */
[----:B------:R-:W-:-:S05]  /*13a0*/  ISETP.LT.OR P5, PT, R14, 0x21, P0 ;  /* 0x000000210e00780c */ /* 0x000fca00007a1670 */
[----:B------:R3:W-:Y:S04]  /*13b0*/  LDGSTS.E.BYPASS.LTC128B.128 [R10+0x80], [R6.64], !P2 ;  /* 0x00080000060a7fae */ /* 0x0007e8000d101d50 */
[----:B------:R3:W-:Y:S01]  /*13c0*/  LDGSTS.E.BYPASS.LTC128B.128 [R10+0x4080], [R6.64+0x80], !P1 ;  /* 0x04080080060a7fae */ /* 0x0007e2000c901d50 */
[----:B------:R-:W-:-:S04]  /*13d0*/  LEA R20, P1, R21, c[0x0][0x258], 0x2 ;  /* 0x0000960015147a11 */ /* 0x000fc800078210ff */
[----:B------:R-:W-:Y:S02]  /*13e0*/  LEA.HI.X R21, R21, c[0x0][0x25c], R22, 0x2, P1 ;  /* 0x0000970015157a11 */ /* 0x000fe400008f1416 */
[----:B-1----:R-:W-:Y:S01]  /*13f0*/  IADD3 R4, P2, R6, UR25, RZ ;  /* 0x0000001906047c10 */ /* 0x002fe2000ff5e0ff */
[----:B--2---:R-:W-:-:S03]  /*1400*/  IMAD.U32 R2, RZ, RZ, UR25 ;  /* 0x00000019ff027e24 */ /* 0x004fc6000f8e00ff */
[----:B------:R-:W-:Y:S02]  /*1410*/  IADD3.X R5, R7, UR7, RZ, P2, !PT ;  /* 0x0000000707057c10 */ /* 0x000fe400097fe4ff */
[----:B------:R-:W-:-:S03]  /*1420*/  IADD3 R2, P4, P2, R2, 0x80, R6 ;  /* 0x0000008002027810 */ /* 0x000fc60007a9e006 */
[----:B------:R1:W-:Y:S01]  /*1430*/  LDGSTS.E.BYPASS.LTC128B.128 [R10+0x1080], [R4.64], !P6 ;  /* 0x01080000040a7fae */ /* 0x0003e2000f101d50 */
[----:B------:R-:W-:Y:S02]  /*1440*/  ISETP.GE.AND P6, PT, R33, c[0x0][0x16c], PT ;  /* 0x00005b0021007a0c */ /* 0x000fe40003fc6270 */
[----:B------:R-:W-:Y:S02]  /*1450*/  IADD3.X R3, RZ, UR7, R7, P4, P2 ;  /* 0x00000007ff037c10 */ /* 0x000fe4000a7e4407 */
[----:B---3--:R-:W-:Y:S02]  /*1460*/  IADD3 R6, P1, R4, UR26, RZ ;  /* 0x0000001a04067c10 */ /* 0x008fe4000ff3e0ff */
[C---:B------:R-:W-:Y:S01]  /*1470*/  ISETP.LT.OR P2, PT, R14.reuse, 0x41, P3 ;  /* 0x000000410e00780c */ /* 0x040fe20001f41670 */
[----:B------:R2:W-:Y:S01]  /*1480*/  LDGSTS.E.BYPASS.LTC128B.128 [R10+0x5080], [R2.64], !P5 ;  /* 0x05080000020a7fae */ /* 0x0005e2000e901d50 */
[----:B------:R-:W-:Y:S02]  /*1490*/  IADD3.X R7, R5, UR6, RZ, P1, !PT ;  /* 0x0000000605077c10 */ /* 0x000fe40008ffe4ff */
[----:B------:R-:W-:-:S02]  /*14a0*/  ISETP.LT.OR P1, PT, R14, 0x41, P0 ;  /* 0x000000410e00780c */ /* 0x000fc40000721670 */
[----:B------:R-:W-:Y:S02]  /*14b0*/  ISETP.GE.AND P5, PT, R16, c[0x0][0x16c], PT ;  /* 0x00005b0010007a0c */ /* 0x000fe40003fa6270 */
[C---:B------:R-:W-:Y:S02]  /*14c0*/  ISETP.LT.OR P3, PT, R14.reuse, 0x61, P3 ;  /* 0x000000610e00780c */ /* 0x040fe40001f61670 */
[----:B------:R-:W-:Y:S02]  /*14d0*/  SEL R11, RZ, 0x1, P5 ;  /* 0x00000001ff0b7807 */ /* 0x000fe40002800000 */
[----:B------:R-:W-:Y:S02]  /*14e0*/  ISETP.LT.OR P0, PT, R14, 0x61, P0 ;  /* 0x000000610e00780c */ /* 0x000fe40000701670 */
[----:B------:R-:W-:-:S05]  /*14f0*/  LEA.HI R14, R32, R164, RZ, 0x2 ;  /* 0x000000a4200e7211 */ /* 0x000fca00078f10ff */
[----:B------:R-:W-:Y:S02]  /*1500*/  @P5 LOP3.LUT R228, R228, 0x1, RZ, 0xfc, !PT ;  /* 0x00000001e4e45812 */ /* 0x000fe400078efcff */
[----:B--2---:R-:W-:Y:S02]  /*1510*/  IADD3 R2, P4, R4, UR25, RZ ;  /* 0x0000001904027c10 */ /* 0x004fe4000ff9e0ff */
[----:B-1----:R-:W-:Y:S02]  /*1520*/  SEL R4, RZ, 0x2, P6 ;  /* 0x00000002ff047807 */ /* 0x002fe40003000000 */
[----:B------:R-:W-:Y:S01]  /*1530*/  IADD3.X R3, R5, UR7, RZ, P4, !PT ;  /* 0x0000000705037c10 */ /* 0x000fe2000a7fe4ff */
[----:B------:R-:W-:Y:S02]  /*1540*/  IMAD.IADD R5, R9, 0x1, R0 ;  /* 0x0000000109057824 */ /* 0x000fe400078e0200 */
[----:B------:R-:W-:Y:S01]  /*1550*/  IMAD.IADD R0, R4, 0x1, R11 ;  /* 0x0000000104007824 */ /* 0x000fe200078e020b */
[----:B------:R-:W-:Y:S01]  /*1560*/  SHF.R.S32.HI R11, RZ, 0x1f, R14 ;  /* 0x0000001fff0b7819 */ /* 0x000fe2000001140e */
[----:B------:R1:W-:Y:S01]  /*1570*/  LDGSTS.E.BYPASS.LTC128B.128 [R10+0x2080], [R2.64], !P2 ;  /* 0x02080000020a7fae */ /* 0x0003e2000d101d50 */
[----:B------:R-:W-:-:S02]  /*1580*/  IMAD R9, R23, c[0x0][0x210], RZ ;  /* 0x0000840017097a24 */ /* 0x000fc400078e02ff */
[----:B------:R-:W-:Y:S01]  /*1590*/  IMAD.MOV.U32 R4, RZ, RZ, R8 ;  /* 0x000000ffff047224 */ /* 0x000fe200078e0008 */
[----:B------:R2:W-:Y:S01]  /*15a0*/  LDGSTS.E.BYPASS.LTC128B.128 [R10+0x6080], [R6.64], !P1 ;  /* 0x06080000060a7fae */ /* 0x0005e2000c901d50 */
[C---:B------:R-:W-:Y:S02]  /*15b0*/  IMAD R8, R209.reuse, c[0x0][0x214], R9 ;  /* 0x00008500d1087a24 */ /* 0x040fe400078e0209 */
[----:B------:R-:W-:-:S04]  /*15c0*/  IMAD.WIDE.U32 R4, R209, c[0x0][0x210], R4 ;  /* 0x00008400d1047a25 */ /* 0x000fc800078e0004 */
[----:B------:R-:W-:Y:S02]  /*15d0*/  IMAD.U32 R9, RZ, RZ, UR9 ;  /* 0x00000009ff097e24 */ /* 0x000fe4000f8e00ff */
[----:B------:R-:W-:-:S04]  /*15e0*/  IMAD.IADD R5, R5, 0x1, R8 ;  /* 0x0000000105057824 */ /* 0x000fc800078e0208 */
[----:B------:R-:W-:Y:S01]  /*15f0*/  IMAD.WIDE.U32 R38, R9, c[0x0][0x218], R4 ;  /* 0x0000860009267a25 */ /* 0x000fe200078e0004 */
[----:B------:R-:W-:-:S03]  /*1600*/  SHF.R.S32.HI R9, RZ, 0x2, R14 ;  /* 0x00000002ff097819 */ /* 0x000fc6000001140e */
[----:B------:R-:W-:Y:S01]  /*1610*/  IMAD.MOV.U32 R36, RZ, RZ, R38 ;  /* 0x000000ffff247224 */ /* 0x000fe200078e0026 */
[----:B------:R3:W-:Y:S01]  /*1620*/  STL.64 [R1+0x68], R38 ;  /* 0x0000682601007387 */ /* 0x0007e20000100a00 */
[C---:B--2---:R-:W-:Y:S02]  /*1630*/  IADD3 R6, P2, R2.reuse, UR25, RZ ;  /* 0x0000001902067c10 */ /* 0x044fe4000ff5e0ff */
[----:B-1----:R-:W-:Y:S02]  /*1640*/  IADD3 R2, P1, R2, UR26, RZ ;  /* 0x0000001a02027c10 */ /* 0x002fe4000ff3e0ff */
[C---:B------:R-:W-:Y:S02]  /*1650*/  IADD3.X R7, R3.reuse, UR7, RZ, P2, !PT ;  /* 0x0000000703077c10 */ /* 0x040fe400097fe4ff */
[----:B------:R-:W-:Y:S01]  /*1660*/  IADD3.X R3, R3, UR6, RZ, P1, !PT ;  /* 0x0000000603037c10 */ /* 0x000fe20008ffe4ff */
[----:B------:R-:W-:Y:S01]  /*1670*/  ULDC.64 UR6, c[0x0][0x218] ;  /* 0x0000860000067ab9 */ /* 0x000fe20000000a00 */
[C---:B------:R-:W-:Y:S01]  /*1680*/  LOP3.LUT P2, RZ, R0.reuse, 0x1, RZ, 0xc0, !PT ;  /* 0x0000000100ff7812 */ /* 0x040fe2000784c0ff */
[----:B------:R1:W-:Y:S01]  /*1690*/  LDGSTS.E.BYPASS.LTC128B.128 [R10+0x3080], [R6.64], !P3 ;  /* 0x03080000060a7fae */ /* 0x0003e2000d901d50 */
[----:B------:R-:W-:Y:S01]  /*16a0*/  LOP3.LUT P1, RZ, R0, 0x2, RZ, 0xc0, !PT ;  /* 0x0000000200ff7812 */ /* 0x000fe2000782c0ff */
[----:B------:R-:W-:Y:S01]  /*16b0*/  IMAD.U32 R0, RZ, RZ, UR13 ;  /* 0x0000000dff007e24 */ /* 0x000fe2000f8e00ff */
[----:B------:R-:W-:Y:S01]  /*16c0*/  UIMAD UR18, UR18, UR6, URZ ;  /* 0x00000006121272a4 */ /* 0x000fe2000f8e023f */
[----:B------:R-:W-:Y:S01]  /*16d0*/  ISETP.GE.AND P3, PT, R16, c[0x0][0x1fc], PT ;  /* 0x00007f0010007a0c */ /* 0x000fe20003f66270 */
[----:B------:R2:W-:Y:S01]  /*16e0*/  LDGSTS.E.BYPASS.LTC128B.128 [R10+0x7080], [R2.64], !P0 ;  /* 0x07080000020a7fae */ /* 0x0005e2000c101d50 */
[----:B------:R-:W-:Y:S01]  /*16f0*/  ISETP.GE.AND P0, PT, R33, c[0x0][0x1fc], PT ;  /* 0x00007f0021007a0c */ /* 0x000fe20003f06270 */
[----:B------:R-:W-:-:S02]  /*1700*/  UIMAD UR18, UR9, UR7, UR18 ;  /* 0x00000007091272a4 */ /* 0x000fc4000f8e0212 */
[----:B------:R-:W0:Y:S01]  /*1710*/  LDGDEPBAR ;  /* 0x00000000000079af */ /* 0x000e220000000000 */
[----:B------:R-:W-:Y:S02]  /*1720*/  ULDC.64 UR6, c[0x0][0x208] ;  /* 0x0000820000067ab9 */ /* 0x000fe40000000a00 */
[----:B------:R-:W-:Y:S01]  /*1730*/  USHF.L.U32 UR25, UR6, 0x6, URZ ;  /* 0x0000000606197899 */ /* 0x000fe2000800063f */
[----:B------:R-:W-:Y:S01]  /*1740*/  IADD3 R37, R39, UR18, RZ ;  /* 0x0000001227257c10 */ /* 0x000fe2000fffe0ff */
[----:B------:R-:W-:Y:S02]  /*1750*/  USHF.L.U64.HI UR24, UR6, UR24, UR7 ;  /* 0x0000001806187299 */ /* 0x000fe40008010207 */
[----:B------:R-:W-:Y:S02]  /*1760*/  UMOV UR18, 0x5 ;  /* 0x0000000500127882 */ /* 0x000fe40000000000 */
[----:B------:R-:W-:Y:S01]  /*1770*/  UIMAD UR26, UR24, UR10, URZ ;  /* 0x0000000a181a72a4 */ /* 0x000fe2000f8e023f */
[----:B------:R-:W-:Y:S01]  /*1780*/  IMAD.U32 R28, RZ, RZ, UR25 ;  /* 0x00000019ff1c7e24 */ /* 0x000fe2000f8e00ff */
[----:B------:R-:W-:Y:S01]  /*1790*/  USHF.L.U64.HI UR18, UR6, UR18, UR7 ;  /* 0x0000001206127299 */ /* 0x000fe20008010207 */
[----:B------:R3:W-:Y:S01]  /*17a0*/  STL.64 [R1+0x60], R36 ;  /* 0x0000602401007387 */ /* 0x0007e20000100a00 */
[----:B------:R-:W-:Y:S01]  /*17b0*/  UIMAD UR26, UR23, UR25, UR26 ;  /* 0x00000019171a72a4 */ /* 0x000fe2000f8e021a */
[----:B------:R-:W-:Y:S01]  /*17c0*/  IMAD.WIDE.U32 R4, R28, UR10, R36 ;  /* 0x0000000a1c047c25 */ /* 0x000fe2000f8e0024 */
[----:B------:R-:W-:Y:S01]  /*17d0*/  USHF.L.U32 UR23, UR6, 0x5, URZ ;  /* 0x0000000506177899 */ /* 0x000fe2000800063f */
[----:B-1----:R-:W-:-:S03]  /*17e0*/  IADD3 R6, -R34, c[0x0][0x168], -R0 ;  /* 0x00005a0022067a10 */ /* 0x002fc60007ffe900 */
[----:B------:R-:W-:Y:S01]  /*17f0*/  USHF.L.U32 UR7, UR23, 0x1, URZ ;  /* 0x0000000117077899 */ /* 0x000fe2000800063f */
[----:B------:R-:W-:Y:S01]  /*1800*/  SEL R0, RZ, 0x1, P3 ;  /* 0x00000001ff007807 */ /* 0x000fe20001800000 */
[----:B------:R-:W-:Y:S01]  /*1810*/  USHF.L.U64.HI UR6, UR23, 0x1, UR18 ;  /* 0x0000000117067899 */ /* 0x000fe20008010212 */
[C---:B------:R-:W-:Y:S02]  /*1820*/  ISETP.LT.OR P3, PT, R6.reuse, 0x1, !P2 ;  /* 0x000000010600780c */ /* 0x040fe40005761670 */
[----:B--2---:R-:W-:Y:S02]  /*1830*/  SEL R2, RZ, 0xffffffff, P0 ;  /* 0xffffffffff027807 */ /* 0x004fe40000000000 */
[C---:B------:R-:W-:Y:S02]  /*1840*/  ISETP.LT.OR P0, PT, R6.reuse, 0x1, !P1 ;  /* 0x000000010600780c */ /* 0x040fe40004f01670 */
[----:B------:R-:W-:Y:S01]  /*1850*/  ISETP.LT.OR P2, PT, R6, 0x21, !P2 ;  /* 0x000000210600780c */ /* 0x000fe20005741670 */
[----:B------:R-:W-:Y:S01]  /*1860*/  IMAD.SHL.U32 R2, R2, 0x2, RZ ;  /* 0x0000000202027824 */ /* 0x000fe200078e00ff */
[----:B------:R-:W-:-:S02]  /*1870*/  ISETP.LT.OR P1, PT, R6, 0x21, !P1 ;  /* 0x000000210600780c */ /* 0x000fc40004f21670 */
[----:B------:R-:W-:Y:S02]  /*1880*/  IADD3 R3, R5, UR26, RZ ;  /* 0x0000001a05037c10 */ /* 0x000fe4000fffe0ff */
[----:B------:R-:W-:Y:S01]  /*1890*/  LOP3.LUT R0, R2, 0x2, R0, 0xe2, !PT ;  /* 0x0000000202007812 */ /* 0x000fe200078ee200 */
[----:B------:R1:W-:Y:S01]  /*18a0*/  LDGSTS.E.BYPASS.LTC128B.128 [R10+0x10080], [R12.64], !P3 ;  /* 0x100800000c0a7fae */ /* 0x0003e2000d901d50 */
[----:B------:R-:W-:Y:S02]  /*18b0*/  ISETP.GT.AND P3, PT, R164, 0xf, PT ;  /* 0x0000000fa400780c */ /* 0x000fe40003f64270 */
[----:B------:R-:W-:Y:S01]  /*18c0*/  LOP3.LUT P5, RZ, R0, 0x1, RZ, 0xc0, !PT ;  /* 0x0000000100ff7812 */ /* 0x000fe200078ac0ff */
[----:B------:R1:W-:Y:S01]  /*18d0*/  LDGSTS.E.BYPASS.LTC128B.128 [R10+0x12080], [R12.64+0x80], !P0 ;  /* 0x120800800c0a7fae */ /* 0x0003e2000c101d50 */
[----:B------:R-:W-:Y:S02]  /*18e0*/  LEA R2, P0, R4, c[0x0][0x1f0], 0x1 ;  /* 0x00007c0004027a11 */ /* 0x000fe400078008ff */
[----:B------:R-:W-:Y:S01]  /*18f0*/  LOP3.LUT P4, RZ, R0, 0x2, RZ, 0xc0, !PT ;  /* 0x0000000200ff7812 */ /* 0x000fe2000788c0ff */
[----:B------:R2:W-:Y:S01]  /*1900*/  LDGSTS.E.BYPASS.LTC128B.128 [R10+0x11080], [R18.64], !P2 ;  /* 0x11080000120a7fae */ /* 0x0005e2000d101d50 */
[----:B------:R-:W-:-:S02]  /*1910*/  LEA.HI.X R3, R4, c[0x0][0x1f4], R3, 0x1, P0 ;  /* 0x00007d0004037a11 */ /* 0x000fc400000f0c03 */
[C---:B------:R-:W-:Y:S01]  /*1920*/  ISETP.LT.OR P0, PT, R6.reuse, 0x1, !P4 ;  /* 0x000000010600780c */ /* 0x040fe20006701670 */
[----:B------:R2:W-:Y:S01]  /*1930*/  LDGSTS.E.BYPASS.LTC128B.128 [R10+0x13080], [R18.64+0x80], !P1 ;  /* 0x13080080120a7fae */ /* 0x0005e2000c901d50 */
[----:B------:R-:W-:Y:S01]  /*1940*/  ISETP.LT.OR P1, PT, R6, 0x1, !P5 ;  /* 0x000000010600780c */ /* 0x000fe20006f21670 */
[----:B------:R-:W-:Y:S01]  /*1950*/  @!P3 IMAD.SHL.U32 R0, R164, 0x10, RZ ;  /* 0x00000010a400b824 */ /* 0x000fe200078e00ff */
[----:B------:R-:W-:-:S04]  /*1960*/  SHF.R.S32.HI R4, RZ, 0x5, R24 ;  /* 0x00000005ff047819 */ /* 0x000fc80000011418 */
[----:B------:R4:W-:Y:S04]  /*1970*/  @!P3 LDGSTS.E.BYPASS.LTC128B.128 [R0+0x20080], [R20.64] ;  /* 0x200800001400bfae */ /* 0x0009e8000b901d50 */
[----:B------:R-:W0:Y:S04]  /*1980*/  LDGDEPBAR ;  /* 0x00000000000079af */ /* 0x000e280000000000 */
[----:B------:R5:W-:Y:S04]  /*1990*/  LDGSTS.E.BYPASS.LTC128B.128 [R10+0x18080], [R2.64], !P1 ;  /* 0x18080000020a7fae */ /* 0x000be8000c901d50 */
[----:B------:R5:W-:Y:S01]  /*19a0*/  LDGSTS.E.BYPASS.LTC128B.128 [R10+0x1a080], [R2.64+0x80], !P0 ;  /* 0x1a080080020a7fae */ /* 0x000be2000c101d50 */
[----:B------:R-:W-:-:S02]  /*19b0*/  ISETP.LT.OR P0, PT, R6, 0x21, !P5 ;  /* 0x000000210600780c */ /* 0x000fc40006f01670 */
[----:B----4-:R-:W-:-:S04]  /*19c0*/  LEA.HI R0, R24, R4, RZ, 0x1 ;  /* 0x0000000418007211 */ /* 0x010fc800078f08ff */
[----:B------:R-:W-:Y:S02]  /*19d0*/  LOP3.LUT R5, R0, 0xfffffffe, RZ, 0xc0, !PT ;  /* 0xfffffffe00057812 */ /* 0x000fe400078ec0ff */
[----:B------:R-:W-:-:S03]  /*19e0*/  LEA.HI R0, R32, R164, RZ, 0x4 ;  /* 0x000000a420007211 */ /* 0x000fc600078f20ff */
[----:B------:R-:W-:Y:S01]  /*19f0*/  IMAD.IADD R20, R4, 0x1, -R5 ;  /* 0x0000000104147824 */ /* 0x000fe200078e0a05 */
[----:B------:R-:W-:Y:S02]  /*1a00*/  SHF.R.S32.HI R8, RZ, 0x4, R0 ;  /* 0x00000004ff087819 */ /* 0x000fe40000011400 */
[----:B-----5:R-:W-:Y:S01]  /*1a10*/  IADD3 R2, P1, R2, UR7, RZ ;  /* 0x0000000702027c10 */ /* 0x020fe2000ff3e0ff */
[----:B--2---:R-:W-:Y:S01]  /*1a20*/  IMAD.SHL.U32 R19, R20, 0x10, RZ ;  /* 0x0000001014137824 */ /* 0x004fe200078e00ff */
[----:B------:R-:W-:Y:S02]  /*1a30*/  LEA.HI R5, R0, R8, RZ, 0x1 ;  /* 0x0000000800057211 */ /* 0x000fe400078f08ff */
[----:B------:R-:W-:Y:S02]  /*1a40*/  IADD3.X R3, R3, UR6, RZ, P1, !PT ;  /* 0x0000000603037c10 */ /* 0x000fe40008ffe4ff */
[----:B------:R-:W-:Y:S02]  /*1a50*/  ISETP.LT.OR P1, PT, R6, 0x21, !P4 ;  /* 0x000000210600780c */ /* 0x000fe40006721670 */
[----:B------:R-:W-:Y:S01]  /*1a60*/  LOP3.LUT R4, R0, 0xfffffff0, RZ, 0xc0, !PT ;  /* 0xfffffff000047812 */ /* 0x000fe200078ec0ff */
[----:B------:R2:W-:Y:S01]  /*1a70*/  LDGSTS.E.BYPASS.LTC128B.128 [R10+0x19080], [R2.64], !P0 ;  /* 0x19080000020a7fae */ /* 0x0005e2000c101d50 */
[----:B------:R-:W-:Y:S01]  /*1a80*/  IADD3 R0, P0, R30, UR13, RZ ;  /* 0x0000000d1e007c10 */ /* 0x000fe2000ff1e0ff */
[----:B------:R-:W-:Y:S01]  /*1a90*/  UIADD3 UR13, UR10, 0x1, URZ ;  /* 0x000000010a0d7890 */ /* 0x000fe2000fffe03f */
[----:B------:R-:W-:Y:S01]  /*1aa0*/  LOP3.LUT R5, R5, 0xfffffffe, RZ, 0xc0, !PT ;  /* 0xfffffffe05057812 */ /* 0x000fe200078ec0ff */
[----:B------:R-:W-:Y:S01]  /*1ab0*/  IMAD.IADD R4, R164, 0x1, -R4 ;  /* 0x00000001a4047824 */ /* 0x000fe200078e0a04 */
[----:B------:R-:W-:Y:S01]  /*1ac0*/  IADD3.X R6, R29, UR20, RZ, P0, !PT ;  /* 0x000000141d067c10 */ /* 0x000fe200087fe4ff */
[----:B------:R-:W-:Y:S01]  /*1ad0*/  UISETP.GE.AND UP0, UPT, UR13, UR12, UPT ;  /* 0x0000000c0d00728c */ /* 0x000fe2000bf06270 */
[----:B------:R-:W-:Y:S01]  /*1ae0*/  LEA R22, P0, R0, c[0x0][0x280], 0x2 ;  /* 0x0000a00000167a11 */ /* 0x000fe200078010ff */
[----:B-1----:R-:W-:Y:S01]  /*1af0*/  IMAD.IADD R12, R8, 0x1, -R5 ;  /* 0x00000001080c7824 */ /* 0x002fe200078e0a05 */
[----:B------:R-:W-:Y:S01]  /*1b00*/  LEA.HI R5, R11, R9, RZ, 0x3 ;  /* 0x000000090b057211 */ /* 0x000fe200078f18ff */
[----:B------:R2:W-:Y:S01]  /*1b10*/  LDGSTS.E.BYPASS.LTC128B.128 [R10+0x1b080], [R2.64+0x80], !P1 ;  /* 0x1b080080020a7fae */ /* 0x0005e2000c901d50 */
[----:B------:R-:W-:Y:S01]  /*1b20*/  LEA.HI.X R23, R0, c[0x0][0x284], R6, 0x2, P0 ;  /* 0x0000a10000177a11 */ /* 0x000fe200000f1406 */
[----:B------:R-:W-:Y:S01]  /*1b30*/  IMAD R11, R12, 0x800, R27 ;  /* 0x000008000c0b7824 */ /* 0x000fe200078e021b */
[----:B------:R-:W-:-:S02]  /*1b40*/  LOP3.LUT R0, R5, 0xfffffff8, RZ, 0xc0, !PT ;  /* 0xfffffff805007812 */ /* 0x000fc400078ec0ff */
[----:B------:R-:W-:Y:S02]  /*1b50*/  SHF.R.S32.HI R7, RZ, 0x1f, R4 ;  /* 0x0000001fff077819 */ /* 0x000fe40000011404 */
[----:B------:R-:W-:Y:S01]  /*1b60*/  R2P PR, R26, 0x6 ;  /* 0x000000061a007804 */ /* 0x000fe20000000000 */
[----:B------:R-:W-:Y:S01]  /*1b70*/  IMAD.IADD R21, R9, 0x1, -R0 ;  /* 0x0000000109157824 */ /* 0x000fe200078e0a00 */
[----:B------:R-:W-:Y:S02]  /*1b80*/  LEA.HI R13, R7, R4, RZ, 0x3 ;  /* 0x00000004070d7211 */ /* 0x000fe400078f18ff */
[----:B------:R-:W-:Y:S02]  /*1b90*/  PLOP3.LUT P0, PT, PT, PT, UP0, 0x80, 0x0 ;  /* 0x000000000000781c */ /* 0x000fe40003f0f008 */
[----:B------:R-:W-:Y:S02]  /*1ba0*/  LOP3.LUT R7, R13, 0xfffffff8, RZ, 0xc0, !PT ;  /* 0xfffffff80d077812 */ /* 0x000fe400078ec0ff */
[----:B------:R-:W-:-:S02]  /*1bb0*/  SEL R212, R212, 0xfffffff0, !P1 ;  /* 0xfffffff0d4d47807 */ /* 0x000fc40004800000 */
[----:B------:R-:W-:Y:S01]  /*1bc0*/  SEL R213, R213, 0xffffffe0, !P2 ;  /* 0xffffffe0d5d57807 */ /* 0x000fe20005000000 */
[----:B------:R-:W-:Y:S02]  /*1bd0*/  IMAD.IADD R7, R4, 0x1, -R7 ;  /* 0x0000000104077824 */ /* 0x000fe400078e0a07 */
[----:B------:R-:W-:Y:S02]  /*1be0*/  IMAD.SHL.U32 R4, R12, 0x20, RZ ;  /* 0x000000200c047824 */ /* 0x000fe400078e00ff */
[----:B--2---:R-:W-:Y:S02]  /*1bf0*/  IMAD.SHL.U32 R2, R26, 0x40, RZ ;  /* 0x000000401a027824 */ /* 0x004fe400078e00ff */
[----:B------:R-:W-:-:S03]  /*1c00*/  IMAD.SHL.U32 R3, R25, 0x8, RZ ;  /* 0x0000000819037824 */ /* 0x000fc600078e00ff */
[----:B------:R-:W-:Y:S01]  /*1c10*/  LOP3.LUT R0, R2, 0x1c0, RZ, 0xc0, !PT ;  /* 0x000001c002007812 */ /* 0x000fe200078ec0ff */
[----:B------:R-:W-:Y:S01]  /*1c20*/  IMAD.SHL.U32 R2, R21, 0x40, RZ ;  /* 0x0000004015027824 */ /* 0x000fe200078e00ff */
[----:B------:R-:W-:Y:S02]  /*1c30*/  LOP3.LUT R3, R3, 0x18, RZ, 0xc0, !PT ;  /* 0x0000001803037812 */ /* 0x000fe400078ec0ff */
[----:B------:R-:W-:Y:S02]  /*1c40*/  LOP3.LUT R5, R0, 0x8, R31, 0xf8, !PT ;  /* 0x0000000800057812 */ /* 0x000fe400078ef81f */
[----:B------:R-:W-:Y:S02]  /*1c50*/  LOP3.LUT R2, R2, 0x1c0, RZ, 0xc0, !PT ;  /* 0x000001c002027812 */ /* 0x000fe400078ec0ff */
[----:B------:R-:W-:Y:S02]  /*1c60*/  SHF.R.U32.HI R8, RZ, 0x3, R0 ;  /* 0x00000003ff087819 */ /* 0x000fe40000011600 */
[----:B------:R-:W-:-:S02]  /*1c70*/  LOP3.LUT R0, R0, 0x10, R19, 0xf8, !PT ;  /* 0x0000001000007812 */ /* 0x000fc400078ef813 */
[----:B------:R-:W-:Y:S02]  /*1c80*/  SHF.R.U32.HI R6, RZ, 0x3, R2 ;  /* 0x00000003ff067819 */ /* 0x000fe40000011602 */
[----:B------:R-:W-:Y:S01]  /*1c90*/  LOP3.LUT R9, R0, 0x8, R31, 0xf8, !PT ;  /* 0x0000000800097812 */ /* 0x000fe200078ef81f */
[----:B------:R-:W-:Y:S01]  /*1ca0*/  IMAD.SHL.U32 R0, R7, 0x40, RZ ;  /* 0x0000004007007824 */ /* 0x000fe200078e00ff */
[----:B------:R-:W-:Y:S01]  /*1cb0*/  LOP3.LUT R15, R6, R2, R3, 0x1e, !PT ;  /* 0x00000002060f7212 */ /* 0x000fe200078e1e03 */
[----:B------:R-:W-:Y:S01]  /*1cc0*/  IMAD.SHL.U32 R6, R12, 0x8, RZ ;  /* 0x000000080c067824 */ /* 0x000fe200078e00ff */
[-C--:B------:R-:W-:Y:S02]  /*1cd0*/  LOP3.LUT R5, R5, R8.reuse, RZ, 0x3c, !PT ;  /* 0x0000000805057212 */ /* 0x080fe400078e3cff */
[----:B------:R-:W-:Y:S02]  /*1ce0*/  LOP3.LUT R2, R14, 0x3ffffffc, RZ, 0xc0, !PT ;  /* 0x3ffffffc0e027812 */ /* 0x000fe400078ec0ff */
[----:B------:R-:W-:Y:S01]  /*1cf0*/  LOP3.LUT R18, R3, 0x20, R4, 0xf8, !PT ;  /* 0x0000002003127812 */ /* 0x000fe200078ef804 */
[----:B------:R-:W-:Y:S01]  /*1d00*/  IMAD.IADD R5, R11, 0x1, R5 ;  /* 0x000000010b057824 */ /* 0x000fe200078e0205 */
[----:B------:R-:W-:Y:S01]  /*1d10*/  LOP3.LUT R4, R0, 0x1c0, RZ, 0xc0, !PT ;  /* 0x000001c000047812 */ /* 0x000fe200078ec0ff */
[----:B------:R-:W-:Y:S01]  /*1d20*/  IMAD.IADD R3, R164, 0x1, -R2 ;  /* 0x00000001a4037824 */ /* 0x000fe200078e0a02 */
[----:B------:R-:W-:Y:S01]  /*1d30*/  LOP3.LUT R9, R9, R8, RZ, 0x3c, !PT ;  /* 0x0000000809097212 */ /* 0x000fe200078e3cff */
[----:B------:R-:W-:Y:S01]  /*1d40*/  IMAD.SHL.U32 R2, R20, 0x400, RZ ;  /* 0x0000040014027824 */ /* 0x000fe200078e00ff */
[----:B------:R-:W-:Y:S01]  /*1d50*/  LOP3.LUT R6, R4, 0x8, R6, 0xf8, !PT ;  /* 0x0000000804067812 */ /* 0x000fe200078ef806 */
[----:B------:R-:W-:Y:S01]  /*1d60*/  IMAD.SHL.U32 R11, R13, 0x40, RZ ;  /* 0x000000400d0b7824 */ /* 0x000fe200078e00ff */
[----:B------:R-:W-:Y:S01]  /*1d70*/  SHF.R.U32.HI R8, RZ, 0x3, R4 ;  /* 0x00000003ff087819 */ /* 0x000fe20000011604 */
[----:B------:R-:W-:-:S02]  /*1d80*/  IMAD R0, R12, 0x200, R9 ;  /* 0x000002000c007824 */ /* 0x000fc400078e0209 */
[----:B------:R-:W-:Y:S01]  /*1d90*/  IMAD R9, R3, 0x2, R2 ;  /* 0x0000000203097824 */ /* 0x000fe200078e0202 */
[----:B------:R-:W-:Y:S01]  /*1da0*/  LOP3.LUT R3, R11, 0xfffffe00, RZ, 0xc0, !PT ;  /* 0xfffffe000b037812 */ /* 0x000fe200078ec0ff */
[----:B------:R-:W-:Y:S01]  /*1db0*/  @!P3 IMAD.SHL.U32 R11, R164, 0x10, RZ ;  /* 0x00000010a40bb824 */ /* 0x000fe200078e00ff */
[----:B------:R-:W-:Y:S01]  /*1dc0*/  LOP3.LUT R6, R6, R8, RZ, 0x3c, !PT ;  /* 0x0000000806067212 */ /* 0x000fe200078e3cff */
[----:B------:R-:W-:Y:S01]  /*1dd0*/  IMAD.IADD R9, R9, 0x1, R15 ;  /* 0x0000000109097824 */ /* 0x000fe200078e020f */
[----:B------:R-:W-:Y:S02]  /*1de0*/  LOP3.LUT R4, R8, R18, R4, 0x1e, !PT ;  /* 0x0000001208047212 */ /* 0x000fe400078e1e04 */
[-C--:B------:R-:W-:Y:S01]  /*1df0*/  IADD3 R215, R6, R3.reuse, R2 ;  /* 0x0000000306d77210 */ /* 0x080fe20007ffe002 */
[----:B------:R1:W-:Y:S01]  /*1e00*/  @!P3 LDGSTS.E.BYPASS.LTC128B.128 [R11+0x20280], [R22.64] ;  /* 0x20280000160bbfae */ /* 0x0003e2000b901d50 */
[----:B------:R-:W-:Y:S01]  /*1e10*/  LOP3.LUT R2, R24, 0xffffffe0, RZ, 0xc0, !PT ;  /* 0xffffffe018027812 */ /* 0x000fe200078ec0ff */
[----:B------:R-:W-:Y:S01]  /*1e20*/  IMAD.SHL.U32 R227, R9, 0x2, RZ ;  /* 0x0000000209e37824 */ /* 0x000fe200078e00ff */
[----:B------:R-:W-:Y:S01]  /*1e30*/  LOP3.LUT R218, R4, R3, RZ, 0xfc, !PT ;  /* 0x0000000304da7212 */ /* 0x000fe200078efcff */
[----:B------:R-:W0:Y:S01]  /*1e40*/  LDGDEPBAR ;  /* 0x00000000000079af */ /* 0x000e220000000000 */
[----:B------:R-:W-:Y:S01]  /*1e50*/  IADD3 R3, R10, 0x10080, RZ ;  /* 0x000100800a037810 */ /* 0x000fe20007ffe0ff */
[----:B------:R-:W-:Y:S01]  /*1e60*/  IMAD.IADD R6, R164, 0x1, -R2 ;  /* 0x00000001a4067824 */ /* 0x000fe200078e0a02 */
[----:B------:R-:W-:Y:S01]  /*1e70*/  IADD3 R13, R227, 0x20480, RZ ;  /* 0x00020480e30d7810 */ /* 0x000fe20007ffe0ff */
[----:B------:R-:W0:Y:S03]  /*1e80*/  LDGDEPBAR ;  /* 0x00000000000079af */ /* 0x000e260000000000 */
[----:B------:R-:W-:-:S04]  /*1e90*/  SHF.R.S32.HI R2, RZ, 0x1f, R6 ;  /* 0x0000001fff027819 */ /* 0x000fc80000011406 */
[----:B-1----:R-:W-:Y:S02]  /*1ea0*/  LEA.HI R11, R2, R6, RZ, 0x2 ;  /* 0x00000006020b7211 */ /* 0x002fe400078f10ff */
[----:B------:R-:W-:Y:S02]  /*1eb0*/  IADD3 R2, R10, 0x18080, RZ ;  /* 0x000180800a027810 */ /* 0x000fe40007ffe0ff */
[----:B------:R-:W-:-:S05]  /*1ec0*/  LEA.HI.SX32 R4, R11, R19, 0x1e ;  /* 0x000000130b047211 */ /* 0x000fca00078ff2ff */
[----:B------:R3:W-:Y:S04]  /*1ed0*/  STL [R1+0x4c], R4 ;  /* 0x00004c0401007387 */ /* 0x0007e80000100800 */
[----:B------:R3:W-:Y:S04]  /*1ee0*/  STL [R1+0x80], R3 ;  /* 0x0000800301007387 */ /* 0x0007e80000100800 */
[----:B------:R3:W-:Y:S01]  /*1ef0*/  STL [R1+0x7c], R2 ;  /* 0x00007c0201007387 */ /* 0x0007e20000100800 */
[----:B------:R-:W-:Y:S05]  /*1f00*/  @P0 BRA `(.L_x_1332) ;  /* 0x000001f000000947 */ /* 0x000fea0003800000 */
[----:B------:R-:W-:Y:S01]  /*1f10*/  USHF.R.S32.HI UR20, URZ, 0x1f, UR13 ;  /* 0x0000001f3f147899 */ /* 0x000fe2000801140d */
[----:B------:R-:W-:Y:S01]  /*1f20*/  IMAD.WIDE.U32 R8, R28, UR13, R36 ;  /* 0x0000000d1c087c25 */ /* 0x000fe2000f8e0024 */
[----:B------:R-:W-:Y:S01]  /*1f30*/  UIMAD UR24, UR24, UR13, URZ ;  /* 0x0000000d181872a4 */ /* 0x000fe2000f8e023f */
[----:B------:R-:W-:Y:S01]  /*1f40*/  ISETP.GE.AND P2, PT, R16, c[0x0][0x1fc], PT ;  /* 0x00007f0010007a0c */ /* 0x000fe20003f46270 */
[----:B------:R-:W-:Y:S01]  /*1f50*/  USHF.L.U32 UR26, UR13, 0x6, URZ ;  /* 0x000000060d1a7899 */ /* 0x000fe2000800063f */
[----:B------:R-:W-:Y:S01]  /*1f60*/  ISETP.GE.AND P1, PT, R33, c[0x0][0x1fc], PT ;  /* 0x00007f0021007a0c */ /* 0x000fe20003f26270 */
[----:B------:R-:W-:Y:S01]  /*1f70*/  UIMAD UR20, UR20, UR25, UR24 ;  /* 0x00000019141472a4 */ /* 0x000fe2000f8e0218 */
[----:B---3--:R-:W-:Y:S01]  /*1f80*/  LEA R2, P0, R8, c[0x0][0x1f0], 0x1 ;  /* 0x00007c0008027a11 */ /* 0x008fe200078008ff */
[----:B------:R-:W-:Y:S02]  /*1f90*/  BSSY B0, `(.L_x_1332) ;  /* 0x0000016000007945 */ /* 0x000fe40003800000 */
[----:B------:R-:W-:-:S02]  /*1fa0*/  IMAD.U32 R12, RZ, RZ, UR26 ;  /* 0x0000001aff0c7e24 */ /* 0x000fc4000f8e00ff */
[----:B------:R-:W-:-:S03]  /*1fb0*/  IADD3 R3, R9, UR20, RZ ;  /* 0x0000001409037c10 */ /* 0x000fc6000fffe0ff */
[----:B------:R-:W-:Y:S02]  /*1fc0*/  IADD3 R4, -R12, c[0x0][0x168], -R34 ;  /* 0x00005a000c047a10 */ /* 0x000fe40007ffe922 */
[----:B------:R-:W-:Y:S02]  /*1fd0*/  LEA.HI.X R3, R8, c[0x0][0x1f4], R3, 0x1, P0 ;  /* 0x00007d0008037a11 */ /* 0x000fe400000f0c03 */
[C---:B------:R-:W-:Y:S02]  /*1fe0*/  ISETP.LT.OR P0, PT, R4.reuse, 0x1, P2 ;  /* 0x000000010400780c */ /* 0x040fe40001701670 */
[----:B------:R-:W-:-:S11]  /*1ff0*/  ISETP.LT.OR P2, PT, R4, 0x21, P2 ;  /* 0x000000210400780c */ /* 0x000fd60001741670 */
[----:B------:R1:W-:Y:S01]  /*2000*/  LDGSTS.E.BYPASS.LTC128B.128 [R10+0x1c080], [R2.64], !P0 ;  /* 0x1c080000020a7fae */ /* 0x0003e2000c101d50 */
[----:B------:R-:W-:-:S04]  /*2010*/  IADD3 R8, P0, R2, UR7, RZ ;  /* 0x0000000702087c10 */ /* 0x000fc8000ff1e0ff */
[----:B------:R-:W-:Y:S02]  /*2020*/  IADD3.X R9, R3, UR6, RZ, P0, !PT ;  /* 0x0000000603097c10 */ /* 0x000fe400087fe4ff */
[C---:B------:R-:W-:Y:S02]  /*2030*/  ISETP.LT.OR P0, PT, R4.reuse, 0x1, P1 ;  /* 0x000000010400780c */ /* 0x040fe40000f01670 */
[----:B------:R-:W-:-:S11]  /*2040*/  ISETP.LT.OR P1, PT, R4, 0x21, P1 ;  /* 0x000000210400780c */ /* 0x000fd60000f21670 */
[----:B------:R1:W-:Y:S04]  /*2050*/  LDGSTS.E.BYPASS.LTC128B.128 [R10+0x1e080], [R2.64+0x80], !P0 ;  /* 0x1e080080020a7fae */ /* 0x0003e8000c101d50 */
[----:B------:R2:W-:Y:S04]  /*2060*/  LDGSTS.E.BYPASS.LTC128B.128 [R10+0x1d080], [R8.64], !P2 ;  /* 0x1d080000080a7fae */ /* 0x0005e8000d101d50 */
[----:B------:R2:W-:Y:S01]  /*2070*/  LDGSTS.E.BYPASS.LTC128B.128 [R10+0x1f080], [R8.64+0x80], !P1 ;  /* 0x1f080080080a7fae */ /* 0x0005e2000c901d50 */
[----:B-1----:R-:W-:-:S04]  /*2080*/  IADD3 R3, P0, R30, UR26, RZ ;  /* 0x0000001a1e037c10 */ /* 0x002fc8000ff1e0ff */
[----:B------:R-:W-:Y:S02]  /*2090*/  LEA.HI.X.SX32 R4, R12, R29, 0x1, P0 ;  /* 0x0000001d0c047211 */ /* 0x000fe400000f0eff */
[----:B------:R-:W-:-:S04]  /*20a0*/  LEA R2, P0, R3, c[0x0][0x280], 0x2 ;  /* 0x0000a00003027a11 */ /* 0x000fc800078010ff */
[----:B------:R-:W-:Y:S01]  /*20b0*/  LEA.HI.X R3, R3, c[0x0][0x284], R4, 0x2, P0 ;  /* 0x0000a10003037a11 */ /* 0x000fe200000f1404 */
[----:B------:R-:W-:Y:S05]  /*20c0*/  @P3 BRA `(.L_x_1333) ;  /* 0x0000002000003947 */ /* 0x000fea0003800000 */
[----:B--2---:R-:W-:-:S05]  /*20d0*/  SHF.L.U32 R4, R164, 0x4, RZ ;  /* 0x00000004a4047819 */ /* 0x004fca00000006ff */
[----:B------:R1:W-:Y:S02]  /*20e0*/  LDGSTS.E.BYPASS.LTC128B.128 [R4+0x20380], [R2.64] ;  /* 0x2038000002047fae */ /* 0x0003e4000b901d50 */
.L_x_1333:
[----:B--2---:R-:W-:Y:S05]  /*20f0*/  BSYNC B0 ;  /* 0x0000000000007941 */ /* 0x004fea0003800000 */
.L_x_1332:
[----:B-1-3--:R-:W-:Y:S01]  /*2100*/  SHF.R.S32.HI R2, RZ, 0x1f, R25 ;  /* 0x0000001fff027819 */ /* 0x00afe20000011419 */
[----:B------:R-:W-:Y:S01]  /*2110*/  IMAD.SHL.U32 R207, R0, 0x2, RZ ;  /* 0x0000000200cf7824 */ /* 0x000fe200078e00ff */
[----:B------:R-:W-:Y:S01]  /*2120*/  LOP3.LUT R3, R11, 0x7ffffffc, RZ, 0xc0, !PT ;  /* 0x7ffffffc0b037812 */ /* 0x000fe200078ec0ff */
[----:B------:R-:W-:Y:S01]  /*2130*/  IMAD.IADD R206, R213, 0x1, R0 ;  /* 0x00000001d5ce7824 */ /* 0x000fe200078e0200 */
[----:B------:R-:W-:Y:S01]  /*2140*/  LEA.HI R2, R2, R25, RZ, 0x2 ;  /* 0x0000001902027211 */ /* 0x000fe200078f10ff */
[----:B------:R-:W0:Y:S01]  /*2150*/  LDGDEPBAR ;  /* 0x00000000000079af */ /* 0x000e220000000000 */
[----:B------:R-:W-:Y:S01]  /*2160*/  LOP3.LUT P0, RZ, R21, 0x4, RZ, 0xc0, !PT ;  /* 0x0000000415ff7812 */ /* 0x000fe2000780c0ff */
[----:B------:R-:W-:Y:S01]  /*2170*/  IMAD.IADD R3, R6, 0x1, -R3 ;  /* 0x0000000106037824 */ /* 0x000fe200078e0a03 */
[----:B------:R-:W-:Y:S01]  /*2180*/  LOP3.LUT R2, R2, 0x1ffffffc, RZ, 0xc0, !PT ;  /* 0x1ffffffc02027812 */ /* 0x000fe200078ec0ff */
[----:B------:R-:W-:Y:S01]  /*2190*/  IMAD.MOV.U32 R216, RZ, RZ, 0x40 ;  /* 0x00000040ffd87424 */ /* 0x000fe200078e00ff */
[----:B------:R-:W-:Y:S01]  /*21a0*/  SHF.R.S32.HI R165, RZ, 0x1f, R164 ;  /* 0x0000001fffa57819 */ /* 0x000fe200000114a4 */
[----:B------:R-:W-:Y:S01]  /*21b0*/  IMAD.MOV.U32 R223, RZ, RZ, 0x20 ;  /* 0x00000020ffdf7424 */ /* 0x000fe200078e00ff */
[----:B------:R-:W-:Y:S01]  /*21c0*/  IADD3 R226, R227, 0x204c0, RZ ;  /* 0x000204c0e3e27810 */ /* 0x000fe20007ffe0ff */
[----:B------:R-:W-:Y:S01]  /*21d0*/  IMAD.IADD R2, R25, 0x1, -R2 ;  /* 0x0000000119027824 */ /* 0x000fe200078e0a02 */
[----:B------:R-:W-:Y:S01]  /*21e0*/  UMOV UR28, 0x1 ;  /* 0x00000001001c7882 */ /* 0x000fe20000000000 */
[----:B------:R-:W-:Y:S01]  /*21f0*/  IMAD.MOV.U32 R219, RZ, RZ, 0x10 ;  /* 0x00000010ffdb7424 */ /* 0x000fe200078e00ff */
[----:B------:R-:W-:Y:S01]  /*2200*/  ULDC UR7, c[0x0][0x198] ;  /* 0x0000660000077ab9 */ /* 0x000fe20000000800 */
[----:B------:R-:W-:Y:S01]  /*2210*/  IMAD R2, R2, 0x4, R3 ;  /* 0x0000000402027824 */ /* 0x000fe200078e0203 */
[----:B------:R-:W-:Y:S01]  /*2220*/  UIADD3 UR7, -UR11, UR7, UR28 ;  /* 0x000000070b077290 */ /* 0x000fe2000fffe11c */
[----:B------:R-:W-:Y:S01]  /*2230*/  @P0 IADD3 R226, R13, -0x40, RZ ;  /* 0xffffffc00de20810 */ /* 0x000fe20007ffe0ff */
[----:B------:R-:W-:Y:S01]  /*2240*/  IMAD.SHL.U32 R211, R5, 0x2, RZ ;  /* 0x0000000205d37824 */ /* 0x000fe200078e00ff */
[C---:B------:R-:W-:Y:S01]  /*2250*/  LOP3.LUT P0, RZ, R7.reuse, 0x4, RZ, 0xc0, !PT ;  /* 0x0000000407ff7812 */ /* 0x040fe2000780c0ff */
[----:B------:R-:W-:Y:S01]  /*2260*/  IMAD.SHL.U32 R4, R2, 0x2, RZ ;  /* 0x0000000202047824 */ /* 0x000fe200078e00ff */
[----:B------:R-:W-:Y:S01]  /*2270*/  LOP3.LUT P1, RZ, R7, 0x2, RZ, 0xc0, !PT ;  /* 0x0000000207ff7812 */ /* 0x000fe2000782c0ff */
[----:B------:R-:W-:Y:S01]  /*2280*/  IMAD.U32 R229, RZ, RZ, UR7 ;  /* 0x00000007ffe57e24 */ /* 0x000fe2000f8e00ff */
[----:B------:R-:W-:Y:S01]  /*2290*/  SEL R216, R216, 0xffffffc0, !P0 ;  /* 0xffffffc0d8d87807 */ /* 0x000fe20004000000 */
[--C-:B------:R-:W-:Y:S01]  /*22a0*/  IMAD R212, R212, 0x2, R211.reuse ;  /* 0x00000002d4d47824 */ /* 0x100fe200078e02d3 */
[----:B------:R-:W-:Y:S01]  /*22b0*/  IADD3 R0, -R4, UR21, RZ ;  /* 0x0000001504007c10 */ /* 0x000fe2000fffe1ff */
[----:B------:R-:W-:Y:S01]  /*22c0*/  STL [R1+0x48], R4 ;  /* 0x0000480401007387 */ /* 0x000fe20000100800 */
[----:B------:R-:W-:Y:S01]  /*22d0*/  SEL R217, R223, 0xffffffe0, !P0 ;  /* 0xffffffe0dfd97807 */ /* 0x000fe20004000000 */
[----:B------:R-:W-:Y:S01]  /*22e0*/  IMAD R214, R213, 0x2, R211 ;  /* 0x00000002d5d67824 */ /* 0x000fe200078e02d3 */
[----:B------:R-:W-:Y:S01]  /*22f0*/  SEL R219, R219, 0xfffffff0, !P1 ;  /* 0xfffffff0dbdb7807 */ /* 0x000fe20004800000 */
[----:B------:R1:W-:Y:S01]  /*2300*/  STL [R1+0x38], R0 ;  /* 0x0000380001007387 */ /* 0x0003e20000100800 */
[----:B------:R-:W-:Y:S01]  /*2310*/  LOP3.LUT R228, R228, 0xfffffffd, RZ, 0xc0, !PT ;  /* 0xfffffffde4e47812 */ /* 0x000fe200078ec0ff */
[----:B------:R-:W-:Y:S01]  /*2320*/  IMAD.IADD R220, R215, 0x1, R217 ;  /* 0x00000001d7dc7824 */ /* 0x000fe200078e02d9 */
[----:B------:R-:W-:Y:S01]  /*2330*/  CS2R R162, SRZ ;  /* 0x0000000000a27805 */ /* 0x000fe2000001ff00 */
[----:B------:R2:W-:Y:S01]  /*2340*/  STL [R1+0x5c], R165 ;  /* 0x00005ca501007387 */ /* 0x0005e20000100800 */
        /* <DEDUP_REMOVED lines=20> */
[----:B-1----:R-:W-:Y:S01]  /*2490*/  MOV R0, 0x1 ;  /* 0x0000000100007802 */ /* 0x002fe20000000f00 */
[----:B------:R-:W-:Y:S01]  /*24a0*/  CS2R R120, SRZ ;  /* 0x0000000000787805 */ /* 0x000fe2000001ff00 */
[----:B------:R-:W-:Y:S01]  /*24b0*/  CS2R R118, SRZ ;  /* 0x0000000000767805 */ /* 0x000fe2000001ff00 */
[----:B------:R-:W-:Y:S01]  /*24c0*/  CS2R R116, SRZ ;  /* 0x0000000000747805 */ /* 0x000fe2000001ff00 */
[----:B------:R-:W-:Y:S01]  /*24d0*/  ISETP.LE.AND P0, PT, R0, c[0x0][0x2a8], PT ;  /* 0x0000aa0000007a0c */ /* 0x000fe20003f03270 */
        /* <DEDUP_REMOVED lines=40> */
[----:B------:R-:W-:Y:S01]  /*2760*/  SHF.L.U32 R206, R206, 0x1, RZ ;  /* 0x00000001cece7819 */ /* 0x000fe200000006ff */
[----:B------:R-:W-:Y:S01]  /*2770*/  IMAD R213, R213, 0x2, R212 ;  /* 0x00000002d5d57824 */ /* 0x000fe200078e02d4 */
[----:B------:R-:W-:Y:S01]  /*2780*/  IADD3 R229, R229, -c[0x0][0x168], -R4 ;  /* 0x80005a00e5e57a10 */ /* 0x000fe20007ffe804 */
[----:B------:R-:W-:Y:S01]  /*2790*/  IMAD.IADD R222, R215, 0x1, R219 ;  /* 0x00000001d7de7824 */ /* 0x000fe200078e02db */
[----:B------:R-:W-:Y:S01]  /*27a0*/  @P0 LOP3.LUT R228, R228, 0x2, RZ, 0xfc, !PT ;  /* 0x00000002e4e40812 */ /* 0x000fe200078efcff */
[----:B------:R-:W-:Y:S01]  /*27b0*/  IMAD.IADD R221, R219, 0x1, R220 ;  /* 0x00000001dbdd7824 */ /* 0x000fe200078e02dc */
[----:B------:R-:W-:-:S02]  /*27c0*/  ULDC UR27, c[0x0][0x2a0] ;  /* 0x0000a800001b7ab9 */ /* 0x000fc40000000800 */
[----:B------:R-:W-:Y:S02]  /*27d0*/  ULDC UR6, c[0x0][0x290] ;  /* 0x0000a40000067ab9 */ /* 0x000fe40000000800 */
[----:B------:R-:W-:Y:S02]  /*27e0*/  USHF.L.U64.HI UR20, UR4, 0x5, UR5 ;  /* 0x0000000504147899 */ /* 0x000fe40008010205 */
[----:B------:R-:W-:Y:S02]  /*27f0*/  USHF.L.U32 UR24, UR4, 0x5, URZ ;  /* 0x0000000504187899 */ /* 0x000fe4000800063f */
[----:B------:R-:W-:Y:S02]  /*2800*/  UMOV UR26, 0x1 ;  /* 0x00000001001a7882 */ /* 0x000fe40000000000 */
[----:B------:R-:W-:Y:S02]  /*2810*/  UMOV UR4, URZ ;  /* 0x0000003f00047c82 */ /* 0x000fe40008000000 */
[----:B------:R-:W-:-:S02]  /*2820*/  UMOV UR25, URZ ;  /* 0x0000003f00197c82 */ /* 0x000fc40008000000 */
[----:B------:R-:W-:Y:S02]  /*2830*/  USHF.L.U32 UR13, UR8, 0x7, URZ ;  /* 0x00000007080d7899 */ /* 0x000fe4000800063f */
[----:B------:R-:W-:Y:S02]  /*2840*/  UISETP.GT.AND UP4, UPT, UR8, -0x1, UPT ;  /* 0xffffffff0800788c */ /* 0x000fe4000bf84270 */
[----:B------:R-:W-:Y:S02]  /*2850*/  USHF.R.S32.HI UR5, URZ, 0x1f, UR9 ;  /* 0x0000001f3f057899 */ /* 0x000fe40008011409 */
[----:B------:R-:W-:Y:S02]  /*2860*/  ULOP3.LUT UR27, URZ, UR27, URZ, 0x33, !UPT ;  /* 0x0000001b3f1b7292 */ /* 0x000fe4000f8e333f */
[----:B------:R-:W-:Y:S02]  /*2870*/  UIMAD UR11, UR9, UR6, URZ ;  /* 0x00000006090b72a4 */ /* 0x000fe4000f8e023f */
[----:B--2---:R-:W-:-:S02]  /*2880*/  ULDC UR21, c[0x0][0x168] ;  /* 0x00005a0000157ab9 */ /* 0x004fc40000000800 */
.L_x_1352:
[----:B------:R-:W-:Y:S04]  /*2890*/  DEPBAR.LE SB0, 0x1 ;  /* 0x000080400000791a */ /* 0x000fe80000000000 */
[----:B------:R-:W-:Y:S01]  /*28a0*/  BAR.SYNC.DEFER_BLOCKING 0x0 ;  /* 0x0000000000007b1d */ /* 0x000fe20000010000 */
[----:B------:R-:W-:Y:S02]  /*28b0*/  MOV R0, UR4 ;  /* 0x0000000400007c02 */ /* 0x000fe40008000f00 */
[----:B------:R-:W-:Y:S02]  /*28c0*/  MOV R2, UR4 ;  /* 0x0000000400027c02 */ /* 0x000fe40008000f00 */
[----:B------:R-:W-:Y:S02]  /*28d0*/  LEA R210, R0, R215, 0xd ;  /* 0x000000d700d27211 */ /* 0x000fe400078e68ff */
[----:B------:R-:W-:Y:S02]  /*28e0*/  LEA R184, R2, R219, 0xd ;  /* 0x000000db02b87211 */ /* 0x000fe400078e68ff */
[----:B------:R-:W-:Y:S02]  /*28f0*/  SHF.L.U32 R3, R210, 0x1, RZ ;  /* 0x00000001d2037819 */ /* 0x000fe400000006ff */
[C---:B------:R-:W-:Y:S02]  /*2900*/  IADD3 R2, R215.reuse, R184, RZ ;  /* 0x000000b8d7027210 */ /* 0x040fe40007ffe0ff */
[----:B------:R-:W-:Y:S02]  /*2910*/  LEA R0, R0, R222, 0xd ;  /* 0x000000de00007211 */ /* 0x000fe400078e68ff */
[----:B------:R-:W-:Y:S02]  /*2920*/  SHF.L.U32 R205, R2, 0x1, RZ ;  /* 0x0000000102cd7819 */ /* 0x000fe400000006ff */
[----:B------:R-:W-:Y:S02]  /*2930*/  SHF.L.U32 R0, R0, 0x1, RZ ;  /* 0x0000000100007819 */ /* 0x000fe400000006ff */
[----:B------:R-:W-:Y:S04]  /*2940*/  MOV R2, UR4 ;  /* 0x0000000400027c02 */ /* 0x000fe80008000f00 */
[----:B------:R-:W-:Y:S01]  /*2950*/  LEA R2, R2, R217, 0xd ;  /* 0x000000d902027211 */ /* 0x000fe200078e68ff */
[----:B------:R-:W-:Y:S03]  /*2960*/  LDSM.16.M88.4 R16, [R211+0x80] ;  /* 0x00008000d310783b */ /* 0x000fe60000000200 */
[C---:B------:R-:W-:Y:S04]  /*2970*/  IADD3 R2, R215.reuse, R2, RZ ;  /* 0x00000002d7027210 */ /* 0x040fe80007ffe0ff */
[----:B------:R-:W-:Y:S01]  /*2980*/  SHF.L.U32 R208, R2, 0x1, RZ ;  /* 0x0000000102d07819 */ /* 0x000fe200000006ff */
[----:B------:R-:W1:Y:S01]  /*2990*/  LDSM.16.M88.4 R32, [R3+0x10080] ;  /* 0x010080000320783b */ /* 0x000e620000000200 */
[----:B------:R-:W-:Y:S04]  /*29a0*/  MOV R2, UR4 ;  /* 0x0000000400027c02 */ /* 0x000fe80008000f00 */
[----:B------:R-:W-:Y:S03]  /*29b0*/  LEA R2, R2, R220, 0xd ;  /* 0x000000dc02027211 */ /* 0x000fe600078e68ff */
[----:B------:R-:W2:Y:S01]  /*29c0*/  LDSM.16.M88.4 R28, [R3+0x11080] ;  /* 0x01108000031c783b */ /* 0x000ea20000000200 */
[----:B------:R-:W-:Y:S07]  /*29d0*/  SHF.L.U32 R2, R2, 0x1, RZ ;  /* 0x0000000102027819 */ /* 0x000fee00000006ff */
        /* <DEDUP_REMOVED lines=14> */
[----:B------:R-:W-:Y:S01]  /*2ac0*/  LDSM.16.M88.4 R196, [R3+0x12080] ;  /* 0x0120800003c4783b */ /* 0x000fe20000000200 */
[-C--:B------:R-:W-:Y:S08]  /*2ad0*/  HMMA.16816.F32.BF16 R28, R28, R166.reuse, RZ ;  /* 0x000000a61c1c723c */ /* 0x080ff000000418ff */
[----:B------:R-:W-:Y:S01]  /*2ae0*/  HMMA.16816.F32.BF16 R32, R32, R166, RZ ;  /* 0x000000a62020723c */ /* 0x000fe200000418ff */
[----:B------:R-:W-:Y:S07]  /*2af0*/  LDSM.16.M88.4 R164, [R208+0x10080] ;  /* 0x01008000d0a4783b */ /* 0x000fee0000000200 */
[-C--:B----4-:R-:W-:Y:S08]  /*2b00*/  HMMA.16816.F32.BF16 R4, R168, R172.reuse, R4 ;  /* 0x000000aca804723c */ /* 0x090ff00000041804 */
[C---:B-1----:R-:W-:Y:S08]  /*2b10*/  HMMA.16816.F32.BF16 R8, R176.reuse, R172, R8 ;  /* 0x000000acb008723c */ /* 0x042ff00000041808 */
[-C--:B------:R-:W-:Y:S08]  /*2b20*/  HMMA.16816.F32.BF16 R12, R176, R174.reuse, R12 ;  /* 0x000000aeb00c723c */ /* 0x080ff0000004180c */
[C---:B------:R-:W-:Y:S01]  /*2b30*/  HMMA.16816.F32.BF16 R16, R168.reuse, R174, R16 ;  /* 0x000000aea810723c */ /* 0x040fe20000041810 */
[----:B------:R-:W1:Y:S07]  /*2b40*/  LDSM.16.M88.4 R172, [R214+0x80] ;  /* 0x00008000d6ac783b */ /* 0x000e6e0000000200 */
[-C--:B--2---:R-:W-:Y:S08]  /*2b50*/  HMMA.16816.F32.BF16 R20, R168, R180.reuse, R20 ;  /* 0x000000b4a814723c */ /* 0x084ff00000041814 */
[C---:B------:R-:W-:Y:S07]  /*2b60*/  HMMA.16816.F32.BF16 R24, R176.reuse, R180, R24 ;  /* 0x000000b4b018723c */ /* 0x040fee0000041818 */
[----:B------:R-:W-:Y:S01]  /*2b70*/  IADD3 R180, R215, R184, R217 ;  /* 0x000000b8d7b47210 */ /* 0x000fe20007ffe0d9 */
[-C--:B------:R-:W-:Y:S01]  /*2b80*/  HMMA.16816.F32.BF16 R28, R176, R182.reuse, R28 ;  /* 0x000000b6b01c723c */ /* 0x080fe2000004181c */
[----:B------:R-:W2:Y:S03]  /*2b90*/  LDSM.16.M88.4 R184, [R2+0x11080] ;  /* 0x0110800002b8783b */ /* 0x000ea60000000200 */
[----:B------:R-:W-:Y:S02]  /*2ba0*/  SHF.L.U32 R209, R180, 0x1, RZ ;  /* 0x00000001b4d17819 */ /* 0x000fe400000006ff */
[----:B------:R-:W-:Y:S02]  /*2bb0*/  MOV R180, UR4 ;  /* 0x0000000400b47c02 */ /* 0x000fe40008000f00 */
[----:B------:R-:W-:Y:S01]  /*2bc0*/  HMMA.16816.F32.BF16 R32, R168, R182, R32 ;  /* 0x000000b6a820723c */ /* 0x000fe20000041820 */
[----:B------:R-:W3:Y:S06]  /*2bd0*/  LDSM.16.M88.4 R176, [R209+0x10080] ;  /* 0x01008000d1b0783b */ /* 0x000eec0000000200 */
[----:B------:R-:W-:Y:S01]  /*2be0*/  LEA R168, R180, R221, 0xd ;  /* 0x000000ddb4a87211 */ /* 0x000fe200078e68ff */
[-C--:B-1----:R-:W-:Y:S01]  /*2bf0*/  HMMA.16816.F32.BF16 R4, R164, R172.reuse, R4 ;  /* 0x000000aca404723c */ /* 0x082fe20000041804 */
[----:B------:R-:W-:Y:S04]  /*2c00*/  LDSM.16.M88.4 R180, [R213+0x2080] ;  /* 0x00208000d5b4783b */ /* 0x000fe80000000200 */
[----:B------:R-:W-:Y:S05]  /*2c10*/  SHF.L.U32 R204, R168, 0x1, RZ ;  /* 0x00000001a8cc7819 */ /* 0x000fea00000006ff */
[----:B------:R-:W1:Y:S01]  /*2c20*/  LDSM.16.M88.4 R168, [R204+0x11080] ;  /* 0x01108000cca8783b */ /* 0x000e620000000200 */
        /* <DEDUP_REMOVED lines=31> */
[----:B------:R-:W2:Y:S07]  /*2e20*/  LDSM.16.M88.4 R164, [R2+0x13080] ;  /* 0x0130800002a4783b */ /* 0x000eae0000000200 */
[----:B------:R-:W-:Y:S01]  /*2e30*/  HMMA.16816.F32.BF16 R32, R196, R174, R32 ;  /* 0x000000aec420723c */ /* 0x000fe20000041820 */
[----:B------:R-:W2:Y:S07]  /*2e40*/  LDSM.16.M88.4 R172, [R214+0x6080] ;  /* 0x00608000d6ac783b */ /* 0x000eae0000000200 */
[-C--:B---3--:R-:W-:Y:S01]  /*2e50*/  HMMA.16816.F32.BF16 R4, R184, R188.reuse, R4 ;  /* 0x000000bcb804723c */ /* 0x088fe20000041804 */
[----:B------:R-:W3:Y:S07]  /*2e60*/  LDSM.16.M88.4 R196, [R204+0x12080] ;  /* 0x01208000ccc4783b */ /* 0x000eee0000000200 */
[C---:B-1----:R-:W-:Y:S08]  /*2e70*/  HMMA.16816.F32.BF16 R8, R168.reuse, R188, R8 ;  /* 0x000000bca808723c */ /* 0x042ff00000041808 */
[-C--:B------:R-:W-:Y:S08]  /*2e80*/  HMMA.16816.F32.BF16 R12, R168, R190.reuse, R12 ;  /* 0x000000bea80c723c */ /* 0x080ff0000004180c */
[C---:B------:R-:W-:Y:S07]  /*2e90*/  HMMA.16816.F32.BF16 R16, R184.reuse, R190, R16 ;  /* 0x000000beb810723c */ /* 0x040fee0000041810 */
[----:B------:R-:W-:Y:S01]  /*2ea0*/  MOV R190, UR4 ;  /* 0x0000000400be7c02 */ /* 0x000fe20008000f00 */
[-C--:B----4-:R-:W-:Y:S08]  /*2eb0*/  HMMA.16816.F32.BF16 R20, R184, R176.reuse, R20 ;  /* 0x000000b0b814723c */ /* 0x090ff00000041814 */
[C---:B------:R-:W-:Y:S08]  /*2ec0*/  HMMA.16816.F32.BF16 R24, R168.reuse, R176, R24 ;  /* 0x000000b0a818723c */ /* 0x040ff00000041818 */
[-C--:B------:R-:W-:Y:S01]  /*2ed0*/  HMMA.16816.F32.BF16 R28, R168, R178.reuse, R28 ;  /* 0x000000b2a81c723c */ /* 0x080fe2000004181c */
[----:B------:R-:W1:Y:S07]  /*2ee0*/  LDSM.16.M88.4 R168, [R204+0x13080] ;  /* 0x01308000cca8783b */ /* 0x000e6e0000000200 */
[----:B------:R-:W-:Y:S08]  /*2ef0*/  HMMA.16816.F32.BF16 R32, R184, R178, R32 ;  /* 0x000000b2b820723c */ /* 0x000ff00000041820 */
[-C--:B-----5:R-:W-:Y:S08]  /*2f00*/  HMMA.16816.F32.BF16 R4, R180, R192.reuse, R4 ;  /* 0x000000c0b404723c */ /* 0x0a0ff00000041804 */
[C---:B--2---:R-:W-:Y:S08]  /*2f10*/  HMMA.16816.F32.BF16 R8, R164.reuse, R192, R8 ;  /* 0x000000c0a408723c */ /* 0x044ff00000041808 */
[-C--:B------:R-:W-:Y:S08]  /*2f20*/  HMMA.16816.F32.BF16 R12, R164, R194.reuse, R12 ;  /* 0x000000c2a40c723c */ /* 0x080ff0000004180c */
[C---:B------:R-:W-:Y:S08]  /*2f30*/  HMMA.16816.F32.BF16 R16, R180.reuse, R194, R16 ;  /* 0x000000c2b410723c */ /* 0x040ff00000041810 */
[-C--:B------:R-:W-:Y:S08]  /*2f40*/  HMMA.16816.F32.BF16 R20, R180, R172.reuse, R20 ;  /* 0x000000acb414723c */ /* 0x080ff00000041814 */
[C---:B------:R-:W-:Y:S08]  /*2f50*/  HMMA.16816.F32.BF16 R24, R164.reuse, R172, R24 ;  /* 0x000000aca418723c */ /* 0x040ff00000041818 */
[-C--:B------:R-:W-:Y:S08]  /*2f60*/  HMMA.16816.F32.BF16 R28, R164, R174.reuse, R28 ;  /* 0x000000aea41c723c */ /* 0x080ff0000004181c */
[----:B------:R-:W-:Y:S08]  /*2f70*/  HMMA.16816.F32.BF16 R32, R180, R174, R32 ;  /* 0x000000aeb420723c */ /* 0x000ff00000041820 */
[-C--:B---3--:R-:W-:Y:S08]  /*2f80*/  HMMA.16816.F32.BF16 R4, R196, R200.reuse, R4 ;  /* 0x000000c8c404723c */ /* 0x088ff00000041804 */
[C---:B-1----:R-:W-:Y:S08]  /*2f90*/  HMMA.16816.F32.BF16 R8, R168.reuse, R200, R8 ;  /* 0x000000c8a808723c */ /* 0x042ff00000041808 */
        /* <DEDUP_REMOVED lines=21> */
[----:B------:R-:W-:Y:S09]  /*30f0*/  FMUL.FTZ R19, R19, c[0x0][0x2b4] ;  /* 0x0000ad0013137a20 */ /* 0x000ff20000410000 */
[----:B------:R-:W-:Y:S10]  /*3100*/  MUFU.TANH R247, R6 ;  /* 0x0000000600f77308 */ /* 0x000ff40000002400 */
[----:B------:R1:W-:Y:S10]  /*3110*/  MUFU.TANH R246, R7 ;  /* 0x0000000700f67308 */ /* 0x0003f40000002400 */
[----:B------:R-:W-:Y:S10]  /*3120*/  MUFU.TANH R201, R16 ;  /* 0x0000001000c97308 */ /* 0x000ff40000002400 */
[----:B------:R-:W2:Y:S01]  /*3130*/  MUFU.TANH R225, R8 ;  /* 0x0000000800e17308 */ /* 0x000ea20000002400 */
[----:B-1----:R-:W1:Y:S09]  /*3140*/  LDSM.16.M88.4 R4, [R213+0x6080] ;  /* 0x00608000d504783b */ /* 0x002e720000000200 */
[----:B------:R-:W-:Y:S10]  /*3150*/  MUFU.TANH R245, R18 ;  /* 0x0000001200f57308 */ /* 0x000ff40000002400 */
[----:B------:R-:W-:Y:S01]  /*3160*/  MUFU.TANH R244, R19 ;  /* 0x0000001300f47308 */ /* 0x000fe20000002400 */
[----:B--2---:R-:W-:Y:S04]  /*3170*/  STL [R1+0xc], R225 ;  /* 0x00000ce101007387 */ /* 0x004fe80000100800 */
[----:B------:R2:W-:Y:S01]  /*3180*/  STL [R1+0x8], R0 ;  /* 0x0000080001007387 */ /* 0x0005e20000100800 */
[-C--:B-1----:R-:W-:Y:S08]  /*3190*/  HMMA.16816.F32.BF16 R20, R196, R4.reuse, R20 ;  /* 0x00000004c414723c */ /* 0x082ff00000041814 */
[C---:B------:R-:W-:Y:S01]  /*31a0*/  HMMA.16816.F32.BF16 R24, R168.reuse, R4, R24 ;  /* 0x00000004a818723c */ /* 0x040fe20000041818 */
[----:B--2---:R-:W1:Y:S07]  /*31b0*/  MUFU.TANH R0, R10 ;  /* 0x0000000a00007308 */ /* 0x004e6e0000002400 */
[-C--:B------:R-:W-:Y:S08]  /*31c0*/  HMMA.16816.F32.BF16 R28, R168, R6.reuse, R28 ;  /* 0x00000006a81c723c */ /* 0x080ff0000004181c */
[----:B------:R-:W-:Y:S01]  /*31d0*/  FMUL.FTZ R20, R20, c[0x0][0x2b4] ;  /* 0x0000ad0014147a20 */ /* 0x000fe20000410000 */
[----:B------:R-:W-:Y:S04]  /*31e0*/  HMMA.16816.F32.BF16 R32, R196, R6, R32 ;  /* 0x00000006c420723c */ /* 0x000fe80000041820 */
[----:B------:R-:W-:Y:S02]  /*31f0*/  FMUL.FTZ R21, R21, c[0x0][0x2b4] ;  /* 0x0000ad0015157a20 */ /* 0x000fe40000410000 */
[----:B------:R-:W-:Y:S01]  /*3200*/  FMUL.FTZ R22, R22, c[0x0][0x2b4] ;  /* 0x0000ad0016167a20 */ /* 0x000fe20000410000 */
[----:B-1----:R-:W-:Y:S01]  /*3210*/  STL [R1+0x34], R0 ;  /* 0x0000340001007387 */ /* 0x002fe20000100800 */
[----:B------:R-:W-:Y:S02]  /*3220*/  FMUL.FTZ R26, R26, c[0x0][0x2b4] ;  /* 0x0000ad001a1a7a20 */ /* 0x000fe40000410000 */
[----:B------:R-:W-:Y:S01]  /*3230*/  MUFU.TANH R242, R22 ;  /* 0x0000001600f27308 */ /* 0x000fe20000002400 */
[----:B------:R1:W-:Y:S01]  /*3240*/  STL [R1+0x30], R2 ;  /* 0x0000300201007387 */ /* 0x0003e20000100800 */
[----:B------:R-:W-:Y:S01]  /*3250*/  FMUL.FTZ R27, R27, c[0x0][0x2b4] ;  /* 0x0000ad001b1b7a20 */ /* 0x000fe20000410000 */
[----:B------:R-:W-:Y:S02]  /*3260*/  MOV R10, 0x1 ;  /* 0x00000001000a7802 */ /* 0x000fe40000000f00 */
[----:B------:R-:W-:Y:S02]  /*3270*/  FMUL.FTZ R30, R30, c[0x0][0x2b4] ;  /* 0x0000ad001e1e7a20 */ /* 0x000fe40000410000 */
[----:B------:R-:W-:Y:S01]  /*3280*/  FMUL.FTZ R31, R31, c[0x0][0x2b4] ;  /* 0x0000ad001f1f7a20 */ /* 0x000fe20000410000 */
[----:B------:R-:W-:Y:S01]  /*3290*/  ISETP.LE.AND P2, PT, R10, c[0x0][0x2a8], PT ;  /* 0x0000aa000a007a0c */ /* 0x000fe20003f43270 */
        /* <DEDUP_REMOVED lines=10> */
[----:B------:R-:W-:Y:S05]  /*3340*/  FMUL.FTZ R35, R35, c[0x0][0x2b4] ;  /* 0x0000ad0023237a20 */ /* 0x000fea0000410000 */
[----:B-1----:R-:W-:Y:S10]  /*3350*/  MUFU.TANH R2, R14 ;  /* 0x0000000e00027308 */ /* 0x002ff40000002400 */
[----:B------:R-:W-:Y:S10]  /*3360*/  MUFU.TANH R14, R21 ;  /* 0x00000015000e7308 */ /* 0x000ff40000002400 */
[----:B------:R-:W1:Y:S10]  /*3370*/  MUFU.TANH R0, R12 ;  /* 0x0000000c00007308 */ /* 0x000e740000002400 */
[----:B------:R-:W-:Y:S10]  /*3380*/  MUFU.TANH R251, R24 ;  /* 0x0000001800fb7308 */ /* 0x000ff40000002400 */
[----:B------:R-:W-:Y:S01]  /*3390*/  MUFU.TANH R250, R25 ;  /* 0x0000001900fa7308 */ /* 0x000fe20000002400 */
[----:B-1----:R1:W-:Y:S09]  /*33a0*/  STL [R1+0x4], R0 ;  /* 0x0000040001007387 */ /* 0x0023f20000100800 */
[----:B------:R-:W-:Y:S10]  /*33b0*/  MUFU.TANH R249, R28 ;  /* 0x0000001c00f97308 */ /* 0x000ff40000002400 */
[----:B------:R-:W-:Y:S10]  /*33c0*/  MUFU.TANH R248, R29 ;  /* 0x0000001d00f87308 */ /* 0x000ff40000002400 */
[----:B-1----:R-:W1:Y:S10]  /*33d0*/  MUFU.TANH R0, R13 ;  /* 0x0000000d00007308 */ /* 0x002e740000002400 */
[----:B------:R-:W-:Y:S10]  /*33e0*/  MUFU.TANH R202, R32 ;  /* 0x0000002000ca7308 */ /* 0x000ff40000002400 */
[----:B------:R-:W-:Y:S01]  /*33f0*/  MUFU.TANH R252, R33 ;  /* 0x0000002100fc7308 */ /* 0x000fe20000002400 */
[----:B-1----:R1:W-:Y:S04]  /*3400*/  STL [R1], R0 ;  /* 0x0000000001007387 */ /* 0x0023e80000100800 */
[----:B------:R2:W-:Y:S05]  /*3410*/  STL [R1+0x2c], R2 ;  /* 0x00002c0201007387 */ /* 0x0005ea0000100800 */
[----:B------:R-:W-:Y:S10]  /*3420*/  MUFU.TANH R241, R34 ;  /* 0x0000002200f17308 */ /* 0x000ff40000002400 */
[----:B------:R-:W-:Y:S10]  /*3430*/  MUFU.TANH R240, R35 ;  /* 0x0000002300f07308 */ /* 0x000ff40000002400 */
[----:B-1----:R-:W1:Y:S02]  /*3440*/  MUFU.TANH R0, R15 ;  /* 0x0000000f00007308 */ /* 0x002e640000002400 */
[----:B-1----:R1:W-:Y:S04]  /*3450*/  STL [R1+0x28], R0 ;  /* 0x0000280001007387 */ /* 0x0023e80000100800 */
[----:B--2---:R-:W2:Y:S04]  /*3460*/  LDL R2, [R1+0x4c] ;  /* 0x00004c0001027983 */ /* 0x004ea80000100800 */
[----:B-1----:R-:W1:Y:S02]  /*3470*/  MUFU.TANH R0, R17 ;  /* 0x0000001100007308 */ /* 0x002e640000002400 */
[----:B-1----:R1:W-:Y:S08]  /*3480*/  STL [R1+0x10], R0 ;  /* 0x0000100001007387 */ /* 0x0023f00000100800 */
[----:B-1----:R-:W1:Y:S02]  /*3490*/  MUFU.TANH R0, R20 ;  /* 0x0000001400007308 */ /* 0x002e640000002400 */
[----:B-1----:R1:W-:Y:S04]  /*34a0*/  STL [R1+0x14], R0 ;  /* 0x0000140001007387 */ /* 0x0023e80000100800 */
[----:B------:R3:W-:Y:S04]  /*34b0*/  STL [R1+0x20], R4 ;  /* 0x0000200401007387 */ /* 0x0007e80000100800 */
[----:B------:R-:W4:Y:S01]  /*34c0*/  LDL R9, [R1+0x38] ;  /* 0x0000380001097983 */ /* 0x000f220000100800 */
[----:B-1----:R-:W1:Y:S10]  /*34d0*/  MUFU.TANH R0, R27 ;  /* 0x0000001b00007308 */ /* 0x002e740000002400 */
[----:B---3--:R-:W3:Y:S01]  /*34e0*/  MUFU.TANH R4, R30 ;  /* 0x0000001e00047308 */ /* 0x008ee20000002400 */
[----:B-1----:R1:W-:Y:S04]  /*34f0*/  STL [R1+0x24], R0 ;  /* 0x0000240001007387 */ /* 0x0023e80000100800 */
[----:B---3--:R-:W-:Y:S05]  /*3500*/  STL [R1+0x1c], R4 ;  /* 0x00001c0401007387 */ /* 0x008fea0000100800 */
[----:B-1----:R-:W1:Y:S02]  /*3510*/  MUFU.TANH R0, R31 ;  /* 0x0000001f00007308 */ /* 0x002e640000002400 */
[----:B-1----:R1:W-:Y:S02]  /*3520*/  STL [R1+0x18], R0 ;  /* 0x0000180001007387 */ /* 0x0023e40000100800 */
[----:B-1----:R-:W-:Y:S02]  /*3530*/  MOV R0, UR10 ;  /* 0x0000000a00007c02 */ /* 0x002fe40008000f00 */
[-C--:B--2---:R-:W-:Y:S02]  /*3540*/  LEA R190, R190, R2.reuse, 0x6 ;  /* 0x00000002bebe7211 */ /* 0x084fe400078e30ff */
[----:B------:R-:W-:Y:S03]  /*3550*/  LEA R0, R0, R2, 0x6 ;  /* 0x0000000200007211 */ /* 0x000fe600078e30ff */
[----:B------:R1:W2:Y:S01]  /*3560*/  LDS R189, [R190.X4+0x20080] ;  /* 0x02008000bebd7984 */ /* 0x0002a20000004800 */
[C-C-:B------:R-:W-:Y:S02]  /*3570*/  IADD3 R185, R0.reuse, c[0x0][0x2a4], R229.reuse ;  /* 0x0000a90000b97a10 */ /* 0x140fe40007ffe0e5 */
[----:B------:R-:W-:Y:S01]  /*3580*/  IADD3 R184, R0, UR27, R229 ;  /* 0x0000001b00b87c10 */ /* 0x000fe2000fffe0e5 */
[----:B------:R1:W3:Y:S04]  /*3590*/  LDS R188, [R190.X4+0x200a0] ;  /* 0x0200a000bebc7984 */ /* 0x0002e80000004800 */
[----:B------:R1:W1:Y:S04]  /*35a0*/  LDS R187, [R190.X4+0x20100] ;  /* 0x02010000bebb7984 */ /* 0x0002680000004800 */
[----:B------:R1:W1:Y:S01]  /*35b0*/  LDS R186, [R190.X4+0x20120] ;  /* 0x02012000beba7984 */ /* 0x0002620000004800 */
[----:B----4-:R-:W-:Y:S01]  /*35c0*/  IMNMX R185, R9, R185, PT ;  /* 0x000000b909b97217 */ /* 0x010fe20003800200 */
[----:B------:R-:W-:-:S05]  /*35d0*/  @!P2 BRA `(.L_x_1334) ;  /* 0x000001b00000a947 */ /* 0x000fca0003800000 */
[----:B-123--:R-:W-:Y:S01]  /*35e0*/  IMAD.MOV.U32 R2, RZ, RZ, c[0x0][0x168] ;  /* 0x00005a00ff027624 */ /* 0x00efe200078e00ff */
        /* <DEDUP_REMOVED lines=11> */
.L_x_1336:
[----:B------:R-:W-:Y:S11]  /*36a0*/  ISETP.NE.AND P0, PT, R10, c[0x0][0x2a8], PT ;  /* 0x0000aa000a007a0c */ /* 0x000ff60003f05270 */
[----:B------:R-:W-:Y:S02]  /*36b0*/  @!UPT UIADD3 URZ, URZ, URZ, URZ ;  /* 0x0000003f3f3ff290 */ /* 0x000fe4000fffe03f */
[----:B------:R-:W-:Y:S05]  /*36c0*/  @P0 IMAD.HI.U32 R4, R2, c[0x0][0x2ac], RZ ;  /* 0x0000ab0002040a27 */ /* 0x000fea00078e00ff */
[----:B------:R-:W-:Y:S02]  /*36d0*/  @P0 SHF.R.U32.HI R2, RZ, c[0x0][0x2b0], R4 ;  /* 0x0000ac00ff020a19 */ /* 0x000fe40000011604 */
.L_x_1337:
[----:B------:R-:W-:Y:S05]  /*36e0*/  BSYNC B0 ;  /* 0x0000000000007941 */ /* 0x000fea0003800000 */
.L_x_1335:
[--C-:B------:R-:W-:Y:S01]  /*36f0*/  IADD3 R4, R0, c[0x0][0x2a4], R229.reuse ;  /* 0x0000a90000047a10 */ /* 0x100fe20007ffe0e5 */
[----:B------:R-:W2:Y:S01]  /*3700*/  LDL R5, [R1+0x48] ;  /* 0x0000480001057983 */ /* 0x000ea20000100800 */
[----:B------:R-:W-:Y:S02]  /*3710*/  IMAD.MOV.U32 R184, RZ, RZ, c[0x0][0x2a8] ;  /* 0x0000aa00ffb87624 */ /* 0x000fe400078e00ff */
[----:B------:R-:W-:Y:S02]  /*3720*/  IMNMX R4, R9, R4, PT ;  /* 0x0000000409047217 */ /* 0x000fe40003800200 */
[----:B------:R-:W-:Y:S01]  /*3730*/  IMAD R184, R2, R184, -UR13 ;  /* 0x8000000d02b87e24 */ /* 0x000fe2000f8e02b8 */
[----:B------:R-:W-:Y:S03]  /*3740*/  IADD3 R2, R0, UR27, R229 ;  /* 0x0000001b00027c10 */ /* 0x000fe6000fffe0e5 */
[----:B--2---:R-:W-:Y:S05]  /*3750*/  IMAD.IADD R184, R184, 0x1, -R5 ;  /* 0x00000001b8b87824 */ /* 0x004fea00078e0a05 */
[----:B------:R-:W-:Y:S02]  /*3760*/  IADD3 R185, R184, c[0x0][0x2a8], RZ ;  /* 0x0000aa00b8b97a10 */ /* 0x000fe40007ffe0ff */
[----:B------:R-:W-:Y:S02]  /*3770*/  IMNMX R184, R2, R184, !PT ;  /* 0x000000b802b87217 */ /* 0x000fe40007800200 */
[----:B------:R-:W-:Y:S02]  /*3780*/  IMNMX R185, R4, R185, PT ;  /* 0x000000b904b97217 */ /* 0x000fe40003800200 */
.L_x_1334:
[----:B-123--:R-:W-:Y:S04]  /*3790*/  IADD3 R2, R0, 0x8, RZ ;  /* 0x0000000800027810 */ /* 0x00efe80007ffe0ff */
        /* <DEDUP_REMOVED lines=16> */
.L_x_1340:
[----:B------:R-:W-:Y:S11]  /*38a0*/  ISETP.NE.AND P0, PT, R10, c[0x0][0x2a8], PT ;  /* 0x0000aa000a007a0c */ /* 0x000ff60003f05270 */
[----:B------:R-:W-:Y:S02]  /*38b0*/  @!UPT UIADD3 URZ, URZ, URZ, URZ ;  /* 0x0000003f3f3ff290 */ /* 0x000fe4000fffe03f */
[----:B------:R-:W-:Y:S05]  /*38c0*/  @P0 IMAD.HI.U32 R4, R2, c[0x0][0x2ac], RZ ;  /* 0x0000ab0002040a27 */ /* 0x000fea00078e00ff */
[----:B------:R-:W-:Y:S02]  /*38d0*/  @P0 SHF.R.U32.HI R2, RZ, c[0x0][0x2b0], R4 ;  /* 0x0000ac00ff020a19 */ /* 0x000fe40000011604 */
.L_x_1341:
[----:B------:R-:W-:Y:S05]  /*38e0*/  BSYNC B0 ;  /* 0x0000000000007941 */ /* 0x000fea0003800000 */
.L_x_1339:
[----:B------:R-:W2:Y:S01]  /*38f0*/  LDL R5, [R1+0x48] ;  /* 0x0000480001057983 */ /* 0x000ea20000100800 */
[----:B------:R-:W-:Y:S04]  /*3900*/  IMAD.MOV.U32 R4, RZ, RZ, c[0x0][0x2a8] ;  /* 0x0000aa00ff047624 */ /* 0x000fe800078e00ff */
[----:B------:R-:W-:Y:S04]  /*3910*/  IMAD R2, R2, R4, -UR13 ;  /* 0x8000000d02027e24 */ /* 0x000fe8000f8e0204 */
[----:B--2---:R-:W-:Y:S05]  /*3920*/  IMAD.IADD R2, R2, 0x1, -R5 ;  /* 0x0000000102027824 */ /* 0x004fea00078e0a05 */
[----:B------:R-:W-:Y:S02]  /*3930*/  IADD3 R4, R2, c[0x0][0x2a8], RZ ;  /* 0x0000aa0002047a10 */ /* 0x000fe40007ffe0ff */
[----:B------:R-:W-:Y:S02]  /*3940*/  IMNMX R7, R7, R2, !PT ;  /* 0x0000000207077217 */ /* 0x000fe40007800200 */
[----:B------:R-:W-:Y:S02]  /*3950*/  IMNMX R8, R8, R4, PT ;  /* 0x0000000408087217 */ /* 0x000fe40003800200 */
.L_x_1338:
        /* <DEDUP_REMOVED lines=17> */
.L_x_1344:
[----:B------:R-:W-:Y:S11]  /*3a70*/  ISETP.NE.AND P0, PT, R10, c[0x0][0x2a8], PT ;  /* 0x0000aa000a007a0c */ /* 0x000ff60003f05270 */
[----:B------:R-:W-:Y:S02]  /*3a80*/  @!UPT UIADD3 URZ, URZ, URZ, URZ ;  /* 0x0000003f3f3ff290 */ /* 0x000fe4000fffe03f */
[----:B------:R-:W-:Y:S05]  /*3a90*/  @P0 IMAD.HI.U32 R4, R2, c[0x0][0x2ac], RZ ;  /* 0x0000ab0002040a27 */ /* 0x000fea00078e00ff */
[----:B------:R-:W-:Y:S02]  /*3aa0*/  @P0 SHF.R.U32.HI R2, RZ, c[0x0][0x2b0], R4 ;  /* 0x0000ac00ff020a19 */ /* 0x000fe40000011604 */
.L_x_1345:
[----:B------:R-:W-:Y:S05]  /*3ab0*/  BSYNC B0 ;  /* 0x0000000000007941 */ /* 0x000fea0003800000 */
.L_x_1343:
[----:B------:R-:W2:Y:S01]  /*3ac0*/  LDL R11, [R1+0x48] ;  /* 0x00004800010b7983 */ /* 0x000ea20000100800 */
[----:B------:R-:W-:Y:S04]  /*3ad0*/  IMAD.MOV.U32 R4, RZ, RZ, c[0x0][0x2a8] ;  /* 0x0000aa00ff047624 */ /* 0x000fe800078e00ff */
[----:B------:R-:W-:Y:S04]  /*3ae0*/  IMAD R2, R2, R4, -UR13 ;  /* 0x8000000d02027e24 */ /* 0x000fe8000f8e0204 */
[----:B--2---:R-:W-:Y:S05]  /*3af0*/  IMAD.IADD R2, R2, 0x1, -R11 ;  /* 0x0000000102027824 */ /* 0x004fea00078e0a0b */
[----:B------:R-:W-:Y:S02]  /*3b00*/  IADD3 R4, R2, c[0x0][0x2a8], RZ ;  /* 0x0000aa0002047a10 */ /* 0x000fe40007ffe0ff */
[----:B------:R-:W-:Y:S02]  /*3b10*/  IMNMX R5, R5, R2, !PT ;  /* 0x0000000205057217 */ /* 0x000fe40007800200 */
[----:B------:R-:W-:Y:S02]  /*3b20*/  IMNMX R6, R6, R4, PT ;  /* 0x0000000406067217 */ /* 0x000fe40003800200 */
.L_x_1342:
        /* <DEDUP_REMOVED lines=17> */
.L_x_1348:
[----:B------:R-:W-:Y:S11]  /*3c40*/  ISETP.NE.AND P0, PT, R10, c[0x0][0x2a8], PT ;  /* 0x0000aa000a007a0c */ /* 0x000ff60003f05270 */
[----:B------:R-:W-:Y:S02]  /*3c50*/  @!UPT UIADD3 URZ, URZ, URZ, URZ ;  /* 0x0000003f3f3ff290 */ /* 0x000fe4000fffe03f */
[----:B------:R-:W-:Y:S05]  /*3c60*/  @P0 IMAD.HI.U32 R9, R0, c[0x0][0x2ac], RZ ;  /* 0x0000ab0000090a27 */ /* 0x000fea00078e00ff */
[----:B------:R-:W-:Y:S02]  /*3c70*/  @P0 SHF.R.U32.HI R0, RZ, c[0x0][0x2b0], R9 ;  /* 0x0000ac00ff000a19 */ /* 0x000fe40000011609 */
.L_x_1349:
[----:B------:R-:W-:Y:S05]  /*3c80*/  BSYNC B0 ;  /* 0x0000000000007941 */ /* 0x000fea0003800000 */
.L_x_1347:
[----:B------:R-:W2:Y:S01]  /*3c90*/  LDL R10, [R1+0x48] ;  /* 0x00004800010a7983 */ /* 0x000ea20000100800 */
[----:B------:R-:W-:Y:S04]  /*3ca0*/  IMAD.MOV.U32 R9, RZ, RZ, c[0x0][0x2a8] ;  /* 0x0000aa00ff097624 */ /* 0x000fe800078e00ff */
[----:B------:R-:W-:Y:S04]  /*3cb0*/  IMAD R0, R0, R9, -UR13 ;  /* 0x8000000d00007e24 */ /* 0x000fe8000f8e0209 */
[----:B--2---:R-:W-:Y:S05]  /*3cc0*/  IMAD.IADD R0, R0, 0x1, -R10 ;  /* 0x0000000100007824 */ /* 0x004fea00078e0a0a */
[----:B------:R-:W-:Y:S02]  /*3cd0*/  IADD3 R9, R0, c[0x0][0x2a8], RZ ;  /* 0x0000aa0000097a10 */ /* 0x000fe40007ffe0ff */
[----:B------:R-:W-:Y:S02]  /*3ce0*/  IMNMX R2, R2, R0, !PT ;  /* 0x0000000002027217 */ /* 0x000fe40007800200 */
[----:B------:R-:W-:Y:S02]  /*3cf0*/  IMNMX R4, R4, R9, PT ;  /* 0x0000000904047217 */ /* 0x000fe40003800200 */
.L_x_1346:
[----:B------:R-:W-:Y:S04]  /*3d00*/  DEPBAR.LE SB0, 0x1 ;  /* 0x000080400000791a */ /* 0x000fe80000000000 */
[----:B------:R-:W-:Y:S01]  /*3d10*/  BAR.SYNC.DEFER_BLOCKING 0x0 ;  /* 0x0000000000007b1d */ /* 0x000fe20000010000 */
[----:B------:R-:W-:Y:S01]  /*3d20*/  UIADD3 UR28, UR10, 0x1, URZ ;  /* 0x000000010a1c7890 */ /* 0x000fe2000fffe03f */
[----:B------:R-:W-:Y:S03]  /*3d30*/  LEA R0, R210, 0x18080, 0x1 ;  /* 0x00018080d2007811 */ /* 0x000fe600078e08ff */
[----:B------:R-:W-:Y:S06]  /*3d40*/  UISETP.GE.AND UP0, UPT, UR28, UR12, UPT ;  /* 0x0000000c1c00728c */ /* 0x000fec000bf06270 */
[----:B------:R-:W-:Y:S01]  /*3d50*/  PLOP3.LUT P0, PT, PT, PT, UP0, 0x80, 0x0 ;  /* 0x000000000000781c */ /* 0x000fe20003f0f008 */
[----:B------:R1:W2:Y:S04]  /*3d60*/  LDSM.16.M88.4 R32, [R3+0x18080] ;  /* 0x018080000320783b */ /* 0x0002a80000000200 */
[----:B------:R1:W3:Y:S04]  /*3d70*/  LDSM.16.M88.4 R28, [R3+0x19080] ;  /* 0x01908000031c783b */ /* 0x0002e80000000200 */
[----:B------:R1:W4:Y:S04]  /*3d80*/  LDSM.16.M88.4 R16, [R211+0x8080] ;  /* 0x00808000d310783b */ /* 0x0003280000000200 */
[----:B------:R1:W1:Y:S04]  /*3d90*/  LDSM.16.M88.4 R164, [R211+0xa080] ;  /* 0x00a08000d3a4783b */ /* 0x0002680000000200 */
[----:B------:R1:W1:Y:S04]  /*3da0*/  LDSM.16.M88.4 R168, [R205+0x18080] ;  /* 0x01808000cda8783b */ /* 0x0002680000000200 */
[----:B------:R1:W1:Y:S04]  /*3db0*/  LDSM.16.M88.4 R176, [R205+0x19080] ;  /* 0x01908000cdb0783b */ /* 0x0002680000000200 */
[----:B------:R1:W1:Y:S04]  /*3dc0*/  LDSM.16.M88.4 R172, [R212+0x8080] ;  /* 0x00808000d4ac783b */ /* 0x0002680000000200 */
[----:B------:R1:W1:Y:S01]  /*3dd0*/  LDSM.16.M88.4 R180, [R212+0xa080] ;  /* 0x00a08000d4b4783b */ /* 0x0002620000000200 */
[----:B------:R-:W-:-:S05]  /*3de0*/  @P0 BRA `(.L_x_1350) ;  /* 0x0000041000000947 */ /* 0x000fca0003800000 */
[----:B------:R-:W-:Y:S01]  /*3df0*/  LOP3.LUT R228, R228, 0xffffffdf, RZ, 0xc0, !PT ;  /* 0xffffffdfe4e47812 */ /* 0x000fe200078ec0ff */
[----:B------:R-:W5:Y:S01]  /*3e00*/  LDL.64 R20, [R1+0x40] ;  /* 0x0000400001147983 */ /* 0x000f620000100a00 */
[----:B------:R-:W-:Y:S02]  /*3e10*/  USHF.R.S32.HI UR29, URZ, 0x1f, UR28 ;  /* 0x0000001f3f1d7899 */ /* 0x000fe4000801141c */
[----:B------:R-:W-:Y:S01]  /*3e20*/  @P4 LOP3.LUT R228, R228, 0x20, RZ, 0xfc, !PT ;  /* 0x00000020e4e44812 */ /* 0x000fe200078efcff */
[----:B----4-:R-:W4:Y:S01]  /*3e30*/  LDL.64 R22, [R1+0x70] ;  /* 0x0000700001167983 */ /* 0x010f220000100a00 */
[----:B------:R-:W-:Y:S02]  /*3e40*/  ULDC.64 UR6, c[0x0][0x178] ;  /* 0x00005e0000067ab9 */ /* 0x000fe40000000a00 */
[C---:B------:R-:W-:Y:S01]  /*3e50*/  LOP3.LUT P4, RZ, R228.reuse, 0x1, RZ, 0xc0, !PT ;  /* 0x00000001e4ff7812 */ /* 0x040fe2000788c0ff */
[----:B---3--:R-:W3:Y:S01]  /*3e60*/  LDL R15, [R1+0x78] ;  /* 0x00007800010f7983 */ /* 0x008ee20000100800 */
[----:B------:R-:W-:Y:S01]  /*3e70*/  LOP3.LUT R228, R228, 0xffffffef, RZ, 0xc0, !PT ;  /* 0xffffffefe4e47812 */ /* 0x000fe200078ec0ff */
[----:B------:R-:W-:Y:S02]  /*3e80*/  UIMAD UR29, UR29, UR6, URZ ;  /* 0x000000061d1d72a4 */ /* 0x000fe4000f8e023f */
[----:B--2---:R-:W2:Y:S01]  /*3e90*/  LDL.64 R26, [R1+0x50] ;  /* 0x00005000011a7983 */ /* 0x004ea20000100a00 */
[----:B------:R-:W-:Y:S01]  /*3ea0*/  @P1 LOP3.LUT R228, R228, 0x10, RZ, 0xfc, !PT ;  /* 0x00000010e4e41812 */ /* 0x000fe200078efcff */
[----:B------:R-:W-:Y:S02]  /*3eb0*/  UIMAD.WIDE.U32 UR30, UR28, UR6, URZ ;  /* 0x000000061c1e72a5 */ /* 0x000fe4000f8e003f */
[----:B------:R-:W2:Y:S01]  /*3ec0*/  LDL R24, [R1+0x80] ;  /* 0x0000800001187983 */ /* 0x000ea20000100800 */
[----:B------:R-:W-:Y:S02]  /*3ed0*/  UIMAD UR29, UR28, UR7, UR29 ;  /* 0x000000071c1d72a4 */ /* 0x000fe4000f8e021d */
[----:B------:R-:W-:Y:S01]  /*3ee0*/  USHF.L.U32 UR6, UR30, 0x6, URZ ;  /* 0x000000061e067899 */ /* 0x000fe2000800063f */
[----:B-1----:R-:W1:Y:S01]  /*3ef0*/  @!P3 S2R R3, SR_CTAID.Y ;  /* 0x000000000003b919 */ /* 0x002e620000002600 */
[----:B------:R-:W-:Y:S02]  /*3f00*/  UIMAD UR7, UR28, -0x40, UR21 ;  /* 0xffffffc01c0778a4 */ /* 0x000fe4000f8e0215 */
[----:B------:R-:W-:Y:S04]  /*3f10*/  UIADD3 UR29, UR31, UR29, URZ ;  /* 0x0000001d1f1d7290 */ /* 0x000fe8000fffe03f */
[----:B------:R-:W-:Y:S01]  /*3f20*/  USHF.L.U64.HI UR29, UR30, 0x6, UR29 ;  /* 0x000000061e1d7899 */ /* 0x000fe2000801021d */
[----:B-1----:R-:W-:Y:S05]  /*3f30*/  @!P3 SHF.R.S32.HI R9, RZ, 0x1f, R3 ;  /* 0x0000001fff09b819 */ /* 0x002fea0000011403 */
[----:B------:R-:W-:Y:S04]  /*3f40*/  @!P3 IMAD R9, R9, c[0x0][0x270], RZ ;  /* 0x00009c000909ba24 */ /* 0x000fe800078e02ff */
[C---:B------:R-:W-:Y:S02]  /*3f50*/  @!P3 IMAD R9, R3.reuse, c[0x0][0x274], R9 ;  /* 0x00009d000309ba24 */ /* 0x040fe400078e0209 */
[----:B-----5:R-:W-:Y:S02]  /*3f60*/  @!P3 IMAD.MOV.U32 R10, RZ, RZ, R20 ;  /* 0x000000ffff0ab224 */ /* 0x020fe400078e0014 */
[----:B------:R-:W-:Y:S04]  /*3f70*/  @!P3 IMAD.MOV.U32 R11, RZ, RZ, R21 ;  /* 0x000000ffff0bb224 */ /* 0x000fe800078e0015 */
[----:B------:R-:W-:Y:S04]  /*3f80*/  @!P3 IMAD.WIDE.U32 R10, R3, c[0x0][0x270], R10 ;  /* 0x00009c00030aba25 */ /* 0x000fe800078e000a */
[----:B------:R-:W-:Y:S02]  /*3f90*/  IMAD.U32 R3, RZ, RZ, UR10 ;  /* 0x0000000aff037e24 */ /* 0x000fe4000f8e00ff */
[----:B------:R-:W-:Y:S03]  /*3fa0*/  @!P3 IMAD.IADD R9, R11, 0x1, R9 ;  /* 0x000000010b09b824 */ /* 0x000fe600078e0209 */
[----:B------:R-:W-:Y:S04]  /*3fb0*/  @!P3 LEA R3, R3, 0x40, 0x6 ;  /* 0x000000400303b811 */ /* 0x000fe800078e30ff */
[----:B------:R-:W-:Y:S02]  /*3fc0*/  @!P3 SHF.R.S32.HI R13, RZ, 0x1f, R3 ;  /* 0x0000001fff0db819 */ /* 0x000fe40000011403 */
[----:B------:R-:W-:Y:S04]  /*3fd0*/  @!P3 IADD3 R12, P2, P0, R3, UR14, R10 ;  /* 0x0000000e030cbc10 */ /* 0x000fe8000f85e00a */
[----:B------:R-:W-:Y:S02]  /*3fe0*/  @!P3 IADD3.X R13, R13, UR19, R9, P2, P0 ;  /* 0x000000130d0dbc10 */ /* 0x000fe400097e0409 */
[----:B----4-:R-:W-:Y:S04]  /*3ff0*/  IADD3 R3, P0, R22, UR6, RZ ;  /* 0x0000000616037c10 */ /* 0x010fe8000ff1e0ff */
[----:B---3--:R-:W-:Y:S02]  /*4000*/  IADD3.X R9, R15, UR29, RZ, P0, !PT ;  /* 0x0000001d0f097c10 */ /* 0x008fe400087fe4ff */
[C---:B------:R-:W-:Y:S04]  /*4010*/  LEA R10, P0, R3.reuse, c[0x0][0x160], 0x1 ;  /* 0x00005800030a7a11 */ /* 0x040fe800078008ff */
[----:B------:R-:W-:Y:S01]  /*4020*/  LEA.HI.X R11, R3, c[0x0][0x164], R9, 0x1, P0 ;  /* 0x00005900030b7a11 */ /* 0x000fe200000f0c09 */
[----:B------:R-:W-:Y:S01]  /*4030*/  IMAD.U32 R3, RZ, RZ, UR26 ;  /* 0x0000001aff037e24 */ /* 0x000fe2000f8e00ff */
[----:B--2---:R-:W-:Y:S03]  /*4040*/  IADD3 R9, -R26, UR7, RZ ;  /* 0x000000071a097c10 */ /* 0x004fe6000fffe1ff */
[----:B------:R-:W-:Y:S01]  /*4050*/  IMAD R3, R3, 0x4000, R24 ;  /* 0x0000400003037824 */ /* 0x000fe200078e0218 */
[C---:B------:R-:W-:Y:S02]  /*4060*/  ISETP.LT.OR P0, PT, R9.reuse, 0x1, P4 ;  /* 0x000000010900780c */ /* 0x040fe40002701670 */
[C---:B------:R-:W-:Y:S02]  /*4070*/  ISETP.LT.OR P4, PT, R9.reuse, 0x21, P4 ;  /* 0x000000210900780c */ /* 0x040fe40002781670 */
[C---:B------:R-:W-:Y:S09]  /*4080*/  ISETP.LT.OR P1, PT, R9.reuse, 0x21, P6 ;  /* 0x000000210900780c */ /* 0x040ff20003721670 */
[----:B------:R-:W-:Y:S01]  /*4090*/  @!PT LDS RZ, [RZ] ;  /* 0x00000000fffff984 */ /* 0x000fe20000000800 */
[----:B------:R-:W-:Y:S01]  /*40a0*/  @!PT LDS RZ, [RZ] ;  /* 0x00000000fffff984 */ /* 0x000fe20000000800 */
[----:B------:R-:W-:Y:S01]  /*40b0*/  @!PT LDS RZ, [RZ] ;  /* 0x00000000fffff984 */ /* 0x000fe20000000800 */
[----:B------:R1:W-:Y:S01]  /*40c0*/  LDGSTS.E.BYPASS.LTC128B.128 [R3], [R10.64], !P0 ;  /* 0x000000000a037fae */ /* 0x0003e2000c101d50 */
[----:B------:R-:W-:Y:S01]  /*40d0*/  ISETP.LT.OR P0, PT, R9, 0x1, P6 ;  /* 0x000000010900780c */ /* 0x000fe20003701670 */
[----:B------:R-:W-:Y:S11]  /*40e0*/  IMAD.U32 R9, RZ, RZ, UR24 ;  /* 0x00000018ff097e24 */ /* 0x000ff6000f8e00ff */
[----:B------:R-:W-:Y:S01]  /*40f0*/  @!UPT UIADD3 URZ, URZ, URZ, URZ ;  /* 0x0000003f3f3ff290 */ /* 0x000fe2000fffe03f */
[----:B------:R1:W-:Y:S01]  /*4100*/  LDGSTS.E.BYPASS.LTC128B.128 [R3+0x2000], [R10.64+0x80], !P0 ;  /* 0x020000800a037fae */ /* 0x0003e2000c101d50 */
[----:B------:R-:W-:Y:S01]  /*4110*/  IADD3 R9, P2, P0, R22, UR6, R9 ;  /* 0x0000000616097c10 */ /* 0x000fe2000f85e009 */
[----:B-1----:R-:W-:Y:S05]  /*4120*/  IMAD.U32 R11, RZ, RZ, UR20 ;  /* 0x00000014ff0b7e24 */ /* 0x002fea000f8e00ff */
[----:B------:R-:W-:Y:S02]  /*4130*/  IADD3.X R11, R15, UR29, R11, P2, P0 ;  /* 0x0000001d0f0b7c10 */ /* 0x000fe400097e040b */
[C---:B------:R-:W-:Y:S04]  /*4140*/  LEA R10, P0, R9.reuse, c[0x0][0x160], 0x1 ;  /* 0x00005800090a7a11 */ /* 0x040fe800078008ff */
[----:B------:R-:W-:Y:S05]  /*4150*/  LEA.HI.X R11, R9, c[0x0][0x164], R11, 0x1, P0 ;  /* 0x00005900090b7a11 */ /* 0x000fea00000f0c0b */
[----:B------:R1:W-:Y:S01]  /*4160*/  LDGSTS.E.BYPASS.LTC128B.128 [R3+0x1000], [R10.64], !P4 ;  /* 0x010000000a037fae */ /* 0x0003e2000e101d50 */
[C---:B------:R-:W-:Y:S03]  /*4170*/  LOP3.LUT P4, RZ, R228.reuse, 0x20, RZ, 0xc0, !PT ;  /* 0x00000020e4ff7812 */ /* 0x040fe6000788c0ff */
[----:B------:R1:W-:Y:S01]  /*4180*/  LDGSTS.E.BYPASS.LTC128B.128 [R3+0x3000], [R10.64+0x80], !P1 ;  /* 0x030000800a037fae */ /* 0x0003e2000c901d50 */
[----:B------:R-:W-:Y:S01]  /*4190*/  LOP3.LUT P1, RZ, R228, 0x10, RZ, 0xc0, !PT ;  /* 0x00000010e4ff7812 */ /* 0x000fe2000782c0ff */
[----:B-1----:R-:W-:Y:S01]  /*41a0*/  IMAD.U32 R3, RZ, RZ, UR26 ;  /* 0x0000001aff037e24 */ /* 0x002fe2000f8e00ff */
[C---:B------:R-:W-:Y:S03]  /*41b0*/  @!P3 LEA R10, P0, R12.reuse, c[0x0][0x258], 0x2 ;  /* 0x000096000c0aba11 */ /* 0x040fe600078010ff */
[----:B------:R-:W-:Y:S01]  /*41c0*/  @!P3 IMAD R3, R3, 0x40, R20 ;  /* 0x000000400303b824 */ /* 0x000fe200078e0214 */
[----:B------:R-:W-:Y:S03]  /*41d0*/  @!P3 LEA.HI.X R11, R12, c[0x0][0x25c], R13, 0x2, P0 ;  /* 0x000097000c0bba11 */ /* 0x000fe600000f140d */
[----:B------:R-:W-:Y:S05]  /*41e0*/  @!P3 IMAD.SHL.U32 R3, R3, 0x4, RZ ;  /* 0x000000040303b824 */ /* 0x000fea00078e00ff */
[----:B------:R1:W-:Y:S02]  /*41f0*/  @!P3 LDGSTS.E.BYPASS.LTC128B.128 [R3+0x20080], [R10.64] ;  /* 0x200800000a03bfae */ /* 0x0003e4000b901d50 */
.L_x_1350:
[----:B------:R4:W-:Y:S01]  /*4200*/  STL [R1+0xa8], R109 ;  /* 0x0000a86d01007387 */ /* 0x0009e20000100800 */
[----:B------:R-:W-:Y:S01]  /*4210*/  PLOP3.LUT P0, PT, PT, PT, UP4, 0x80, 0x0 ;  /* 0x000000000000781c */ /* 0x000fe20003f0f048 */
[----:B------:R-:W-:Y:S01]  /*4220*/  IMAD.MOV.U32 R196, RZ, RZ, R201 ;  /* 0x000000ffffc47224 */ /* 0x000fe200078e00c9 */
[----:B------:R-:W-:Y:S01]  /*4230*/  UIADD3 UR29, UR10, 0x2, URZ ;  /* 0x000000020a1d7890 */ /* 0x000fe2000fffe03f */
[----:B------:R-:W0:Y:S01]  /*4240*/  LDGDEPBAR ;  /* 0x00000000000079af */ /* 0x000e220000000000 */
[----:B------:R-:W-:Y:S02]  /*4250*/  ISETP.GT.AND P0, PT, R7, RZ, P0 ;  /* 0x000000ff0700720c */ /* 0x000fe40000704270 */
[----:B------:R-:W-:Y:S02]  /*4260*/  UISETP.GE.AND UP0, UPT, UR29, UR12, UPT ;  /* 0x0000000c1d00728c */ /* 0x000fe4000bf06270 */
[C---:B------:R-:W-:Y:S04]  /*4270*/  ISETP.LT.OR P0, PT, R8.reuse, 0x1, P0 ;  /* 0x000000010800780c */ /* 0x040fe80000701670 */
[----:B------:R-:W-:Y:S02]  /*4280*/  FSEL R191, R247, -INF , !P0 ;  /* 0xff800000f7bf7808 */ /* 0x000fe40004000000 */
[----:B------:R-:W-:Y:S03]  /*4290*/  PLOP3.LUT P0, PT, PT, PT, UP4, 0x80, 0x0 ;  /* 0x000000000000781c */ /* 0x000fe60003f0f048 */
[----:B------:R-:W-:Y:S01]  /*42a0*/  FFMA.FTZ R191, R191, c[0x0][0x29c], -R188 ;  /* 0x0000a700bfbf7a23 */ /* 0x000fe200000108bc */
[C---:B------:R-:W-:Y:S04]  /*42b0*/  ISETP.GT.AND P0, PT, R7.reuse, 0x1, P0 ;  /* 0x000000010700780c */ /* 0x040fe80000704270 */
[----:B------:R-:W-:Y:S01]  /*42c0*/  ISETP.LT.OR P0, PT, R8, 0x2, P0 ;  /* 0x000000020800780c */ /* 0x000fe20000701670 */
[----:B------:R-:W3:Y:S01]  /*42d0*/  MUFU.EX2 R191, R191 ;  /* 0x000000bf00bf7308 */ /* 0x000ee20000000800 */
[----:B----4-:R-:W4:Y:S02]  /*42e0*/  LDL.LU R109, [R1+0x8] ;  /* 0x00000800016d7983 */ /* 0x010f240000300800 */
[----:B-1----:R-:W-:Y:S02]  /*42f0*/  FSEL R3, R246, -INF , !P0 ;  /* 0xff800000f6037808 */ /* 0x002fe40004000000 */
[----:B------:R1:W-:Y:S01]  /*4300*/  STL [R1+0xa4], R108 ;  /* 0x0000a46c01007387 */ /* 0x0003e20000100800 */
[----:B------:R-:W-:Y:S04]  /*4310*/  PLOP3.LUT P0, PT, PT, PT, UP4, 0x80, 0x0 ;  /* 0x000000000000781c */ /* 0x000fe80003f0f048 */
[----:B------:R-:W-:Y:S04]  /*4320*/  ISETP.GT.AND P0, PT, R7, 0x20, P0 ;  /* 0x000000200700780c */ /* 0x000fe80000704270 */
[C---:B------:R-:W-:Y:S04]  /*4330*/  ISETP.LT.OR P0, PT, R8.reuse, 0x21, P0 ;  /* 0x000000210800780c */ /* 0x040fe80000701670 */
[----:B------:R-:W-:Y:S02]  /*4340*/  FSEL R192, R245, -INF , !P0 ;  /* 0xff800000f5c07808 */ /* 0x000fe40004000000 */
[----:B------:R-:W-:Y:S04]  /*4350*/  PLOP3.LUT P0, PT, PT, PT, UP4, 0x80, 0x0 ;  /* 0x000000000000781c */ /* 0x000fe80003f0f048 */
[C---:B------:R-:W-:Y:S04]  /*4360*/  ISETP.GT.AND P0, PT, R7.reuse, 0x21, P0 ;  /* 0x000000210700780c */ /* 0x040fe80000704270 */
[----:B------:R-:W-:Y:S01]  /*4370*/  ISETP.LT.OR P0, PT, R8, 0x22, P0 ;  /* 0x000000220800780c */ /* 0x000fe20000701670 */
[----:B-12---:R-:W2:Y:S03]  /*4380*/  LDL.LU R108, [R1+0x4] ;  /* 0x00000400016c7983 */ /* 0x006ea60000300800 */
[----:B------:R-:W-:Y:S01]  /*4390*/  FSEL R193, R244, -INF , !P0 ;  /* 0xff800000f4c17808 */ /* 0x000fe20004000000 */
[----:B------:R1:W-:Y:S01]  /*43a0*/  STL [R1+0xa0], R107 ;  /* 0x0000a06b01007387 */ /* 0x0003e20000100800 */
[----:B------:R-:W-:Y:S04]  /*43b0*/  PLOP3.LUT P0, PT, PT, PT, UP4, 0x80, 0x0 ;  /* 0x000000000000781c */ /* 0x000fe80003f0f048 */
[C---:B------:R-:W-:Y:S04]  /*43c0*/  ISETP.GT.AND P0, PT, R7.reuse, 0x40, P0 ;  /* 0x000000400700780c */ /* 0x040fe80000704270 */
[----:B------:R-:W-:Y:S04]  /*43d0*/  ISETP.LT.OR P0, PT, R8, 0x41, P0 ;  /* 0x000000410800780c */ /* 0x000fe80000701670 */
[----:B------:R-:W-:Y:S02]  /*43e0*/  FSEL R195, R242, -INF , !P0 ;  /* 0xff800000f2c37808 */ /* 0x000fe40004000000 */
[----:B------:R-:W-:Y:S04]  /*43f0*/  PLOP3.LUT P0, PT, PT, PT, UP4, 0x80, 0x0 ;  /* 0x000000000000781c */ /* 0x000fe80003f0f048 */
[----:B------:R-:W-:Y:S04]  /*4400*/  ISETP.GT.AND P0, PT, R7, 0x41, P0 ;  /* 0x000000410700780c */ /* 0x000fe80000704270 */
[C---:B------:R-:W-:Y:S01]  /*4410*/  ISETP.LT.OR P0, PT, R8.reuse, 0x42, P0 ;  /* 0x000000420800780c */ /* 0x040fe20000701670 */
[----:B-1----:R-:W3:Y:S03]  /*4420*/  LDL.LU R107, [R1] ;  /* 0x00000000016b7983 */ /* 0x002ee60000300800 */
[----:B------:R-:W-:Y:S01]  /*4430*/  FSEL R198, R243, -INF , !P0 ;  /* 0xff800000f3c67808 */ /* 0x000fe20004000000 */
[----:B------:R1:W-:Y:S01]  /*4440*/  STL [R1+0x9c], R106 ;  /* 0x00009c6a01007387 */ /* 0x0003e20000100800 */
[----:B------:R-:W-:Y:S04]  /*4450*/  PLOP3.LUT P0, PT, PT, PT, UP4, 0x80, 0x0 ;  /* 0x000000000000781c */ /* 0x000fe80003f0f048 */
[----:B------:R-:W-:Y:S04]  /*4460*/  ISETP.GT.AND P0, PT, R7, 0x60, P0 ;  /* 0x000000600700780c */ /* 0x000fe80000704270 */
[C---:B------:R-:W-:Y:S04]  /*4470*/  ISETP.LT.OR P0, PT, R8.reuse, 0x61, P0 ;  /* 0x000000610800780c */ /* 0x040fe80000701670 */
[----:B------:R-:W-:Y:S02]  /*4480*/  FSEL R199, R241, -INF , !P0 ;  /* 0xff800000f1c77808 */ /* 0x000fe40004000000 */
[----:B------:R-:W-:Y:S04]  /*4490*/  PLOP3.LUT P0, PT, PT, PT, UP4, 0x80, 0x0 ;  /* 0x000000000000781c */ /* 0x000fe80003f0f048 */
[----:B------:R-:W-:Y:S04]  /*44a0*/  ISETP.GT.AND P0, PT, R7, 0x61, P0 ;  /* 0x000000610700780c */ /* 0x000fe80000704270 */
[----:B------:R-:W-:Y:S01]  /*44b0*/  ISETP.LT.OR P0, PT, R8, 0x62, P0 ;  /* 0x000000620800780c */ /* 0x000fe20000701670 */
[----:B-1----:R-:W3:Y:S03]  /*44c0*/  LDL.LU R106, [R1+0x34] ;  /* 0x00003400016a7983 */ /* 0x002ee60000300800 */
[----:B------:R-:W-:Y:S01]  /*44d0*/  FSEL R197, R240, -INF , !P0 ;  /* 0xff800000f0c57808 */ /* 0x000fe20004000000 */
[----:B------:R1:W-:Y:S01]  /*44e0*/  STL [R1+0x98], R105 ;  /* 0x0000986901007387 */ /* 0x0003e20000100800 */
[----:B------:R-:W-:Y:S04]  /*44f0*/  PLOP3.LUT P0, PT, PT, PT, UP4, 0x80, 0x0 ;  /* 0x000000000000781c */ /* 0x000fe80003f0f048 */
[----:B------:R-:W-:Y:S04]  /*4500*/  ISETP.GT.AND P0, PT, R5, RZ, P0 ;  /* 0x000000ff0500720c */ /* 0x000fe80000704270 */
[C---:B------:R-:W-:Y:S04]  /*4510*/  ISETP.LT.OR P0, PT, R6.reuse, 0x1, P0 ;  /* 0x000000010600780c */ /* 0x040fe80000701670 */
[----:B------:R-:W-:Y:S02]  /*4520*/  FSEL R200, R225, -INF , !P0 ;  /* 0xff800000e1c87808 */ /* 0x000fe40004000000 */
[----:B------:R-:W-:Y:S04]  /*4530*/  PLOP3.LUT P0, PT, PT, PT, UP4, 0x80, 0x0 ;  /* 0x000000000000781c */ /* 0x000fe80003f0f048 */
[----:B------:R-:W-:Y:S04]  /*4540*/  ISETP.GT.AND P0, PT, R5, 0x1, P0 ;  /* 0x000000010500780c */ /* 0x000fe80000704270 */
[C---:B------:R-:W-:Y:S01]  /*4550*/  ISETP.LT.OR P0, PT, R6.reuse, 0x2, P0 ;  /* 0x000000020600780c */ /* 0x040fe20000701670 */
[----:B-1----:R-:W3:Y:S04]  /*4560*/  LDL.LU R105, [R1+0x30] ;  /* 0x0000300001697983 */ /* 0x002ee80000300800 */
[----:B------:R1:W-:Y:S04]  /*4570*/  STL [R1+0x94], R104 ;  /* 0x0000946801007387 */ /* 0x0003e80000100800 */
        /* <DEDUP_REMOVED lines=9> */
[----:B------:R-:W3:Y:S01]  /*4610*/  LDL.LU R223, [R1+0x18] ;  /* 0x0000180001df7983 */ /* 0x000ee20000300800 */
[----:B----4-:R-:W-:Y:S02]  /*4620*/  FSEL R201, R109, -INF , !P0 ;  /* 0xff8000006dc97808 */ /* 0x010fe40004000000 */
[----:B------:R-:W-:Y:S04]  /*4630*/  PLOP3.LUT P0, PT, PT, PT, UP4, 0x80, 0x0 ;  /* 0x000000000000781c */ /* 0x000fe80003f0f048 */
[C---:B------:R-:W-:Y:S04]  /*4640*/  ISETP.GT.AND P0, PT, R5.reuse, 0x20, P0 ;  /* 0x000000200500780c */ /* 0x040fe80000704270 */
[----:B------:R-:W-:Y:S04]  /*4650*/  ISETP.LT.OR P0, PT, R6, 0x21, P0 ;  /* 0x000000210600780c */ /* 0x000fe80000701670 */
[----:B--2---:R-:W-:Y:S02]  /*4660*/  FSEL R203, R108, -INF , !P0 ;  /* 0xff8000006ccb7808 */ /* 0x004fe40004000000 */
[----:B------:R-:W-:Y:S04]  /*4670*/  PLOP3.LUT P0, PT, PT, PT, UP4, 0x80, 0x0 ;  /* 0x000000000000781c */ /* 0x000fe80003f0f048 */
[----:B------:R-:W-:Y:S04]  /*4680*/  ISETP.GT.AND P0, PT, R5, 0x21, P0 ;  /* 0x000000210500780c */ /* 0x000fe80000704270 */
[C---:B------:R-:W-:Y:S04]  /*4690*/  ISETP.LT.OR P0, PT, R6.reuse, 0x22, P0 ;  /* 0x000000220600780c */ /* 0x040fe80000701670 */
[----:B---3--:R-:W-:Y:S02]  /*46a0*/  FSEL R204, R107, -INF , !P0 ;  /* 0xff8000006bcc7808 */ /* 0x008fe40004000000 */
[----:B------:R-:W-:Y:S04]  /*46b0*/  PLOP3.LUT P0, PT, PT, PT, UP4, 0x80, 0x0 ;  /* 0x000000000000781c */ /* 0x000fe80003f0f048 */
[----:B------:R-:W-:Y:S04]  /*46c0*/  ISETP.GT.AND P0, PT, R5, 0x40, P0 ;  /* 0x000000400500780c */ /* 0x000fe80000704270 */
[C---:B------:R-:W-:Y:S04]  /*46d0*/  ISETP.LT.OR P0, PT, R6.reuse, 0x41, P0 ;  /* 0x000000410600780c */ /* 0x040fe80000701670 */
[----:B------:R-:W-:Y:S02]  /*46e0*/  FSEL R210, R251, -INF , !P0 ;  /* 0xff800000fbd27808 */ /* 0x000fe40004000000 */
[----:B------:R-:W-:Y:S04]  /*46f0*/  PLOP3.LUT P0, PT, PT, PT, UP4, 0x80, 0x0 ;  /* 0x000000000000781c */ /* 0x000fe80003f0f048 */
[C---:B------:R-:W-:Y:S04]  /*4700*/  ISETP.GT.AND P0, PT, R5.reuse, 0x41, P0 ;  /* 0x000000410500780c */ /* 0x040fe80000704270 */
[----:B------:R-:W-:Y:S04]  /*4710*/  ISETP.LT.OR P0, PT, R6, 0x42, P0 ;  /* 0x000000420600780c */ /* 0x000fe80000701670 */
[----:B------:R-:W-:Y:S02]  /*4720*/  FSEL R230, R250, -INF , !P0 ;  /* 0xff800000fae67808 */ /* 0x000fe40004000000 */
[----:B------:R-:W-:Y:S04]  /*4730*/  PLOP3.LUT P0, PT, PT, PT, UP4, 0x80, 0x0 ;  /* 0x000000000000781c */ /* 0x000fe80003f0f048 */
[----:B------:R-:W-:Y:S04]  /*4740*/  ISETP.GT.AND P0, PT, R5, 0x60, P0 ;  /* 0x000000600500780c */ /* 0x000fe80000704270 */
[C---:B------:R-:W-:Y:S04]  /*4750*/  ISETP.LT.OR P0, PT, R6.reuse, 0x61, P0 ;  /* 0x000000610600780c */ /* 0x040fe80000701670 */
[----:B------:R-:W-:Y:S02]  /*4760*/  FSEL R231, R249, -INF , !P0 ;  /* 0xff800000f9e77808 */ /* 0x000fe40004000000 */
[----:B------:R-:W-:Y:S04]  /*4770*/  PLOP3.LUT P0, PT, PT, PT, UP4, 0x80, 0x0 ;  /* 0x000000000000781c */ /* 0x000fe80003f0f048 */
[----:B------:R-:W-:Y:S04]  /*4780*/  ISETP.GT.AND P0, PT, R5, 0x61, P0 ;  /* 0x000000610500780c */ /* 0x000fe80000704270 */
[----:B------:R-:W-:Y:S04]  /*4790*/  ISETP.LT.OR P0, PT, R6, 0x62, P0 ;  /* 0x000000620600780c */ /* 0x000fe80000701670 */
[----:B------:R-:W-:Y:S02]  /*47a0*/  FSEL R225, R248, -INF , !P0 ;  /* 0xff800000f8e17808 */ /* 0x000fe40004000000 */
[----:B------:R-:W-:Y:S04]  /*47b0*/  PLOP3.LUT P0, PT, PT, PT, UP4, 0x80, 0x0 ;  /* 0x000000000000781c */ /* 0x000fe80003f0f048 */
[----:B------:R-:W-:Y:S04]  /*47c0*/  ISETP.GT.AND P0, PT, R2, RZ, P0 ;  /* 0x000000ff0200720c */ /* 0x000fe80000704270 */
[----:B------:R-:W-:Y:S04]  /*47d0*/  ISETP.LT.OR P0, PT, R4, 0x1, P0 ;  /* 0x000000010400780c */ /* 0x000fe80000701670 */
[----:B------:R-:W-:Y:S02]  /*47e0*/  FSEL R232, R106, -INF , !P0 ;  /* 0xff8000006ae87808 */ /* 0x000fe40004000000 */
[----:B------:R-:W-:Y:S04]  /*47f0*/  PLOP3.LUT P0, PT, PT, PT, UP4, 0x80, 0x0 ;  /* 0x000000000000781c */ /* 0x000fe80003f0f048 */
[----:B------:R-:W-:Y:S04]  /*4800*/  ISETP.GT.AND P0, PT, R2, 0x1, P0 ;  /* 0x000000010200780c */ /* 0x000fe80000704270 */
        /* <DEDUP_REMOVED lines=23> */
[----:B------:R-:W-:Y:S02]  /*4980*/  ISETP.GT.AND P0, PT, R2, 0x61, P0 ;  /* 0x000000610200780c */ /* 0x000fe40000704270 */
[----:B------:R-:W-:Y:S02]  /*4990*/  MOV R2, R14 ;  /* 0x0000000e00027202 */ /* 0x000fe40000000f00 */
[----:B------:R-:W-:Y:S02]  /*49a0*/  ISETP.LT.OR P0, PT, R4, 0x62, P0 ;  /* 0x000000620400780c */ /* 0x000fe40000701670 */
[-C--:B------:R-:W-:Y:S03]  /*49b0*/  HMMA.16816.F32.BF16 R4, R32, R16.reuse, RZ ;  /* 0x000000102004723c */ /* 0x080fe600000418ff */
[----:B------:R-:W-:Y:S02]  /*49c0*/  FSEL R237, R223, -INF , !P0 ;  /* 0xff800000dfed7808 */ /* 0x000fe40004000000 */
[----:B------:R-:W-:Y:S03]  /*49d0*/  PLOP3.LUT P0, PT, PT, PT, UP4, 0x80, 0x0 ;  /* 0x000000000000781c */ /* 0x000fe60003f0f048 */
[C---:B------:R-:W-:Y:S02]  /*49e0*/  HMMA.16816.F32.BF16 R8, R28.reuse, R16, RZ ;  /* 0x000000101c08723c */ /* 0x040fe400000418ff */
[----:B------:R-:W-:Y:S04]  /*49f0*/  ISETP.GT.AND P0, PT, R184, 0x1, P0 ;  /* 0x00000001b800780c */ /* 0x000fe80000704270 */
[----:B------:R-:W-:Y:S02]  /*4a00*/  ISETP.LT.OR P0, PT, R185, 0x2, P0 ;  /* 0x00000002b900780c */ /* 0x000fe40000701670 */
[-C--:B------:R-:W-:Y:S08]  /*4a10*/  HMMA.16816.F32.BF16 R12, R28, R18.reuse, RZ ;  /* 0x000000121c0c723c */ /* 0x080ff000000418ff */
[C---:B------:R-:W-:Y:S08]  /*4a20*/  HMMA.16816.F32.BF16 R16, R32.reuse, R18, RZ ;  /* 0x000000122010723c */ /* 0x040ff000000418ff */
[-C--:B------:R-:W-:Y:S08]  /*4a30*/  HMMA.16816.F32.BF16 R20, R32, R164.reuse, RZ ;  /* 0x000000a42014723c */ /* 0x080ff000000418ff */
[C---:B------:R-:W-:Y:S01]  /*4a40*/  HMMA.16816.F32.BF16 R24, R28.reuse, R164, RZ ;  /* 0x000000a41c18723c */ /* 0x040fe200000418ff */
[----:B------:R-:W2:Y:S04]  /*4a50*/  LDL.LU R164, [R1+0x10] ;  /* 0x0000100001a47983 */ /* 0x000ea80000300800 */
[----:B------:R-:W3:Y:S03]  /*4a60*/  LDL.LU R165, [R1+0x14] ;  /* 0x0000140001a57983 */ /* 0x000ee60000300800 */
[-C--:B------:R-:W-:Y:S08]  /*4a70*/  HMMA.16816.F32.BF16 R28, R28, R166.reuse, RZ ;  /* 0x000000a61c1c723c */ /* 0x080ff000000418ff */
[----:B------:R-:W-:Y:S08]  /*4a80*/  HMMA.16816.F32.BF16 R32, R32, R166, RZ ;  /* 0x000000a62020723c */ /* 0x000ff000000418ff */
[-C--:B------:R-:W-:Y:S08]  /*4a90*/  HMMA.16816.F32.BF16 R4, R168, R172.reuse, R4 ;  /* 0x000000aca804723c */ /* 0x080ff00000041804 */
[C---:B------:R-:W-:Y:S08]  /*4aa0*/  HMMA.16816.F32.BF16 R8, R176.reuse, R172, R8 ;  /* 0x000000acb008723c */ /* 0x040ff00000041808 */
[-C--:B------:R-:W-:Y:S08]  /*4ab0*/  HMMA.16816.F32.BF16 R12, R176, R174.reuse, R12 ;  /* 0x000000aeb00c723c */ /* 0x080ff0000004180c */
[C---:B------:R-:W-:Y:S01]  /*4ac0*/  HMMA.16816.F32.BF16 R16, R168.reuse, R174, R16 ;  /* 0x000000aea810723c */ /* 0x040fe20000041810 */
[----:B------:R-:W-:Y:S07]  /*4ad0*/  LDSM.16.M88.4 R172, [R208+0x19080] ;  /* 0x01908000d0ac783b */ /* 0x000fee0000000200 */
[-C--:B------:R-:W-:Y:S08]  /*4ae0*/  HMMA.16816.F32.BF16 R20, R168, R180.reuse, R20 ;  /* 0x000000b4a814723c */ /* 0x080ff00000041814 */
[C---:B------:R-:W-:Y:S08]  /*4af0*/  HMMA.16816.F32.BF16 R24, R176.reuse, R180, R24 ;  /* 0x000000b4b018723c */ /* 0x040ff00000041818 */
[-C--:B------:R-:W-:Y:S07]  /*4b00*/  HMMA.16816.F32.BF16 R28, R176, R182.reuse, R28 ;  /* 0x000000b6b01c723c */ /* 0x080fee000004181c */
[----:B------:R-:W-:Y:S01]  /*4b10*/  MOV R179, R202 ;  /* 0x000000ca00b37202 */ /* 0x000fe20000000f00 */
[----:B------:R-:W-:Y:S01]  /*4b20*/  HMMA.16816.F32.BF16 R32, R168, R182, R32 ;  /* 0x000000b6a820723c */ /* 0x000fe20000041820 */
[----:B------:R-:W-:Y:S03]  /*4b30*/  LDSM.16.M88.4 R168, [R214+0x8080] ;  /* 0x00808000d6a8783b */ /* 0x000fe60000000200 */
[----:B------:R-:W-:Y:S01]  /*4b40*/  IMAD.MOV.U32 R178, RZ, RZ, R224 ;  /* 0x000000ffffb27224 */ /* 0x000fe200078e00e0 */
[----:B------:R-:W-:Y:S01]  /*4b50*/  MOV R177, R179 ;  /* 0x000000b300b17202 */ /* 0x000fe20000000f00 */
[--C-:B------:R-:W-:Y:S02]  /*4b60*/  FFMA.FTZ R176, R210, c[0x0][0x29c], -R187.reuse ;  /* 0x0000a700d2b07a23 */ /* 0x100fe400000108bb */
[--C-:B------:R-:W-:Y:S01]  /*4b70*/  FFMA.FTZ R183, R3, c[0x0][0x29c], -R188.reuse ;  /* 0x0000a70003b77a23 */ /* 0x100fe200000108bc */
[----:B------:R-:W-:Y:S02]  /*4b80*/  FSEL R224, R178, -INF , !P0 ;  /* 0xff800000b2e07808 */ /* 0x000fe40004000000 */
[----:B------:R-:W-:Y:S01]  /*4b90*/  PLOP3.LUT P0, PT, PT, PT, UP4, 0x80, 0x0 ;  /* 0x000000000000781c */ /* 0x000fe20003f0f048 */
[--C-:B------:R-:W-:Y:S02]  /*4ba0*/  FFMA.FTZ R182, R192, c[0x0][0x29c], -R188.reuse ;  /* 0x0000a700c0b67a23 */ /* 0x100fe400000108bc */
[----:B------:R-:W-:Y:S01]  /*4bb0*/  FFMA.FTZ R192, R199, c[0x0][0x29c], -R188 ;  /* 0x0000a700c7c07a23 */ /* 0x000fe200000108bc */
[----:B------:R-:W-:Y:S01]  /*4bc0*/  ISETP.GT.AND P0, PT, R184, RZ, P0 ;  /* 0x000000ffb800720c */ /* 0x000fe20000704270 */
[--C-:B------:R-:W-:Y:S01]  /*4bd0*/  FFMA.FTZ R210, R233, c[0x0][0x29c], -R186.reuse ;  /* 0x0000a700e9d27a23 */ /* 0x100fe200000108ba */
[----:B------:R-:W1:Y:S01]  /*4be0*/  MUFU.EX2 R183, R183 ;  /* 0x000000b700b77308 */ /* 0x000e620000000800 */
[--C-:B------:R-:W-:Y:S01]  /*4bf0*/  FFMA.FTZ R233, R239, c[0x0][0x29c], -R186.reuse ;  /* 0x0000a700efe97a23 */ /* 0x100fe200000108ba */
[----:B------:R-:W-:Y:S01]  /*4c00*/  ISETP.LT.OR P0, PT, R185, 0x1, P0 ;  /* 0x00000001b900780c */ /* 0x000fe20000701670 */
[----:B------:R-:W-:Y:S02]  /*4c10*/  FFMA.FTZ R3, R230, c[0x0][0x29c], -R187 ;  /* 0x0000a700e6037a23 */ /* 0x000fe400000108bb */
[----:B------:R-:W-:Y:S01]  /*4c20*/  FFMA.FTZ R230, R235, c[0x0][0x29c], -R186 ;  /* 0x0000a700ebe67a23 */ /* 0x000fe200000108ba */
[----:B------:R-:W-:Y:S02]  /*4c30*/  FSEL R202, R194, -INF , !P0 ;  /* 0xff800000c2ca7808 */ /* 0x000fe40004000000 */
[----:B------:R-:W-:Y:S02]  /*4c40*/  PLOP3.LUT P0, PT, PT, PT, UP4, 0x80, 0x0 ;  /* 0x000000000000781c */ /* 0x000fe40003f0f048 */
[----:B------:R-:W4:Y:S02]  /*4c50*/  MUFU.EX2 R182, R182 ;  /* 0x000000b600b67308 */ /* 0x000f240000000800 */
[----:B------:R-:W-:Y:S04]  /*4c60*/  ISETP.GT.AND P0, PT, R184, 0x20, P0 ;  /* 0x00000020b800780c */ /* 0x000fe80000704270 */
[----:B------:R-:W-:Y:S04]  /*4c70*/  ISETP.LT.OR P0, PT, R185, 0x21, P0 ;  /* 0x00000021b900780c */ /* 0x000fe80000701670 */
[----:B------:R-:W-:Y:S01]  /*4c80*/  MUFU.EX2 R192, R192 ;  /* 0x000000c000c07308 */ /* 0x000fe20000000800 */
[----:B--2---:R-:W-:Y:S01]  /*4c90*/  IMAD.MOV.U32 R180, RZ, RZ, R164 ;  /* 0x000000ffffb47224 */ /* 0x004fe200078e00a4 */
[----:B---3--:R-:W-:Y:S03]  /*4ca0*/  MOV R181, R165 ;  /* 0x000000a500b57202 */ /* 0x008fe60000000f00 */
[----:B------:R-:W-:Y:S01]  /*4cb0*/  IMAD.MOV.U32 R199, RZ, RZ, R180 ;  /* 0x000000ffffc77224 */ /* 0x000fe200078e00b4 */
[----:B------:R-:W2:Y:S01]  /*4cc0*/  LDSM.16.M88.4 R164, [R208+0x18080] ;  /* 0x01808000d0a4783b */ /* 0x000ea20000000200 */
[----:B------:R-:W-:Y:S02]  /*4cd0*/  IMAD.MOV.U32 R179, RZ, RZ, R181 ;  /* 0x000000ffffb37224 */ /* 0x000fe400078e00b5 */
[--C-:B------:R-:W-:Y:S02]  /*4ce0*/  FFMA.FTZ R181, R193, c[0x0][0x29c], -R188.reuse ;  /* 0x0000a700c1b57a23 */ /* 0x100fe400000108bc */
[----:B------:R-:W-:Y:S04]  /*4cf0*/  FFMA.FTZ R193, R198, c[0x0][0x29c], -R188 ;  /* 0x0000a700c6c17a23 */ /* 0x000fe800000108bc */
[----:B------:R-:W3:Y:S10]  /*4d00*/  MUFU.EX2 R181, R181 ;  /* 0x000000b500b57308 */ /* 0x000ef40000000800 */
[----:B------:R-:W-:Y:S01]  /*4d10*/  MUFU.EX2 R193, R193 ;  /* 0x000000c100c17308 */ /* 0x000fe20000000800 */
[-C--:B--2---:R-:W-:Y:S08]  /*4d20*/  HMMA.16816.F32.BF16 R4, R164, R168.reuse, R4 ;  /* 0x000000a8a404723c */ /* 0x084ff00000041804 */
[C---:B------:R-:W-:Y:S08]  /*4d30*/  HMMA.16816.F32.BF16 R8, R172.reuse, R168, R8 ;  /* 0x000000a8ac08723c */ /* 0x040ff00000041808 */
[-C--:B------:R-:W-:Y:S08]  /*4d40*/  HMMA.16816.F32.BF16 R12, R172, R170.reuse, R12 ;  /* 0x000000aaac0c723c */ /* 0x080ff0000004180c */
[C---:B------:R-:W-:Y:S01]  /*4d50*/  HMMA.16816.F32.BF16 R16, R164.reuse, R170, R16 ;  /* 0x000000aaa410723c */ /* 0x040fe20000041810 */
[----:B------:R-:W2:Y:S07]  /*4d60*/  LDSM.16.M88.4 R168, [R214+0xa080] ;  /* 0x00a08000d6a8783b */ /* 0x000eae0000000200 */
[-C--:B--2---:R-:W-:Y:S08]  /*4d70*/  HMMA.16816.F32.BF16 R20, R164, R168.reuse, R20 ;  /* 0x000000a8a414723c */ /* 0x084ff00000041814 */
[C---:B------:R-:W-:Y:S08]  /*4d80*/  HMMA.16816.F32.BF16 R24, R172.reuse, R168, R24 ;  /* 0x000000a8ac18723c */ /* 0x040ff00000041818 */
[-C--:B------:R-:W-:Y:S01]  /*4d90*/  HMMA.16816.F32.BF16 R28, R172, R170.reuse, R28 ;  /* 0x000000aaac1c723c */ /* 0x080fe2000004181c */
[----:B------:R-:W-:Y:S07]  /*4da0*/  LDSM.16.M88.4 R172, [R209+0x19080] ;  /* 0x01908000d1ac783b */ /* 0x000fee0000000200 */
[----:B------:R-:W-:Y:S01]  /*4db0*/  HMMA.16816.F32.BF16 R32, R164, R170, R32 ;  /* 0x000000aaa420723c */ /* 0x000fe20000041820 */
[----:B------:R-:W-:Y:S08]  /*4dc0*/  LDSM.16.M88.4 R164, [R209+0x18080] ;  /* 0x01808000d1a4783b */ /* 0x000ff00000000200 */
[----:B------:R-:W2:Y:S02]  /*4dd0*/  LDSM.16.M88.4 R168, [R213+0x8080] ;  /* 0x00808000d5a8783b */ /* 0x000ea40000000200 */
        /* <DEDUP_REMOVED lines=10> */
[----:B------:R2:W-:Y:S08]  /*4e80*/  LDSM.16.M88.4 R164, [R0+0x2000] ;  /* 0x0020000000a4783b */ /* 0x0005f00000000200 */
[----:B------:R-:W1:Y:S03]  /*4e90*/  LDSM.16.M88.4 R168, [R211+0xc080] ;  /* 0x00c08000d3a8783b */ /* 0x000e660000000200 */
[--C-:B--2---:R-:W-:Y:S02]  /*4ea0*/  FFMA.FTZ R0, R231, c[0x0][0x29c], -R187.reuse ;  /* 0x0000a700e7007a23 */ /* 0x104fe400000108bb */
[----:B------:R-:W-:Y:S01]  /*4eb0*/  FFMA.FTZ R231, R236, c[0x0][0x29c], -R186 ;  /* 0x0000a700ece77a23 */ /* 0x000fe200000108ba */
[-C--:B-1----:R-:W-:Y:S08]  /*4ec0*/  HMMA.16816.F32.BF16 R4, R164, R168.reuse, R4 ;  /* 0x000000a8a404723c */ /* 0x082ff00000041804 */
[C---:B------:R-:W-:Y:S08]  /*4ed0*/  HMMA.16816.F32.BF16 R8, R172.reuse, R168, R8 ;  /* 0x000000a8ac08723c */ /* 0x040ff00000041808 */
[-C--:B------:R-:W-:Y:S08]  /*4ee0*/  HMMA.16816.F32.BF16 R12, R172, R170.reuse, R12 ;  /* 0x000000aaac0c723c */ /* 0x080ff0000004180c */
[C---:B------:R-:W-:Y:S01]  /*4ef0*/  HMMA.16816.F32.BF16 R16, R164.reuse, R170, R16 ;  /* 0x000000aaa410723c */ /* 0x040fe20000041810 */
[----:B------:R-:W1:Y:S07]  /*4f00*/  LDSM.16.M88.4 R168, [R211+0xe080] ;  /* 0x00e08000d3a8783b */ /* 0x000e6e0000000200 */
[-C--:B-1----:R-:W-:Y:S08]  /*4f10*/  HMMA.16816.F32.BF16 R20, R164, R168.reuse, R20 ;  /* 0x000000a8a414723c */ /* 0x082ff00000041814 */
[C---:B------:R-:W-:Y:S08]  /*4f20*/  HMMA.16816.F32.BF16 R24, R172.reuse, R168, R24 ;  /* 0x000000a8ac18723c */ /* 0x040ff00000041818 */
[-C--:B------:R-:W-:Y:S01]  /*4f30*/  HMMA.16816.F32.BF16 R28, R172, R170.reuse, R28 ;  /* 0x000000aaac1c723c */ /* 0x080fe2000004181c */
[----:B------:R-:W-:Y:S07]  /*4f40*/  LDSM.16.M88.4 R172, [R205+0x1b080] ;  /* 0x01b08000cdac783b */ /* 0x000fee0000000200 */
[----:B------:R-:W-:Y:S01]  /*4f50*/  HMMA.16816.F32.BF16 R32, R164, R170, R32 ;  /* 0x000000aaa420723c */ /* 0x000fe20000041820 */
[----:B------:R1:W-:Y:S08]  /*4f60*/  LDSM.16.M88.4 R164, [R205+0x1a080] ;  /* 0x01a08000cda4783b */ /* 0x0003f00000000200 */
[----:B------:R-:W2:Y:S03]  /*4f70*/  LDSM.16.M88.4 R168, [R212+0xc080] ;  /* 0x00c08000d4a8783b */ /* 0x000ea60000000200 */
[----:B-1----:R-:W-:Y:S01]  /*4f80*/  IMAD.MOV.U32 R205, RZ, RZ, R178 ;  /* 0x000000ffffcd7224 */ /* 0x002fe200078e00b2 */
[----:B------:R-:W-:Y:S01]  /*4f90*/  MOV R178, R2 ;  /* 0x0000000200b27202 */ /* 0x000fe20000000f00 */
[--C-:B------:R-:W-:Y:S02]  /*4fa0*/  FFMA.FTZ R2, R195, c[0x0][0x29c], -R188.reuse ;  /* 0x0000a700c3027a23 */ /* 0x100fe400000108bc */
[----:B------:R-:W-:Y:S06]  /*4fb0*/  FFMA.FTZ R188, R197, c[0x0][0x29c], -R188 ;  /* 0x0000a700c5bc7a23 */ /* 0x000fec00000108bc */
[----:B------:R-:W-:Y:S01]  /*4fc0*/  MUFU.EX2 R188, R188 ;  /* 0x000000bc00bc7308 */ /* 0x000fe20000000800 */
[-C--:B--2---:R-:W-:Y:S08]  /*4fd0*/  HMMA.16816.F32.BF16 R4, R164, R168.reuse, R4 ;  /* 0x000000a8a404723c */ /* 0x084ff00000041804 */
[C---:B------:R-:W-:Y:S08]  /*4fe0*/  HMMA.16816.F32.BF16 R8, R172.reuse, R168, R8 ;  /* 0x000000a8ac08723c */ /* 0x040ff00000041808 */
[-C--:B------:R-:W-:Y:S08]  /*4ff0*/  HMMA.16816.F32.BF16 R12, R172, R170.reuse, R12 ;  /* 0x000000aaac0c723c */ /* 0x080ff0000004180c */
[C---:B------:R-:W-:Y:S01]  /*5000*/  HMMA.16816.F32.BF16 R16, R164.reuse, R170, R16 ;  /* 0x000000aaa410723c */ /* 0x040fe20000041810 */
[----:B------:R-:W1:Y:S07]  /*5010*/  LDSM.16.M88.4 R168, [R212+0xe080] ;  /* 0x00e08000d4a8783b */ /* 0x000e6e0000000200 */
[-C--:B-1----:R-:W-:Y:S08]  /*5020*/  HMMA.16816.F32.BF16 R20, R164, R168.reuse, R20 ;  /* 0x000000a8a414723c */ /* 0x082ff00000041814 */
[C---:B------:R-:W-:Y:S07]  /*5030*/  HMMA.16816.F32.BF16 R24, R172.reuse, R168, R24 ;  /* 0x000000a8ac18723c */ /* 0x040fee0000041818 */
[----:B------:R-:W-:Y:S01]  /*5040*/  IMAD.MOV.U32 R168, RZ, RZ, R196 ;  /* 0x000000ffffa87224 */ /* 0x000fe200078e00c4 */
[-C--:B------:R-:W-:Y:S01]  /*5050*/  HMMA.16816.F32.BF16 R28, R172, R170.reuse, R28 ;  /* 0x000000aaac1c723c */ /* 0x080fe2000004181c */
[----:B------:R-:W-:Y:S03]  /*5060*/  LDSM.16.M88.4 R172, [R208+0x1b080] ;  /* 0x01b08000d0ac783b */ /* 0x000fe60000000200 */
[----:B------:R-:W-:Y:S01]  /*5070*/  MOV R169, R194 ;  /* 0x000000c200a97202 */ /* 0x000fe20000000f00 */
[----:B------:R-:W-:Y:S01]  /*5080*/  IMAD.MOV.U32 R239, RZ, RZ, R168 ;  /* 0x000000ffffef7224 */ /* 0x000fe200078e00a8 */
[----:B------:R-:W-:Y:S02]  /*5090*/  FSEL R194, R168, -INF , !P0 ;  /* 0xff800000a8c27808 */ /* 0x000fe40004000000 */
[----:B------:R-:W-:Y:S01]  /*50a0*/  HMMA.16816.F32.BF16 R32, R164, R170, R32 ;  /* 0x000000aaa420723c */ /* 0x000fe20000041820 */
[----:B------:R-:W-:Y:S01]  /*50b0*/  PLOP3.LUT P0, PT, PT, PT, UP4, 0x80, 0x0 ;  /* 0x000000000000781c */ /* 0x000fe20003f0f048 */
[----:B------:R1:W-:Y:S03]  /*50c0*/  LDSM.16.M88.4 R164, [R208+0x1a080] ;  /* 0x01a08000d0a4783b */ /* 0x0003e60000000200 */
[----:B------:R-:W-:Y:S04]  /*50d0*/  ISETP.GT.AND P0, PT, R184, 0x21, P0 ;  /* 0x00000021b800780c */ /* 0x000fe80000704270 */
[C---:B------:R-:W-:Y:S04]  /*50e0*/  ISETP.LT.OR P0, PT, R185.reuse, 0x22, P0 ;  /* 0x00000022b900780c */ /* 0x040fe80000701670 */
[----:B------:R-:W-:Y:S01]  /*50f0*/  FSEL R196, R180, -INF , !P0 ;  /* 0xff800000b4c47808 */ /* 0x000fe20004000000 */
[--C-:B------:R-:W-:Y:S01]  /*5100*/  FFMA.FTZ R180, R200, c[0x0][0x29c], -R187.reuse ;  /* 0x0000a700c8b47a23 */ /* 0x100fe200000108bb */
[----:B------:R-:W-:Y:S02]  /*5110*/  PLOP3.LUT P0, PT, PT, PT, UP4, 0x80, 0x0 ;  /* 0x000000000000781c */ /* 0x000fe40003f0f048 */
[----:B------:R-:W-:Y:S02]  /*5120*/  MOV R200, R179 ;  /* 0x000000b300c87202 */ /* 0x000fe40000000f00 */
[----:B------:R-:W-:Y:S03]  /*5130*/  ISETP.GT.AND P0, PT, R184, 0x40, P0 ;  /* 0x00000040b800780c */ /* 0x000fe60000704270 */
[----:B------:R-:W-:Y:S01]  /*5140*/  IMAD.MOV.U32 R236, RZ, RZ, R200 ;  /* 0x000000ffffec7224 */ /* 0x000fe200078e00c8 */
[----:B------:R-:W-:Y:S01]  /*5150*/  ISETP.LT.OR P0, PT, R185, 0x41, P0 ;  /* 0x00000041b900780c */ /* 0x000fe20000701670 */
[----:B-1----:R1:W-:Y:S03]  /*5160*/  MUFU.EX2 R208, R0 ;  /* 0x0000000000d07308 */ /* 0x0023e60000000800 */
[----:B------:R-:W-:Y:S01]  /*5170*/  FSEL R195, R179, -INF , !P0 ;  /* 0xff800000b3c37808 */ /* 0x000fe20004000000 */
[--C-:B------:R-:W-:Y:S01]  /*5180*/  FFMA.FTZ R179, R201, c[0x0][0x29c], -R187.reuse ;  /* 0x0000a700c9b37a23 */ /* 0x100fe200000108bb */
[----:B------:R-:W-:Y:S01]  /*5190*/  PLOP3.LUT P0, PT, PT, PT, UP4, 0x80, 0x0 ;  /* 0x000000000000781c */ /* 0x000fe20003f0f048 */
[----:B------:R-:W-:Y:S02]  /*51a0*/  IMAD.MOV.U32 R201, RZ, RZ, R178 ;  /* 0x000000ffffc97224 */ /* 0x000fe400078e00b2 */
[--C-:B------:R-:W-:Y:S01]  /*51b0*/  FFMA.FTZ R178, R203, c[0x0][0x29c], -R187.reuse ;  /* 0x0000a700cbb27a23 */ /* 0x100fe200000108bb */
[----:B------:R-:W-:Y:S01]  /*51c0*/  MOV R203, R177 ;  /* 0x000000b100cb7202 */ /* 0x000fe20000000f00 */
[--C-:B------:R-:W-:Y:S01]  /*51d0*/  FFMA.FTZ R177, R204, c[0x0][0x29c], -R187.reuse ;  /* 0x0000a700ccb17a23 */ /* 0x100fe200000108bb */
[----:B------:R-:W-:Y:S01]  /*51e0*/  ISETP.GT.AND P0, PT, R184, 0x41, P0 ;  /* 0x00000041b800780c */ /* 0x000fe20000704270 */
[----:B------:R-:W-:Y:S01]  /*51f0*/  FFMA.FTZ R187, R225, c[0x0][0x29c], -R187 ;  /* 0x0000a700e1bb7a23 */ /* 0x000fe200000108bb */
[----:B------:R-:W-:Y:S01]  /*5200*/  MOV R235, R201 ;  /* 0x000000c900eb7202 */ /* 0x000fe20000000f00 */
[--C-:B------:R-:W-:Y:S01]  /*5210*/  FFMA.FTZ R204, R232, c[0x0][0x29c], -R186.reuse ;  /* 0x0000a700e8cc7a23 */ /* 0x100fe200000108ba */
[----:B------:R-:W-:Y:S01]  /*5220*/  ISETP.LT.OR P0, PT, R185, 0x42, P0 ;  /* 0x00000042b900780c */ /* 0x000fe20000701670 */
[--C-:B------:R-:W-:Y:S01]  /*5230*/  FFMA.FTZ R225, R234, c[0x0][0x29c], -R186.reuse ;  /* 0x0000a700eae17a23 */ /* 0x100fe200000108ba */
[----:B------:R-:W-:Y:S01]  /*5240*/  MUFU.EX2 R200, R179 ;  /* 0x000000b300c87308 */ /* 0x000fe20000000800 */
[--C-:B------:R-:W-:Y:S01]  /*5250*/  FFMA.FTZ R232, R238, c[0x0][0x29c], -R186.reuse ;  /* 0x0000a700eee87a23 */ /* 0x100fe200000108ba */
[----:B------:R-:W-:Y:S01]  /*5260*/  FSEL R197, R201, -INF , !P0 ;  /* 0xff800000c9c57808 */ /* 0x000fe20004000000 */
[----:B------:R-:W-:Y:S01]  /*5270*/  FFMA.FTZ R186, R237, c[0x0][0x29c], -R186 ;  /* 0x0000a700edba7a23 */ /* 0x000fe200000108ba */
[----:B------:R-:W-:Y:S01]  /*5280*/  MOV R237, R169 ;  /* 0x000000a900ed7202 */ /* 0x000fe20000000f00 */
[----:B------:R-:W-:Y:S01]  /*5290*/  IMAD.MOV.U32 R234, RZ, RZ, R203 ;  /* 0x000000ffffea7224 */ /* 0x000fe200078e00cb */
[----:B------:R-:W2:Y:S01]  /*52a0*/  LDSM.16.M88.4 R168, [R214+0xc080] ;  /* 0x00c08000d6a8783b */ /* 0x000ea20000000200 */
[----:B------:R-:W-:Y:S01]  /*52b0*/  MOV R238, R199 ;  /* 0x000000c700ee7202 */ /* 0x000fe20000000f00 */
[----:B-1----:R-:W-:Y:S01]  /*52c0*/  FFMA.FTZ R0, R224, c[0x0][0x29c], -R189 ;  /* 0x0000a700e0007a23 */ /* 0x002fe200000108bd */
[----:B------:R-:W-:Y:S01]  /*52d0*/  PLOP3.LUT P0, PT, PT, PT, UP4, 0x80, 0x0 ;  /* 0x000000000000781c */ /* 0x000fe20003f0f048 */
[----:B------:R-:W-:Y:S03]  /*52e0*/  MUFU.EX2 R199, R180 ;  /* 0x000000b400c77308 */ /* 0x000fe60000000800 */
[C---:B------:R-:W-:Y:S04]  /*52f0*/  ISETP.GT.AND P0, PT, R184.reuse, 0x60, P0 ;  /* 0x00000060b800780c */ /* 0x040fe80000704270 */
[----:B------:R-:W-:Y:S02]  /*5300*/  ISETP.LT.OR P2, PT, R185, 0x61, P0 ;  /* 0x00000061b900780c */ /* 0x000fe40000741670 */
[----:B------:R-:W-:Y:S01]  /*5310*/  PLOP3.LUT P0, PT, PT, PT, UP4, 0x80, 0x0 ;  /* 0x000000000000781c */ /* 0x000fe20003f0f048 */
[----:B------:R-:W-:Y:S01]  /*5320*/  MUFU.EX2 R201, R178 ;  /* 0x000000b200c97308 */ /* 0x000fe20000000800 */
[----:B------:R-:W-:Y:S02]  /*5330*/  FSEL R198, R203, -INF , !P2 ;  /* 0xff800000cbc67808 */ /* 0x000fe40005000000 */
[----:B------:R-:W-:Y:S04]  /*5340*/  ISETP.GT.AND P0, PT, R184, 0x61, P0 ;  /* 0x00000061b800780c */ /* 0x000fe80000704270 */
[----:B------:R-:W-:Y:S03]  /*5350*/  ISETP.LT.OR P0, PT, R185, 0x62, P0 ;  /* 0x00000062b900780c */ /* 0x000fe60000701670 */
[----:B------:R1:W-:Y:S01]  /*5360*/  MUFU.EX2 R185, R2 ;  /* 0x0000000200b97308 */ /* 0x0003e20000000800 */
[----:B------:R-:W-:Y:S02]  /*5370*/  FSEL R184, R252, -INF , !P0 ;  /* 0xff800000fcb87808 */ /* 0x000fe40004000000 */
[----:B------:R-:W-:Y:S07]  /*5380*/  PLOP3.LUT P0, PT, PT, PT, UP0, 0x80, 0x0 ;  /* 0x000000000000781c */ /* 0x000fee0003f0f008 */
[----:B------:R-:W-:Y:S01]  /*5390*/  MUFU.EX2 R203, R187 ;  /* 0x000000bb00cb7308 */ /* 0x000fe20000000800 */
[-C--:B--2---:R-:W-:Y:S09]  /*53a0*/  HMMA.16816.F32.BF16 R4, R164, R168.reuse, R4 ;  /* 0x000000a8a404723c */ /* 0x084ff20000041804 */
[----:B------:R-:W-:Y:S01]  /*53b0*/  MUFU.EX2 R186, R186 ;  /* 0x000000ba00ba7308 */ /* 0x000fe20000000800 */
[C---:B------:R-:W-:Y:S01]  /*53c0*/  HMMA.16816.F32.BF16 R8, R172.reuse, R168, R8 ;  /* 0x000000a8ac08723c */ /* 0x040fe20000041808 */
[----:B-1----:R-:W-:Y:S08]  /*53d0*/  LDS R2, [R190.X4+0x202a0] ;  /* 0x0202a000be027984 */ /* 0x002ff00000004800 */
[----:B------:R-:W1:Y:S01]  /*53e0*/  MUFU.EX2 R178, R177 ;  /* 0x000000b100b27308 */ /* 0x000e620000000800 */
        /* <DEDUP_REMOVED lines=10> */
[----:B--2---:R-:W-:Y:S02]  /*5490*/  IMAD.MOV.U32 R209, RZ, RZ, R205 ;  /* 0x000000ffffd17224 */ /* 0x004fe400078e00cd */
[----:B------:R-:W-:Y:S03]  /*54a0*/  MUFU.EX2 R205, R176 ;  /* 0x000000b000cd7308 */ /* 0x000fe60000000800 */
[----:B------:R-:W-:Y:S07]  /*54b0*/  MOV R224, R209 ;  /* 0x000000d100e07202 */ /* 0x000fee0000000f00 */
[----:B------:R2:W-:Y:S10]  /*54c0*/  MUFU.EX2 R209, R0 ;  /* 0x0000000000d17308 */ /* 0x0005f40000000800 */
[----:B------:R3:W3:Y:S01]  /*54d0*/  MUFU.EX2 R176, R3 ;  /* 0x0000000300b07308 */ /* 0x0006e20000000800 */
[-C--:B-1----:R-:W-:Y:S08]  /*54e0*/  HMMA.16816.F32.BF16 R4, R164, R168.reuse, R4 ;  /* 0x000000a8a404723c */ /* 0x082ff00000041804 */
[C---:B------:R-:W-:Y:S04]  /*54f0*/  HMMA.16816.F32.BF16 R8, R172.reuse, R168, R8 ;  /* 0x000000a8ac08723c */ /* 0x040fe80000041808 */
[--C-:B--2---:R-:W-:Y:S04]  /*5500*/  FFMA.FTZ R0, R202, c[0x0][0x29c], -R189.reuse ;  /* 0x0000a700ca007a23 */ /* 0x104fe800000108bd */
[-C--:B------:R-:W-:Y:S04]  /*5510*/  HMMA.16816.F32.BF16 R12, R172, R170.reuse, R12 ;  /* 0x000000aaac0c723c */ /* 0x080fe8000004180c */
[----:B---3--:R-:W-:Y:S04]  /*5520*/  FFMA.FTZ R3, -R246, R246, 1 ;  /* 0x3f800000f6037423 */ /* 0x008fe800000101f6 */
[C---:B------:R-:W-:Y:S01]  /*5530*/  HMMA.16816.F32.BF16 R16, R164.reuse, R170, R16 ;  /* 0x000000aaa410723c */ /* 0x040fe20000041810 */
[----:B------:R-:W1:Y:S03]  /*5540*/  LDSM.16.M88.4 R168, [R213+0xe080] ;  /* 0x00e08000d5a8783b */ /* 0x000e660000000200 */
[--C-:B------:R-:W-:Y:S02]  /*5550*/  FADD.FTZ R6, R6, -R2.reuse ;  /* 0x8000000206067221 */ /* 0x100fe40000010000 */
[--C-:B------:R-:W-:Y:S02]  /*5560*/  FADD.FTZ R7, R7, -R2.reuse ;  /* 0x8000000207077221 */ /* 0x100fe40000010000 */
[----:B------:R-:W-:Y:S04]  /*5570*/  FMUL.FTZ R6, R191, R6 ;  /* 0x00000006bf067220 */ /* 0x000fe80000410000 */
[----:B------:R-:W-:Y:S04]  /*5580*/  FMUL.FTZ R7, R183, R7 ;  /* 0x00000007b7077220 */ /* 0x000fe80000410000 */
[----:B------:R-:W-:Y:S02]  /*5590*/  FMUL.FTZ R3, R7, R3 ;  /* 0x0000000307037220 */ /* 0x000fe40000410000 */
[----:B------:R-:W-:Y:S06]  /*55a0*/  FFMA.FTZ R7, -R245, R245, 1 ;  /* 0x3f800000f5077423 */ /* 0x000fec00000101f5 */
[--C-:B------:R-:W-:Y:S02]  /*55b0*/  FADD.FTZ R18, R18, -R2.reuse ;  /* 0x8000000212127221 */ /* 0x100fe40000010000 */
[--C-:B------:R-:W-:Y:S02]  /*55c0*/  FADD.FTZ R19, R19, -R2.reuse ;  /* 0x8000000213137221 */ /* 0x100fe40000010000 */
[----:B----4-:R-:W-:Y:S02]  /*55d0*/  FMUL.FTZ R18, R182, R18 ;  /* 0x00000012b6127220 */ /* 0x010fe40000410000 */
[C---:B------:R-:W-:Y:S02]  /*55e0*/  FMUL.FTZ R19, R181.reuse, R19 ;  /* 0x00000013b5137220 */ /* 0x040fe40000410000 */
[----:B------:R-:W-:Y:S01]  /*55f0*/  FMUL.FTZ R7, R18, R7 ;  /* 0x0000000712077220 */ /* 0x000fe20000410000 */
[----:B------:R-:W-:Y:S01]  /*5600*/  F2FP.BF16.PACK_AB R18, R178, R201 ;  /* 0x000000c9b212723e */ /* 0x000fe200000010ff */
[-C--:B-1----:R-:W-:Y:S08]  /*5610*/  HMMA.16816.F32.BF16 R20, R164, R168.reuse, R20 ;  /* 0x000000a8a414723c */ /* 0x082ff00000041814 */
[C---:B------:R-:W-:Y:S07]  /*5620*/  HMMA.16816.F32.BF16 R24, R172.reuse, R168, R24 ;  /* 0x000000a8ac18723c */ /* 0x040fee0000041818 */
[----:B------:R-:W-:Y:S01]  /*5630*/  F2FP.BF16.PACK_AB R169, R181, R182 ;  /* 0x000000b6b5a9723e */ /* 0x000fe200000010ff */
[-C--:B------:R-:W-:Y:S01]  /*5640*/  HMMA.16816.F32.BF16 R28, R172, R170.reuse, R28 ;  /* 0x000000aaac1c723c */ /* 0x080fe2000004181c */
[----:B------:R-:W2:Y:S01]  /*5650*/  LDL.LU R175, [R1+0xc] ;  /* 0x00000c0001af7983 */ /* 0x000ea20000300800 */
[----:B------:R1:W3:Y:S05]  /*5660*/  MUFU.EX2 R173, R0 ;  /* 0x0000000000ad7308 */ /* 0x0002ea0000000800 */
[--C-:B------:R-:W-:Y:S01]  /*5670*/  FFMA.FTZ R172, R198, c[0x0][0x29c], -R189.reuse ;  /* 0x0000a700c6ac7a23 */ /* 0x100fe200000108bd */
[----:B------:R-:W-:Y:S04]  /*5680*/  HMMA.16816.F32.BF16 R32, R164, R170, R32 ;  /* 0x000000aaa420723c */ /* 0x000fe80000041820 */
[--C-:B------:R-:W-:Y:S01]  /*5690*/  FADD.FTZ R22, R22, -R2.reuse ;  /* 0x8000000216167221 */ /* 0x100fe20000010000 */
[----:B------:R-:W-:Y:S01]  /*56a0*/  MUFU.EX2 R177, R172 ;  /* 0x000000ac00b17308 */ /* 0x000fe20000000800 */
[--C-:B------:R-:W-:Y:S01]  /*56b0*/  FADD.FTZ R23, R23, -R2.reuse ;  /* 0x8000000217177221 */ /* 0x100fe20000010000 */
[----:B------:R-:W-:Y:S01]  /*56c0*/  F2FP.BF16.PACK_AB R170, R183, R191 ;  /* 0x000000bfb7aa723e */ /* 0x000fe200000010ff */
[--C-:B------:R-:W-:Y:S04]  /*56d0*/  FFMA.FTZ R167, R195, c[0x0][0x29c], -R189.reuse ;  /* 0x0000a700c3a77a23 */ /* 0x100fe800000108bd */
[--C-:B------:R-:W-:Y:S02]  /*56e0*/  FFMA.FTZ R165, R194, c[0x0][0x29c], -R189.reuse ;  /* 0x0000a700c2a57a23 */ /* 0x100fe400000108bd */
[----:B------:R-:W-:Y:S01]  /*56f0*/  FFMA.FTZ R164, -R247, R247, 1 ;  /* 0x3f800000f7a47423 */ /* 0x000fe200000101f7 */
[----:B------:R4:W-:Y:S01]  /*5700*/  MUFU.EX2 R180, R167 ;  /* 0x000000a700b47308 */ /* 0x0009e20000000800 */
[----:B------:R-:W-:Y:S01]  /*5710*/  FMUL.FTZ R22, R185, R22 ;  /* 0x00000016b9167220 */ /* 0x000fe20000410000 */
[----:B-1----:R-:W1:Y:S01]  /*5720*/  LDS R0, [R190.X4+0x20300] ;  /* 0x02030000be007984 */ /* 0x002e620000004800 */
[----:B------:R-:W-:Y:S02]  /*5730*/  FMUL.FTZ R164, R6, R164 ;  /* 0x000000a406a47220 */ /* 0x000fe40000410000 */
[----:B------:R-:W-:Y:S02]  /*5740*/  FFMA.FTZ R6, -R244, R244, 1 ;  /* 0x3f800000f4067423 */ /* 0x000fe400000101f4 */
[--C-:B------:R-:W-:Y:S01]  /*5750*/  FFMA.FTZ R166, R196, c[0x0][0x29c], -R189.reuse ;  /* 0x0000a700c4a67a23 */ /* 0x100fe200000108bd */
[----:B------:R-:W-:Y:S02]  /*5760*/  F2FP.BF16.PACK_AB R171, R3, R164 ;  /* 0x000000a403ab723e */ /* 0x000fe400000010ff */
[----:B------:R3:W-:Y:S01]  /*5770*/  MUFU.EX2 R187, R165 ;  /* 0x000000a500bb7308 */ /* 0x0007e20000000800 */
[--C-:B------:R-:W-:Y:S02]  /*5780*/  FADD.FTZ R34, R34, -R2.reuse ;  /* 0x8000000222227221 */ /* 0x100fe40000010000 */
[----:B------:R-:W-:Y:S01]  /*5790*/  FADD.FTZ R2, R35, -R2 ;  /* 0x8000000223027221 */ /* 0x000fe20000010000 */
[----:B------:R-:W-:Y:S01]  /*57a0*/  F2FP.BF16.PACK_AB R35, R188, R192 ;  /* 0x000000c0bc23723e */ /* 0x000fe200000010ff */
[----:B------:R-:W-:Y:S02]  /*57b0*/  FFMA.FTZ R3, -R242, R242, 1 ;  /* 0x3f800000f2037423 */ /* 0x000fe400000101f2 */
[----:B------:R-:W-:Y:S01]  /*57c0*/  FMUL.FTZ R168, R19, R6 ;  /* 0x0000000613a87220 */ /* 0x000fe20000410000 */
[----:B------:R-:W-:Y:S01]  /*57d0*/  F2FP.BF16.PACK_AB R19, R200, R199 ;  /* 0x000000c7c813723e */ /* 0x000fe200000010ff */
[----:B------:R-:W-:Y:S01]  /*57e0*/  FMUL.FTZ R23, R193, R23 ;  /* 0x00000017c1177220 */ /* 0x000fe20000410000 */
[----:B------:R1:W1:Y:S01]  /*57f0*/  MUFU.EX2 R174, R166 ;  /* 0x000000a600ae7308 */ /* 0x0002620000000800 */
[----:B------:R-:W-:Y:S01]  /*5800*/  FMUL.FTZ R164, R22, R3 ;  /* 0x0000000316a47220 */ /* 0x000fe20000410000 */
[----:B------:R-:W-:Y:S01]  /*5810*/  F2FP.BF16.PACK_AB R168, R168, R7 ;  /* 0x00000007a8a8723e */ /* 0x000fe200000010ff */
[----:B------:R-:W-:Y:S02]  /*5820*/  FMUL.FTZ R22, R192, R34 ;  /* 0x00000022c0167220 */ /* 0x000fe40000410000 */
[----:B----4-:R-:W-:Y:S02]  /*5830*/  FMUL.FTZ R167, R188, R2 ;  /* 0x00000002bca77220 */ /* 0x010fe40000410000 */
[----:B------:R-:W-:Y:S02]  /*5840*/  FFMA.FTZ R2, -R240, R240, 1 ;  /* 0x3f800000f0027423 */ /* 0x000fe400000101f0 */
[----:B------:R-:W-:Y:S01]  /*5850*/  FFMA.FTZ R6, -R243, R243, 1 ;  /* 0x3f800000f3067423 */ /* 0x000fe200000101f3 */
[----:B------:R-:W-:Y:S01]  /*5860*/  MUFU.EX2 R172, R232 ;  /* 0x000000e800ac7308 */ /* 0x000fe20000000800 */
[----:B------:R-:W-:Y:S02]  /*5870*/  FMUL.FTZ R167, R167, R2 ;  /* 0x00000002a7a77220 */ /* 0x000fe40000410000 */
[----:B------:R-:W4:Y:S01]  /*5880*/  LDS R2, [R190.X4+0x20280] ;  /* 0x02028000be027984 */ /* 0x000f220000004800 */
[--C-:B---3--:R-:W-:Y:S02]  /*5890*/  FFMA.FTZ R165, R197, c[0x0][0x29c], -R189.reuse ;  /* 0x0000a700c5a57a23 */ /* 0x108fe400000108bd */
[----:B------:R-:W-:Y:S02]  /*58a0*/  FFMA.FTZ R3, -R241, R241, 1 ;  /* 0x3f800000f1037423 */ /* 0x000fe400000101f1 */
[----:B------:R-:W-:Y:S02]  /*58b0*/  FFMA.FTZ R7, -R109, R109, 1 ;  /* 0x3f8000006d077423 */ /* 0x000fe4000001016d */
[----:B------:R3:W3:Y:S01]  /*58c0*/  MUFU.EX2 R179, R165 ;  /* 0x000000a500b37308 */ /* 0x0006e20000000800 */
[----:B------:R-:W-:Y:S01]  /*58d0*/  FMUL.FTZ R22, R22, R3 ;  /* 0x0000000316167220 */ /* 0x000fe20000410000 */
[----:B------:R2:W5:Y:S01]  /*58e0*/  LDL.LU R109, [R1+0xa8] ;  /* 0x0000a800016d7983 */ /* 0x0005620000300800 */
[--C-:B-1----:R-:W-:Y:S01]  /*58f0*/  FADD.FTZ R8, R8, -R0.reuse ;  /* 0x8000000008087221 */ /* 0x102fe20000010000 */
[----:B------:R-:W-:Y:S01]  /*5900*/  F2FP.BF16.PACK_AB R166, R193, R185 ;  /* 0x000000b9c1a6723e */ /* 0x000fe200000010ff */
[--C-:B------:R-:W-:Y:S01]  /*5910*/  FADD.FTZ R9, R9, -R0.reuse ;  /* 0x8000000009097221 */ /* 0x100fe20000010000 */
[----:B------:R-:W-:Y:S01]  /*5920*/  F2FP.BF16.PACK_AB R167, R167, R22 ;  /* 0x00000016a7a7723e */ /* 0x000fe200000010ff */
[--C-:B------:R-:W-:Y:S02]  /*5930*/  FADD.FTZ R12, R12, -R0.reuse ;  /* 0x800000000c0c7221 */ /* 0x100fe40000010000 */
[--C-:B------:R-:W-:Y:S02]  /*5940*/  FADD.FTZ R13, R13, -R0.reuse ;  /* 0x800000000d0d7221 */ /* 0x100fe40000010000 */
[----:B------:R-:W-:Y:S02]  /*5950*/  FMUL.FTZ R9, R200, R9 ;  /* 0x00000009c8097220 */ /* 0x000fe40000410000 */
[----:B------:R-:W-:Y:S02]  /*5960*/  FMUL.FTZ R12, R201, R12 ;  /* 0x0000000cc90c7220 */ /* 0x000fe40000410000 */
[----:B------:R-:W-:Y:S02]  /*5970*/  FFMA.FTZ R3, -R107, R107, 1 ;  /* 0x3f8000006b037423 */ /* 0x000fe4000001016b */
[----:B------:R-:W-:Y:S02]  /*5980*/  FMUL.FTZ R13, R178, R13 ;  /* 0x0000000db20d7220 */ /* 0x000fe40000410000 */
[--C-:B------:R-:W-:Y:S01]  /*5990*/  FADD.FTZ R29, R29, -R0.reuse ;  /* 0x800000001d1d7221 */ /* 0x100fe20000010000 */
[----:B------:R-:W-:Y:S01]  /*59a0*/  MUFU.EX2 R178, R204 ;  /* 0x000000cc00b27308 */ /* 0x000fe20000000800 */
[----:B------:R-:W-:Y:S02]  /*59b0*/  FMUL.FTZ R7, R9, R7 ;  /* 0x0000000709077220 */ /* 0x000fe40000410000 */
[----:B------:R-:W-:Y:S01]  /*59c0*/  FMUL.FTZ R3, R13, R3 ;  /* 0x000000030d037220 */ /* 0x000fe20000410000 */
[----:B------:R-:W-:Y:S01]  /*59d0*/  F2FP.BF16.PACK_AB R13, R203, R208 ;  /* 0x000000d0cb0d723e */ /* 0x000fe200000010ff */
[----:B---3--:R-:W-:Y:S02]  /*59e0*/  FMUL.FTZ R165, R23, R6 ;  /* 0x0000000617a57220 */ /* 0x008fe40000410000 */
[----:B------:R-:W-:Y:S02]  /*59f0*/  FMUL.FTZ R23, R199, R8 ;  /* 0x00000008c7177220 */ /* 0x000fe40000410000 */
[----:B------:R-:W-:Y:S01]  /*5a00*/  FFMA.FTZ R6, -R108, R108, 1 ;  /* 0x3f8000006c067423 */ /* 0x000fe2000001016c */
[----:B------:R-:W-:Y:S01]  /*5a10*/  F2FP.BF16.PACK_AB R165, R165, R164 ;  /* 0x000000a4a5a5723e */ /* 0x000fe200000010ff */
[----:B------:R-:W-:Y:S01]  /*5a20*/  FMUL.FTZ R22, R203, R29 ;  /* 0x0000001dcb167220 */ /* 0x000fe20000410000 */
[----:B------:R1:W5:Y:S01]  /*5a30*/  LDL.LU R108, [R1+0xa4] ;  /* 0x0000a400016c7983 */ /* 0x0003620000300800 */
[----:B------:R-:W-:Y:S01]  /*5a40*/  FMUL.FTZ R6, R12, R6 ;  /* 0x000000060c067220 */ /* 0x000fe20000410000 */
[----:B------:R-:W-:Y:S01]  /*5a50*/  F2FP.BF16.PACK_AB R12, R176, R205 ;  /* 0x000000cdb00c723e */ /* 0x000fe200000010ff */
[--C-:B------:R-:W-:Y:S01]  /*5a60*/  FADD.FTZ R25, R25, -R0.reuse ;  /* 0x8000000019197221 */ /* 0x100fe20000010000 */
[----:B------:R1:W5:Y:S01]  /*5a70*/  LDL.LU R107, [R1+0xa0] ;  /* 0x0000a000016b7983 */ /* 0x0003620000300800 */
[--C-:B------:R-:W-:Y:S01]  /*5a80*/  FADD.FTZ R28, R28, -R0.reuse ;  /* 0x800000001c1c7221 */ /* 0x100fe20000010000 */
[----:B------:R-:W-:Y:S01]  /*5a90*/  F2FP.BF16.PACK_AB R164, R3, R6 ;  /* 0x0000000603a4723e */ /* 0x000fe200000010ff */
[----:B------:R-:W-:Y:S02]  /*5aa0*/  FADD.FTZ R24, R24, -R0 ;  /* 0x8000000018187221 */ /* 0x000fe40000010000 */
[----:B------:R-:W-:Y:S02]  /*5ab0*/  FFMA.FTZ R0, -R248, R248, 1 ;  /* 0x3f800000f8007423 */ /* 0x000fe400000101f8 */
[----:B------:R-:W-:Y:S02]  /*5ac0*/  FMUL.FTZ R28, R208, R28 ;  /* 0x0000001cd01c7220 */ /* 0x000fe40000410000 */
[----:B------:R-:W-:Y:S02]  /*5ad0*/  FMUL.FTZ R22, R22, R0 ;  /* 0x0000000016167220 */ /* 0x000fe40000410000 */
[--C-:B----4-:R-:W-:Y:S02]  /*5ae0*/  FADD.FTZ R5, R5, -R2.reuse ;  /* 0x8000000205057221 */ /* 0x110fe40000010000 */
[--C-:B------:R-:W-:Y:S01]  /*5af0*/  FADD.FTZ R0, R4, -R2.reuse ;  /* 0x8000000204007221 */ /* 0x100fe20000010000 */
[----:B------:R-:W-:Y:S01]  /*5b00*/  F2FP.BF16.PACK_AB R4, R209, R173 ;  /* 0x000000add104723e */ /* 0x000fe200000010ff */
[----:B------:R-:W-:Y:S02]  /*5b10*/  FMUL.FTZ R24, R205, R24 ;  /* 0x00000018cd187220 */ /* 0x000fe40000410000 */
[----:B------:R-:W-:Y:S02]  /*5b20*/  FFMA.FTZ R3, -R249, R249, 1 ;  /* 0x3f800000f9037423 */ /* 0x000fe400000101f9 */
[----:B------:R-:W-:Y:S02]  /*5b30*/  FMUL.FTZ R25, R176, R25 ;  /* 0x00000019b0197220 */ /* 0x000fe40000410000 */
[----:B------:R-:W-:Y:S01]  /*5b40*/  FMUL.FTZ R3, R28, R3 ;  /* 0x000000031c037220 */ /* 0x000fe20000410000 */
[----:B------:R-:W-:Y:S01]  /*5b50*/  MUFU.EX2 R176, R210 ;  /* 0x000000d200b07308 */ /* 0x000fe20000000800 */
[----:B------:R-:W-:Y:S02]  /*5b60*/  FMUL.FTZ R5, R209, R5 ;  /* 0x00000005d1057220 */ /* 0x000fe40000410000 */
[----:B------:R-:W-:Y:S01]  /*5b70*/  FFMA.FTZ R6, -R250, R250, 1 ;  /* 0x3f800000fa067423 */ /* 0x000fe200000101fa */
[----:B------:R-:W-:Y:S01]  /*5b80*/  F2FP.BF16.PACK_AB R22, R22, R3 ;  /* 0x000000031616723e */ /* 0x000fe200000010ff */
[----:B------:R-:W-:Y:S02]  /*5b90*/  FFMA.FTZ R3, -R237, R237, 1 ;  /* 0x3f800000ed037423 */ /* 0x000fe400000101ed */
[----:B------:R-:W-:Y:S02]  /*5ba0*/  FMUL.FTZ R6, R25, R6 ;  /* 0x0000000619067220 */ /* 0x000fe40000410000 */
[----:B------:R-:W-:Y:S02]  /*5bb0*/  FFMA.FTZ R189, R184, c[0x0][0x29c], -R189 ;  /* 0x0000a700b8bd7a23 */ /* 0x000fe400000108bd */
[--C-:B------:R-:W-:Y:S02]  /*5bc0*/  FADD.FTZ R32, R32, -R2.reuse ;  /* 0x8000000220207221 */ /* 0x100fe40000010000 */
[--C-:B------:R-:W-:Y:S02]  /*5bd0*/  FADD.FTZ R16, R16, -R2.reuse ;  /* 0x8000000210107221 */ /* 0x100fe40000010000 */
[----:B------:R-:W3:Y:S01]  /*5be0*/  MUFU.EX2 R189, R189 ;  /* 0x000000bd00bd7308 */ /* 0x000ee20000000800 */
[--C-:B------:R-:W-:Y:S02]  /*5bf0*/  FADD.FTZ R17, R17, -R2.reuse ;  /* 0x8000000211117221 */ /* 0x100fe40000010000 */
[--C-:B------:R-:W-:Y:S02]  /*5c00*/  FADD.FTZ R20, R20, -R2.reuse ;  /* 0x8000000214147221 */ /* 0x100fe40000010000 */
[--C-:B------:R-:W-:Y:S02]  /*5c10*/  FADD.FTZ R21, R21, -R2.reuse ;  /* 0x8000000215157221 */ /* 0x100fe40000010000 */
[----:B------:R-:W-:Y:S02]  /*5c20*/  FADD.FTZ R33, R33, -R2 ;  /* 0x8000000221217221 */ /* 0x000fe40000010000 */
[----:B------:R-:W-:Y:S02]  /*5c30*/  FMUL.FTZ R17, R174, R17 ;  /* 0x00000011ae117220 */ /* 0x000fe40000410000 */
[----:B------:R-:W-:Y:S02]  /*5c40*/  FMUL.FTZ R28, R179, R21 ;  /* 0x00000015b31c7220 */ /* 0x000fe40000410000 */
[----:B------:R-:W-:Y:S02]  /*5c50*/  FMUL.FTZ R16, R187, R16 ;  /* 0x00000010bb107220 */ /* 0x000fe40000410000 */
[----:B------:R-:W-:Y:S02]  /*5c60*/  FMUL.FTZ R29, R180, R20 ;  /* 0x00000014b41d7220 */ /* 0x000fe40000410000 */
[----:B------:R-:W-:Y:S01]  /*5c70*/  FFMA.FTZ R9, -R236, R236, 1 ;  /* 0x3f800000ec097423 */ /* 0x000fe200000101ec */
[C---:B---3--:R-:W-:Y:S01]  /*5c80*/  F2FP.BF16.PACK_AB R2, R189.reuse, R177 ;  /* 0x000000b1bd02723e */ /* 0x048fe200000010ff */
[----:B------:R-:W-:Y:S02]  /*5c90*/  FMUL.FTZ R33, R189, R33 ;  /* 0x00000021bd217220 */ /* 0x000fe40000410000 */
[----:B--2---:R-:W-:Y:S02]  /*5ca0*/  FFMA.FTZ R8, -R175, R175, 1 ;  /* 0x3f800000af087423 */ /* 0x004fe400000101af */
[----:B------:R-:W-:Y:S02]  /*5cb0*/  MUFU.EX2 R175, R225 ;  /* 0x000000e100af7308 */ /* 0x000fe40000000800 */
[----:B------:R-:W-:Y:S05]  /*5cc0*/  FMUL.FTZ R8, R23, R8 ;  /* 0x0000000817087220 */ /* 0x000fea0000410000 */
[----:B------:R-:W-:Y:S01]  /*5cd0*/  F2FP.BF16.PACK_AB R34, R7, R8 ;  /* 0x000000080722723e */ /* 0x000fe200000010ff */
[----:B------:R-:W-:Y:S02]  /*5ce0*/  FFMA.FTZ R7, -R251, R251, 1 ;  /* 0x3f800000fb077423 */ /* 0x000fe400000101fb */
[----:B------:R-:W-:Y:S02]  /*5cf0*/  FFMA.FTZ R8, -R235, R235, 1 ;  /* 0x3f800000eb087423 */ /* 0x000fe400000101eb */
[----:B------:R-:W-:Y:S02]  /*5d00*/  FMUL.FTZ R7, R24, R7 ;  /* 0x0000000718077220 */ /* 0x000fe40000410000 */
[----:B------:R-:W-:Y:S02]  /*5d10*/  FMUL.FTZ R24, R173, R0 ;  /* 0x00000000ad187220 */ /* 0x000fe40000410000 */
[----:B------:R-:W-:Y:S01]  /*5d20*/  FFMA.FTZ R0, -R224, R224, 1 ;  /* 0x3f800000e0007423 */ /* 0x000fe200000101e0 */
[----:B------:R-:W2:Y:S01]  /*5d30*/  MUFU.EX2 R173, R230 ;  /* 0x000000e600ad7308 */ /* 0x000ea20000000800 */
[----:B------:R-:W-:Y:S01]  /*5d40*/  FMUL.FTZ R24, R24, R3 ;  /* 0x0000000318187220 */ /* 0x000fe20000410000 */
[----:B------:R-:W-:Y:S01]  /*5d50*/  F2FP.BF16.PACK_AB R3, R174, R187 ;  /* 0x000000bbae03723e */ /* 0x000fe200000010ff */
[----:B------:R-:W-:Y:S01]  /*5d60*/  FMUL.FTZ R25, R5, R0 ;  /* 0x0000000005197220 */ /* 0x000fe20000410000 */
[----:B------:R-:W-:Y:S01]  /*5d70*/  F2FP.BF16.PACK_AB R23, R6, R7 ;  /* 0x000000070617723e */ /* 0x000fe200000010ff */
[----:B------:R-:W3:Y:S01]  /*5d80*/  LDS R0, [R190.X4+0x20320] ;  /* 0x02032000be007984 */ /* 0x000ee20000004800 */
[----:B------:R-:W-:Y:S01]  /*5d90*/  F2FP.BF16.PACK_AB R6, R179, R180 ;  /* 0x000000b4b306723e */ /* 0x000fe200000010ff */
[----:B------:R-:W-:Y:S02]  /*5da0*/  FMUL.FTZ R8, R28, R8 ;  /* 0x000000081c087220 */ /* 0x000fe40000410000 */
[----:B------:R-:W-:Y:S01]  /*5db0*/  STS [R227+0x20880], R170 ;  /* 0x020880aae3007388 */ /* 0x000fe20000000800 */
[----:B------:R-:W-:Y:S01]  /*5dc0*/  MUFU.EX2 R174, R231 ;  /* 0x000000e700ae7308 */ /* 0x000fe20000000800 */
[----:B------:R-:W-:Y:S02]  /*5dd0*/  FFMA.FTZ R5, -R239, R239, 1 ;  /* 0x3f800000ef057423 */ /* 0x000fe400000101ef */
[----:B------:R4:W-:Y:S01]  /*5de0*/  STS [R227+0x20480], R4 ;  /* 0x02048004e3007388 */ /* 0x0009e20000000800 */
[----:B------:R-:W-:Y:S02]  /*5df0*/  FFMA.FTZ R7, -R238, R238, 1 ;  /* 0x3f800000ee077423 */ /* 0x000fe400000101ee */
[----:B------:R-:W-:Y:S01]  /*5e00*/  FMUL.FTZ R21, R16, R5 ;  /* 0x0000000510157220 */ /* 0x000fe20000410000 */
[----:B------:R2:W-:Y:S01]  /*5e10*/  STS [R226], R3 ;  /* 0x00000003e2007388 */ /* 0x0005e20000000800 */
[----:B------:R-:W-:Y:S02]  /*5e20*/  FFMA.FTZ R5, -R252, R252, 1 ;  /* 0x3f800000fc057423 */ /* 0x000fe400000101fc */
[----:B------:R-:W1:Y:S01]  /*5e30*/  MUFU.EX2 R28, R233 ;  /* 0x000000e9001c7308 */ /* 0x000e620000000800 */
[----:B------:R-:W-:Y:S01]  /*5e40*/  STS [R226+0x400], R169 ;  /* 0x000400a9e2007388 */ /* 0x000fe20000000800 */
[----:B------:R-:W-:Y:S02]  /*5e50*/  FMUL.FTZ R20, R17, R7 ;  /* 0x0000000711147220 */ /* 0x000fe40000410000 */
[----:B------:R-:W-:Y:S01]  /*5e60*/  FMUL.FTZ R17, R29, R9 ;  /* 0x000000091d117220 */ /* 0x000fe20000410000 */
[----:B------:R-:W-:Y:S01]  /*5e70*/  STS [R227+0x21480], R19 ;  /* 0x02148013e3007388 */ /* 0x000fe20000000800 */
[----:B------:R-:W-:Y:S01]  /*5e80*/  FMUL.FTZ R9, R33, R5 ;  /* 0x0000000521097220 */ /* 0x000fe20000410000 */
[----:B------:R-:W-:Y:S01]  /*5e90*/  F2FP.BF16.PACK_AB R5, R25, R24 ;  /* 0x000000181905723e */ /* 0x000fe200000010ff */
[----:B------:R-:W-:Y:S01]  /*5ea0*/  FMUL.FTZ R16, R177, R32 ;  /* 0x00000020b1107220 */ /* 0x000fe20000410000 */
[----:B------:R-:W-:Y:S01]  /*5eb0*/  F2FP.BF16.PACK_AB R8, R8, R17 ;  /* 0x000000110808723e */ /* 0x000fe200000010ff */
[----:B------:R-:W-:Y:S04]  /*5ec0*/  FFMA.FTZ R7, -R234, R234, 1 ;  /* 0x3f800000ea077423 */ /* 0x000fe800000101ea */
[----:B------:R-:W-:Y:S01]  /*5ed0*/  FMUL.FTZ R16, R16, R7 ;  /* 0x0000000710107220 */ /* 0x000fe20000410000 */
[----:B------:R-:W-:Y:S02]  /*5ee0*/  F2FP.BF16.PACK_AB R7, R20, R21 ;  /* 0x000000151407723e */ /* 0x000fe400000010ff */
[----:B----4-:R-:W-:Y:S02]  /*5ef0*/  F2FP.BF16.PACK_AB R4, R176, R178 ;  /* 0x000000b2b004723e */ /* 0x010fe400000010ff */
[----:B------:R-:W-:Y:S02]  /*5f00*/  F2FP.BF16.PACK_AB R9, R9, R16 ;  /* 0x000000100909723e */ /* 0x000fe400000010ff */
[----:B--2---:R-:W-:Y:S01]  /*5f10*/  F2FP.BF16.PACK_AB R3, R173, R175 ;  /* 0x000000afad03723e */ /* 0x004fe200000010ff */
[----:B------:R2:W-:Y:S01]  /*5f20*/  STS [R227+0x21880], R4 ;  /* 0x02188004e3007388 */ /* 0x0005e20000000800 */
[--C-:B---3--:R-:W-:Y:S03]  /*5f30*/  FADD.FTZ R10, R10, -R0.reuse ;  /* 0x800000000a0a7221 */ /* 0x108fe60000010000 */
[----:B------:R-:W-:Y:S01]  /*5f40*/  STS [R226+0x1000], R18 ;  /* 0x00100012e2007388 */ /* 0x000fe20000000800 */
[--C-:B------:R-:W-:Y:S02]  /*5f50*/  FADD.FTZ R11, R11, -R0.reuse ;  /* 0x800000000b0b7221 */ /* 0x100fe40000010000 */
[----:B------:R-:W-:Y:S01]  /*5f60*/  FMUL.FTZ R10, R178, R10 ;  /* 0x0000000ab20a7220 */ /* 0x000fe20000410000 */
[----:B------:R3:W-:Y:S01]  /*5f70*/  STS [R226+0x1400], R3 ;  /* 0x00140003e2007388 */ /* 0x0007e20000000800 */
[--C-:B------:R-:W-:Y:S02]  /*5f80*/  FADD.FTZ R14, R14, -R0.reuse ;  /* 0x800000000e0e7221 */ /* 0x100fe40000010000 */
[--C-:B------:R-:W-:Y:S01]  /*5f90*/  FADD.FTZ R15, R15, -R0.reuse ;  /* 0x800000000f0f7221 */ /* 0x100fe20000010000 */
[----:B------:R4:W-:Y:S01]  /*5fa0*/  STS [R227+0x22480], R6 ;  /* 0x02248006e3007388 */ /* 0x0009e20000000800 */
[----:B------:R-:W-:Y:S02]  /*5fb0*/  FMUL.FTZ R14, R175, R14 ;  /* 0x0000000eaf0e7220 */ /* 0x000fe40000410000 */
[----:B------:R-:W-:Y:S01]  /*5fc0*/  FMUL.FTZ R15, R173, R15 ;  /* 0x0000000fad0f7220 */ /* 0x000fe20000410000 */
[----:B------:R-:W-:Y:S01]  /*5fd0*/  STS [R227+0x22880], R166 ;  /* 0x022880a6e3007388 */ /* 0x000fe20000000800 */
[--C-:B------:R-:W-:Y:S02]  /*5fe0*/  FADD.FTZ R26, R26, -R0.reuse ;  /* 0x800000001a1a7221 */ /* 0x100fe40000010000 */
[--C-:B------:R-:W-:Y:S01]  /*5ff0*/  FADD.FTZ R27, R27, -R0.reuse ;  /* 0x800000001b1b7221 */ /* 0x100fe20000010000 */
[----:B------:R4:W-:Y:S01]  /*6000*/  STS [R226+0x2000], R2 ;  /* 0x00200002e2007388 */ /* 0x0009e20000000800 */
[--C-:B------:R-:W-:Y:S02]  /*6010*/  FADD.FTZ R30, R30, -R0.reuse ;  /* 0x800000001e1e7221 */ /* 0x100fe40000010000 */
[----:B------:R-:W-:Y:S01]  /*6020*/  FADD.FTZ R31, R31, -R0 ;  /* 0x800000001f1f7221 */ /* 0x000fe20000010000 */
[----:B------:R-:W-:Y:S01]  /*6030*/  STS [R226+0x2400], R35 ;  /* 0x00240023e2007388 */ /* 0x000fe20000000800 */
[----:B--2---:R-:W-:Y:S02]  /*6040*/  FFMA.FTZ R4, -R104, R104, 1 ;  /* 0x3f80000068047423 */ /* 0x004fe40000010168 */
[----:B------:R-:W-:Y:S01]  /*6050*/  FFMA.FTZ R0, -R102, R102, 1 ;  /* 0x3f80000066007423 */ /* 0x000fe20000010166 */
[----:B------:R-:W-:Y:S01]  /*6060*/  STS [R227+0x23480], R12 ;  /* 0x0234800ce3007388 */ /* 0x000fe20000000800 */
[----:B------:R-:W-:Y:S02]  /*6070*/  FMUL.FTZ R4, R14, R4 ;  /* 0x000000040e047220 */ /* 0x000fe40000410000 */
[----:B-1----:R-:W-:Y:S02]  /*6080*/  FMUL.FTZ R30, R28, R30 ;  /* 0x0000001e1c1e7220 */ /* 0x002fe40000410000 */
[----:B---3--:R-:W-:Y:S02]  /*6090*/  FFMA.FTZ R3, -R105, R105, 1 ;  /* 0x3f80000069037423 */ /* 0x008fe40000010169 */
[----:B------:R-:W-:Y:S02]  /*60a0*/  FMUL.FTZ R31, R186, R31 ;  /* 0x0000001fba1f7220 */ /* 0x000fe40000410000 */
[----:B----4-:R-:W-:Y:S04]  /*60b0*/  FMUL.FTZ R6, R176, R11 ;  /* 0x0000000bb0067220 */ /* 0x010fe80000410000 */
[----:B------:R-:W-:Y:S02]  /*60c0*/  FMUL.FTZ R6, R6, R3 ;  /* 0x0000000306067220 */ /* 0x000fe40000410000 */
[----:B------:R-:W-:Y:S01]  /*60d0*/  FFMA.FTZ R3, -R103, R103, 1 ;  /* 0x3f80000067037423 */ /* 0x000fe20000010167 */
[----:B------:R-:W-:Y:S03]  /*60e0*/  F2FP.BF16.PACK_AB R2, R172, R174 ;  /* 0x000000aeac02723e */ /* 0x000fe600000010ff */
[----:B------:R-:W-:Y:S02]  /*60f0*/  FMUL.FTZ R3, R15, R3 ;  /* 0x000000030f037220 */ /* 0x000fe40000410000 */
[----:B------:R1:W-:Y:S03]  /*6100*/  STS [R227+0x23880], R2 ;  /* 0x02388002e3007388 */ /* 0x0003e60000000800 */
[----:B------:R-:W-:Y:S01]  /*6110*/  F2FP.BF16.PACK_AB R3, R3, R4 ;  /* 0x000000040303723e */ /* 0x000fe200000010ff */
[----:B------:R-:W-:Y:S01]  /*6120*/  FFMA.FTZ R4, -R100, R100, 1 ;  /* 0x3f80000064047423 */ /* 0x000fe20000010164 */
[----:B------:R-:W-:Y:S01]  /*6130*/  STS [R226+0x3000], R13 ;  /* 0x0030000de2007388 */ /* 0x000fe20000000800 */
[----:B-1----:R-:W-:Y:S03]  /*6140*/  FFMA.FTZ R2, -R106, R106, 1 ;  /* 0x3f8000006a027423 */ /* 0x002fe6000001016a */
[----:B------:R1:W5:Y:S01]  /*6150*/  LDL.LU R106, [R1+0x9c] ;  /* 0x00009c00016a7983 */ /* 0x0003620000300800 */
[----:B------:R-:W-:Y:S01]  /*6160*/  FMUL.FTZ R10, R10, R2 ;  /* 0x000000020a0a7220 */ /* 0x000fe20000410000 */
[----:B------:R-:W-:Y:S02]  /*6170*/  F2FP.BF16.PACK_AB R2, R186, R28 ;  /* 0x0000001cba02723e */ /* 0x000fe400000010ff */
[----:B------:R1:W5:Y:S04]  /*6180*/  LDL.LU R105, [R1+0x98] ;  /* 0x0000980001697983 */ /* 0x0003680000300800 */
[----:B------:R2:W-:Y:S04]  /*6190*/  STS [R226+0x3400], R2 ;  /* 0x00340002e2007388 */ /* 0x0005e80000000800 */
[----:B------:R-:W-:Y:S01]  /*61a0*/  BAR.SYNC.DEFER_BLOCKING 0x0 ;  /* 0x0000000000007b1d */ /* 0x000fe20000010000 */
[----:B--2---:R-:W-:Y:S01]  /*61b0*/  F2FP.BF16.PACK_AB R2, R6, R10 ;  /* 0x0000000a0602723e */ /* 0x004fe200000010ff */
[----:B------:R-:W-:Y:S06]  /*61c0*/  FMUL.FTZ R10, R174, R26 ;  /* 0x0000001aae0a7220 */ /* 0x000fec0000410000 */
[----:B------:R2:W-:Y:S01]  /*61d0*/  STS [R227+0x24480], R5 ;  /* 0x02448005e3007388 */ /* 0x0005e20000000800 */
[----:B------:R-:W-:Y:S02]  /*61e0*/  FMUL.FTZ R6, R172, R27 ;  /* 0x0000001bac067220 */ /* 0x000fe40000410000 */
[----:B------:R-:W-:Y:S01]  /*61f0*/  FMUL.FTZ R10, R10, R0 ;  /* 0x000000000a0a7220 */ /* 0x000fe20000410000 */
[----:B------:R-:W-:Y:S01]  /*6200*/  STS [R227+0x24880], R171 ;  /* 0x024880abe3007388 */ /* 0x000fe20000000800 */
[----:B------:R-:W-:Y:S02]  /*6210*/  FFMA.FTZ R0, -R223, R223, 1 ;  /* 0x3f800000df007423 */ /* 0x000fe400000101df */
[----:B------:R-:W-:Y:S01]  /*6220*/  IMAD.MOV.U32 R223, RZ, RZ, 0x20 ;  /* 0x00000020ffdf7424 */ /* 0x000fe200078e00ff */
[----:B------:R-:W-:Y:S01]  /*6230*/  STS [R226+0x4000], R7 ;  /* 0x00400007e2007388 */ /* 0x000fe20000000800 */
[----:B------:R-:W-:Y:S03]  /*6240*/  FMUL.FTZ R0, R31, R0 ;  /* 0x000000001f007220 */ /* 0x000fe60000410000 */
[----:B------:R-:W-:Y:S01]  /*6250*/  STS [R226+0x4400], R168 ;  /* 0x004400a8e2007388 */ /* 0x000fe20000000800 */
[----:B------:R-:W-:Y:S03]  /*6260*/  SEL R208, R223, 0xffffffe0, !P1 ;  /* 0xffffffe0dfd07807 */ /* 0x000fe60004800000 */
[----:B------:R3:W-:Y:S04]  /*6270*/  STS [R227+0x25880], R2 ;  /* 0x02588002e3007388 */ /* 0x0007e80000000800 */
[----:B------:R-:W-:Y:S04]  /*6280*/  STS [R227+0x25480], R34 ;  /* 0x02548022e3007388 */ /* 0x000fe80000000800 */
[----:B------:R4:W-:Y:S01]  /*6290*/  STS [R226+0x5400], R3 ;  /* 0x00540003e2007388 */ /* 0x0009e20000000800 */
[----:B--2---:R-:W-:Y:S03]  /*62a0*/  FFMA.FTZ R5, -R101, R101, 1 ;  /* 0x3f80000065057423 */ /* 0x004fe60000010165 */
[----:B------:R-:W-:Y:S01]  /*62b0*/  STS [R226+0x5000], R164 ;  /* 0x005000a4e2007388 */ /* 0x000fe20000000800 */
[----:B------:R-:W-:Y:S02]  /*62c0*/  FMUL.FTZ R6, R6, R5 ;  /* 0x0000000506067220 */ /* 0x000fe40000410000 */
[----:B------:R-:W-:Y:S01]  /*62d0*/  FMUL.FTZ R5, R30, R4 ;  /* 0x000000041e057220 */ /* 0x000fe20000410000 */
[----:B------:R-:W-:Y:S02]  /*62e0*/  STS [R227+0x26480], R8 ;  /* 0x02648008e3007388 */ /* 0x000fe40000000800 */
[----:B------:R-:W-:Y:S02]  /*62f0*/  F2FP.BF16.PACK_AB R4, R6, R10 ;  /* 0x0000000a0604723e */ /* 0x000fe400000010ff */
[----:B------:R-:W-:Y:S04]  /*6300*/  STS [R227+0x26880], R165 ;  /* 0x026880a5e3007388 */ /* 0x000fe80000000800 */
[----:B------:R-:W-:Y:S01]  /*6310*/  STS [R226+0x6000], R9 ;  /* 0x00600009e2007388 */ /* 0x000fe20000000800 */
[----:B---3--:R-:W-:Y:S02]  /*6320*/  F2FP.BF16.PACK_AB R2, R0, R5 ;  /* 0x000000050002723e */ /* 0x008fe400000010ff */
[----:B------:R-:W-:Y:S01]  /*6330*/  MOV R0, UR4 ;  /* 0x0000000400007c02 */ /* 0x000fe20008000f00 */
[----:B------:R-:W-:Y:S04]  /*6340*/  STS [R226+0x6400], R167 ;  /* 0x006400a7e2007388 */ /* 0x000fe80000000800 */
[----:B------:R-:W-:Y:S01]  /*6350*/  IMAD R0, R0, 0x2000, R218 ;  /* 0x0000200000007824 */ /* 0x000fe200078e02da */
[----:B------:R-:W-:Y:S04]  /*6360*/  STS [R227+0x27480], R23 ;  /* 0x02748017e3007388 */ /* 0x000fe80000000800 */
[----:B------:R-:W-:Y:S01]  /*6370*/  STS [R227+0x27880], R4 ;  /* 0x02788004e3007388 */ /* 0x000fe20000000800 */
[----:B----4-:R-:W-:Y:S02]  /*6380*/  SHF.L.U32 R3, R0, 0x1, RZ ;  /* 0x0000000100037819 */ /* 0x010fe400000006ff */
[----:B------:R-:W-:Y:S01]  /*6390*/  SHF.L.U32 R0, R218, 0x1, RZ ;  /* 0x00000001da007819 */ /* 0x000fe200000006ff */
[----:B------:R-:W-:Y:S04]  /*63a0*/  STS [R226+0x7000], R22 ;  /* 0x00700016e2007388 */ /* 0x000fe80000000800 */
[----:B------:R2:W-:Y:S04]  /*63b0*/  STS [R226+0x7400], R2 ;  /* 0x00740002e2007388 */ /* 0x0005e80000000800 */
[----:B------:R-:W-:Y:S08]  /*63c0*/  LDSM.16.MT88.4 R4, [R207+0x20480] ;  /* 0x02048000cf04783b */ /* 0x000ff00000004200 */
[----:B------:R-:W3:Y:S08]  /*63d0*/  LDSM.16.MT88.4 R8, [R3+0x18080] ;  /* 0x018080000308783b */ /* 0x000ef00000004200 */
[----:B------:R-:W4:Y:S01]  /*63e0*/  LDSM.16.MT88.4 R12, [R206+0x20480] ;  /* 0x02048000ce0c783b */ /* 0x000f220000004200 */
[----:B--2---:R-:W-:Y:S07]  /*63f0*/  IMAD.SHL.U32 R2, R215, 0x2, RZ ;  /* 0x00000002d7027824 */ /* 0x004fee00078e00ff */
[----:B------:R-:W2:Y:S01]  /*6400*/  LDSM.16.MT88.4 R16, [R207+0x22480] ;  /* 0x02248000cf10783b */ /* 0x000ea20000004200 */
[----:B------:R-:W-:Y:S07]  /*6410*/  IMAD.IADD R204, R2, 0x1, R208 ;  /* 0x0000000102cc7824 */ /* 0x000fee00078e02d0 */
[----:B------:R-:W1:Y:S08]  /*6420*/  LDSM.16.MT88.4 R20, [R206+0x22480] ;  /* 0x02248000ce14783b */ /* 0x000e700000004200 */
[----:B------:R-:W1:Y:S01]  /*6430*/  LDSM.16.MT88.4 R24, [R3+0x1a080] ;  /* 0x01a080000318783b */ /* 0x000e620000004200 */
[-C--:B---3--:R-:W-:Y:S07]  /*6440*/  HMMA.16816.F32.BF16 R36, R4, R8.reuse, R36 ;  /* 0x000000080424723c */ /* 0x088fee0000041824 */
[----:B------:R-:W-:Y:S01]  /*6450*/  LDSM.16.MT88.4 R28, [R207+0x20c80] ;  /* 0x020c8000cf1c783b */ /* 0x000fe20000004200 */
[-C--:B----4-:R-:W-:Y:S07]  /*6460*/  HMMA.16816.F32.BF16 R40, R12, R8.reuse, R40 ;  /* 0x000000080c28723c */ /* 0x090fee0000041828 */
[----:B------:R-:W3:Y:S01]  /*6470*/  LDSM.16.MT88.4 R32, [R3+0x18880] ;  /* 0x018880000320783b */ /* 0x000ee20000004200 */
[-C--:B--2---:R-:W-:Y:S07]  /*6480*/  HMMA.16816.F32.BF16 R44, R16, R8.reuse, R44 ;  /* 0x00000008102c723c */ /* 0x084fee000004182c */
[----:B------:R-:W2:Y:S01]  /*6490*/  LDSM.16.MT88.4 R164, [R206+0x20c80] ;  /* 0x020c8000cea4783b */ /* 0x000ea20000004200 */
[C---:B-1----:R-:W-:Y:S07]  /*64a0*/  HMMA.16816.F32.BF16 R48, R20.reuse, R8, R48 ;  /* 0x000000081430723c */ /* 0x042fee0000041830 */
[----:B------:R-:W1:Y:S01]  /*64b0*/  LDSM.16.MT88.4 R168, [R207+0x22c80] ;  /* 0x022c8000cfa8783b */ /* 0x000e620000004200 */
        /* <DEDUP_REMOVED lines=14> */
[C---:B------:R-:W-:Y:S07]  /*65a0*/  HMMA.16816.F32.BF16 R80, R20.reuse, R24, R80 ;  /* 0x000000181450723c */ /* 0x040fee0000041850 */
[----:B------:R1:W5:Y:S04]  /*65b0*/  LDL.LU R104, [R1+0x94] ;  /* 0x0000940001687983 */ /* 0x0003680000300800 */
[----:B------:R1:W5:Y:S01]  /*65c0*/  LDL.LU R103, [R1+0x90] ;  /* 0x0000900001677983 */ /* 0x0003620000300800 */
[-C--:B------:R-:W-:Y:S03]  /*65d0*/  HMMA.16816.F32.BF16 R84, R20, R26.reuse, R84 ;  /* 0x0000001a1454723c */ /* 0x080fe60000041854 */
[----:B------:R-:W-:Y:S05]  /*65e0*/  LDSM.16.MT88.4 R20, [R206+0x23480] ;  /* 0x02348000ce14783b */ /* 0x000fea0000004200 */
[-C--:B------:R-:W-:Y:S03]  /*65f0*/  HMMA.16816.F32.BF16 R88, R16, R26.reuse, R88 ;  /* 0x0000001a1058723c */ /* 0x080fe60000041858 */
[----:B------:R-:W-:Y:S05]  /*6600*/  LDSM.16.MT88.4 R16, [R207+0x23480] ;  /* 0x02348000cf10783b */ /* 0x000fea0000004200 */
[-C--:B------:R-:W-:Y:S03]  /*6610*/  HMMA.16816.F32.BF16 R92, R12, R26.reuse, R92 ;  /* 0x0000001a0c5c723c */ /* 0x080fe6000004185c */
[----:B------:R-:W-:Y:S05]  /*6620*/  LDSM.16.MT88.4 R12, [R206+0x21480] ;  /* 0x02148000ce0c783b */ /* 0x000fea0000004200 */
[----:B------:R-:W-:Y:S03]  /*6630*/  HMMA.16816.F32.BF16 R96, R4, R26, R96 ;  /* 0x0000001a0460723c */ /* 0x000fe60000041860 */
[----:B------:R-:W4:Y:S05]  /*6640*/  LDSM.16.MT88.4 R4, [R207+0x21480] ;  /* 0x02148000cf04783b */ /* 0x000f2a0000004200 */
[-C--:B---3--:R-:W-:Y:S03]  /*6650*/  HMMA.16816.F32.BF16 R36, R28, R32.reuse, R36 ;  /* 0x000000201c24723c */ /* 0x088fe60000041824 */
[----:B------:R-:W3:Y:S05]  /*6660*/  LDSM.16.MT88.4 R24, [R3+0x1b080] ;  /* 0x01b080000318783b */ /* 0x000eea0000004200 */
[-C--:B--2---:R-:W-:Y:S03]  /*6670*/  HMMA.16816.F32.BF16 R40, R164, R32.reuse, R40 ;  /* 0x00000020a428723c */ /* 0x084fe60000041828 */
[----:B------:R2:W5:Y:S04]  /*6680*/  LDL.LU R102, [R1+0x8c] ;  /* 0x00008c0001667983 */ /* 0x0005680000300800 */
[----:B------:R2:W5:Y:S01]  /*6690*/  LDL.LU R101, [R1+0x88] ;  /* 0x0000880001657983 */ /* 0x0005620000300800 */
[-C--:B-1----:R-:W-:Y:S03]  /*66a0*/  HMMA.16816.F32.BF16 R44, R168, R32.reuse, R44 ;  /* 0x00000020a82c723c */ /* 0x082fe6000004182c */
[----:B------:R2:W5:Y:S05]  /*66b0*/  LDL.LU R100, [R1+0x84] ;  /* 0x0000840001647983 */ /* 0x00056a0000300800 */
[C---:B----4-:R-:W-:Y:S08]  /*66c0*/  HMMA.16816.F32.BF16 R48, R172.reuse, R32, R48 ;  /* 0x00000020ac30723c */ /* 0x050ff00000041830 */
        /* <DEDUP_REMOVED lines=21> */
[----:B------:R-:W4:Y:S07]  /*6820*/  LDSM.16.MT88.4 R8, [R3+0x1b880] ;  /* 0x01b880000308783b */ /* 0x000f2e0000004200 */
[-C--:B---3--:R-:W-:Y:S01]  /*6830*/  HMMA.16816.F32.BF16 R68, R4, R24.reuse, R68 ;  /* 0x000000180444723c */ /* 0x088fe20000041844 */
        /* <DEDUP_REMOVED lines=8> */
[----:B------:R2:W3:Y:S07]  /*68c0*/  LDSM.16.M88.4 R164, [R2+0x24480] ;  /* 0x0244800002a4783b */ /* 0x0004ee0000000200 */
[-C--:B-1----:R-:W-:Y:S01]  /*68d0*/  HMMA.16816.F32.BF16 R36, R32, R180.reuse, R36 ;  /* 0x000000b42024723c */ /* 0x082fe20000041824 */
[----:B------:R2:W1:Y:S07]  /*68e0*/  LDSM.16.M88.4 R28, [R2+0x25480] ;  /* 0x02548000021c783b */ /* 0x00046e0000000200 */
        /* <DEDUP_REMOVED lines=13> */
[-C--:B----4-:R-:W-:Y:S08]  /*69c0*/  HMMA.16816.F32.BF16 R68, R32, R8.reuse, R68 ;  /* 0x000000082044723c */ /* 0x090ff00000041844 */
        /* <DEDUP_REMOVED lines=8> */
[----:B-123--:R-:W2:Y:S01]  /*6a50*/  LDL.64 R234, [R1+0x40] ;  /* 0x0000400001ea7983 */ /* 0x00eea20000100a00 */
[----:B------:R-:W-:Y:S02]  /*6a60*/  USHF.L.U32 UR31, UR29, 0x6, URZ ;  /* 0x000000061d1f7899 */ /* 0x000fe4000800063f */
[----:B------:R-:W-:Y:S01]  /*6a70*/  USHF.R.S32.HI UR30, URZ, 0x1f, UR29 ;  /* 0x0000001f3f1e7899 */ /* 0x000fe2000801141d */
[----:B------:R-:W3:Y:S01]  /*6a80*/  LDL.64 R230, [R1+0x68] ;  /* 0x0000680001e67983 */ /* 0x000ee20000100a00 */
[----:B------:R-:W-:Y:S02]  /*6a90*/  USHF.R.S32.HI UR6, URZ, 0x1f, UR31 ;  /* 0x0000001f3f067899 */ /* 0x000fe4000801141f */
[----:B------:R-:W-:Y:S01]  /*6aa0*/  IMAD.U32 R11, RZ, RZ, UR31 ;  /* 0x0000001fff0b7e24 */ /* 0x000fe2000f8e00ff */
[----:B------:R-:W4:Y:S03]  /*6ab0*/  LDL.64 R224, [R1+0x60] ;  /* 0x0000600001e07983 */ /* 0x000f260000100a00 */
[----:B------:R-:W-:Y:S01]  /*6ac0*/  IMAD.U32 R12, RZ, RZ, UR6 ;  /* 0x00000006ff0c7e24 */ /* 0x000fe2000f8e00ff */
[----:B------:R-:W3:Y:S01]  /*6ad0*/  LDL.64 R238, [R1+0x50] ;  /* 0x0000500001ee7983 */ /* 0x000ee20000100a00 */
[----:B------:R-:W-:Y:S02]  /*6ae0*/  ULDC.64 UR6, c[0x0][0x208] ;  /* 0x0000820000067ab9 */ /* 0x000fe40000000a00 */
[----:B------:R-:W-:Y:S01]  /*6af0*/  UIMAD UR30, UR30, UR6, URZ ;  /* 0x000000061e1e72a4 */ /* 0x000fe2000f8e023f */
[----:B------:R-:W3:Y:S01]  /*6b00*/  LDL R205, [R1+0x7c] ;  /* 0x00007c0001cd7983 */ /* 0x000ee20000100800 */
[----:B------:R-:W-:Y:S02]  /*6b10*/  UIMAD.WIDE.U32 UR32, UR29, UR6, URZ ;  /* 0x000000061d2072a5 */ /* 0x000fe4000f8e003f */
[----:B------:R-:W-:Y:S01]  /*6b20*/  UIMAD UR30, UR29, UR7, UR30 ;  /* 0x000000071d1e72a4 */ /* 0x000fe2000f8e021e */
[----:B------:R-:W1:Y:S01]  /*6b30*/  S2R R7, SR_CTAID.Y ;  /* 0x0000000000077919 */ /* 0x000e620000002600 */
[----:B------:R-:W-:Y:S02]  /*6b40*/  USHF.L.U32 UR6, UR32, 0x6, URZ ;  /* 0x0000000620067899 */ /* 0x000fe4000800063f */
[----:B------:R-:W-:Y:S04]  /*6b50*/  UIADD3 UR30, UR33, UR30, URZ ;  /* 0x0000001e211e7290 */ /* 0x000fe8000fffe03f */
[----:B------:R-:W-:Y:S01]  /*6b60*/  USHF.L.U64.HI UR30, UR32, 0x6, UR30 ;  /* 0x00000006201e7899 */ /* 0x000fe2000801021e */
[----:B-1----:R-:W-:Y:S05]  /*6b70*/  SHF.R.S32.HI R6, RZ, 0x1f, R7 ;  /* 0x0000001fff067819 */ /* 0x002fea0000011407 */
[----:B------:R-:W-:Y:S04]  /*6b80*/  IMAD R6, R6, c[0x0][0x288], RZ ;  /* 0x0000a20006067a24 */ /* 0x000fe800078e02ff */
[C---:B------:R-:W-:Y:S02]  /*6b90*/  IMAD R6, R7.reuse, c[0x0][0x28c], R6 ;  /* 0x0000a30007067a24 */ /* 0x040fe400078e0206 */
[----:B--2---:R-:W-:Y:S02]  /*6ba0*/  IMAD.MOV.U32 R4, RZ, RZ, R234 ;  /* 0x000000ffff047224 */ /* 0x004fe400078e00ea */
[----:B------:R-:W-:Y:S04]  /*6bb0*/  IMAD.MOV.U32 R5, RZ, RZ, R235 ;  /* 0x000000ffff057224 */ /* 0x000fe800078e00eb */
        /* <DEDUP_REMOVED lines=13> */
[C---:B------:R-:W-:Y:S03]  /*6c90*/  LEA R6, P0, R5.reuse, c[0x0][0x1f0], 0x1 ;  /* 0x00007c0005067a11 */ /* 0x040fe600078008ff */
[----:B------:R-:W-:Y:S01]  /*6ca0*/  IMAD R4, R4, 0x4000, R205 ;  /* 0x0000400004047824 */ /* 0x000fe200078e02cd */
[----:B------:R-:W-:Y:S01]  /*6cb0*/  LEA.HI.X R7, R5, c[0x0][0x1f4], R7, 0x1, P0 ;  /* 0x00007d0005077a11 */ /* 0x000fe200000f0c07 */
[----:B------:R-:W-:Y:S01]  /*6cc0*/  IMAD.U32 R5, RZ, RZ, UR31 ;  /* 0x0000001fff057e24 */ /* 0x000fe2000f8e00ff */
[C---:B------:R-:W-:Y:S04]  /*6cd0*/  LEA R10, P0, R11.reuse, c[0x0][0x280], 0x2 ;  /* 0x0000a0000b0a7a11 */ /* 0x040fe800078010ff */
[----:B------:R-:W-:Y:S02]  /*6ce0*/  IADD3 R5, -R238, c[0x0][0x168], -R5 ;  /* 0x00005a00ee057a10 */ /* 0x000fe40007ffe905 */
[----:B------:R-:W-:Y:S02]  /*6cf0*/  LEA.HI.X R11, R11, c[0x0][0x284], R12, 0x2, P0 ;  /* 0x0000a1000b0b7a11 */ /* 0x000fe400000f140c */
[C---:B------:R-:W-:Y:S11]  /*6d00*/  ISETP.LT.OR P0, PT, R5.reuse, 0x1, !P5 ;  /* 0x000000010500780c */ /* 0x040ff60006f01670 */
[----:B------:R-:W-:Y:S02]  /*6d10*/  @!UPT UIADD3 URZ, URZ, URZ, URZ ;  /* 0x0000003f3f3ff290 */ /* 0x000fe4000fffe03f */
[----:B------:R-:W-:Y:S01]  /*6d20*/  @!PT LDS RZ, [RZ] ;  /* 0x00000000fffff984 */ /* 0x000fe20000000800 */
[----:B------:R-:W-:Y:S01]  /*6d30*/  @!PT LDS RZ, [RZ] ;  /* 0x00000000fffff984 */ /* 0x000fe20000000800 */
[----:B------:R-:W-:Y:S01]  /*6d40*/  @!PT LDS RZ, [RZ] ;  /* 0x00000000fffff984 */ /* 0x000fe20000000800 */
[----:B------:R1:W-:Y:S01]  /*6d50*/  LDGSTS.E.BYPASS.LTC128B.128 [R4], [R8.64], !P0 ;  /* 0x0000000008047fae */ /* 0x0003e2000c101d50 */
[C---:B------:R-:W-:Y:S11]  /*6d60*/  ISETP.LT.OR P0, PT, R5.reuse, 0x1, !P4 ;  /* 0x000000010500780c */ /* 0x040ff60006701670 */
[----:B------:R-:W-:Y:S02]  /*6d70*/  @!UPT UIADD3 URZ, URZ, URZ, URZ ;  /* 0x0000003f3f3ff290 */ /* 0x000fe4000fffe03f */
[----:B------:R1:W-:Y:S01]  /*6d80*/  LDGSTS.E.BYPASS.LTC128B.128 [R4+0x2000], [R8.64+0x80], !P0 ;  /* 0x0200008008047fae */ /* 0x0003e2000c101d50 */
[C---:B------:R-:W-:Y:S11]  /*6d90*/  ISETP.LT.OR P0, PT, R5.reuse, 0x21, !P5 ;  /* 0x000000210500780c */ /* 0x040ff60006f01670 */
[----:B------:R-:W-:Y:S02]  /*6da0*/  @!UPT UIADD3 URZ, URZ, URZ, URZ ;  /* 0x0000003f3f3ff290 */ /* 0x000fe4000fffe03f */
[----:B------:R1:W-:Y:S01]  /*6db0*/  LDGSTS.E.BYPASS.LTC128B.128 [R4+0x1000], [R6.64], !P0 ;  /* 0x0100000006047fae */ /* 0x0003e2000c101d50 */
[----:B------:R-:W-:Y:S11]  /*6dc0*/  ISETP.LT.OR P0, PT, R5, 0x21, !P4 ;  /* 0x000000210500780c */ /* 0x000ff60006701670 */
[----:B------:R-:W-:Y:S02]  /*6dd0*/  @!UPT UIADD3 URZ, URZ, URZ, URZ ;  /* 0x0000003f3f3ff290 */ /* 0x000fe4000fffe03f */
[----:B------:R1:W-:Y:S02]  /*6de0*/  LDGSTS.E.BYPASS.LTC128B.128 [R4+0x3000], [R6.64+0x80], !P0 ;  /* 0x0300008006047fae */ /* 0x0003e4000c101d50 */
[----:B-1----:R-:W-:Y:S04]  /*6df0*/  IMAD.U32 R4, RZ, RZ, UR25 ;  /* 0x00000019ff047e24 */ /* 0x002fe8000f8e00ff */
[----:B------:R-:W-:Y:S04]  /*6e00*/  @!P3 IMAD R4, R4, 0x40, R234 ;  /* 0x000000400404b824 */ /* 0x000fe800078e02ea */
[----:B------:R-:W-:Y:S05]  /*6e10*/  @!P3 IMAD.SHL.U32 R4, R4, 0x4, RZ ;  /* 0x000000040404b824 */ /* 0x000fea00078e00ff */
[----:B------:R1:W-:Y:S02]  /*6e20*/  @!P3 LDGSTS.E.BYPASS.LTC128B.128 [R4+0x20280], [R10.64] ;  /* 0x202800000a04bfae */ /* 0x0003e4000b901d50 */
.L_x_1351:
[----:B-123--:R-:W2:Y:S01]  /*6e30*/  LDL.64 R8, [R1+0x58] ;  /* 0x0000580001087983 */ /* 0x00eea20000100a00 */
[----:B------:R-:W-:Y:S01]  /*6e40*/  ULDC.64 UR6, c[0x0][0x240] ;  /* 0x0000900000067ab9 */ /* 0x000fe20000000a00 */
[----:B------:R-:W-:Y:S01]  /*6e50*/  IMAD.IADD R205, R2, 0x1, R216 ;  /* 0x0000000102cd7824 */ /* 0x000fe200078e02d8 */
[----:B------:R-:W-:Y:S02]  /*6e60*/  UIMAD UR6, UR5, UR6, URZ ;  /* 0x00000006050672a4 */ /* 0x000fe4000f8e023f */
[----:B------:R-:W1:Y:S01]  /*6e70*/  S2R R209, SR_CTAID.Y ;  /* 0x0000000000d17919 */ /* 0x000e620000002600 */
[----:B------:R-:W-:Y:S02]  /*6e80*/  USHF.L.U32 UR10, UR10, 0xd, URZ ;  /* 0x0000000d0a0a7899 */ /* 0x000fe4000800063f */
[----:B------:R-:W-:Y:S02]  /*6e90*/  UIMAD UR6, UR9, UR7, UR6 ;  /* 0x00000007090672a4 */ /* 0x000fe4000f8e0206 */
[----:B------:R-:W-:Y:S01]  /*6ea0*/  USHF.R.S32.HI UR7, URZ, 0x1f, UR10 ;  /* 0x0000001f3f077899 */ /* 0x000fe2000801140a */
[----:B------:R-:W-:Y:S01]  /*6eb0*/  LDSM.16.MT88.4 R184, [R0+0x1080] ;  /* 0x0010800000b8783b */ /* 0x000fe20000004200 */
[----:B------:R-:W-:Y:S02]  /*6ec0*/  UISETP.GE.AND UP0, UPT, UR28, UR12, UPT ;  /* 0x0000000c1c00728c */ /* 0x000fe4000bf06270 */
[----:B------:R-:W-:Y:S02]  /*6ed0*/  UIADD3 UR29, UR4, 0x1, URZ ;  /* 0x00000001041d7890 */ /* 0x000fe4000fffe03f */
[----:B------:R-:W3:Y:S01]  /*6ee0*/  LDSM.16.M88.4 R180, [R205+0x24480] ;  /* 0x02448000cdb4783b */ /* 0x000ee20000000200 */
[----:B------:R-:W-:Y:S02]  /*6ef0*/  UISETP.GE.AND UP3, UPT, UR4, 0x1, UPT ;  /* 0x000000010400788c */ /* 0x000fe4000bf66270 */
[----:B------:R-:W-:Y:S02]  /*6f00*/  UISETP.GE.AND UP2, UPT, UR26, 0x1, UPT ;  /* 0x000000011a00788c */ /* 0x000fe4000bf46270 */
[----:B------:R-:W4:Y:S01]  /*6f10*/  LDSM.16.M88.4 R188, [R205+0x25480] ;  /* 0x02548000cdbc783b */ /* 0x000f220000000200 */
[----:B------:R-:W-:Y:S02]  /*6f20*/  UISETP.GE.AND UP1, UPT, UR25, 0x1, UPT ;  /* 0x000000011900788c */ /* 0x000fe4000bf26270 */
[----:B------:R-:W-:Y:S02]  /*6f30*/  USEL UR4, UR29, URZ, !UP3 ;  /* 0x0000003f1d047287 */ /* 0x000fe4000d800000 */
[----:B------:R-:W2:Y:S05]  /*6f40*/  LDSM.16.MT88.4 R192, [R0+0x5080] ;  /* 0x0050800000c0783b */ /* 0x000eaa0000004200 */
[----:B------:R-:W0:Y:S01]  /*6f50*/  LDGDEPBAR ;  /* 0x00000000000079af */ /* 0x000e220000000000 */
[----:B-1----:R-:W-:Y:S05]  /*6f60*/  SHF.R.S32.HI R4, RZ, 0x1f, R209 ;  /* 0x0000001fff047819 */ /* 0x002fea00000114d1 */
[----:B------:R-:W-:Y:S04]  /*6f70*/  IMAD R6, R4, c[0x0][0x238], RZ ;  /* 0x00008e0004067a24 */ /* 0x000fe800078e02ff */
[C---:B------:R-:W-:Y:S02]  /*6f80*/  IMAD R6, R209.reuse, c[0x0][0x23c], R6 ;  /* 0x00008f00d1067a24 */ /* 0x040fe400078e0206 */
[----:B--2---:R-:W-:Y:S04]  /*6f90*/  IMAD.WIDE.U32 R4, R209, c[0x0][0x238], R8 ;  /* 0x00008e00d1047a25 */ /* 0x004fe800078e0008 */
[----:B------:R-:W-:Y:S02]  /*6fa0*/  IMAD.IADD R5, R5, 0x1, R6 ;  /* 0x0000000105057824 */ /* 0x000fe400078e0206 */
[----:B------:R-:W-:Y:S04]  /*6fb0*/  IMAD.U32 R6, RZ, RZ, UR9 ;  /* 0x00000009ff067e24 */ /* 0x000fe8000f8e00ff */
[----:B------:R-:W-:Y:S01]  /*6fc0*/  IMAD.WIDE.U32 R4, R6, c[0x0][0x240], R4 ;  /* 0x0000900006047a25 */ /* 0x000fe200078e0004 */
[----:B------:R-:W-:Y:S01]  /*6fd0*/  MOV R6, UR6 ;  /* 0x0000000600067c02 */ /* 0x000fe20008000f00 */
[----:B------:R-:W-:Y:S03]  /*6fe0*/  UIADD3 UR6, UR25, 0x1, URZ ;  /* 0x0000000119067890 */ /* 0x000fe6000fffe03f */
[----:B------:R-:W-:Y:S01]  /*6ff0*/  IADD3 R4, P0, R4, UR10, RZ ;  /* 0x0000000a04047c10 */ /* 0x000fe2000ff1e0ff */
[----:B------:R-:W-:Y:S02]  /*7000*/  UMOV UR10, UR28 ;  /* 0x0000001c000a7c82 */ /* 0x000fe40008000000 */
[----:B------:R-:W-:Y:S01]  /*7010*/  USEL UR25, UR6, URZ, !UP1 ;  /* 0x0000003f06197287 */ /* 0x000fe2000c800000 */
[----:B------:R-:W-:Y:S01]  /*7020*/  IADD3.X R6, R5, UR7, R6, P0, !PT ;  /* 0x0000000705067c10 */ /* 0x000fe200087fe406 */
[----:B------:R-:W-:Y:S01]  /*7030*/  UIADD3 UR7, UR26, 0x1, URZ ;  /* 0x000000011a077890 */ /* 0x000fe2000fffe03f */
[C---:B------:R-:W-:Y:S03]  /*7040*/  LEA R224, P0, R4.reuse, c[0x0][0x220], 0x2 ;  /* 0x0000880004e07a11 */ /* 0x040fe600078010ff */
[----:B------:R-:W-:Y:S01]  /*7050*/  USEL UR26, UR7, URZ, !UP2 ;  /* 0x0000003f071a7287 */ /* 0x000fe2000d000000 */
[----:B------:R-:W-:Y:S02]  /*7060*/  LEA.HI.X R225, R4, c[0x0][0x224], R6, 0x2, P0 ;  /* 0x0000890004e17a11 */ /* 0x000fe400000f1406 */
[-C--:B------:R-:W-:Y:S01]  /*7070*/  HMMA.16816.F32.BF16 R4, R164, R16.reuse, RZ ;  /* 0x00000010a404723c */ /* 0x080fe200000418ff */
[----:B------:R-:W-:Y:S07]  /*7080*/  PLOP3.LUT P0, PT, PT, PT, UP0, 0x80, 0x0 ;  /* 0x000000000000781c */ /* 0x000fee0003f0f008 */
[C---:B------:R-:W-:Y:S08]  /*7090*/  HMMA.16816.F32.BF16 R8, R28.reuse, R16, RZ ;  /* 0x000000101c08723c */ /* 0x040ff000000418ff */
[-C--:B------:R-:W-:Y:S08]  /*70a0*/  HMMA.16816.F32.BF16 R12, R28, R18.reuse, RZ ;  /* 0x000000121c0c723c */ /* 0x080ff000000418ff */
[C---:B------:R-:W-:Y:S08]  /*70b0*/  HMMA.16816.F32.BF16 R16, R164.reuse, R18, RZ ;  /* 0x00000012a410723c */ /* 0x040ff000000418ff */
[-C--:B------:R-:W-:Y:S08]  /*70c0*/  HMMA.16816.F32.BF16 R20, R164, R168.reuse, RZ ;  /* 0x000000a8a414723c */ /* 0x080ff000000418ff */
[C---:B------:R-:W-:Y:S08]  /*70d0*/  HMMA.16816.F32.BF16 R24, R28.reuse, R168, RZ ;  /* 0x000000a81c18723c */ /* 0x040ff000000418ff */
[-C--:B------:R-:W-:Y:S08]  /*70e0*/  HMMA.16816.F32.BF16 R28, R28, R170.reuse, RZ ;  /* 0x000000aa1c1c723c */ /* 0x080ff000000418ff */
[----:B------:R-:W-:Y:S01]  /*70f0*/  HMMA.16816.F32.BF16 R32, R164, R170, RZ ;  /* 0x000000aaa420723c */ /* 0x000fe200000418ff */
[----:B------:R-:W-:Y:S07]  /*7100*/  LDSM.16.MT88.4 R168, [R0+0x1880] ;  /* 0x0018800000a8783b */ /* 0x000fee0000004200 */
[-C--:B------:R-:W-:Y:S08]  /*7110*/  HMMA.16816.F32.BF16 R4, R172, R176.reuse, R4 ;  /* 0x000000b0ac04723c */ /* 0x080ff00000041804 */
[C---:B------:R-:W-:Y:S07]  /*7120*/  HMMA.16816.F32.BF16 R8, R196.reuse, R176, R8 ;  /* 0x000000b0c408723c */ /* 0x040fee0000041808 */
[----:B------:R-:W-:Y:S01]  /*7130*/  IADD3 R176, R208, R205, RZ ;  /* 0x000000cdd0b07210 */ /* 0x000fe20007ffe0ff */
[-C--:B------:R-:W-:Y:S04]  /*7140*/  HMMA.16816.F32.BF16 R12, R196, R178.reuse, R12 ;  /* 0x000000b2c40c723c */ /* 0x080fe8000004180c */
[----:B------:R-:W1:Y:S04]  /*7150*/  LDSM.16.M88.4 R164, [R176+0x24480] ;  /* 0x02448000b0a4783b */ /* 0x000e680000000200 */
[C---:B------:R-:W-:Y:S01]  /*7160*/  HMMA.16816.F32.BF16 R16, R172.reuse, R178, R16 ;  /* 0x000000b2ac10723c */ /* 0x040fe20000041810 */
[----:B------:R-:W2:Y:S07]  /*7170*/  LDSM.16.M88.4 R176, [R176+0x25480] ;  /* 0x02548000b0b0783b */ /* 0x000eae0000000200 */
[-C--:B------:R-:W-:Y:S08]  /*7180*/  HMMA.16816.F32.BF16 R20, R172, R200.reuse, R20 ;  /* 0x000000c8ac14723c */ /* 0x080ff00000041814 */
[C---:B------:R-:W-:Y:S08]  /*7190*/  HMMA.16816.F32.BF16 R24, R196.reuse, R200, R24 ;  /* 0x000000c8c418723c */ /* 0x040ff00000041818 */
[-C--:B------:R-:W-:Y:S01]  /*71a0*/  HMMA.16816.F32.BF16 R28, R196, R202.reuse, R28 ;  /* 0x000000cac41c723c */ /* 0x080fe2000004181c */
[----:B------:R-:W1:Y:S07]  /*71b0*/  LDSM.16.MT88.4 R196, [R0+0x5880] ;  /* 0x0058800000c4783b */ /* 0x000e6e0000004200 */
[----:B------:R-:W-:Y:S01]  /*71c0*/  HMMA.16816.F32.BF16 R32, R172, R202, R32 ;  /* 0x000000caac20723c */ /* 0x000fe20000041820 */
[----:B------:R-:W-:Y:S05]  /*71d0*/  LDSM.16.M88.4 R172, [R2+0x26480] ;  /* 0x0264800002ac783b */ /* 0x000fea0000000200 */
[----:B------:R-:W-:Y:S02]  /*71e0*/  LDSM.16.M88.4 R200, [R205+0x27480] ;  /* 0x02748000cdc8783b */ /* 0x000fe40000000200 */
[-C--:B---3--:R-:W-:Y:S08]  /*71f0*/  HMMA.16816.F32.BF16 R4, R180, R184.reuse, R4 ;  /* 0x000000b8b404723c */ /* 0x088ff00000041804 */
[C---:B----4-:R-:W-:Y:S08]  /*7200*/  HMMA.16816.F32.BF16 R8, R188.reuse, R184, R8 ;  /* 0x000000b8bc08723c */ /* 0x050ff00000041808 */
[-C--:B------:R-:W-:Y:S08]  /*7210*/  HMMA.16816.F32.BF16 R12, R188, R186.reuse, R12 ;  /* 0x000000babc0c723c */ /* 0x080ff0000004180c */
[C---:B------:R-:W-:Y:S01]  /*7220*/  HMMA.16816.F32.BF16 R16, R180.reuse, R186, R16 ;  /* 0x000000bab410723c */ /* 0x040fe20000041810 */
[----:B------:R-:W3:Y:S07]  /*7230*/  LDSM.16.MT88.4 R184, [R0+0x2080] ;  /* 0x0020800000b8783b */ /* 0x000eee0000004200 */
[-C--:B------:R-:W-:Y:S08]  /*7240*/  HMMA.16816.F32.BF16 R20, R180, R192.reuse, R20 ;  /* 0x000000c0b414723c */ /* 0x080ff00000041814 */
[C---:B------:R-:W-:Y:S08]  /*7250*/  HMMA.16816.F32.BF16 R24, R188.reuse, R192, R24 ;  /* 0x000000c0bc18723c */ /* 0x040ff00000041818 */
[-C--:B------:R-:W-:Y:S01]  /*7260*/  HMMA.16816.F32.BF16 R28, R188, R194.reuse, R28 ;  /* 0x000000c2bc1c723c */ /* 0x080fe2000004181c */
[----:B------:R4:W3:Y:S07]  /*7270*/  LDSM.16.M88.4 R188, [R2+0x27480] ;  /* 0x0274800002bc783b */ /* 0x0008ee0000000200 */
[----:B------:R-:W-:Y:S01]  /*7280*/  HMMA.16816.F32.BF16 R32, R180, R194, R32 ;  /* 0x000000c2b420723c */ /* 0x000fe20000041820 */
[----:B------:R-:W3:Y:S05]  /*7290*/  LDSM.16.MT88.4 R180, [R0+0x6080] ;  /* 0x0060800000b4783b */ /* 0x000eea0000004200 */
[----:B------:R-:W-:Y:S02]  /*72a0*/  LDSM.16.M88.4 R192, [R204+0x27480] ;  /* 0x02748000ccc0783b */ /* 0x000fe40000000200 */
[-C--:B-1----:R-:W-:Y:S08]  /*72b0*/  HMMA.16816.F32.BF16 R4, R164, R168.reuse, R4 ;  /* 0x000000a8a404723c */ /* 0x082ff00000041804 */
[C---:B--2---:R-:W-:Y:S04]  /*72c0*/  HMMA.16816.F32.BF16 R8, R176.reuse, R168, R8 ;  /* 0x000000a8b008723c */ /* 0x044fe80000041808 */
[----:B----4-:R-:W-:Y:S04]  /*72d0*/  IADD3 R2, R216, R2, R208 ;  /* 0x00000002d8027210 */ /* 0x010fe80007ffe0d0 */
        /* <DEDUP_REMOVED lines=8> */
[----:B------:R-:W2:Y:S05]  /*7360*/  LDSM.16.MT88.4 R164, [R0+0x6880] ;  /* 0x0068800000a4783b */ /* 0x000eaa0000004200 */
[----:B------:R-:W-:Y:S02]  /*7370*/  LDSM.16.MT88.4 R196, [R0+0x3080] ;  /* 0x0030800000c4783b */ /* 0x000fe40000004200 */
[-C--:B---3--:R-:W-:Y:S08]  /*7380*/  HMMA.16816.F32.BF16 R4, R172, R184.reuse, R4 ;  /* 0x000000b8ac04723c */ /* 0x088ff00000041804 */
[C---:B------:R-:W-:Y:S08]  /*7390*/  HMMA.16816.F32.BF16 R8, R188.reuse, R184, R8 ;  /* 0x000000b8bc08723c */ /* 0x040ff00000041808 */
[-C--:B------:R-:W-:Y:S08]  /*73a0*/  HMMA.16816.F32.BF16 R12, R188, R186.reuse, R12 ;  /* 0x000000babc0c723c */ /* 0x080ff0000004180c */
[C---:B------:R-:W-:Y:S01]  /*73b0*/  HMMA.16816.F32.BF16 R16, R172.reuse, R186, R16 ;  /* 0x000000baac10723c */ /* 0x040fe20000041810 */
[----:B------:R-:W3:Y:S07]  /*73c0*/  LDSM.16.M88.4 R184, [R205+0x26480] ;  /* 0x02648000cdb8783b */ /* 0x000eee0000000200 */
[-C--:B------:R-:W-:Y:S08]  /*73d0*/  HMMA.16816.F32.BF16 R20, R172, R180.reuse, R20 ;  /* 0x000000b4ac14723c */ /* 0x080ff00000041814 */
[C---:B------:R-:W-:Y:S08]  /*73e0*/  HMMA.16816.F32.BF16 R24, R188.reuse, R180, R24 ;  /* 0x000000b4bc18723c */ /* 0x040ff00000041818 */
[-C--:B------:R-:W-:Y:S01]  /*73f0*/  HMMA.16816.F32.BF16 R28, R188, R182.reuse, R28 ;  /* 0x000000b6bc1c723c */ /* 0x080fe2000004181c */
[----:B------:R-:W-:Y:S07]  /*7400*/  LDSM.16.M88.4 R188, [R2+0x27480] ;  /* 0x0274800002bc783b */ /* 0x000fee0000000200 */
[----:B------:R-:W-:Y:S01]  /*7410*/  HMMA.16816.F32.BF16 R32, R172, R182, R32 ;  /* 0x000000b6ac20723c */ /* 0x000fe20000041820 */
[----:B------:R-:W4:Y:S05]  /*7420*/  LDSM.16.MT88.4 R172, [R0+0x7080] ;  /* 0x0070800000ac783b */ /* 0x000f2a0000004200 */
[----:B------:R-:W-:Y:S02]  /*7430*/  LDSM.16.MT88.4 R180, [R0+0x3880] ;  /* 0x0038800000b4783b */ /* 0x000fe40000004200 */
[-C--:B-1----:R-:W-:Y:S08]  /*7440*/  HMMA.16816.F32.BF16 R4, R168, R176.reuse, R4 ;  /* 0x000000b0a804723c */ /* 0x082ff00000041804 */
[C---:B------:R-:W-:Y:S08]  /*7450*/  HMMA.16816.F32.BF16 R8, R192.reuse, R176, R8 ;  /* 0x000000b0c008723c */ /* 0x040ff00000041808 */
[-C--:B------:R-:W-:Y:S08]  /*7460*/  HMMA.16816.F32.BF16 R12, R192, R178.reuse, R12 ;  /* 0x000000b2c00c723c */ /* 0x080ff0000004180c */
[C---:B------:R-:W-:Y:S01]  /*7470*/  HMMA.16816.F32.BF16 R16, R168.reuse, R178, R16 ;  /* 0x000000b2a810723c */ /* 0x040fe20000041810 */
[----:B------:R-:W1:Y:S07]  /*7480*/  LDSM.16.M88.4 R176, [R2+0x26480] ;  /* 0x0264800002b0783b */ /* 0x000e6e0000000200 */
[-C--:B--2---:R-:W-:Y:S08]  /*7490*/  HMMA.16816.F32.BF16 R20, R168, R164.reuse, R20 ;  /* 0x000000a4a814723c */ /* 0x084ff00000041814 */
[C---:B------:R-:W-:Y:S08]  /*74a0*/  HMMA.16816.F32.BF16 R24, R192.reuse, R164, R24 ;  /* 0x000000a4c018723c */ /* 0x040ff00000041818 */
[-C--:B------:R-:W-:Y:S08]  /*74b0*/  HMMA.16816.F32.BF16 R28, R192, R166.reuse, R28 ;  /* 0x000000a6c01c723c */ /* 0x080ff0000004181c */
[----:B------:R-:W-:Y:S01]  /*74c0*/  HMMA.16816.F32.BF16 R32, R168, R166, R32 ;  /* 0x000000a6a820723c */ /* 0x000fe20000041820 */
[----:B------:R-:W2:Y:S05]  /*74d0*/  LDSM.16.MT88.4 R164, [R0+0x7880] ;  /* 0x0078800000a4783b */ /* 0x000eaa0000004200 */
[----:B------:R-:W-:Y:S02]  /*74e0*/  LDSM.16.MT88.4 R168, [R206+0x24c80] ;  /* 0x024c8000cea8783b */ /* 0x000fe40000004200 */
[-C--:B---3--:R-:W-:Y:S08]  /*74f0*/  HMMA.16816.F32.BF16 R4, R184, R196.reuse, R4 ;  /* 0x000000c4b804723c */ /* 0x088ff00000041804 */
[C---:B------:R-:W-:Y:S08]  /*7500*/  HMMA.16816.F32.BF16 R8, R200.reuse, R196, R8 ;  /* 0x000000c4c808723c */ /* 0x040ff00000041808 */
[-C--:B------:R-:W-:Y:S08]  /*7510*/  HMMA.16816.F32.BF16 R12, R200, R198.reuse, R12 ;  /* 0x000000c6c80c723c */ /* 0x080ff0000004180c */
[C---:B------:R-:W-:Y:S08]  /*7520*/  HMMA.16816.F32.BF16 R16, R184.reuse, R198, R16 ;  /* 0x000000c6b810723c */ /* 0x040ff00000041810 */
[-C--:B----4-:R-:W-:Y:S08]  /*7530*/  HMMA.16816.F32.BF16 R20, R184, R172.reuse, R20 ;  /* 0x000000acb814723c */ /* 0x090ff00000041814 */
[C---:B------:R-:W-:Y:S08]  /*7540*/  HMMA.16816.F32.BF16 R24, R200.reuse, R172, R24 ;  /* 0x000000acc818723c */ /* 0x040ff00000041818 */
[-C--:B------:R-:W-:Y:S08]  /*7550*/  HMMA.16816.F32.BF16 R28, R200, R174.reuse, R28 ;  /* 0x000000aec81c723c */ /* 0x080ff0000004181c */
[----:B------:R-:W-:Y:S01]  /*7560*/  HMMA.16816.F32.BF16 R32, R184, R174, R32 ;  /* 0x000000aeb820723c */ /* 0x000fe20000041820 */
[----:B------:R-:W-:Y:S07]  /*7570*/  LDSM.16.MT88.4 R172, [R206+0x26c80] ;  /* 0x026c8000ceac783b */ /* 0x000fee0000004200 */
[-C--:B-1----:R-:W-:Y:S08]  /*7580*/  HMMA.16816.F32.BF16 R4, R176, R180.reuse, R4 ;  /* 0x000000b4b004723c */ /* 0x082ff00000041804 */
        /* <DEDUP_REMOVED lines=61> */
[----:B------:R-:W1:Y:S07]  /*7960*/  LDSM.16.MT88.4 R28, [R207+0x26c80] ;  /* 0x026c8000cf1c783b */ /* 0x000e6e0000004200 */
        /* <DEDUP_REMOVED lines=10> */
[-C--:B--2---:R-:W-:Y:S08]  /*7a10*/  HMMA.16816.F32.BF16 R100, R32, R164.reuse, R100 ;  /* 0x000000a42064723c */ /* 0x084ff00000041864 */
[-C--:B------:R-:W-:Y:S08]  /*7a20*/  HMMA.16816.F32.BF16 R104, R168, R164.reuse, R104 ;  /* 0x000000a4a868723c */ /* 0x080ff00000041868 */
[-C--:B-1----:R-:W-:Y:S08]  /*7a30*/  HMMA.16816.F32.BF16 R108, R28, R164.reuse, R108 ;  /* 0x000000a41c6c723c */ /* 0x082ff0000004186c */
        /* <DEDUP_REMOVED lines=116> */
.L_x_1331:
[----:B------:R-:W-:Y:S01]  /*8180*/  USHF.L.U32 UR5, UR8, 0x7, URZ ;  /* 0x0000000708057899 */ /* 0x000fe2000800063f */
[----:B------:R-:W-:Y:S05]  /*8190*/  @P1 BRA `(.L_x_1353) ;  /* 0x00001d7000001947 */ /* 0x000fea0003800000 */
[----:B------:R-:W2:Y:S01]  /*81a0*/  LDL.LU.64 R164, [R1+0x58] ;  /* 0x0000580001a47983 */ /* 0x000ea20000300a00 */
[----:B------:R-:W-:Y:S01]  /*81b0*/  F2FP.BF16.PACK_AB R41, R41, R40 ;  /* 0x000000282929723e */ /* 0x000fe200000010ff */
[----:B------:R-:W-:Y:S01]  /*81c0*/  ULDC UR4, c[0x0][0x2f0] ;  /* 0x0000bc0000047ab9 */ /* 0x000fe20000000800 */
[----:B------:R-:W-:Y:S01]  /*81d0*/  F2FP.BF16.PACK_AB R111, R37, R36 ;  /* 0x00000024256f723e */ /* 0x000fe200000010ff */
[----:B------:R-:W-:Y:S01]  /*81e0*/  UIADD3 UR4, -UR5, UR4, URZ ;  /* 0x0000000405047290 */ /* 0x000fe2000fffe13f */
[----:B------:R-:W-:Y:S01]  /*81f0*/  F2FP.BF16.PACK_AB R109, R39, R38 ;  /* 0x00000026276d723e */ /* 0x000fe200000010ff */
[----:B------:R-:W-:Y:S01]  /*8200*/  BSSY B0, `(.L_x_1354) ;  /* 0x00000db000007945 */ /* 0x000fe20003800000 */
[----:B------:R-:W-:Y:S01]  /*8210*/  F2FP.BF16.PACK_AB R64, R65, R64 ;  /* 0x000000404140723e */ /* 0x000fe200000010ff */
[----:B------:R-:W-:Y:S01]  /*8220*/  UISETP.LT.AND UP0, UPT, UR4, 0x80, UPT ;  /* 0x000000800400788c */ /* 0x000fe2000bf01270 */
[----:B------:R-:W-:-:S02]  /*8230*/  F2FP.BF16.PACK_AB R66, R67, R66 ;  /* 0x000000424342723e */ /* 0x000fc400000010ff */
[----:B------:R-:W-:Y:S01]  /*8240*/  F2FP.BF16.PACK_AB R42, R43, R42 ;  /* 0x0000002a2b2a723e */ /* 0x000fe200000010ff */
[----:B------:R-:W-:Y:S01]  /*8250*/  USEL UR4, UR4, 0x80, UP0 ;  /* 0x0000008004047887 */ /* 0x000fe20008000000 */
        /* <DEDUP_REMOVED lines=56> */
[----:B--2---:R-:W-:-:S04]  /*85e0*/  SHF.R.S32.HI R5, RZ, 0x1f, R164 ;  /* 0x0000001fff057819 */ /* 0x004fc800000114a4 */
[CC--:B------:R-:W-:Y:S02]  /*85f0*/  LEA.HI R3, R5.reuse, R164.reuse, RZ, 0x2 ;  /* 0x000000a405037211 */ /* 0x0c0fe400078f10ff */
[CC--:B------:R-:W-:Y:S02]  /*8600*/  LEA.HI R10, R5.reuse, R164.reuse, RZ, 0x4 ;  /* 0x000000a4050a7211 */ /* 0x0c0fe400078f20ff */
[--C-:B------:R-:W-:Y:S02]  /*8610*/  SHF.R.S32.HI R4, RZ, 0x2, R3.reuse ;  /* 0x00000002ff047819 */ /* 0x100fe40000011403 */
[----:B------:R-:W-:Y:S02]  /*8620*/  SHF.R.S32.HI R0, RZ, 0x1f, R3 ;  /* 0x0000001fff007819 */ /* 0x000fe40000011403 */
[----:B------:R-:W-:Y:S02]  /*8630*/  LEA.HI R40, R5, R164, RZ, 0x7 ;  /* 0x000000a405287211 */ /* 0x000fe400078f38ff */
[----:B------:R-:W-:-:S04]  /*8640*/  LEA.HI R0, R0, R4, RZ, 0x3 ;  /* 0x0000000400007211 */ /* 0x000fc800078f18ff */
[----:B------:R-:W-:Y:S02]  /*8650*/  LOP3.LUT R2, R0, 0xfffffff8, RZ, 0xc0, !PT ;  /* 0xfffffff800027812 */ /* 0x000fe400078ec0ff */
[----:B------:R-:W-:-:S03]  /*8660*/  LEA.HI R0, R5, R164, RZ, 0x5 ;  /* 0x000000a405007211 */ /* 0x000fc600078f28ff */
[----:B------:R-:W-:Y:S01]  /*8670*/  IMAD.IADD R8, R4, 0x1, -R2 ;  /* 0x0000000104087824 */ /* 0x000fe200078e0a02 */
[----:B------:R-:W-:Y:S02]  /*8680*/  LEA.HI R2, R5, R164, RZ, 0x6 ;  /* 0x000000a405027211 */ /* 0x000fe400078f30ff */
[----:B-1----:R-:W-:Y:S02]  /*8690*/  SHF.R.S32.HI R6, RZ, 0x5, R0 ;  /* 0x00000005ff067819 */ /* 0x002fe40000011400 */
[----:B------:R-:W-:Y:S02]  /*86a0*/  LOP3.LUT R4, R3, 0x3ffffffc, RZ, 0xc0, !PT ;  /* 0x3ffffffc03047812 */ /* 0x000fe400078ec0ff */
[----:B------:R-:W-:Y:S01]  /*86b0*/  SHF.R.U32.HI R5, RZ, 0x3, R2 ;  /* 0x00000003ff057819 */ /* 0x000fe20000011602 */
[----:B------:R-:W-:Y:S01]  /*86c0*/  IMAD.SHL.U32 R2, R8, 0x40, RZ ;  /* 0x0000004008027824 */ /* 0x000fe200078e00ff */
[----:B------:R-:W-:Y:S01]  /*86d0*/  LEA.HI R0, R0, R6, RZ, 0x1 ;  /* 0x0000000600007211 */ /* 0x000fe200078f08ff */
[----:B------:R-:W-:Y:S01]  /*86e0*/  IMAD.IADD R7, R164, 0x1, -R4 ;  /* 0x00000001a4077824 */ /* 0x000fe200078e0a04 */
[----:B------:R-:W-:-:S02]  /*86f0*/  LOP3.LUT R3, R10, 0xfffffff0, RZ, 0xc0, !PT ;  /* 0xfffffff00a037812 */ /* 0x000fc400078ec0ff */
[----:B------:R-:W-:Y:S02]  /*8700*/  LOP3.LUT R4, R0, 0x1ffffe, RZ, 0xc0, !PT ;  /* 0x001ffffe00047812 */ /* 0x000fe400078ec0ff */
[----:B------:R-:W-:Y:S01]  /*8710*/  LOP3.LUT R0, R2, 0x1c0, RZ, 0xc0, !PT ;  /* 0x000001c002007812 */ /* 0x000fe200078ec0ff */
[----:B------:R-:W-:Y:S01]  /*8720*/  IMAD.IADD R2, R164, 0x1, -R3 ;  /* 0x00000001a4027824 */ /* 0x000fe200078e0a03 */
[----:B------:R-:W-:Y:S01]  /*8730*/  SHF.R.S32.HI R10, RZ, 0x4, R10 ;  /* 0x00000004ff0a7819 */ /* 0x000fe2000001140a */
[----:B------:R-:W-:Y:S01]  /*8740*/  IMAD.IADD R4, R6, 0x1, -R4 ;  /* 0x0000000106047824 */ /* 0x000fe200078e0a04 */
[----:B------:R-:W-:Y:S01]  /*8750*/  LOP3.LUT R5, R0, 0x18, R5, 0xf8, !PT ;  /* 0x0000001800057812 */ /* 0x000fe200078ef805 */
[----:B------:R-:W-:Y:S01]  /*8760*/  IMAD.SHL.U32 R6, R2, 0x8, RZ ;  /* 0x0000000802067824 */ /* 0x000fe200078e00ff */
[----:B------:R-:W-:Y:S01]  /*8770*/  SHF.R.U32.HI R0, RZ, 0x3, R0 ;  /* 0x00000003ff007819 */ /* 0x000fe20000011600 */
[----:B------:R-:W-:Y:S01]  /*8780*/  IMAD R7, R4, 0x200, R7 ;  /* 0x0000020004077824 */ /* 0x000fe200078e0207 */
[----:B------:R-:W-:Y:S01]  /*8790*/  BAR.SYNC.DEFER_BLOCKING 0x1, 0x100 ;  /* 0x0044000000007b1d */ /* 0x000fe20000010000 */
[----:B------:R-:W-:Y:S01]  /*87a0*/  LOP3.LUT P0, RZ, R8, 0x4, RZ, 0xc0, !PT ;  /* 0x0000000408ff7812 */ /* 0x000fe2000780c0ff */
[----:B------:R-:W-:Y:S01]  /*87b0*/  IMAD.SHL.U32 R3, R10, 0x40, RZ ;  /* 0x000000400a037824 */ /* 0x000fe200078e00ff */
[----:B------:R-:W-:Y:S01]  /*87c0*/  LOP3.LUT R0, R5, R0, RZ, 0x3c, !PT ;  /* 0x0000000005007212 */ /* 0x000fe200078e3cff */
[----:B------:R-:W-:Y:S01]  /*87d0*/  IMAD.SHL.U32 R8, R40, 0x4, RZ ;  /* 0x0000000428087824 */ /* 0x000fe200078e00ff */
[----:B------:R-:W-:-:S02]  /*87e0*/  SHF.R.S32.HI R4, RZ, 0x1f, R2 ;  /* 0x0000001fff047819 */ /* 0x000fc40000011402 */
[----:B------:R-:W-:Y:S01]  /*87f0*/  LOP3.LUT R3, R3, 0x1c0, RZ, 0xc0, !PT ;  /* 0x000001c003037812 */ /* 0x000fe200078ec0ff */
[----:B------:R-:W-:Y:S01]  /*8800*/  IMAD.U32 R0, R7, 0x2, R0 ;  /* 0x0000000207007824 */ /* 0x000fe200078e0000 */
[----:B------:R-:W-:Y:S02]  /*8810*/  LEA.HI R2, R4, R2, RZ, 0x3 ;  /* 0x0000000204027211 */ /* 0x000fe400078f18ff */
[----:B------:R-:W-:Y:S01]  /*8820*/  LOP3.LUT R4, R3, 0x38, R6, 0xf8, !PT ;  /* 0x0000003803047812 */ /* 0x000fe200078ef806 */
[----:B------:R-:W-:Y:S01]  /*8830*/  IMAD.SHL.U32 R0, R0, 0x2, RZ ;  /* 0x0000000200007824 */ /* 0x000fe200078e00ff */
[----:B------:R-:W-:Y:S01]  /*8840*/  SHF.R.U32.HI R7, RZ, 0x3, R3 ;  /* 0x00000003ff077819 */ /* 0x000fe20000011603 */
[----:B------:R-:W-:Y:S01]  /*8850*/  IMAD.SHL.U32 R3, R2, 0x400, RZ ;  /* 0x0000040002037824 */ /* 0x000fe200078e00ff */
[----:B------:R-:W-:Y:S02]  /*8860*/  LOP3.LUT R8, R8, 0x7ffffe00, RZ, 0xc0, !PT ;  /* 0x7ffffe0008087812 */ /* 0x000fe400078ec0ff */
[----:B------:R-:W-:-:S02]  /*8870*/  IADD3 R2, R0, 0x40, RZ ;  /* 0x0000004000027810 */ /* 0x000fc40007ffe0ff */
[----:B------:R-:W-:Y:S02]  /*8880*/  @P0 IADD3 R2, R0, -0x40, RZ ;  /* 0xffffffc000020810 */ /* 0x000fe40007ffe0ff */
[----:B------:R-:W-:Y:S02]  /*8890*/  LOP3.LUT R7, R4, R7, RZ, 0x3c, !PT ;  /* 0x0000000704077212 */ /* 0x000fe400078e3cff */
[----:B------:R-:W-:Y:S01]  /*88a0*/  LOP3.LUT R5, R3, 0x7fffe000, RZ, 0xc0, !PT ;  /* 0x7fffe00003057812 */ /* 0x000fe200078ec0ff */
[----:B------:R-:W-:Y:S01]  /*88b0*/  STS [R0+0x8080], R111 ;  /* 0x0080806f00007388 */ /* 0x000fe20000000800 */
[----:B------:R-:W-:Y:S02]  /*88c0*/  F2FP.BF16.PACK_AB R4, R149, R148 ;  /* 0x000000949504723e */ /* 0x000fe400000010ff */
[----:B------:R-:W-:Y:S01]  /*88d0*/  F2FP.BF16.PACK_AB R3, R151, R150 ;  /* 0x000000969703723e */ /* 0x000fe200000010ff */
[----:B------:R-:W-:Y:S01]  /*88e0*/  STS [R0+0x8480], R109 ;  /* 0x0084806d00007388 */ /* 0x000fe20000000800 */
[----:B------:R-:W-:-:S02]  /*88f0*/  IADD3 R5, R7, R5, R8 ;  /* 0x0000000507057210 */ /* 0x000fc40007ffe008 */
[----:B------:R-:W-:Y:S01]  /*8900*/  ISETP.GE.AND P1, PT, R10, UR4, PT ;  /* 0x000000040a007c0c */ /* 0x000fe2000bf26270 */
[----:B------:R-:W-:Y:S01]  /*8910*/  STS [R2+0x8080], R64 ;  /* 0x0080804002007388 */ /* 0x000fe20000000800 */
[----:B------:R-:W-:Y:S02]  /*8920*/  SHF.R.S32.HI R7, RZ, 0x1f, R6 ;  /* 0x0000001fff077819 */ /* 0x000fe40000011406 */
[----:B------:R-:W-:Y:S01]  /*8930*/  ISETP.GE.OR P0, PT, R6, c[0x0][0x324], P1 ;  /* 0x0000c90006007a0c */ /* 0x000fe20000f06670 */
[----:B------:R-:W-:Y:S01]  /*8940*/  STS [R2+0x8480], R66 ;  /* 0x0084804202007388 */ /* 0x000fe20000000800 */
[----:B------:R-:W-:-:S03]  /*8950*/  P2R R45, PR, RZ, 0x2 ;  /* 0x00000002ff2d7803 */ /* 0x000fc60000000000 */
[----:B------:R-:W-:Y:S04]  /*8960*/  STS [R0+0x9080], R41 ;  /* 0x0090802900007388 */ /* 0x000fe80000000800 */
[----:B------:R-:W-:Y:S04]  /*8970*/  STS [R0+0x9480], R42 ;  /* 0x0094802a00007388 */ /* 0x000fe80000000800 */
[----:B------:R-:W-:Y:S04]  /*8980*/  STS [R2+0x9080], R60 ;  /* 0x0090803c02007388 */ /* 0x000fe80000000800 */
[----:B------:R-:W-:Y:S04]  /*8990*/  STS [R2+0x9480], R62 ;  /* 0x0094803e02007388 */ /* 0x000fe80000000800 */
[----:B------:R1:W-:Y:S04]  /*89a0*/  STS [R0+0xa080], R44 ;  /* 0x00a0802c00007388 */ /* 0x0003e80000000800 */
[----:B------:R2:W-:Y:S04]  /*89b0*/  STS [R0+0xa480], R46 ;  /* 0x00a4802e00007388 */ /* 0x0005e80000000800 */
[----:B------:R-:W-:Y:S04]  /*89c0*/  STS [R2+0xa080], R56 ;  /* 0x00a0803802007388 */ /* 0x000fe80000000800 */
[----:B------:R-:W-:Y:S04]  /*89d0*/  STS [R2+0xa480], R58 ;  /* 0x00a4803a02007388 */ /* 0x000fe80000000800 */
[----:B------:R-:W-:Y:S04]  /*89e0*/  STS [R0+0xb080], R48 ;  /* 0x00b0803000007388 */ /* 0x000fe80000000800 */
[----:B------:R-:W-:Y:S04]  /*89f0*/  STS [R0+0xb480], R50 ;  /* 0x00b4803200007388 */ /* 0x000fe80000000800 */
[----:B------:R-:W-:Y:S01]  /*8a00*/  STS [R2+0xb080], R52 ;  /* 0x00b0803402007388 */ /* 0x000fe20000000800 */
[----:B-1----:R-:W-:-:S03]  /*8a10*/  SHF.R.S32.HI R44, RZ, 0x1f, R209 ;  /* 0x0000001fff2c7819 */ /* 0x002fc600000114d1 */
        /* <DEDUP_REMOVED lines=46> */
[----:B------:R3:W-:Y:S04]  /*8d00*/  STS [R0+0x7480], R16 ;  /* 0x0074801000007388 */ /* 0x0007e80000000800 */
[----:B------:R-:W-:Y:S04]  /*8d10*/  STS [R2+0x7080], R4 ;  /* 0x0070800402007388 */ /* 0x000fe80000000800 */
[----:B------:R4:W-:Y:S04]  /*8d20*/  STS [R2+0x7480], R3 ;  /* 0x0074800302007388 */ /* 0x0009e80000000800 */
[----:B--2---:R-:W2:Y:S01]  /*8d30*/  S2R R46, SR_CTAID.Z ;  /* 0x00000000002e7919 */ /* 0x004ea20000002700 */
[----:B-1----:R-:W-:Y:S01]  /*8d40*/  SHF.R.S32.HI R11, RZ, 0x1f, R10 ;  /* 0x0000001fff0b7819 */ /* 0x002fe2000001140a */
[----:B---3--:R-:W-:-:S02]  /*8d50*/  IMAD.SHL.U32 R0, R5, 0x2, RZ ;  /* 0x0000000205007824 */ /* 0x008fc400078e00ff */
[----:B------:R-:W-:Y:S01]  /*8d60*/  BAR.SYNC.DEFER_BLOCKING 0x1, 0x100 ;  /* 0x0044000000007b1d */ /* 0x000fe20000010000 */
[----:B------:R-:W-:Y:S02]  /*8d70*/  IMAD.U32 R5, RZ, RZ, UR8 ;  /* 0x00000008ff057e24 */ /* 0x000fe4000f8e00ff */
[----:B----4-:R-:W-:Y:S01]  /*8d80*/  IMAD R2, R44, c[0x0][0x338], RZ ;  /* 0x0000ce002c027a24 */ /* 0x010fe200078e02ff */
[----:B--2---:R-:W-:-:S03]  /*8d90*/  SHF.R.S32.HI R47, RZ, 0x1f, R46 ;  /* 0x0000001fff2f7819 */ /* 0x004fc6000001142e */
[C---:B------:R-:W-:Y:S02]  /*8da0*/  IMAD R4, R209.reuse, c[0x0][0x33c], R2 ;  /* 0x0000cf00d1047a24 */ /* 0x040fe400078e0202 */
[----:B------:R-:W-:-:S04]  /*8db0*/  IMAD.WIDE.U32 R2, R209, c[0x0][0x338], R6 ;  /* 0x0000ce00d1027a25 */ /* 0x000fc800078e0006 */
[----:B------:R-:W-:Y:S02]  /*8dc0*/  IMAD.IADD R3, R3, 0x1, R4 ;  /* 0x0000000103037824 */ /* 0x000fe400078e0204 */
[----:B------:R-:W-:Y:S02]  /*8dd0*/  IMAD R4, R47, c[0x0][0x340], RZ ;  /* 0x0000d0002f047a24 */ /* 0x000fe400078e02ff */
[C---:B------:R-:W-:Y:S01]  /*8de0*/  IMAD.WIDE.U32 R8, R46.reuse, c[0x0][0x340], R2 ;  /* 0x0000d0002e087a25 */ /* 0x040fe200078e0002 */
[----:B------:R1:W2:Y:S03]  /*8df0*/  LDS.128 R20, [R0+0x8880] ;  /* 0x0088800000147984 */ /* 0x0002a60000000c00 */
[----:B------:R-:W-:Y:S02]  /*8e00*/  IMAD R4, R46, c[0x0][0x344], R4 ;  /* 0x0000d1002e047a24 */ /* 0x000fe400078e0204 */
[----:B------:R-:W-:Y:S01]  /*8e10*/  IMAD.WIDE R2, R5, 0x80, R10 ;  /* 0x0000008005027825 */ /* 0x000fe200078e020a */
[----:B------:R1:W3:Y:S03]  /*8e20*/  LDS.128 R24, [R0+0x9080] ;  /* 0x0090800000187984 */ /* 0x0002e60000000c00 */
[----:B------:R-:W-:Y:S01]  /*8e30*/  IMAD.IADD R5, R9, 0x1, R4 ;  /* 0x0000000109057824 */ /* 0x000fe200078e0204 */
[----:B------:R1:W4:Y:S04]  /*8e40*/  LDS.128 R28, [R0+0x9880] ;  /* 0x00988000001c7984 */ /* 0x0003280000000c00 */
        /* <DEDUP_REMOVED lines=22> */
.L_x_1355:
[----:B--234-:R-:W-:Y:S05]  /*8fb0*/  BSYNC B0 ;  /* 0x0000000000007941 */ /* 0x01cfea0003800000 */
.L_x_1354:
[----:B-1----:R-:W-:Y:S01]  /*8fc0*/  IADD3 R0, R10, 0x10, RZ ;  /* 0x000000100a007810 */ /* 0x002fe20007ffe0ff */
[----:B------:R-:W-:Y:S03]  /*8fd0*/  BSSY B0, `(.L_x_1356) ;  /* 0x0000010000007945 */ /* 0x000fe60003800000 */
[----:B------:R-:W-:-:S04]  /*8fe0*/  ISETP.GE.AND P0, PT, R0, UR4, PT ;  /* 0x0000000400007c0c */ /* 0x000fc8000bf06270 */
        /* <DEDUP_REMOVED lines=14> */
.L_x_1357:
[----:B------:R-:W-:Y:S05]  /*90d0*/  BSYNC B0 ;  /* 0x0000000000007941 */ /* 0x000fea0003800000 */
.L_x_1356:
[----:B------:R-:W-:Y:S01]  /*90e0*/  IADD3 R0, R10, 0x20, RZ ;  /* 0x000000200a007810 */ /* 0x000fe20007ffe0ff */
[----:B------:R-:W-:Y:S03]  /*90f0*/  BSSY B0, `(.L_x_1358) ;  /* 0x000000f000007945 */ /* 0x000fe60003800000 */
[----:B------:R-:W-:-:S04]  /*9100*/  ISETP.GE.AND P6, PT, R0, UR4, PT ;  /* 0x0000000400007c0c */ /* 0x000fc8000bfc6270 */
        /* <DEDUP_REMOVED lines=13> */
.L_x_1359:
[----:B------:R-:W-:Y:S05]  /*91e0*/  BSYNC B0 ;  /* 0x0000000000007941 */ /* 0x000fea0003800000 */
.L_x_1358:
        /* <DEDUP_REMOVED lines=16> */
.L_x_1361:
[----:B------:R-:W-:Y:S05]  /*92f0*/  BSYNC B0 ;  /* 0x0000000000007941 */ /* 0x000fea0003800000 */
.L_x_1360:
        /* <DEDUP_REMOVED lines=16> */
.L_x_1363:
[----:B------:R-:W-:Y:S05]  /*9400*/  BSYNC B0 ;  /* 0x0000000000007941 */ /* 0x000fea0003800000 */
.L_x_1362:
        /* <DEDUP_REMOVED lines=16> */
.L_x_1365:
[----:B------:R-:W-:Y:S05]  /*9510*/  BSYNC B0 ;  /* 0x0000000000007941 */ /* 0x000fea0003800000 */
.L_x_1364:
        /* <DEDUP_REMOVED lines=16> */
.L_x_1367:
[----:B------:R-:W-:Y:S05]  /*9620*/  BSYNC B0 ;  /* 0x0000000000007941 */ /* 0x000fea0003800000 */
.L_x_1366:
[----:B------:R-:W-:Y:S01]  /*9630*/  IADD3 R0, R10, 0x70, RZ ;  /* 0x000000700a007810 */ /* 0x000fe20007ffe0ff */
[----:B------:R-:W-:Y:S03]  /*9640*/  BSSY B0, `(.L_x_1368) ;  /* 0x000000e000007945 */ /* 0x000fe60003800000 */
[----:B------:R-:W-:-:S04]  /*9650*/  ISETP.GE.AND P1, PT, R0, UR4, PT ;  /* 0x0000000400007c0c */ /* 0x000fc8000bf26270 */
        /* <DEDUP_REMOVED lines=12> */
.L_x_1369:
[----:B------:R-:W-:Y:S05]  /*9720*/  BSYNC B0 ;  /* 0x0000000000007941 */ /* 0x000fea0003800000 */
.L_x_1368:
[----:B------:R-:W-:Y:S01]  /*9730*/  ISETP.NE.AND P0, PT, R45, RZ, PT ;  /* 0x000000ff2d00720c */ /* 0x000fe20003f05270 */
[----:B------:R-:W-:Y:S01]  /*9740*/  IMAD R0, R44, c[0x0][0x308], RZ ;  /* 0x0000c2002c007a24 */ /* 0x000fe200078e02ff */
[----:B------:R-:W-:Y:S01]  /*9750*/  BSSY B0, `(.L_x_1370) ;  /* 0x0000012000007945 */ /* 0x000fe20003800000 */
[----:B--2---:R-:W-:Y:S01]  /*9760*/  IMAD.WIDE.U32 R4, R209, c[0x0][0x308], R6 ;  /* 0x0000c200d1047a25 */ /* 0x004fe200078e0006 */
        /* <DEDUP_REMOVED lines=16> */
.L_x_1371:
[----:B------:R-:W-:Y:S05]  /*9870*/  BSYNC B0 ;  /* 0x0000000000007941 */ /* 0x000fea0003800000 */
.L_x_1370:
[----:B------:R-:W-:Y:S01]  /*9880*/  ISETP.NE.AND P0, PT, R16, RZ, PT ;  /* 0x000000ff1000720c */ /* 0x000fe20003f05270 */
[----:B------:R-:W-:Y:S03]  /*9890*/  BSSY B0, `(.L_x_1372) ;  /* 0x000000e000007945 */ /* 0x000fe60003800000 */
[----:B------:R-:W-:-:S13]  /*98a0*/  ISETP.GE.OR P0, PT, R6, c[0x0][0x2f4], P0 ;  /* 0x0000bd0006007a0c */ /* 0x000fda0000706670 */
        /* <DEDUP_REMOVED lines=12> */
.L_x_1373:
[----:B------:R-:W-:Y:S05]  /*9970*/  BSYNC B0 ;  /* 0x0000000000007941 */ /* 0x000fea0003800000 */
.L_x_1372:
        /* <DEDUP_REMOVED lines=14> */
.L_x_1375:
[----:B------:R-:W-:Y:S05]  /*9a60*/  BSYNC B0 ;  /* 0x0000000000007941 */ /* 0x000fea0003800000 */
.L_x_1374:
        /* <DEDUP_REMOVED lines=14> */
.L_x_1377:
[----:B------:R-:W-:Y:S05]  /*9b50*/  BSYNC B0 ;  /* 0x0000000000007941 */ /* 0x000fea0003800000 */
.L_x_1376:
        /* <DEDUP_REMOVED lines=14> */
.L_x_1379:
[----:B------:R-:W-:Y:S05]  /*9c40*/  BSYNC B0 ;  /* 0x0000000000007941 */ /* 0x000fea0003800000 */
.L_x_1378:
        /* <DEDUP_REMOVED lines=14> */
.L_x_1381:
[----:B------:R-:W-:Y:S05]  /*9d30*/  BSYNC B0 ;  /* 0x0000000000007941 */ /* 0x000fea0003800000 */
.L_x_1380:
        /* <DEDUP_REMOVED lines=14> */
.L_x_1383:
[----:B------:R-:W-:Y:S05]  /*9e20*/  BSYNC B0 ;  /* 0x0000000000007941 */ /* 0x000fea0003800000 */
.L_x_1382:
        /* <DEDUP_REMOVED lines=14> */
.L_x_1353:
[----:B------:R-:W2:Y:S01]  /*9f10*/  LDL.LU.64 R2, [R1+0x58] ;  /* 0x0000580001027983 */ /* 0x000ea20000300a00 */
[----:B------:R-:W-:Y:S01]  /*9f20*/  ULDC UR4, c[0x0][0x2f0] ;  /* 0x0000bc0000047ab9 */ /* 0x000fe20000000800 */
[----:B------:R-:W-:Y:S01]  /*9f30*/  SHF.R.S32.HI R16, RZ, 0x1f, R209 ;  /* 0x0000001fff107819 */ /* 0x000fe200000114d1 */
[----:B------:R-:W-:Y:S01]  /*9f40*/  UIADD3 UR4, -UR5, UR4, URZ ;  /* 0x0000000405047290 */ /* 0x000fe2000fffe13f */
[----:B------:R-:W3:Y:S01]  /*9f50*/  S2R R19, SR_CTAID.Z ;  /* 0x0000000000137919 */ /* 0x000ee20000002700 */
[----:B------:R-:W-:Y:S01]  /*9f60*/  BSSY B0, `(.L_x_1384) ;  /* 0x0000020000007945 */ /* 0x000fe20003800000 */
[----:B---3--:R-:W-:-:S05]  /*9f70*/  SHF.R.S32.HI R20, RZ, 0x1f, R19 ;  /* 0x0000001fff147819 */ /* 0x008fca0000011413 */
[----:B------:R-:W-:-:S04]  /*9f80*/  IMAD R8, R20, c[0x0][0x310], RZ ;  /* 0x0000c40014087a24 */ /* 0x000fc800078e02ff */
[----:B------:R-:W-:Y:S01]  /*9f90*/  IMAD R8, R19, c[0x0][0x314], R8 ;  /* 0x0000c50013087a24 */ /* 0x000fe200078e0208 */
[----:B--2---:R-:W-:-:S04]  /*9fa0*/  SHF.R.S32.HI R0, RZ, 0x1f, R2 ;  /* 0x0000001fff007819 */ /* 0x004fc80000011402 */
[----:B-1----:R-:W-:Y:S01]  /*9fb0*/  LEA.HI R6, R0, R2, RZ, 0x4 ;  /* 0x0000000200067211 */ /* 0x002fe200078f20ff */
[----:B------:R-:W-:-:S03]  /*9fc0*/  IMAD R0, R16, c[0x0][0x308], RZ ;  /* 0x0000c20010007a24 */ /* 0x000fc600078e02ff */
[----:B------:R-:W-:Y:S01]  /*9fd0*/  LOP3.LUT R4, R6, 0x1ffffff0, RZ, 0xc0, !PT ;  /* 0x1ffffff006047812 */ /* 0x000fe200078ec0ff */
[----:B------:R-:W-:Y:S01]  /*9fe0*/  IMAD R0, R209, c[0x0][0x30c], R0 ;  /* 0x0000c300d1007a24 */ /* 0x000fe200078e0200 */
[----:B------:R-:W-:-:S03]  /*9ff0*/  SHF.R.S32.HI R6, RZ, 0x4, R6 ;  /* 0x00000004ff067819 */ /* 0x000fc60000011406 */
[----:B------:R-:W-:Y:S01]  /*a000*/  IMAD.IADD R4, R2, 0x1, -R4 ;  /* 0x0000000102047824 */ /* 0x000fe200078e0a04 */
[----:B------:R-:W-:Y:S01]  /*a010*/  ISETP.GE.AND P0, PT, R6, UR4, PT ;  /* 0x0000000406007c0c */ /* 0x000fe2000bf06270 */
[----:B------:R-:W-:Y:S01]  /*a020*/  IMAD.U32 R2, RZ, RZ, UR8 ;  /* 0x00000008ff027e24 */ /* 0x000fe2000f8e00ff */
[----:B------:R-:W-:Y:S01]  /*a030*/  SHF.R.S32.HI R7, RZ, 0x1f, R6 ;  /* 0x0000001fff077819 */ /* 0x000fe20000011406 */
[----:B------:R-:W-:Y:S01]  /*a040*/  IMAD.SHL.U32 R4, R4, 0x8, RZ ;  /* 0x0000000804047824 */ /* 0x000fe200078e00ff */
[----:B------:R-:W-:-:S03]  /*a050*/  P2R R17, PR, RZ, 0x1 ;  /* 0x00000001ff117803 */ /* 0x000fc60000000000 */
[----:B------:R-:W-:Y:S01]  /*a060*/  IMAD.WIDE R2, R2, 0x80, R6 ;  /* 0x0000008002027825 */ /* 0x000fe200078e0206 */
[----:B------:R-:W-:Y:S02]  /*a070*/  SHF.R.S32.HI R5, RZ, 0x1f, R4 ;  /* 0x0000001fff057819 */ /* 0x000fe40000011404 */
[----:B------:R-:W-:-:S03]  /*a080*/  ISETP.GE.OR P0, PT, R4, c[0x0][0x2f4], P0 ;  /* 0x0000bd0004007a0c */ /* 0x000fc60000706670 */
[----:B------:R-:W-:-:S05]  /*a090*/  IMAD.WIDE.U32 R10, R209, c[0x0][0x308], R4 ;  /* 0x0000c200d10a7a25 */ /* 0x000fca00078e0004 */
[----:B------:R-:W-:-:S05]  /*a0a0*/  IADD3 R11, R0, R11, RZ ;  /* 0x0000000b000b7210 */ /* 0x000fca0007ffe0ff */
        /* <DEDUP_REMOVED lines=11> */
.L_x_1385:
[----:B------:R-:W-:Y:S05]  /*a160*/  BSYNC B0 ;  /* 0x0000000000007941 */ /* 0x000fea0003800000 */
.L_x_1384:
[----:B------:R-:W-:Y:S01]  /*a170*/  IADD3 R0, R6, 0x10, RZ ;  /* 0x0000001006007810 */ /* 0x000fe20007ffe0ff */
        /* <DEDUP_REMOVED lines=16> */
.L_x_1387:
[----:B------:R-:W-:Y:S05]  /*a280*/  BSYNC B0 ;  /* 0x0000000000007941 */ /* 0x000fea0003800000 */
.L_x_1386:
        /* <DEDUP_REMOVED lines=16> */
.L_x_1389:
[----:B------:R-:W-:Y:S05]  /*a390*/  BSYNC B0 ;  /* 0x0000000000007941 */ /* 0x000fea0003800000 */
.L_x_1388:
        /* <DEDUP_REMOVED lines=16> */
.L_x_1391:
[----:B------:R-:W-:Y:S05]  /*a4a0*/  BSYNC B0 ;  /* 0x0000000000007941 */ /* 0x000fea0003800000 */
.L_x_1390:
        /* <DEDUP_REMOVED lines=16> */
.L_x_1393:
[----:B------:R-:W-:Y:S05]  /*a5b0*/  BSYNC B0 ;  /* 0x0000000000007941 */ /* 0x000fea0003800000 */
.L_x_1392:
        /* <DEDUP_REMOVED lines=16> */
.L_x_1395:
[----:B------:R-:W-:Y:S05]  /*a6c0*/  BSYNC B0 ;  /* 0x0000000000007941 */ /* 0x000fea0003800000 */
.L_x_1394:
        /* <DEDUP_REMOVED lines=16> */
.L_x_1397:
[----:B------:R-:W-:Y:S05]  /*a7d0*/  BSYNC B0 ;  /* 0x0000000000007941 */ /* 0x000fea0003800000 */
.L_x_1396:
        /* <DEDUP_REMOVED lines=15> */
.L_x_1399:
[----:B------:R-:W-:Y:S05]  /*a8d0*/  BSYNC B0 ;  /* 0x0000000000007941 */ /* 0x000fea0003800000 */
.L_x_1398:
[----:B------:R-:W-:Y:S01]  /*a8e0*/  ISETP.NE.AND P0, PT, R17, RZ, PT ;  /* 0x000000ff1100720c */ /* 0x000fe20003f05270 */
[----:B------:R-:W-:Y:S01]  /*a8f0*/  IMAD R0, R16, c[0x0][0x338], RZ ;  /* 0x0000ce0010007a24 */ /* 0x000fe200078e02ff */
[----:B------:R-:W-:Y:S01]  /*a900*/  BSSY B0, `(.L_x_1400) ;  /* 0x0000012000007945 */ /* 0x000fe20003800000 */
[----:B------:R-:W-:Y:S01]  /*a910*/  IMAD.WIDE.U32 R8, R209, c[0x0][0x338], R4 ;  /* 0x0000ce00d1087a25 */ /* 0x000fe200078e0004 */
[----:B------:R-:W-:-:S03]  /*a920*/  ISETP.GE.OR P0, PT, R4, c[0x0][0x324], P0 ;  /* 0x0000c90004007a0c */ /* 0x000fc60000706670 */
        /* <DEDUP_REMOVED lines=15> */
.L_x_1401:
[----:B------:R-:W-:Y:S05]  /*aa20*/  BSYNC B0 ;  /* 0x0000000000007941 */ /* 0x000fea0003800000 */
.L_x_1400:
        /* <DEDUP_REMOVED lines=15> */
.L_x_1403:
[----:B------:R-:W-:Y:S05]  /*ab20*/  BSYNC B0 ;  /* 0x0000000000007941 */ /* 0x000fea0003800000 */
.L_x_1402:
        /* <DEDUP_REMOVED lines=14> */
.L_x_1405:
[----:B------:R-:W-:Y:S05]  /*ac10*/  BSYNC B0 ;  /* 0x0000000000007941 */ /* 0x000fea0003800000 */
.L_x_1404:
        /* <DEDUP_REMOVED lines=14> */
.L_x_1407:
[----:B------:R-:W-:Y:S05]  /*ad00*/  BSYNC B0 ;  /* 0x0000000000007941 */ /* 0x000fea0003800000 */
.L_x_1406:
        /* <DEDUP_REMOVED lines=14> */
.L_x_1409:
[----:B------:R-:W-:Y:S05]  /*adf0*/  BSYNC B0 ;  /* 0x0000000000007941 */ /* 0x000fea0003800000 */
.L_x_1408:
        /* <DEDUP_REMOVED lines=14> */
.L_x_1411:
[----:B------:R-:W-:Y:S05]  /*aee0*/  BSYNC B0 ;  /* 0x0000000000007941 */ /* 0x000fea0003800000 */
.L_x_1410:
        /* <DEDUP_REMOVED lines=14> */
.L_x_1413:
[----:B------:R-:W-:Y:S05]  /*afd0*/  BSYNC B0 ;  /* 0x0000000000007941 */ /* 0x000fea0003800000 */
.L_x_1412:
        /* <DEDUP_REMOVED lines=13> */
.L_x_1414:
        /* <DEDUP_REMOVED lines=13> */
.L_x_2326:


//--------------------- .text._ZN7cutlass13device_kernelIN5flash19enable_sm80_to_sm89INS1_16FlashAttnBwdSm80INS1_25CollectiveMainloopBwdSm80ILi2ELi2EN4cute5tupleIJNS5_1CILi64EEENS7_ILi128EEES9_EEENS_10bfloat16_tEfNS_4arch4Sm80ELb0ELb1ELb1ELb0ELb1ELb0ELb0ELb0ELi2ELi2ELi2ELi2ELb0EEENS1_21CollectiveEpilogueBwdISA_SB_SD_Li256ELb0ELb0ELi4EEENS1_19SingleTileSchedulerILb0ELb0ELb0ELi128EEEEEEEEEvNT_6ParamsE --------------------------
	.section	.text._ZN7cutlass13device_kernelIN5flash19enable_sm80_to_sm89INS1_16FlashAttnBwdSm80INS1_25CollectiveMainloopBwdSm80ILi2ELi2EN4cute5tupleIJNS5_1CILi64EEENS7_ILi128EEES9_EEENS_10bfloat16_tEfNS_4arch4Sm80ELb0ELb1ELb1ELb0ELb1ELb0ELb0ELb0ELi2ELi2ELi2ELi2ELb0EEENS1_21CollectiveEpilogueBwdISA_SB_SD_Li256ELb0ELb0ELi4EEENS1_19SingleTileSchedulerILb0ELb0ELb0ELi128EEEEEEEEEvNT_6ParamsE,"ax",@progbits
	.sectioninfo	@"SHI_REGISTERS=255"
	.align	128
.text._ZN7cutlass13device_kernelIN5flash19enable_sm80_to_sm89INS1_16FlashAttnBwdSm80INS1_25CollectiveMainloopBwdSm80ILi2ELi2EN4cute5tupleIJNS5_1CILi64EEENS7_ILi128EEES9_EEENS_10bfloat16_tEfNS_4arch4Sm80ELb0ELb1ELb1ELb0ELb1ELb0ELb0ELb0ELi2ELi2ELi2ELi2ELb0EEENS1_21CollectiveEpilogueBwdISA_SB_SD_Li256ELb0ELb0ELi4EEENS1_19SingleTileSchedulerILb0ELb0ELb0ELi128EEEEEEEEEvNT_6ParamsE:
        .type           _ZN7cutlass13device_kernelIN5flash19enable_sm80_to_sm89INS1_16FlashAttnBwdSm80INS1_25CollectiveMainloopBwdSm80ILi2ELi2EN4cute5tupleIJNS5_1CILi64EEENS7_ILi128EEES9_EEENS_10bfloat16_tEfNS_4arch4Sm80ELb0ELb1ELb1ELb0ELb1ELb0ELb0ELb0ELi2ELi2ELi2ELi2ELb0EEENS1_21CollectiveEpilogueBwdISA_SB_SD_Li256ELb0ELb0ELi4EEENS1_19SingleTileSchedulerILb0ELb0ELb0ELi128EEEEEEEEEvNT_6ParamsE,@function
        .size           _ZN7cutlass13device_kernelIN5flash19enable_sm80_to_sm89INS1_16FlashAttnBwdSm80INS1_25CollectiveMainloopBwdSm80ILi2ELi2EN4cute5tupleIJNS5_1CILi64EEENS7_ILi128EEES9_EEENS_10bfloat16_tEfNS_4arch4Sm80ELb0ELb1ELb1ELb0ELb1ELb0ELb0ELb0ELi2ELi2ELi2ELi2ELb0EEENS1_21CollectiveEpilogueBwdISA_SB_SD_Li256ELb0ELb0ELi4EEENS1_19SingleTileSchedulerILb0ELb0ELb0ELi128EEEEEEEEEvNT_6ParamsE,(.L_x_2327 - _ZN7cutlass13device_kernelIN5flash19enable_sm80_to_sm89INS1_16FlashAttnBwdSm80INS1_25CollectiveMainloopBwdSm80ILi2ELi2EN4cute5tupleIJNS5_1CILi64EEENS7_ILi128EEES9_EEENS_10bfloat16_tEfNS_4arch4Sm80ELb0ELb1ELb1ELb0ELb1ELb0ELb0ELb0ELi2ELi2ELi2ELi2ELb0EEENS1_21CollectiveEpilogueBwdISA_SB_SD_Li256ELb0ELb0ELi4EEENS1_19SingleTileSchedulerILb0ELb0ELb0ELi128EEEEEEEEEvNT_6ParamsE)
        .other          _ZN7cutlass13device_kernelIN5flash19enable_sm80_to_sm89INS1_16FlashAttnBwdSm80INS1_25CollectiveMainloopBwdSm80ILi2ELi2EN4cute5tupleIJNS5_1CILi64EEENS7_ILi128EEES9_EEENS_10bfloat16_tEfNS_4arch4Sm80ELb0ELb1ELb1ELb0ELb1ELb0ELb0ELb0ELi2ELi2ELi2ELi2ELb0EEENS1_21CollectiveEpilogueBwdISA_SB_SD_Li256ELb0ELb0ELi4EEENS1_19SingleTileSchedulerILb0ELb0ELb0ELi128EEEEEEEEEvNT_6ParamsE,@"STO_CUDA_ENTRY STV_DEFAULT"
_ZN7cutlass13device_kernelIN5flash19enable_sm80_to_sm89INS1_16FlashAttnBwdSm80INS1_25CollectiveMainloopBwdSm80ILi2ELi2EN4cute5tupleIJNS5_1CILi64EEENS7_ILi128EEES9_EEENS_10bfloat16_tEfNS_4arch4Sm80ELb0ELb1ELb1ELb0ELb1ELb0ELb0ELb0ELi2ELi2ELi2ELi2ELb0EEENS1_21CollectiveEpilogueBwdISA_SB_SD_Li256ELb0ELb0ELi4EEENS1_19SingleTileSchedulerILb0ELb0ELb0ELi128EEEEEEEEEvNT_6ParamsE:
        /* <DEDUP_REMOVED lines=29> */
.L_x_1415:
        /* <DEDUP_REMOVED lines=498> */
.L_x_1418:
[----:B--2---:R-:W-:Y:S05]  /*20f0*/  BSYNC B0 ;  /* 0x0000000000007941 */ /* 0x004fea0003800000 */
.L_x_1417:
        /* <DEDUP_REMOVED lines=121> */
.L_x_1437:
        /* <DEDUP_REMOVED lines=225> */
.L_x_1421:
[----:B------:R-:W-:Y:S11]  /*36a0*/  ISETP.NE.AND P0, PT, R10, c[0x0][0x2a8], PT ;  /* 0x0000aa000a007a0c */ /* 0x000ff60003f05270 */
[----:B------:R-:W-:Y:S02]  /*36b0*/  @!UPT UIADD3 URZ, URZ, URZ, URZ ;  /* 0x0000003f3f3ff290 */ /* 0x000fe4000fffe03f */
[----:B------:R-:W-:Y:S05]  /*36c0*/  @P0 IMAD.HI.U32 R4, R2, c[0x0][0x2ac], RZ ;  /* 0x0000ab0002040a27 */ /* 0x000fea00078e00ff */
[----:B------:R-:W-:Y:S02]  /*36d0*/  @P0 SHF.R.U32.HI R2, RZ, c[0x0][0x2b0], R4 ;  /* 0x0000ac00ff020a19 */ /* 0x000fe40000011604 */
.L_x_1422:
[----:B------:R-:W-:Y:S05]  /*36e0*/  BSYNC B0 ;  /* 0x0000000000007941 */ /* 0x000fea0003800000 */
.L_x_1420:
        /* <DEDUP_REMOVED lines=10> */
.L_x_1419:
        /* <DEDUP_REMOVED lines=17> */
.L_x_1425:
[----:B------:R-:W-:Y:S11]  /*38a0*/  ISETP.NE.AND P0, PT, R10, c[0x0][0x2a8], PT ;  /* 0x0000aa000a007a0c */ /* 0x000ff60003f05270 */
[----:B------:R-:W-:Y:S02]  /*38b0*/  @!UPT UIADD3 URZ, URZ, URZ, URZ ;  /* 0x0000003f3f3ff290 */ /* 0x000fe4000fffe03f */
[----:B------:R-:W-:Y:S05]  /*38c0*/  @P0 IMAD.HI.U32 R4, R2, c[0x0][0x2ac], RZ ;  /* 0x0000ab0002040a27 */ /* 0x000fea00078e00ff */
[----:B------:R-:W-:Y:S02]  /*38d0*/  @P0 SHF.R.U32.HI R2, RZ, c[0x0][0x2b0], R4 ;  /* 0x0000ac00ff020a19 */ /* 0x000fe40000011604 */
.L_x_1426:
[----:B------:R-:W-:Y:S05]  /*38e0*/  BSYNC B0 ;  /* 0x0000000000007941 */ /* 0x000fea0003800000 */
.L_x_1424:
[----:B------:R-:W2:Y:S01]  /*38f0*/  LDL R5, [R1+0x48] ;  /* 0x0000480001057983 */ /* 0x000ea20000100800 */
[----:B------:R-:W-:Y:S04]  /*3900*/  IMAD.MOV.U32 R4, RZ, RZ, c[0x0][0x2a8] ;  /* 0x0000aa00ff047624 */ /* 0x000fe800078e00ff */
[----:B------:R-:W-:Y:S04]  /*3910*/  IMAD R2, R2, R4, -UR13 ;  /* 0x8000000d02027e24 */ /* 0x000fe8000f8e0204 */
[----:B--2---:R-:W-:Y:S05]  /*3920*/  IMAD.IADD R2, R2, 0x1, -R5 ;  /* 0x0000000102027824 */ /* 0x004fea00078e0a05 */
[----:B------:R-:W-:Y:S02]  /*3930*/  IADD3 R4, R2, c[0x0][0x2a8], RZ ;  /* 0x0000aa0002047a10 */ /* 0x000fe40007ffe0ff */
[----:B------:R-:W-:Y:S02]  /*3940*/  IMNMX R7, R7, R2, !PT ;  /* 0x0000000207077217 */ /* 0x000fe40007800200 */
[----:B------:R-:W-:Y:S02]  /*3950*/  IMNMX R8, R8, R4, PT ;  /* 0x0000000408087217 */ /* 0x000fe40003800200 */
.L_x_1423:
        /* <DEDUP_REMOVED lines=17> */
.L_x_1429:
[----:B------:R-:W-:Y:S11]  /*3a70*/  ISETP.NE.AND P0, PT, R10, c[0x0][0x2a8], PT ;  /* 0x0000aa000a007a0c */ /* 0x000ff60003f05270 */
[----:B------:R-:W-:Y:S02]  /*3a80*/  @!UPT UIADD3 URZ, URZ, URZ, URZ ;  /* 0x0000003f3f3ff290 */ /* 0x000fe4000fffe03f */
[----:B------:R-:W-:Y:S05]  /*3a90*/  @P0 IMAD.HI.U32 R4, R2, c[0x0][0x2ac], RZ ;  /* 0x0000ab0002040a27 */ /* 0x000fea00078e00ff */
[----:B------:R-:W-:Y:S02]  /*3aa0*/  @P0 SHF.R.U32.HI R2, RZ, c[0x0][0x2b0], R4 ;  /* 0x0000ac00ff020a19 */ /* 0x000fe40000011604 */
.L_x_1430:
[----:B------:R-:W-:Y:S05]  /*3ab0*/  BSYNC B0 ;  /* 0x0000000000007941 */ /* 0x000fea0003800000 */
.L_x_1428:
[----:B------:R-:W2:Y:S01]  /*3ac0*/  LDL R11, [R1+0x48] ;  /* 0x00004800010b7983 */ /* 0x000ea20000100800 */
[----:B------:R-:W-:Y:S04]  /*3ad0*/  IMAD.MOV.U32 R4, RZ, RZ, c[0x0][0x2a8] ;  /* 0x0000aa00ff047624 */ /* 0x000fe800078e00ff */
[----:B------:R-:W-:Y:S04]  /*3ae0*/  IMAD R2, R2, R4, -UR13 ;  /* 0x8000000d02027e24 */ /* 0x000fe8000f8e0204 */
[----:B--2---:R-:W-:Y:S05]  /*3af0*/  IMAD.IADD R2, R2, 0x1, -R11 ;  /* 0x0000000102027824 */ /* 0x004fea00078e0a0b */
[----:B------:R-:W-:Y:S02]  /*3b00*/  IADD3 R4, R2, c[0x0][0x2a8], RZ ;  /* 0x0000aa0002047a10 */ /* 0x000fe40007ffe0ff */
[----:B------:R-:W-:Y:S02]  /*3b10*/  IMNMX R5, R5, R2, !PT ;  /* 0x0000000205057217 */ /* 0x000fe40007800200 */
[----:B------:R-:W-:Y:S02]  /*3b20*/  IMNMX R6, R6, R4, PT ;  /* 0x0000000406067217 */ /* 0x000fe40003800200 */
.L_x_1427:
        /* <DEDUP_REMOVED lines=17> */
.L_x_1433:
[----:B------:R-:W-:Y:S11]  /*3c40*/  ISETP.NE.AND P0, PT, R10, c[0x0][0x2a8], PT ;  /* 0x0000aa000a007a0c */ /* 0x000ff60003f05270 */
[----:B------:R-:W-:Y:S02]  /*3c50*/  @!UPT UIADD3 URZ, URZ, URZ, URZ ;  /* 0x0000003f3f3ff290 */ /* 0x000fe4000fffe03f */
[----:B------:R-:W-:Y:S05]  /*3c60*/  @P0 IMAD.HI.U32 R9, R0, c[0x0][0x2ac], RZ ;  /* 0x0000ab0000090a27 */ /* 0x000fea00078e00ff */
[----:B------:R-:W-:Y:S02]  /*3c70*/  @P0 SHF.R.U32.HI R0, RZ, c[0x0][0x2b0], R9 ;  /* 0x0000ac00ff000a19 */ /* 0x000fe40000011609 */
.L_x_1434:
[----:B------:R-:W-:Y:S05]  /*3c80*/  BSYNC B0 ;  /* 0x0000000000007941 */ /* 0x000fea0003800000 */
.L_x_1432:
[----:B------:R-:W2:Y:S01]  /*3c90*/  LDL R10, [R1+0x48] ;  /* 0x00004800010a7983 */ /* 0x000ea20000100800 */
[----:B------:R-:W-:Y:S04]  /*3ca0*/  IMAD.MOV.U32 R9, RZ, RZ, c[0x0][0x2a8] ;  /* 0x0000aa00ff097624 */ /* 0x000fe800078e00ff */
[----:B------:R-:W-:Y:S04]  /*3cb0*/  IMAD R0, R0, R9, -UR13 ;  /* 0x8000000d00007e24 */ /* 0x000fe8000f8e0209 */
[----:B--2---:R-:W-:Y:S05]  /*3cc0*/  IMAD.IADD R0, R0, 0x1, -R10 ;  /* 0x0000000100007824 */ /* 0x004fea00078e0a0a */
[----:B------:R-:W-:Y:S02]  /*3cd0*/  IADD3 R9, R0, c[0x0][0x2a8], RZ ;  /* 0x0000aa0000097a10 */ /* 0x000fe40007ffe0ff */
[----:B------:R-:W-:Y:S02]  /*3ce0*/  IMNMX R2, R2, R0, !PT ;  /* 0x0000000002027217 */ /* 0x000fe40007800200 */
[----:B------:R-:W-:Y:S02]  /*3cf0*/  IMNMX R4, R4, R9, PT ;  /* 0x0000000904047217 */ /* 0x000fe40003800200 */
.L_x_1431:
        /* <DEDUP_REMOVED lines=80> */
.L_x_1435:
        /* <DEDUP_REMOVED lines=707> */
.L_x_1436:
        /* <DEDUP_REMOVED lines=309> */
.L_x_1416:
        /* <DEDUP_REMOVED lines=227> */
.L_x_1440:
[----:B--234-:R-:W-:Y:S05]  /*8fb0*/  BSYNC B0 ;  /* 0x0000000000007941 */ /* 0x01cfea0003800000 */
.L_x_1439:
        /* <DEDUP_REMOVED lines=17> */
.L_x_1442:
[----:B------:R-:W-:Y:S05]  /*90d0*/  BSYNC B0 ;  /* 0x0000000000007941 */ /* 0x000fea0003800000 */
.L_x_1441:
        /* <DEDUP_REMOVED lines=16> */
.L_x_1444:
[----:B------:R-:W-:Y:S05]  /*91e0*/  BSYNC B0 ;  /* 0x0000000000007941 */ /* 0x000fea0003800000 */
.L_x_1443:
        /* <DEDUP_REMOVED lines=16> */
.L_x_1446:
[----:B------:R-:W-:Y:S05]  /*92f0*/  BSYNC B0 ;  /* 0x0000000000007941 */ /* 0x000fea0003800000 */
.L_x_1445:
        /* <DEDUP_REMOVED lines=16> */
.L_x_1448:
[----:B------:R-:W-:Y:S05]  /*9400*/  BSYNC B0 ;  /* 0x0000000000007941 */ /* 0x000fea0003800000 */
.L_x_1447:
        /* <DEDUP_REMOVED lines=16> */
.L_x_1450:
[----:B------:R-:W-:Y:S05]  /*9510*/  BSYNC B0 ;  /* 0x0000000000007941 */ /* 0x000fea0003800000 */
.L_x_1449:
        /* <DEDUP_REMOVED lines=16> */
.L_x_1452:
[----:B------:R-:W-:Y:S05]  /*9620*/  BSYNC B0 ;  /* 0x0000000000007941 */ /* 0x000fea0003800000 */
.L_x_1451:
        /* <DEDUP_REMOVED lines=15> */
.L_x_1454:
[----:B------:R-:W-:Y:S05]  /*9720*/  BSYNC B0 ;  /* 0x0000000000007941 */ /* 0x000fea0003800000 */
.L_x_1453:
        /* <DEDUP_REMOVED lines=20> */
.L_x_1456:
[----:B------:R-:W-:Y:S05]  /*9870*/  BSYNC B0 ;  /* 0x0000000000007941 */ /* 0x000fea0003800000 */
.L_x_1455:
        /* <DEDUP_REMOVED lines=15> */
.L_x_1458:
[----:B------:R-:W-:Y:S05]  /*9970*/  BSYNC B0 ;  /* 0x0000000000007941 */ /* 0x000fea0003800000 */
.L_x_1457:
        /* <DEDUP_REMOVED lines=14> */
.L_x_1460:
[----:B------:R-:W-:Y:S05]  /*9a60*/  BSYNC B0 ;  /* 0x0000000000007941 */ /* 0x000fea0003800000 */
.L_x_1459:
        /* <DEDUP_REMOVED lines=14> */
.L_x_1462:
[----:B------:R-:W-:Y:S05]  /*9b50*/  BSYNC B0 ;  /* 0x0000000000007941 */ /* 0x000fea0003800000 */
.L_x_1461:
        /* <DEDUP_REMOVED lines=14> */
.L_x_1464:
[----:B------:R-:W-:Y:S05]  /*9c40*/  BSYNC B0 ;  /* 0x0000000000007941 */ /* 0x000fea0003800000 */
.L_x_1463:
        /* <DEDUP_REMOVED lines=14> */
.L_x_1466:
[----:B------:R-:W-:Y:S05]  /*9d30*/  BSYNC B0 ;  /* 0x0000000000007941 */ /* 0x000fea0003800000 */
.L_x_1465:
        /* <DEDUP_REMOVED lines=14> */
.L_x_1468:
[----:B------:R-:W-:Y:S05]  /*9e20*/  BSYNC B0 ;  /* 0x0000000000007941 */ /* 0x000fea0003800000 */
.L_x_1467:
        /* <DEDUP_REMOVED lines=14> */
.L_x_1438:
        /* <DEDUP_REMOVED lines=37> */
.L_x_1470:
[----:B------:R-:W-:Y:S05]  /*a160*/  BSYNC B0 ;  /* 0x0000000000007941 */ /* 0x000fea0003800000 */
.L_x_1469:
        /* <DEDUP_REMOVED lines=17> */
.L_x_1472:
[----:B------:R-:W-:Y:S05]  /*a280*/  BSYNC B0 ;  /* 0x0000000000007941 */ /* 0x000fea0003800000 */
.L_x_1471:
        /* <DEDUP_REMOVED lines=16> */
.L_x_1474:
[----:B------:R-:W-:Y:S05]  /*a390*/  BSYNC B0 ;  /* 0x0000000000007941 */ /* 0x000fea0003800000 */
.L_x_1473:
        /* <DEDUP_REMOVED lines=16> */
.L_x_1476:
[----:B------:R-:W-:Y:S05]  /*a4a0*/  BSYNC B0 ;  /* 0x0000000000007941 */ /* 0x000fea0003800000 */
.L_x_1475:
        /* <DEDUP_REMOVED lines=16> */
.L_x_1478:
[----:B------:R-:W-:Y:S05]  /*a5b0*/  BSYNC B0 ;  /* 0x0000000000007941 */ /* 0x000fea0003800000 */
.L_x_1477:
        /* <DEDUP_REMOVED lines=16> */
.L_x_1480:
[----:B------:R-:W-:Y:S05]  /*a6c0*/  BSYNC B0 ;  /* 0x0000000000007941 */ /* 0x000fea0003800000 */
.L_x_1479:
        /* <DEDUP_REMOVED lines=16> */
.L_x_1482:
[----:B------:R-:W-:Y:S05]  /*a7d0*/  BSYNC B0 ;  /* 0x0000000000007941 */ /* 0x000fea0003800000 */
.L_x_1481:
        /* <DEDUP_REMOVED lines=15> */
.L_x_1484:
[----:B------:R-:W-:Y:S05]  /*a8d0*/  BSYNC B0 ;  /* 0x0000000000007941 */ /* 0x000fea0003800000 */
.L_x_1483:
        /* <DEDUP_REMOVED lines=20> */
.L_x_1486:
[----:B------:R-:W-:Y:S05]  /*aa20*/  BSYNC B0 ;  /* 0x0000000000007941 */ /* 0x000fea0003800000 */
.L_x_1485:
        /* <DEDUP_REMOVED lines=15> */
.L_x_1488:
[----:B------:R-:W-:Y:S05]  /*ab20*/  BSYNC B0 ;  /* 0x0000000000007941 */ /* 0x000fea0003800000 */
.L_x_1487:
        /* <DEDUP_REMOVED lines=14> */
.L_x_1490:
[----:B------:R-:W-:Y:S05]  /*ac10*/  BSYNC B0 ;  /* 0x0000000000007941 */ /* 0x000fea0003800000 */
.L_x_1489:
        /* <DEDUP_REMOVED lines=14> */
.L_x_1492:
[----:B------:R-:W-:Y:S05]  /*ad00*/  BSYNC B0 ;  /* 0x0000000000007941 */ /* 0x000fea0003800000 */
.L_x_1491:
        /* <DEDUP_REMOVED lines=14> */
.L_x_1494:
[----:B------:R-:W-:Y:S05]  /*adf0*/  BSYNC B0 ;  /* 0x0000000000007941 */ /* 0x000fea0003800000 */
.L_x_1493:
        /* <DEDUP_REMOVED lines=14> */
.L_x_1496:
[----:B------:R-:W-:Y:S05]  /*aee0*/  BSYNC B0 ;  /* 0x0000000000007941 */ /* 0x000fea0003800000 */
.L_x_1495:
        /* <DEDUP_REMOVED lines=14> */
.L_x_1498:
[----:B------:R-:W-:Y:S05]  /*afd0*/  BSYNC B0 ;  /* 0x0000000000007941 */ /* 0x000fea0003800000 */
.L_x_1497:
        /* <DEDUP_REMOVED lines=13> */
.L_x_1499:
        /* <DEDUP_REMOVED lines=13> */
.L_x_2327:


//--------------------- .text._ZN7cutlass13device_kernelIN5flash19enable_sm80_to_sm89INS1_16FlashAttnBwdSm80INS1_25CollectiveMainloopBwdSm80ILi2ELi2EN4cute5tupleIJNS5_1CILi64EEENS7_ILi128EEES9_EEENS_10bfloat16_tEfNS_4arch4Sm80ELb0ELb1ELb1ELb0ELb0ELb0ELb0ELb0ELi2ELi2ELi2ELi2ELb0EEENS1_24CollectiveEpilogueBwdGQAISA_fSD_Li256ELb0ELb0EEENS1_19SingleTileSchedulerILb0ELb0ELb0ELi128EEEEEEEEEvNT_6ParamsE --------------------------
	.section	.text._ZN7cutlass13device_kernelIN5flash19enable_sm80_to_sm89INS1_16FlashAttnBwdSm80INS1_25CollectiveMainloopBwdSm80ILi2ELi2EN4cute5tupleIJNS5_1CILi64EEENS7_ILi128EEES9_EEENS_10bfloat16_tEfNS_4arch4Sm80ELb0ELb1ELb1ELb0ELb0ELb0ELb0ELb0ELi2ELi2ELi2ELi2ELb0EEENS1_24CollectiveEpilogueBwdGQAISA_fSD_Li256ELb0ELb0EEENS1_19SingleTileSchedulerILb0ELb0ELb0ELi128EEEEEEEEEvNT_6ParamsE,"ax",@progbits
	.sectioninfo	@"SHI_REGISTERS=255"
	.align	128
.text._ZN7cutlass13device_kernelIN5flash19enable_sm80_to_sm89INS1_16FlashAttnBwdSm80INS1_25CollectiveMainloopBwdSm80ILi2ELi2EN4cute5tupleIJNS5_1CILi64EEENS7_ILi128EEES9_EEENS_10bfloat16_tEfNS_4arch4Sm80ELb0ELb1ELb1ELb0ELb0ELb0ELb0ELb0ELi2ELi2ELi2ELi2ELb0EEENS1_24CollectiveEpilogueBwdGQAISA_fSD_Li256ELb0ELb0EEENS1_19SingleTileSchedulerILb0ELb0ELb0ELi128EEEEEEEEEvNT_6ParamsE:
        .type           _ZN7cutlass13device_kernelIN5flash19enable_sm80_to_sm89INS1_16FlashAttnBwdSm80INS1_25CollectiveMainloopBwdSm80ILi2ELi2EN4cute5tupleIJNS5_1CILi64EEENS7_ILi128EEES9_EEENS_10bfloat16_tEfNS_4arch4Sm80ELb0ELb1ELb1ELb0ELb0ELb0ELb0ELb0ELi2ELi2ELi2ELi2ELb0EEENS1_24CollectiveEpilogueBwdGQAISA_fSD_Li256ELb0ELb0EEENS1_19SingleTileSchedulerILb0ELb0ELb0ELi128EEEEEEEEEvNT_6ParamsE,@function
        .size           _ZN7cutlass13device_kernelIN5flash19enable_sm80_to_sm89INS1_16FlashAttnBwdSm80INS1_25CollectiveMainloopBwdSm80ILi2ELi2EN4cute5tupleIJNS5_1CILi64EEENS7_ILi128EEES9_EEENS_10bfloat16_tEfNS_4arch4Sm80ELb0ELb1ELb1ELb0ELb0ELb0ELb0ELb0ELi2ELi2ELi2ELi2ELb0EEENS1_24CollectiveEpilogueBwdGQAISA_fSD_Li256ELb0ELb0EEENS1_19SingleTileSchedulerILb0ELb0ELb0ELi128EEEEEEEEEvNT_6ParamsE,(.L_x_2328 - _ZN7cutlass13device_kernelIN5flash19enable_sm80_to_sm89INS1_16FlashAttnBwdSm80INS1_25CollectiveMainloopBwdSm80ILi2ELi2EN4cute5tupleIJNS5_1CILi64EEENS7_ILi128EEES9_EEENS_10bfloat16_tEfNS_4arch4Sm80ELb0ELb1ELb1ELb0ELb0ELb0ELb0ELb0ELi2ELi2ELi2ELi2ELb0EEENS1_24CollectiveEpilogueBwdGQAISA_fSD_Li256ELb0ELb0EEENS1_19SingleTileSchedulerILb0ELb0ELb0ELi128EEEEEEEEEvNT_6ParamsE)
        .other          _ZN7cutlass13device_kernelIN5flash19enable_sm80_to_sm89INS1_16FlashAttnBwdSm80INS1_25CollectiveMainloopBwdSm80ILi2ELi2EN4cute5tupleIJNS5_1CILi64EEENS7_ILi128EEES9_EEENS_10bfloat16_tEfNS_4arch4Sm80ELb0ELb1ELb1ELb0ELb0ELb0ELb0ELb0ELi2ELi2ELi2ELi2ELb0EEENS1_24CollectiveEpilogueBwdGQAISA_fSD_Li256ELb0ELb0EEENS1_19SingleTileSchedulerILb0ELb0ELb0ELi128EEEEEEEEEvNT_6ParamsE,@"STO_CUDA_ENTRY STV_DEFAULT"
_ZN7cutlass13device_kernelIN5flash19enable_sm80_to_sm89INS1_16FlashAttnBwdSm80INS1_25CollectiveMainloopBwdSm80ILi2ELi2EN4cute5tupleIJNS5_1CILi64EEENS7_ILi128EEES9_EEENS_10bfloat16_tEfNS_4arch4Sm80ELb0ELb1ELb1ELb0ELb0ELb0ELb0ELb0ELi2ELi2ELi2ELi2ELb0EEENS1_24CollectiveEpilogueBwdGQAISA_fSD_Li256ELb0ELb0EEENS1_19SingleTileSchedulerILb0ELb0ELb0ELi128EEEEEEEEEvNT_6ParamsE:
[----:B------:R-:W-:-:S03]  /*0000*/  MOV R1, c[0x0][0x28] ;  /* 0x00000a0000017a02 */ /* 0x000fc60000000f00 */
[----:B------:R-:W1:Y:S01]  /*0010*/  S2UR UR10, SR_CTAID.Z ;  /* 0x00000000000a79c3 */ /* 0x000e620000002700 */
[----:B------:R-:W-:Y:S02]  /*0020*/  IADD3 R1, R1, -0xb0, RZ ;  /* 0xffffff5001017810 */ /* 0x000fe40007ffe0ff */
[----:B-1----:R-:W-:-:S13]  /*0030*/  ISETP.LE.AND P0, PT, RZ, UR10, PT ;  /* 0x0000000aff007c0c */ /* 0x002fda000bf03270 */
[----:B------:R-:W-:Y:S05]  /*0040*/  @!P0 EXIT ;  /* 0x000000000000894d */ /* 0x000fea0003800000 */
[----:B------:R-:W1:Y:S01]  /*0050*/  S2UR UR9, SR_CTAID.X ;  /* 0x00000000000979c3 */ /* 0x000e620000002500 */
[----:B------:R-:W2:Y:S01]  /*0060*/  S2R R20, SR_TID.X ;  /* 0x0000000000147919 */ /* 0x000ea20000002100 */
[----:B------:R-:W-:Y:S02]  /*0070*/  ULDC UR5, c[0x0][0x168] ;  /* 0x00005a0000057ab9 */ /* 0x000fe40000000800 */
[----:B------:R-:W-:Y:S01]  /*0080*/  UIADD3 UR5, UR5, 0x3f, URZ ;  /* 0x0000003f05057890 */ /* 0x000fe2000fffe03f */
[----:B------:R-:W3:Y:S03]  /*0090*/  S2R R34, SR_CTAID.Y ;  /* 0x0000000000227919 */ /* 0x000ee60000002600 */
[----:B------:R-:W-:-:S04]  /*00a0*/  USHF.R.S32.HI UR4, URZ, 0x1f, UR5 ;  /* 0x0000001f3f047899 */ /* 0x000fc80008011405 */
[----:B------:R-:W-:-:S04]  /*00b0*/  ULEA.HI UR4, UR4, UR5, URZ, 0x6 ;  /* 0x0000000504047291 */ /* 0x000fc8000f8f303f */
[----:B------:R-:W-:Y:S01]  /*00c0*/  USHF.R.S32.HI UR13, URZ, 0x6, UR4 ;  /* 0x000000063f0d7899 */ /* 0x000fe20008011404 */
[----:B-1----:R-:W-:-:S13]  /*00d0*/  ISETP.LE.AND P0, PT, RZ, UR9, PT ;  /* 0x00000009ff007c0c */ /* 0x002fda000bf03270 */
[----:B------:R-:W-:Y:S05]  /*00e0*/  @!P0 BRA `(.L_x_1500) ;  /* 0x000000c000008947 */ /* 0x000fea0003800000 */
[----:B--23--:R-:W-:Y:S02]  /*00f0*/  ULDC UR4, c[0x0][0x168] ;  /* 0x00005a0000047ab9 */ /* 0x00cfe40000000800 */
        /* <DEDUP_REMOVED lines=11> */
.L_x_1500:
[----:B--23--:R-:W-:Y:S01]  /*01b0*/  USHF.L.U32 UR12, UR9, 0x7, URZ ;  /* 0x00000007090c7899 */ /* 0x00cfe2000800063f */
[----:B------:R-:W-:Y:S01]  /*01c0*/  PLOP3.LUT P1, PT, PT, PT, PT, 0x80, 0x0 ;  /* 0x000000000000781c */ /* 0x000fe20003f2f070 */
[----:B------:R-:W-:Y:S01]  /*01d0*/  ULDC UR5, c[0x0][0x168] ;  /* 0x00005a0000057ab9 */ /* 0x000fe20000000800 */
[----:B------:R-:W-:Y:S01]  /*01e0*/  CS2R R150, SRZ ;  /* 0x0000000000967805 */ /* 0x000fe2000001ff00 */
[----:B------:R-:W-:Y:S01]  /*01f0*/  UIADD3 UR5, UR12, UR5, URZ ;  /* 0x000000050c057290 */ /* 0x000fe2000fffe03f */
[----:B------:R-:W-:Y:S01]  /*0200*/  CS2R R148, SRZ ;  /* 0x0000000000947805 */ /* 0x000fe2000001ff00 */
[----:B------:R-:W-:Y:S01]  /*0210*/  ULDC UR4, c[0x0][0x198] ;  /* 0x0000660000047ab9 */ /* 0x000fe20000000800 */
[----:B------:R-:W-:Y:S01]  /*0220*/  CS2R R154, SRZ ;  /* 0x00000000009a7805 */ /* 0x000fe2000001ff00 */
[----:B------:R-:W-:Y:S01]  /*0230*/  UIADD3 UR4, UR5, -UR4, URZ ;  /* 0x8000000405047290 */ /* 0x000fe2000fffe03f */
[----:B------:R-:W-:Y:S01]  /*0240*/  CS2R R152, SRZ ;  /* 0x0000000000987805 */ /* 0x000fe2000001ff00 */
[----:B------:R-:W-:Y:S01]  /*0250*/  ULDC.64 UR20, c[0x0][0x118] ;  /* 0x0000460000147ab9 */ /* 0x000fe20000000a00 */
[----:B------:R-:W-:Y:S01]  /*0260*/  CS2R R158, SRZ ;  /* 0x00000000009e7805 */ /* 0x000fe2000001ff00 */
[----:B------:R-:W-:Y:S01]  /*0270*/  CS2R R156, SRZ ;  /* 0x00000000009c7805 */ /* 0x000fe2000001ff00 */
[----:B------:R-:W-:Y:S01]  /*0280*/  CS2R R162, SRZ ;  /* 0x0000000000a27805 */ /* 0x000fe2000001ff00 */
[----:B------:R-:W-:Y:S01]  /*0290*/  IMAD.U32 R0, RZ, RZ, UR4 ;  /* 0x00000004ff007e24 */ /* 0x000fe2000f8e00ff */
[----:B------:R-:W-:Y:S01]  /*02a0*/  CS2R R160, SRZ ;  /* 0x0000000000a07805 */ /* 0x000fe2000001ff00 */
[----:B------:R-:W-:Y:S01]  /*02b0*/  CS2R R146, SRZ ;  /* 0x0000000000927805 */ /* 0x000fe2000001ff00 */
[----:B------:R-:W-:Y:S01]  /*02c0*/  CS2R R144, SRZ ;  /* 0x0000000000907805 */ /* 0x000fe2000001ff00 */
[----:B------:R-:W-:Y:S01]  /*02d0*/  CS2R R142, SRZ ;  /* 0x00000000008e7805 */ /* 0x000fe2000001ff00 */
[----:B------:R-:W-:Y:S01]  /*02e0*/  IADD3 R0, R0, -c[0x0][0x2a4], RZ ;  /* 0x8000a90000007a10 */ /* 0x000fe20007ffe0ff */
[----:B------:R-:W-:Y:S01]  /*02f0*/  CS2R R140, SRZ ;  /* 0x00000000008c7805 */ /* 0x000fe2000001ff00 */
[----:B------:R-:W-:Y:S01]  /*0300*/  CS2R R138, SRZ ;  /* 0x00000000008a7805 */ /* 0x000fe2000001ff00 */
[----:B------:R-:W-:Y:S01]  /*0310*/  CS2R R136, SRZ ;  /* 0x0000000000887805 */ /* 0x000fe2000001ff00 */
[----:B------:R-:W-:Y:S01]  /*0320*/  SHF.R.S32.HI R2, RZ, 0x1f, R0 ;  /* 0x0000001fff027819 */ /* 0x000fe20000011400 */
[----:B------:R-:W-:Y:S01]  /*0330*/  CS2R R134, SRZ ;  /* 0x0000000000867805 */ /* 0x000fe2000001ff00 */
[----:B------:R-:W-:Y:S01]  /*0340*/  CS2R R132, SRZ ;  /* 0x0000000000847805 */ /* 0x000fe2000001ff00 */
[----:B------:R-:W-:Y:S01]  /*0350*/  CS2R R118, SRZ ;  /* 0x0000000000767805 */ /* 0x000fe2000001ff00 */
[----:B------:R-:W-:Y:S01]  /*0360*/  LEA.HI R0, R2, R0, RZ, 0x6 ;  /* 0x0000000002007211 */ /* 0x000fe200078f30ff */
[----:B------:R-:W-:Y:S01]  /*0370*/  CS2R R116, SRZ ;  /* 0x0000000000747805 */ /* 0x000fe2000001ff00 */
[----:B------:R-:W-:Y:S01]  /*0380*/  CS2R R122, SRZ ;  /* 0x00000000007a7805 */ /* 0x000fe2000001ff00 */
[----:B------:R-:W-:Y:S01]  /*0390*/  CS2R R120, SRZ ;  /* 0x0000000000787805 */ /* 0x000fe2000001ff00 */
[----:B------:R-:W1:Y:S01]  /*03a0*/  R2UR UR11, R0 ;  /* 0x00000000000b73c2 */ /* 0x000e6200000e0000 */
        /* <DEDUP_REMOVED lines=23> */
[----:B-1----:R-:W-:Y:S01]  /*0520*/  USHF.R.S32.HI UR11, URZ, 0x6, UR11 ;  /* 0x000000063f0b7899 */ /* 0x002fe2000801140b */
        /* <DEDUP_REMOVED lines=24> */
[----:B------:R-:W-:-:S06]  /*06b0*/  CS2R R36, SRZ ;  /* 0x0000000000247805 */ /* 0x000fcc000001ff00 */
[----:B------:R-:W-:Y:S05]  /*06c0*/  @!P0 BRA `(.L_x_1501) ;  /* 0x0000792000008947 */ /* 0x000fea0003800000 */
[----:B------:R-:W-:Y:S01]  /*06d0*/  IMAD.MOV.U32 R0, RZ, RZ, c[0x0][0x248] ;  /* 0x00009200ff007624 */ /* 0x000fe200078e00ff */
[----:B------:R-:W-:Y:S01]  /*06e0*/  SHF.R.S32.HI R35, RZ, 0x1f, R34 ;  /* 0x0000001fff237819 */ /* 0x000fe20000011422 */
[----:B------:R-:W-:Y:S01]  /*06f0*/  IMAD.SHL.U32 R40, R20, 0x4, RZ ;  /* 0x0000000414287824 */ /* 0x000fe200078e00ff */
[----:B------:R-:W-:Y:S01]  /*0700*/  SHF.R.S32.HI R24, RZ, 0x1f, R20 ;  /* 0x0000001fff187819 */ /* 0x000fe20000011414 */
[----:B------:R-:W-:Y:S01]  /*0710*/  IMAD.MOV.U32 R6, RZ, RZ, R34 ;  /* 0x000000ffff067224 */ /* 0x000fe200078e0022 */
[----:B------:R-:W-:Y:S01]  /*0720*/  ISETP.NE.AND P0, PT, R0, 0x1, PT ;  /* 0x000000010000780c */ /* 0x000fe20003f05270 */
[----:B------:R-:W-:Y:S01]  /*0730*/  IMAD R2, R35, c[0x0][0x270], RZ ;  /* 0x00009c0023027a24 */ /* 0x000fe200078e02ff */
[----:B------:R-:W-:Y:S01]  /*0740*/  SHF.R.S32.HI R41, RZ, 0x1f, R40 ;  /* 0x0000001fff297819 */ /* 0x000fe20000011428 */
[----:B------:R-:W-:Y:S01]  /*0750*/  USHF.L.U32 UR15, UR11, 0x6, URZ ;  /* 0x000000060b0f7899 */ /* 0x000fe2000800063f */
[-C--:B------:R-:W-:Y:S01]  /*0760*/  LEA.HI R31, R24, R20.reuse, RZ, 0x3 ;  /* 0x00000014181f7211 */ /* 0x080fe200078f18ff */
[----:B------:R-:W-:Y:S01]  /*0770*/  USHF.R.S32.HI UR18, URZ, 0x1f, UR10 ;  /* 0x0000001f3f127899 */ /* 0x000fe2000801140a */
[----:B------:R-:W-:Y:S01]  /*0780*/  IMAD.U32 R7, RZ, RZ, UR9 ;  /* 0x00000009ff077e24 */ /* 0x000fe2000f8e00ff */
[----:B------:R-:W-:Y:S01]  /*0790*/  ULDC.64 UR4, c[0x0][0x278] ;  /* 0x00009e0000047ab9 */ /* 0x000fe20000000a00 */
[----:B------:R-:W-:Y:S01]  /*07a0*/  SHF.R.S32.HI R36, RZ, 0x3, R31 ;  /* 0x00000003ff247819 */ /* 0x000fe2000001141f */
[----:B------:R-:W-:Y:S01]  /*07b0*/  UIMAD.WIDE.U32 UR16, UR10, UR4, URZ ;  /* 0x000000040a1072a5 */ /* 0x000fe2000f8e003f */
[----:B------:R-:W-:Y:S01]  /*07c0*/  IMAD.U32 R4, RZ, RZ, UR15 ;  /* 0x0000000fff047e24 */ /* 0x000fe2000f8e00ff */
[----:B------:R-:W-:Y:S01]  /*07d0*/  UIMAD UR4, UR18, UR4, URZ ;  /* 0x00000004120472a4 */ /* 0x000fe2000f8e023f */
[--C-:B------:R-:W-:Y:S01]  /*07e0*/  SHF.R.S32.HI R37, RZ, 0x1f, R36.reuse ;  /* 0x0000001fff257819 */ /* 0x100fe20000011424 */
[C---:B------:R-:W-:Y:S01]  /*07f0*/  @P0 IMAD.HI.U32 R0, R34.reuse, c[0x0][0x24c], RZ ;  /* 0x0000930022000a27 */ /* 0x040fe200078e00ff */
[----:B------:R-:W-:Y:S01]  /*0800*/  USHF.R.S32.HI UR14, URZ, 0x1f, UR15 ;  /* 0x0000001f3f0e7899 */ /* 0x000fe2000801140f */
[----:B------:R-:W-:Y:S01]  /*0810*/  STL.64 [R1+0x40], R40 ;  /* 0x0000402801007387 */ /* 0x000fe20000100a00 */
[----:B------:R-:W-:Y:S01]  /*0820*/  UIMAD UR5, UR10, UR5, UR4 ;  /* 0x000000050a0572a4 */ /* 0x000fe2000f8e0204 */
[----:B------:R-:W-:Y:S01]  /*0830*/  IMAD.WIDE R12, R7, 0x80, R36 ;  /* 0x00000080070c7825 */ /* 0x000fe200078e0224 */
[----:B------:R-:W-:Y:S01]  /*0840*/  @P0 SHF.R.U32.HI R6, RZ, c[0x0][0x250], R0 ;  /* 0x00009400ff060a19 */ /* 0x000fe20000011600 */
[----:B------:R-:W-:Y:S01]  /*0850*/  UMOV UR19, 0x6 ;  /* 0x0000000600137882 */ /* 0x000fe20000000000 */
[----:B------:R-:W-:Y:S01]  /*0860*/  STL.64 [R1+0x50], R36 ;  /* 0x0000502401007387 */ /* 0x000fe20000100a00 */
[C---:B------:R-:W-:Y:S01]  /*0870*/  IMAD R0, R34.reuse, c[0x0][0x274], R2 ;  /* 0x00009d0022007a24 */ /* 0x040fe200078e0202 */
[----:B------:R-:W-:Y:S01]  /*0880*/  UIADD3 UR8, UR17, UR5, URZ ;  /* 0x0000000511087290 */ /* 0x000fe2000fffe03f */
[----:B------:R-:W-:Y:S01]  /*0890*/  IMAD.WIDE.U32 R2, R34, c[0x0][0x270], R40 ;  /* 0x00009c0022027a25 */ /* 0x000fe200078e0028 */
[----:B------:R-:W-:Y:S01]  /*08a0*/  ULDC.64 UR6, c[0x0][0x1e8] ;  /* 0x00007a0000067ab9 */ /* 0x000fe20000000a00 */
[----:B------:R-:W-:Y:S01]  /*08b0*/  LOP3.LUT R228, R228, 0xfffffffe, RZ, 0xc0, !PT ;  /* 0xfffffffee4e47812 */ /* 0x000fe200078ec0ff */
[----:B------:R-:W-:Y:S01]  /*08c0*/  ULDC.64 UR4, c[0x0][0x1d8] ;  /* 0x0000760000047ab9 */ /* 0x000fe20000000a00 */
[----:B------:R-:W-:Y:S01]  /*08d0*/  IMAD.IADD R5, R3, 0x1, R0 ;  /* 0x0000000103057824 */ /* 0x000fe200078e0200 */
[----:B------:R-:W-:Y:S01]  /*08e0*/  LOP3.LUT R3, R31, 0xfffffff8, RZ, 0xc0, !PT ;  /* 0xfffffff81f037812 */ /* 0x000fe200078ec0ff */
[----:B------:R-:W-:Y:S01]  /*08f0*/  USHF.L.U64.HI UR24, UR4, UR19, UR5 ;  /* 0x0000001304187299 */ /* 0x000fe20008010205 */
[----:B------:R-:W-:Y:S01]  /*0900*/  IADD3 R19, P1, P0, R4, UR16, R2 ;  /* 0x0000001004137c10 */ /* 0x000fe2000f83e002 */
[----:B------:R-:W-:Y:S01]  /*0910*/  IMAD.SHL.U32 R2, R36, 0x40, RZ ;  /* 0x0000004024027824 */ /* 0x000fe200078e00ff */
[-C--:B------:R-:W-:Y:S01]  /*0920*/  LEA.HI R0, R24, R20.reuse, RZ, 0x6 ;  /* 0x0000001418007211 */ /* 0x080fe200078f30ff */
[----:B------:R-:W-:Y:S01]  /*0930*/  IMAD.IADD R26, R20, 0x1, -R3 ;  /* 0x00000001141a7824 */ /* 0x000fe200078e0a03 */
[----:B------:R-:W-:Y:S01]  /*0940*/  SHF.R.S32.HI R4, RZ, 0x1f, R6 ;  /* 0x0000001fff047819 */ /* 0x000fe20000011406 */
[----:B------:R-:W-:Y:S01]  /*0950*/  IMAD.U32 R3, RZ, RZ, UR14 ;  /* 0x0000000eff037e24 */ /* 0x000fe2000f8e00ff */
[----:B------:R-:W-:Y:S01]  /*0960*/  SHF.R.S32.HI R29, RZ, 0x6, R0 ;  /* 0x00000006ff1d7819 */ /* 0x000fe20000011400 */
[----:B------:R-:W-:Y:S01]  /*0970*/  IMAD.SHL.U32 R16, R26, 0x8, RZ ;  /* 0x000000081a107824 */ /* 0x000fe200078e00ff */
[----:B------:R-:W-:Y:S01]  /*0980*/  LOP3.LUT R0, R2, 0x1c0, RZ, 0xc0, !PT ;  /* 0x000001c002007812 */ /* 0x000fe200078ec0ff */
[----:B------:R-:W-:Y:S01]  /*0990*/  USHF.L.U32 UR25, UR4, 0x6, URZ ;  /* 0x0000000604197899 */ /* 0x000fe2000800063f */
[----:B------:R-:W-:Y:S01]  /*09a0*/  IADD3.X R22, R3, UR8, R5, P1, P0 ;  /* 0x0000000803167c10 */ /* 0x000fe20008fe0405 */
[----:B------:R-:W-:Y:S01]  /*09b0*/  IMAD.SHL.U32 R32, R29, 0x200, RZ ;  /* 0x000002001d207824 */ /* 0x000fe200078e00ff */
[----:B------:R-:W-:Y:S01]  /*09c0*/  LOP3.LUT R3, R0, 0x38, R16, 0xf8, !PT ;  /* 0x0000003800037812 */ /* 0x000fe200078ef810 */
[----:B------:R-:W-:Y:S01]  /*09d0*/  IMAD R5, R37, c[0x0][0x178], RZ ;  /* 0x00005e0025057a24 */ /* 0x000fe200078e02ff */
[----:B------:R-:W-:Y:S01]  /*09e0*/  SHF.R.U32.HI R2, RZ, 0x3, R0 ;  /* 0x00000003ff027819 */ /* 0x000fe20000011600 */
[C---:B------:R-:W-:Y:S01]  /*09f0*/  IMAD R0, R4.reuse, c[0x0][0x1e0], RZ ;  /* 0x0000780004007a24 */ /* 0x040fe200078e02ff */
[----:B------:R-:W-:Y:S01]  /*0a00*/  SHF.R.S32.HI R17, RZ, 0x1f, R16 ;  /* 0x0000001fff117819 */ /* 0x000fe20000011410 */
[----:B------:R-:W-:Y:S01]  /*0a10*/  IMAD R4, R4, c[0x0][0x1b0], RZ ;  /* 0x00006c0004047a24 */ /* 0x000fe200078e02ff */
[----:B------:R-:W-:Y:S01]  /*0a20*/  LOP3.LUT R14, R32, R3, R2, 0xf6, !PT ;  /* 0x00000003200e7212 */ /* 0x000fe200078ef602 */
[C---:B------:R-:W-:Y:S01]  /*0a30*/  IMAD R0, R6.reuse, c[0x0][0x1e4], R0 ;  /* 0x0000790006007a24 */ /* 0x040fe200078e0200 */
[----:B------:R-:W-:Y:S01]  /*0a40*/  UIMAD UR6, UR18, UR6, URZ ;  /* 0x00000006120672a4 */ /* 0x000fe2000f8e023f */
[----:B------:R-:W-:Y:S01]  /*0a50*/  IMAD.WIDE.U32 R2, R6, c[0x0][0x1e0], R16 ;  /* 0x0000780006027a25 */ /* 0x000fe200078e0010 */
[----:B------:R-:W-:Y:S01]  /*0a60*/  ULDC.64 UR4, c[0x0][0x1b8] ;  /* 0x00006e0000047ab9 */ /* 0x000fe20000000a00 */
[----:B------:R-:W-:Y:S01]  /*0a70*/  IADD3 R33, R16, 0x40, RZ ;  /* 0x0000004010217810 */ /* 0x000fe20007ffe0ff */
[----:B------:R-:W-:Y:S01]  /*0a80*/  UIMAD UR4, UR18, UR4, URZ ;  /* 0x00000004120472a4 */ /* 0x000fe2000f8e023f */
[----:B------:R-:W-:Y:S01]  /*0a90*/  IMAD R10, R36, c[0x0][0x17c], R5 ;  /* 0x00005f00240a7a24 */ /* 0x000fe200078e0205 */
[----:B------:R-:W-:Y:S01]  /*0aa0*/  UIMAD UR6, UR10, UR7, UR6 ;  /* 0x000000070a0672a4 */ /* 0x000fe2000f8e0206 */
[----:B------:R-:W-:Y:S01]  /*0ab0*/  IMAD.IADD R5, R3, 0x1, R0 ;  /* 0x0000000103057824 */ /* 0x000fe200078e0200 */
[----:B------:R-:W-:Y:S01]  /*0ac0*/  UIMAD UR4, UR10, UR5, UR4 ;  /* 0x000000050a0472a4 */ /* 0x000fe2000f8e0204 */
[C---:B------:R-:W-:Y:S01]  /*0ad0*/  IMAD R3, R6.reuse, c[0x0][0x1b4], R4 ;  /* 0x00006d0006037a24 */ /* 0x040fe200078e0204 */
[----:B------:R-:W-:Y:S01]  /*0ae0*/  USHF.R.S32.HI UR23, URZ, 0x1f, UR11 ;  /* 0x0000001f3f177899 */ /* 0x000fe2000801140b */
[--C-:B------:R-:W-:Y:S01]  /*0af0*/  IMAD.WIDE.U32 R6, R6, c[0x0][0x1b0], R16.reuse ;  /* 0x00006c0006067a25 */ /* 0x100fe200078e0010 */
[----:B------:R-:W-:Y:S01]  /*0b00*/  ULDC UR22, c[0x0][0x198] ;  /* 0x0000660000167ab9 */ /* 0x000fe20000000800 */
[----:B------:R-:W-:Y:S01]  /*0b10*/  ISETP.GE.AND P1, PT, R33, c[0x0][0x1cc], PT ;  /* 0x0000730021007a0c */ /* 0x000fe20003f26270 */
[----:B------:R-:W-:Y:S01]  /*0b20*/  UIADD3 UR22, -UR12, UR22, URZ ;  /* 0x000000160c167290 */ /* 0x000fe2000fffe13f */
[----:B------:R-:W-:Y:S01]  /*0b30*/  IMAD.WIDE.U32 R8, R36, c[0x0][0x178], R16 ;  /* 0x00005e0024087a25 */ /* 0x000fe200078e0010 */
[----:B------:R-:W-:Y:S01]  /*0b40*/  LEA.HI R23, R24, R20, RZ, 0x5 ;  /* 0x0000001418177211 */ /* 0x000fe200078f28ff */
[----:B------:R-:W-:-:S02]  /*0b50*/  UIADD3 UR27, UR11, 0x1, URZ ;  /* 0x000000010b1b7890 */ /* 0x000fc4000fffe03f */
[----:B------:R-:W-:Y:S01]  /*0b60*/  IMAD.MOV.U32 R4, RZ, RZ, R2 ;  /* 0x000000ffff047224 */ /* 0x000fe200078e0002 */
[----:B------:R-:W-:Y:S01]  /*0b70*/  IADD3 R11, -R36, UR22, RZ ;  /* 0x00000016240b7c10 */ /* 0x000fe2000fffe1ff */
[----:B------:R-:W-:Y:S02]  /*0b80*/  IMAD.IADD R3, R7, 0x1, R3 ;  /* 0x0000000107037824 */ /* 0x000fe400078e0203 */
[----:B------:R-:W-:Y:S01]  /*0b90*/  IMAD.U32 R7, RZ, RZ, UR10 ;  /* 0x0000000aff077e24 */ /* 0x000fe2000f8e00ff */
[----:B------:R-:W-:Y:S01]  /*0ba0*/  ISETP.LT.OR P5, PT, R11, 0x1, P1 ;  /* 0x000000010b00780c */ /* 0x000fe20000fa1670 */
[----:B------:R-:W-:Y:S02]  /*0bb0*/  IMAD.MOV.U32 R2, RZ, RZ, R6 ;  /* 0x000000ffff027224 */ /* 0x000fe400078e0006 */
[----:B------:R-:W-:Y:S02]  /*0bc0*/  IMAD.U32 R0, RZ, RZ, UR10 ;  /* 0x0000000aff007e24 */ /* 0x000fe4000f8e00ff */
[----:B------:R-:W-:-:S02]  /*0bd0*/  IMAD.IADD R9, R9, 0x1, R10 ;  /* 0x0000000109097824 */ /* 0x000fc400078e020a */
[----:B------:R-:W-:Y:S02]  /*0be0*/  IMAD R6, R35, c[0x0][0x180], RZ ;  /* 0x0000600023067a24 */ /* 0x000fe400078e02ff */
[----:B------:R-:W-:-:S04]  /*0bf0*/  IMAD.WIDE.U32 R4, R7, c[0x0][0x1e8], R4 ;  /* 0x00007a0007047a25 */ /* 0x000fc800078e0004 */
[----:B------:R-:W-:Y:S01]  /*0c00*/  IMAD.WIDE.U32 R2, R0, c[0x0][0x1b8], R2 ;  /* 0x00006e0000027a25 */ /* 0x000fe200078e0002 */
[----:B------:R-:W-:Y:S01]  /*0c10*/  IADD3 R5, R5, UR6, RZ ;  /* 0x0000000605057c10 */ /* 0x000fe2000fffe0ff */
[----:B------:R-:W-:Y:S02]  /*0c20*/  ULDC.64 UR6, c[0x0][0x188] ;  /* 0x0000620000067ab9 */ /* 0x000fe40000000a00 */
[C---:B------:R-:W-:Y:S01]  /*0c30*/  IMAD R0, R34.reuse, c[0x0][0x184], R6 ;  /* 0x0000610022007a24 */ /* 0x040fe200078e0206 */
[----:B------:R-:W-:Y:S01]  /*0c40*/  IADD3 R3, R3, UR4, RZ ;  /* 0x0000000403037c10 */ /* 0x000fe2000fffe0ff */
[----:B------:R-:W-:Y:S01]  /*0c50*/  IMAD.WIDE.U32 R8, R34, c[0x0][0x180], R8 ;  /* 0x0000600022087a25 */ /* 0x000fe200078e0008 */
[----:B------:R-:W-:Y:S02]  /*0c60*/  ULDC.64 UR4, c[0x0][0x178] ;  /* 0x00005e0000047ab9 */ /* 0x000fe40000000a00 */
[----:B------:R-:W-:Y:S01]  /*0c70*/  UIMAD UR26, UR23, UR4, URZ ;  /* 0x00000004171a72a4 */ /* 0x000fe2000f8e023f */
[----:B------:R-:W-:Y:S01]  /*0c80*/  IMAD.IADD R9, R9, 0x1, R0 ;  /* 0x0000000109097824 */ /* 0x000fe200078e0200 */
[----:B------:R-:W-:Y:S01]  /*0c90*/  UIMAD.WIDE.U32 UR28, UR11, UR4, URZ ;  /* 0x000000040b1c72a5 */ /* 0x000fe2000f8e003f */
[C---:B------:R-:W-:Y:S01]  /*0ca0*/  IMAD R6, R13.reuse, c[0x0][0x1a8], RZ ;  /* 0x00006a000d067a24 */ /* 0x040fe200078e02ff */
[----:B------:R-:W-:Y:S01]  /*0cb0*/  UIMAD UR26, UR11, UR5, UR26 ;  /* 0x000000050b1a72a4 */ /* 0x000fe2000f8e021a */
[----:B------:R-:W-:Y:S01]  /*0cc0*/  IMAD R0, R13, c[0x0][0x1d8], RZ ;  /* 0x000076000d007a24 */ /* 0x000fe200078e02ff */
[----:B------:R-:W-:Y:S01]  /*0cd0*/  UIMAD UR6, UR18, UR6, URZ ;  /* 0x00000006120672a4 */ /* 0x000fe2000f8e023f */
[C---:B------:R-:W-:Y:S01]  /*0ce0*/  IMAD R10, R12.reuse, c[0x0][0x1ac], R6 ;  /* 0x00006b000c0a7a24 */ /* 0x040fe200078e0206 */
[----:B------:R-:W-:Y:S01]  /*0cf0*/  UIADD3 UR26, UR29, UR26, URZ ;  /* 0x0000001a1d1a7290 */ /* 0x000fe2000fffe03f */
[C---:B------:R-:W-:Y:S01]  /*0d00*/  IMAD R0, R12.reuse, c[0x0][0x1dc], R0 ;  /* 0x000077000c007a24 */ /* 0x040fe200078e0200 */
[----:B------:R-:W-:Y:S01]  /*0d10*/  UIMAD UR6, UR10, UR7, UR6 ;  /* 0x000000070a0672a4 */ /* 0x000fe2000f8e0206 */
[----:B------:R-:W-:Y:S01]  /*0d20*/  IMAD.WIDE.U32 R6, R12, c[0x0][0x1d8], R4 ;  /* 0x000076000c067a25 */ /* 0x000fe200078e0004 */
[----:B------:R-:W-:-:S03]  /*0d30*/  UIADD3 UR7, UP0, UR25, 0x80, URZ ;  /* 0x0000008019077890 */ /* 0x000fc6000ff1e03f */
[----:B------:R-:W-:Y:S01]  /*0d40*/  IMAD.WIDE.U32 R4, R12, c[0x0][0x1a8], R2 ;  /* 0x00006a000c047a25 */ /* 0x000fe200078e0002 */
[----:B------:R-:W-:-:S03]  /*0d50*/  LEA R2, P0, R6, c[0x0][0x1c0], 0x1 ;  /* 0x0000700006027a11 */ /* 0x000fc600078008ff */
[----:B------:R-:W-:Y:S02]  /*0d60*/  IMAD.U32 R3, RZ, RZ, UR10 ;  /* 0x0000000aff037e24 */ /* 0x000fe4000f8e00ff */
[----:B------:R-:W-:Y:S02]  /*0d70*/  IMAD.IADD R0, R7, 0x1, R0 ;  /* 0x0000000107007824 */ /* 0x000fe400078e0200 */
[----:B------:R-:W-:-:S03]  /*0d80*/  IMAD.WIDE.U32 R42, R3, c[0x0][0x188], R8 ;  /* 0x00006200032a7a25 */ /* 0x000fc600078e0008 */
[----:B------:R-:W-:Y:S01]  /*0d90*/  LEA.HI.X R3, R6, c[0x0][0x1c4], R0, 0x1, P0 ;  /* 0x0000710006037a11 */ /* 0x000fe200000f0c00 */
[----:B------:R-:W-:Y:S01]  /*0da0*/  IMAD.IADD R0, R5, 0x1, R10 ;  /* 0x0000000105007824 */ /* 0x000fe200078e020a */
[----:B------:R-:W-:Y:S01]  /*0db0*/  ISETP.GE.AND P0, PT, R16, c[0x0][0x1cc], PT ;  /* 0x0000730010007a0c */ /* 0x000fe20003f06270 */
[----:B------:R-:W-:Y:S01]  /*0dc0*/  IMAD.U32 R8, RZ, RZ, UR28 ;  /* 0x0000001cff087e24 */ /* 0x000fe2000f8e00ff */
[----:B------:R-:W-:Y:S01]  /*0dd0*/  LEA R6, P3, R4, c[0x0][0x190], 0x1 ;  /* 0x0000640004067a11 */ /* 0x000fe200078608ff */
[----:B------:R-:W-:Y:S01]  /*0de0*/  IMAD.U32 R9, RZ, RZ, UR29 ;  /* 0x0000001dff097e24 */ /* 0x000fe2000f8e00ff */
[C---:B------:R-:W-:Y:S01]  /*0df0*/  ISETP.LT.OR P6, PT, R11.reuse, 0x1, P0 ;  /* 0x000000010b00780c */ /* 0x040fe200007c1670 */
[----:B------:R-:W-:Y:S01]  /*0e00*/  IMAD.U32 R9, RZ, RZ, UR26 ;  /* 0x0000001aff097e24 */ /* 0x000fe2000f8e00ff */
[----:B------:R-:W-:Y:S01]  /*0e10*/  ISETP.LT.OR P4, PT, R11, 0x21, P0 ;  /* 0x000000210b00780c */ /* 0x000fe20000781670 */
[----:B------:R-:W-:Y:S01]  /*0e20*/  IMAD.SHL.U32 R10, R14, 0x2, RZ ;  /* 0x000000020e0a7824 */ /* 0x000fe200078e00ff */
[----:B------:R-:W-:Y:S01]  /*0e30*/  LEA.HI.X R7, R4, c[0x0][0x194], R0, 0x1, P3 ;  /* 0x0000650004077a11 */ /* 0x000fe200018f0c00 */
[----:B------:R-:W-:Y:S01]  /*0e40*/  STL.64 [R1+0x68], R42 ;  /* 0x0000682a01007387 */ /* 0x000fe20000100a00 */
[----:B------:R-:W-:Y:S01]  /*0e50*/  IADD3 R15, R43, UR6, RZ ;  /* 0x000000062b0f7c10 */ /* 0x000fe2000fffe0ff */
[----:B------:R-:W-:Y:S01]  /*0e60*/  UIADD3.X UR6, URZ, UR24, URZ, UP0, !UPT ;  /* 0x000000183f067290 */ /* 0x000fe200087fe43f */
[----:B------:R-:W-:Y:S01]  /*0e70*/  LEA R13, P2, R8, R42, 0x6 ;  /* 0x0000002a080d7211 */ /* 0x000fe200078430ff */
[----:B------:R-:W-:Y:S01]  /*0e80*/  IMAD.MOV.U32 R212, RZ, RZ, 0x10 ;  /* 0x00000010ffd47424 */ /* 0x000fe200078e00ff */
[----:B------:R-:W-:Y:S01]  /*0e90*/  IADD3 R4, P3, R2, UR25, RZ ;  /* 0x0000001902047c10 */ /* 0x000fe2000ff7e0ff */
[----:B------:R1:W-:Y:S01]  /*0ea0*/  STL [R1+0x70], R15 ;  /* 0x0000700f01007387 */ /* 0x0003e20000100800 */
[----:B------:R-:W-:Y:S01]  /*0eb0*/  LEA.HI.X R0, R8, R15, R9, 0x6, P2 ;  /* 0x0000000f08007211 */ /* 0x000fe200010f3409 */
[----:B------:R-:W-:Y:S01]  /*0ec0*/  IMAD.U32 R8, RZ, RZ, UR25 ;  /* 0x00000019ff087e24 */ /* 0x000fe2000f8e00ff */
[----:B------:R-:W-:Y:S01]  /*0ed0*/  IADD3.X R5, R3, UR24, RZ, P3, !PT ;  /* 0x0000001803057c10 */ /* 0x000fe20009ffe4ff */
[----:B------:R-:W-:Y:S01]  /*0ee0*/  @!PT LDS RZ, [RZ] ;  /* 0x00000000fffff984 */ /* 0x000fe20000000800 */
[----:B------:R-:W-:Y:S01]  /*0ef0*/  @!PT LDS RZ, [RZ] ;  /* 0x00000000fffff984 */ /* 0x000fe20000000800 */
[----:B------:R-:W-:Y:S01]  /*0f00*/  @!PT LDS RZ, [RZ] ;  /* 0x00000000fffff984 */ /* 0x000fe20000000800 */
[----:B------:R2:W-:Y:S01]  /*0f10*/  LDGSTS.E.BYPASS.LTC128B.128 [R10+0x8080], [R2.64], !P6 ;  /* 0x08080000020a7fae */ /* 0x0005e2000f101d54 */
[C---:B------:R-:W-:Y:S01]  /*0f20*/  ISETP.LT.OR P6, PT, R11.reuse, 0x41, P0 ;  /* 0x000000410b00780c */ /* 0x040fe200007c1670 */
[----:B------:R-:W-:Y:S01]  /*0f30*/  IMAD.MOV.U32 R213, RZ, RZ, 0x20 ;  /* 0x00000020ffd57424 */ /* 0x000fe200078e00ff */
[----:B------:R-:W-:Y:S01]  /*0f40*/  IADD3 R8, P3, P2, R8, 0x80, R2 ;  /* 0x0000008008087810 */ /* 0x000fe20007a7e002 */
[----:B------:R2:W-:Y:S01]  /*0f50*/  LDGSTS.E.BYPASS.LTC128B.128 [R10+0xc080], [R2.64+0x80], !P5 ;  /* 0x0c080080020a7fae */ /* 0x0005e2000e901d54 */
[----:B------:R-:W-:-:S02]  /*0f60*/  ISETP.LT.OR P5, PT, R11, 0x41, P1 ;  /* 0x000000410b00780c */ /* 0x000fc40000fa1670 */
[----:B------:R-:W-:Y:S01]  /*0f70*/  IADD3.X R9, RZ, UR24, R3, P3, P2 ;  /* 0x00000018ff097c10 */ /* 0x000fe20009fe4403 */
[----:B------:R3:W-:Y:S01]  /*0f80*/  LDGSTS.E.BYPASS.LTC128B.128 [R10+0x9080], [R4.64], !P4 ;  /* 0x09080000040a7fae */ /* 0x0007e2000e101d54 */
[C---:B------:R-:W-:Y:S02]  /*0f90*/  ISETP.LT.OR P4, PT, R11.reuse, 0x21, P1 ;  /* 0x000000210b00780c */ /* 0x040fe40000f81670 */
[----:B------:R-:W-:-:S11]  /*0fa0*/  ISETP.LT.OR P1, PT, R11, 0x61, P1 ;  /* 0x000000610b00780c */ /* 0x000fd60000f21670 */
[----:B------:R4:W-:Y:S01]  /*0fb0*/  LDGSTS.E.BYPASS.LTC128B.128 [R10+0xd080], [R8.64], !P4 ;  /* 0x0d080000080a7fae */ /* 0x0009e2000e101d54 */
[C---:B--2---:R-:W-:Y:S02]  /*0fc0*/  IADD3 R2, P2, R4.reuse, UR25, RZ ;  /* 0x0000001904027c10 */ /* 0x044fe4000ff5e0ff */
[----:B---3--:R-:W-:Y:S02]  /*0fd0*/  IADD3 R4, P3, R4, UR7, RZ ;  /* 0x0000000704047c10 */ /* 0x008fe4000ff7e0ff */
[C---:B------:R-:W-:Y:S02]  /*0fe0*/  IADD3.X R3, R5.reuse, UR24, RZ, P2, !PT ;  /* 0x0000001805037c10 */ /* 0x040fe400097fe4ff */
[----:B------:R-:W-:Y:S02]  /*0ff0*/  IADD3.X R5, R5, UR6, RZ, P3, !PT ;  /* 0x0000000605057c10 */ /* 0x000fe40009ffe4ff */
[----:B------:R-:W-:Y:S01]  /*1000*/  LEA R12, P2, R13, c[0x0][0x160], 0x1 ;  /* 0x000058000d0c7a11 */ /* 0x000fe200078408ff */
[----:B------:R2:W-:Y:S01]  /*1010*/  LDGSTS.E.BYPASS.LTC128B.128 [R10+0xa080], [R2.64], !P6 ;  /* 0x0a080000020a7fae */ /* 0x0005e2000f101d54 */
[----:B------:R-:W-:-:S02]  /*1020*/  ISETP.GE.AND P3, PT, R16, c[0x0][0x19c], PT ;  /* 0x0000670010007a0c */ /* 0x000fc40003f66270 */
[----:B------:R-:W-:Y:S01]  /*1030*/  LEA.HI.X R13, R13, c[0x0][0x164], R0, 0x1, P2 ;  /* 0x000059000d0d7a11 */ /* 0x000fe200010f0c00 */
[----:B------:R3:W-:Y:S01]  /*1040*/  LDGSTS.E.BYPASS.LTC128B.128 [R10+0xe080], [R4.64], !P5 ;  /* 0x0e080000040a7fae */ /* 0x0007e2000e901d54 */
[C---:B------:R-:W-:Y:S01]  /*1050*/  ISETP.LT.OR P5, PT, R11.reuse, 0x61, P0 ;  /* 0x000000610b00780c */ /* 0x040fe200007a1670 */
[----:B------:R-:W-:Y:S01]  /*1060*/  IMAD.U32 R0, RZ, RZ, UR4 ;  /* 0x00000004ff007e24 */ /* 0x000fe2000f8e00ff */
[----:B------:R-:W-:Y:S01]  /*1070*/  ISETP.LT.OR P6, PT, R11, 0x1, P3 ;  /* 0x000000010b00780c */ /* 0x000fe20001fc1670 */
[----:B----4-:R-:W-:Y:S01]  /*1080*/  IMAD.U32 R8, RZ, RZ, UR5 ;  /* 0x00000005ff087e24 */ /* 0x010fe2000f8e00ff */
[----:B------:R-:W-:Y:S02]  /*1090*/  ISETP.GE.AND P0, PT, R33, c[0x0][0x19c], PT ;  /* 0x0000670021007a0c */ /* 0x000fe40003f06270 */
[C---:B---3--:R-:W-:Y:S02]  /*10a0*/  IADD3 R4, P4, R2.reuse, UR25, RZ ;  /* 0x0000001902047c10 */ /* 0x048fe4000ff9e0ff */
[----:B--2---:R-:W-:-:S02]  /*10b0*/  IADD3 R2, P2, R2, UR7, RZ ;  /* 0x0000000702027c10 */ /* 0x004fc4000ff5e0ff */
[C---:B------:R-:W-:Y:S02]  /*10c0*/  IADD3.X R5, R3.reuse, UR24, RZ, P4, !PT ;  /* 0x0000001803057c10 */ /* 0x040fe4000a7fe4ff */
[----:B------:R-:W-:Y:S01]  /*10d0*/  IADD3.X R3, R3, UR6, RZ, P2, !PT ;  /* 0x0000000603037c10 */ /* 0x000fe200097fe4ff */
[----:B------:R-:W-:Y:S01]  /*10e0*/  ULDC.64 UR6, c[0x0][0x1a8] ;  /* 0x00006a0000067ab9 */ /* 0x000fe20000000a00 */
[C---:B------:R-:W-:Y:S01]  /*10f0*/  LEA R14, P4, R0.reuse, R12, 0x6 ;  /* 0x0000000c000e7211 */ /* 0x040fe200078830ff */
[----:B------:R2:W-:Y:S01]  /*1100*/  LDGSTS.E.BYPASS.LTC128B.128 [R10+0xb080], [R4.64], !P5 ;  /* 0x0b080000040a7fae */ /* 0x0005e2000e901d54 */
[----:B------:R-:W-:Y:S01]  /*1110*/  USHF.L.U32 UR24, UR6, 0x6, URZ ;  /* 0x0000000606187899 */ /* 0x000fe2000800063f */
[C---:B------:R-:W-:Y:S01]  /*1120*/  ISETP.LT.OR P2, PT, R11.reuse, 0x1, P0 ;  /* 0x000000010b00780c */ /* 0x040fe20000741670 */
[----:B------:R-:W-:Y:S01]  /*1130*/  USHF.L.U64.HI UR7, UR6, UR19, UR7 ;  /* 0x0000001306077299 */ /* 0x000fe20008010207 */
[----:B------:R3:W-:Y:S01]  /*1140*/  LDGSTS.E.BYPASS.LTC128B.128 [R10+0xf080], [R2.64], !P1 ;  /* 0x0f080000020a7fae */ /* 0x0007e2000c901d54 */
[C---:B------:R-:W-:Y:S01]  /*1150*/  ISETP.LT.OR P1, PT, R11.reuse, 0x21, P3 ;  /* 0x000000210b00780c */ /* 0x040fe20001f21670 */
[----:B------:R-:W-:Y:S01]  /*1160*/  UIADD3 UR25, UP0, UR24, 0x80, URZ ;  /* 0x0000008018197890 */ /* 0x000fe2000ff1e03f */
[----:B-1----:R-:W-:Y:S01]  /*1170*/  LEA.HI.X R15, R0, R13, R8, 0x6, P4 ;  /* 0x0000000d000f7211 */ /* 0x002fe200020f3408 */
[----:B------:R1:W-:Y:S01]  /*1180*/  LDGSTS.E.BYPASS.LTC128B.128 [R10+0x80], [R6.64], !P6 ;  /* 0x00080000060a7fae */ /* 0x0003e2000f101d54 */
[----:B------:R-:W-:Y:S01]  /*1190*/  ISETP.LT.OR P6, PT, R11, 0x21, P0 ;  /* 0x000000210b00780c */ /* 0x000fe200007c1670 */
[----:B------:R-:W-:Y:S01]  /*11a0*/  UIADD3.X UR6, URZ, UR7, URZ, UP0, !UPT ;  /* 0x000000073f067290 */ /* 0x000fe200087fe43f */
[----:B------:R-:W-:Y:S01]  /*11b0*/  IMAD R0, R37, c[0x0][0x208], RZ ;  /* 0x0000820025007a24 */ /* 0x000fe200078e02ff */
[----:B------:R-:W-:Y:S01]  /*11c0*/  UISETP.GE.AND UP0, UPT, UR27, UR13, UPT ;  /* 0x0000000d1b00728c */ /* 0x000fe2000bf06270 */
[----:B------:R-:W-:-:S02]  /*11d0*/  IMAD.WIDE.U32 R8, R36, c[0x0][0x208], R16 ;  /* 0x0000820024087a25 */ /* 0x000fc400078e0010 */
[----:B------:R1:W-:Y:S01]  /*11e0*/  LDGSTS.E.BYPASS.LTC128B.128 [R10+0x4080], [R6.64+0x80], !P2 ;  /* 0x04080080060a7fae */ /* 0x0003e2000d101d54 */
[----:B------:R-:W-:Y:S01]  /*11f0*/  LEA R18, P2, R19, c[0x0][0x258], 0x2 ;  /* 0x0000960013127a11 */ /* 0x000fe200078410ff */
[----:B------:R-:W-:-:S03]  /*1200*/  IMAD R0, R36, c[0x0][0x20c], R0 ;  /* 0x0000830024007a24 */ /* 0x000fc600078e0200 */
[----:B------:R-:W-:Y:S02]  /*1210*/  LEA.HI.X R19, R19, c[0x0][0x25c], R22, 0x2, P2 ;  /* 0x0000970013137a11 */ /* 0x000fe400010f1416 */
[C---:B------:R-:W-:Y:S02]  /*1220*/  ISETP.LT.OR P2, PT, R11.reuse, 0x41, P3 ;  /* 0x000000410b00780c */ /* 0x040fe40001f41670 */
[----:B------:R-:W-:Y:S02]  /*1230*/  ISETP.LT.OR P3, PT, R11, 0x61, P3 ;  /* 0x000000610b00780c */ /* 0x000fe40001f61670 */
[----:B--2---:R-:W-:Y:S01]  /*1240*/  IADD3 R4, P4, R6, UR24, RZ ;  /* 0x0000001806047c10 */ /* 0x004fe2000ff9e0ff */
[----:B---3--:R-:W-:-:S03]  /*1250*/  IMAD.U32 R2, RZ, RZ, UR24 ;  /* 0x00000018ff027e24 */ /* 0x008fc6000f8e00ff */
[----:B------:R-:W-:Y:S02]  /*1260*/  IADD3.X R5, R7, UR7, RZ, P4, !PT ;  /* 0x0000000707057c10 */ /* 0x000fe4000a7fe4ff */
[----:B------:R-:W-:-:S03]  /*1270*/  IADD3 R2, P5, P4, R2, 0x80, R6 ;  /* 0x0000008002027810 */ /* 0x000fc60007cbe006 */
[----:B------:R2:W-:Y:S01]  /*1280*/  LDGSTS.E.BYPASS.LTC128B.128 [R10+0x1080], [R4.64], !P1 ;  /* 0x01080000040a7fae */ /* 0x0005e2000c901d54 */
[----:B------:R-:W-:Y:S02]  /*1290*/  IADD3.X R3, RZ, UR7, R7, P5, P4 ;  /* 0x00000007ff037c10 */ /* 0x000fe4000afe8407 */
[----:B-1----:R-:W-:Y:S02]  /*12a0*/  IADD3 R6, P1, R4, UR25, RZ ;  /* 0x0000001904067c10 */ /* 0x002fe4000ff3e0ff */
[----:B------:R-:W-:Y:S01]  /*12b0*/  ISETP.GE.AND P5, PT, R16, c[0x0][0x16c], PT ;  /* 0x00005b0010007a0c */ /* 0x000fe20003fa6270 */
[----:B------:R1:W-:Y:S01]  /*12c0*/  LDGSTS.E.BYPASS.LTC128B.128 [R10+0x5080], [R2.64], !P6 ;  /* 0x05080000020a7fae */ /* 0x0003e2000f101d54 */
[----:B------:R-:W-:Y:S02]  /*12d0*/  IADD3.X R7, R5, UR6, RZ, P1, !PT ;  /* 0x0000000605077c10 */ /* 0x000fe40008ffe4ff */
[----:B------:R-:W-:Y:S02]  /*12e0*/  ISETP.LT.OR P1, PT, R11, 0x41, P0 ;  /* 0x000000410b00780c */ /* 0x000fe40000721670 */
[----:B------:R-:W-:-:S02]  /*12f0*/  ISETP.GE.AND P6, PT, R33, c[0x0][0x16c], PT ;  /* 0x00005b0021007a0c */ /* 0x000fc40003fc6270 */
[----:B------:R-:W-:Y:S02]  /*1300*/  SEL R22, RZ, 0x1, P5 ;  /* 0x00000001ff167807 */ /* 0x000fe40002800000 */
[----:B------:R-:W-:-:S03]  /*1310*/  ISETP.LT.OR P0, PT, R11, 0x61, P0 ;  /* 0x000000610b00780c */ /* 0x000fc60000701670 */
[----:B------:R-:W-:Y:S02]  /*1320*/  @P5 LOP3.LUT R228, R228, 0x1, RZ, 0xfc, !PT ;  /* 0x00000001e4e45812 */ /* 0x000fe400078efcff */
[----:B-1----:R-:W-:Y:S02]  /*1330*/  IADD3 R2, P4, R4, UR24, RZ ;  /* 0x0000001804027c10 */ /* 0x002fe4000ff9e0ff */
[----:B--2---:R-:W-:Y:S02]  /*1340*/  SEL R4, RZ, 0x2, P6 ;  /* 0x00000002ff047807 */ /* 0x004fe40003000000 */
[----:B------:R-:W-:Y:S01]  /*1350*/  IADD3.X R3, R5, UR7, RZ, P4, !PT ;  /* 0x0000000705037c10 */ /* 0x000fe2000a7fe4ff */
[----:B------:R-:W-:Y:S02]  /*1360*/  IMAD.IADD R5, R9, 0x1, R0 ;  /* 0x0000000109057824 */ /* 0x000fe400078e0200 */
[----:B------:R-:W-:Y:S02]  /*1370*/  IMAD.IADD R0, R4, 0x1, R22 ;  /* 0x0000000104007824 */ /* 0x000fe400078e0216 */
[----:B------:R1:W-:Y:S01]  /*1380*/  LDGSTS.E.BYPASS.LTC128B.128 [R10+0x2080], [R2.64], !P2 ;  /* 0x02080000020a7fae */ /* 0x0003e2000d101d54 */
[----:B------:R-:W-:-:S02]  /*1390*/  IMAD R9, R35, c[0x0][0x210], RZ ;  /* 0x0000840023097a24 */ /* 0x000fc400078e02ff */
[----:B------:R-:W-:Y:S01]  /*13a0*/  IMAD.MOV.U32 R4, RZ, RZ, R8 ;  /* 0x000000ffff047224 */ /* 0x000fe200078e0008 */
[----:B------:R2:W-:Y:S01]  /*13b0*/  LDGSTS.E.BYPASS.LTC128B.128 [R10+0x6080], [R6.64], !P1 ;  /* 0x06080000060a7fae */ /* 0x0005e2000c901d54 */
[C---:B------:R-:W-:Y:S02]  /*13c0*/  IMAD R8, R34.reuse, c[0x0][0x214], R9 ;  /* 0x0000850022087a24 */ /* 0x040fe400078e0209 */
[----:B------:R-:W-:-:S04]  /*13d0*/  IMAD.WIDE.U32 R4, R34, c[0x0][0x210], R4 ;  /* 0x0000840022047a25 */ /* 0x000fc800078e0004 */
[----:B------:R-:W-:Y:S02]  /*13e0*/  IMAD.U32 R9, RZ, RZ, UR10 ;  /* 0x0000000aff097e24 */ /* 0x000fe4000f8e00ff */
[----:B------:R-:W-:Y:S02]  /*13f0*/  IMAD.IADD R5, R5, 0x1, R8 ;  /* 0x0000000105057824 */ /* 0x000fe400078e0208 */
[----:B------:R-:W-:Y:S02]  /*1400*/  IMAD R8, R35, c[0x0][0x288], RZ ;  /* 0x0000a20023087a24 */ /* 0x000fe400078e02ff */
[----:B------:R-:W-:-:S04]  /*1410*/  IMAD.WIDE.U32 R42, R9, c[0x0][0x218], R4 ;  /* 0x00008600092a7a25 */ /* 0x000fc800078e0004 */
[----:B------:R-:W-:Y:S01]  /*1420*/  IMAD.MOV.U32 R38, RZ, RZ, R42 ;  /* 0x000000ffff267224 */ /* 0x000fe200078e002a */
[----:B------:R3:W-:Y:S01]  /*1430*/  STL.64 [R1+0x60], R42 ;  /* 0x0000602a01007387 */ /* 0x0007e20000100a00 */
[----:B------:R-:W-:Y:S01]  /*1440*/  IMAD R8, R34, c[0x0][0x28c], R8 ;  /* 0x0000a30022087a24 */ /* 0x000fe200078e0208 */
[C---:B--2---:R-:W-:Y:S02]  /*1450*/  IADD3 R6, P2, R2.reuse, UR24, RZ ;  /* 0x0000001802067c10 */ /* 0x044fe4000ff5e0ff */
[----:B-1----:R-:W-:Y:S02]  /*1460*/  IADD3 R2, P1, R2, UR25, RZ ;  /* 0x0000001902027c10 */ /* 0x002fe4000ff3e0ff */
[C---:B------:R-:W-:Y:S02]  /*1470*/  IADD3.X R7, R3.reuse, UR7, RZ, P2, !PT ;  /* 0x0000000703077c10 */ /* 0x040fe400097fe4ff */
[----:B------:R-:W-:Y:S01]  /*1480*/  IADD3.X R3, R3, UR6, RZ, P1, !PT ;  /* 0x0000000603037c10 */ /* 0x000fe20008ffe4ff */
[----:B------:R-:W-:Y:S01]  /*1490*/  ULDC.64 UR6, c[0x0][0x218] ;  /* 0x0000860000067ab9 */ /* 0x000fe20000000a00 */
[C---:B------:R-:W-:Y:S01]  /*14a0*/  LOP3.LUT P2, RZ, R0.reuse, 0x1, RZ, 0xc0, !PT ;  /* 0x0000000100ff7812 */ /* 0x040fe2000784c0ff */
[----:B------:R-:W-:Y:S01]  /*14b0*/  UIMAD UR6, UR18, UR6, URZ ;  /* 0x00000006120672a4 */ /* 0x000fe2000f8e023f */
[----:B------:R-:W-:Y:S01]  /*14c0*/  LOP3.LUT P1, RZ, R0, 0x2, RZ, 0xc0, !PT ;  /* 0x0000000200ff7812 */ /* 0x000fe2000782c0ff */
[----:B------:R-:W-:Y:S01]  /*14d0*/  IMAD.U32 R0, RZ, RZ, UR15 ;  /* 0x0000000fff007e24 */ /* 0x000fe2000f8e00ff */
[----:B------:R1:W-:Y:S01]  /*14e0*/  LDGSTS.E.BYPASS.LTC128B.128 [R10+0x3080], [R6.64], !P3 ;  /* 0x03080000060a7fae */ /* 0x0003e2000d901d54 */
[----:B------:R-:W-:Y:S01]  /*14f0*/  ISETP.GE.AND P3, PT, R16, c[0x0][0x1fc], PT ;  /* 0x00007f0010007a0c */ /* 0x000fe20003f66270 */
[----:B------:R-:W-:-:S02]  /*1500*/  UIMAD UR24, UR10, UR7, UR6 ;  /* 0x000000070a1872a4 */ /* 0x000fc4000f8e0206 */
[----:B------:R2:W-:Y:S01]  /*1510*/  LDGSTS.E.BYPASS.LTC128B.128 [R10+0x7080], [R2.64], !P0 ;  /* 0x07080000020a7fae */ /* 0x0005e2000c101d54 */
[----:B------:R-:W-:Y:S01]  /*1520*/  ISETP.GE.AND P0, PT, R33, c[0x0][0x1fc], PT ;  /* 0x00007f0021007a0c */ /* 0x000fe20003f06270 */
[----:B------:R-:W-:Y:S02]  /*1530*/  ULDC.64 UR6, c[0x0][0x208] ;  /* 0x0000820000067ab9 */ /* 0x000fe40000000a00 */
[----:B------:R-:W-:Y:S01]  /*1540*/  USHF.L.U32 UR26, UR6, 0x6, URZ ;  /* 0x00000006061a7899 */ /* 0x000fe2000800063f */
[----:B------:R-:W-:Y:S01]  /*1550*/  IADD3 R39, R43, UR24, RZ ;  /* 0x000000182b277c10 */ /* 0x000fe2000fffe0ff */
[----:B------:R-:W-:Y:S01]  /*1560*/  USHF.L.U64.HI UR25, UR6, UR19, UR7 ;  /* 0x0000001306197299 */ /* 0x000fe20008010207 */
[----:B------:R-:W0:Y:S03]  /*1570*/  LDGDEPBAR ;  /* 0x00000000000079af */ /* 0x000e260000000000 */
[----:B------:R-:W-:Y:S01]  /*1580*/  UIMAD UR19, UR25, UR11, URZ ;  /* 0x0000000b191372a4 */ /* 0x000fe2000f8e023f */
[----:B------:R-:W-:Y:S01]  /*1590*/  IMAD.U32 R30, RZ, RZ, UR26 ;  /* 0x0000001aff1e7e24 */ /* 0x000fe2000f8e00ff */
[----:B------:R3:W-:Y:S02]  /*15a0*/  STL.64 [R1+0x58], R38 ;  /* 0x0000582601007387 */ /* 0x0007e40000100a00 */
[----:B------:R-:W-:Y:S01]  /*15b0*/  UIMAD UR23, UR23, UR26, UR19 ;  /* 0x0000001a171772a4 */ /* 0x000fe2000f8e0213 */
[----:B------:R-:W-:-:S02]  /*15c0*/  IMAD.WIDE.U32 R4, R30, UR11, R38 ;  /* 0x0000000b1e047c25 */ /* 0x000fc4000f8e0026 */
[----:B------:R-:W-:Y:S02]  /*15d0*/  UMOV UR19, 0x5 ;  /* 0x0000000500137882 */ /* 0x000fe40000000000 */
[----:B------:R-:W-:Y:S01]  /*15e0*/  USHF.L.U64.HI UR19, UR6, UR19, UR7 ;  /* 0x0000001306137299 */ /* 0x000fe20008010207 */
[----:B-1----:R-:W-:Y:S02]  /*15f0*/  IADD3 R6, -R36, c[0x0][0x168], -R0 ;  /* 0x00005a0024067a10 */ /* 0x002fe40007ffe900 */
[----:B------:R-:W-:Y:S02]  /*1600*/  SEL R0, RZ, 0x1, P3 ;  /* 0x00000001ff007807 */ /* 0x000fe40001800000 */
[C---:B------:R-:W-:Y:S02]  /*1610*/  ISETP.LT.OR P3, PT, R6.reuse, 0x1, !P2 ;  /* 0x000000010600780c */ /* 0x040fe40005761670 */
[----:B--2---:R-:W-:Y:S02]  /*1620*/  SEL R2, RZ, 0xffffffff, P0 ;  /* 0xffffffffff027807 */ /* 0x004fe40000000000 */
[----:B------:R-:W-:-:S02]  /*1630*/  ISETP.LT.OR P0, PT, R6, 0x1, !P1 ;  /* 0x000000010600780c */ /* 0x000fc40004f01670 */
[----:B------:R-:W-:Y:S01]  /*1640*/  ISETP.LT.OR P2, PT, R6, 0x21, !P2 ;  /* 0x000000210600780c */ /* 0x000fe20005741670 */
[----:B------:R-:W-:Y:S01]  /*1650*/  IMAD.SHL.U32 R2, R2, 0x2, RZ ;  /* 0x0000000202027824 */ /* 0x000fe200078e00ff */
[----:B------:R-:W-:Y:S02]  /*1660*/  ISETP.LT.OR P1, PT, R6, 0x21, !P1 ;  /* 0x000000210600780c */ /* 0x000fe40004f21670 */
[----:B------:R-:W-:Y:S01]  /*1670*/  IADD3 R3, R5, UR23, RZ ;  /* 0x0000001705037c10 */ /* 0x000fe2000fffe0ff */
[----:B------:R-:W-:Y:S01]  /*1680*/  USHF.L.U32 UR23, UR6, 0x5, URZ ;  /* 0x0000000506177899 */ /* 0x000fe2000800063f */
[----:B------:R-:W-:Y:S01]  /*1690*/  LOP3.LUT R0, R2, 0x2, R0, 0xe2, !PT ;  /* 0x0000000202007812 */ /* 0x000fe200078ee200 */
[----:B------:R1:W-:Y:S01]  /*16a0*/  LDGSTS.E.BYPASS.LTC128B.128 [R10+0x10080], [R12.64], !P3 ;  /* 0x100800000c0a7fae */ /* 0x0003e2000d901d54 */
[----:B------:R-:W-:Y:S01]  /*16b0*/  ISETP.GT.AND P3, PT, R20, 0xf, PT ;  /* 0x0000000f1400780c */ /* 0x000fe20003f64270 */
[----:B------:R-:W-:Y:S01]  /*16c0*/  ULDC.64 UR6, c[0x0][0x290] ;  /* 0x0000a40000067ab9 */ /* 0x000fe20000000a00 */
[----:B------:R-:W-:Y:S01]  /*16d0*/  LOP3.LUT P5, RZ, R0, 0x1, RZ, 0xc0, !PT ;  /* 0x0000000100ff7812 */ /* 0x000fe200078ac0ff */
[----:B------:R1:W-:Y:S01]  /*16e0*/  LDGSTS.E.BYPASS.LTC128B.128 [R10+0x12080], [R12.64+0x80], !P0 ;  /* 0x120800800c0a7fae */ /* 0x0003e2000c101d54 */
[----:B------:R-:W-:Y:S01]  /*16f0*/  LEA R2, P0, R4, c[0x0][0x1f0], 0x1 ;  /* 0x00007c0004027a11 */ /* 0x000fe200078008ff */
[----:B------:R-:W-:Y:S01]  /*1700*/  UIMAD UR24, UR18, UR6, URZ ;  /* 0x00000006121872a4 */ /* 0x000fe2000f8e023f */
[----:B------:R-:W-:Y:S01]  /*1710*/  LOP3.LUT P4, RZ, R0, 0x2, RZ, 0xc0, !PT ;  /* 0x0000000200ff7812 */ /* 0x000fe2000788c0ff */
[----:B------:R2:W-:Y:S01]  /*1720*/  LDGSTS.E.BYPASS.LTC128B.128 [R10+0x11080], [R14.64], !P2 ;  /* 0x110800000e0a7fae */ /* 0x0005e2000d101d54 */
[----:B------:R-:W-:Y:S01]  /*1730*/  LEA.HI.X R3, R4, c[0x0][0x1f4], R3, 0x1, P0 ;  /* 0x00007d0004037a11 */ /* 0x000fe200000f0c03 */
[----:B------:R-:W-:Y:S01]  /*1740*/  UIMAD UR24, UR10, UR7, UR24 ;  /* 0x000000070a1872a4 */ /* 0x000fe2000f8e0218 */
[C---:B------:R-:W-:Y:S01]  /*1750*/  ISETP.LT.OR P0, PT, R6.reuse, 0x1, !P4 ;  /* 0x000000010600780c */ /* 0x040fe20006701670 */
[----:B------:R2:W-:Y:S01]  /*1760*/  LDGSTS.E.BYPASS.LTC128B.128 [R10+0x13080], [R14.64+0x80], !P1 ;  /* 0x130800800e0a7fae */ /* 0x0005e2000c901d54 */
[----:B------:R-:W-:Y:S01]  /*1770*/  ISETP.LT.OR P1, PT, R6, 0x1, !P5 ;  /* 0x000000010600780c */ /* 0x000fe20006f21670 */
[----:B------:R-:W-:Y:S01]  /*1780*/  @!P3 IMAD.SHL.U32 R0, R20, 0x10, RZ ;  /* 0x000000101400b824 */ /* 0x000fe200078e00ff */
[----:B------:R-:W-:Y:S01]  /*1790*/  USHF.L.U32 UR7, UR23, 0x1, URZ ;  /* 0x0000000117077899 */ /* 0x000fe2000800063f */
[----:B------:R-:W-:Y:S01]  /*17a0*/  SHF.R.S32.HI R7, RZ, 0x5, R23 ;  /* 0x00000005ff077819 */ /* 0x000fe20000011417 */
[----:B------:R-:W-:Y:S01]  /*17b0*/  UIMAD.WIDE.U32 UR28, UR10, UR6, URZ ;  /* 0x000000060a1c72a5 */ /* 0x000fe2000f8e003f */
[----:B------:R-:W-:Y:S01]  /*17c0*/  IMAD.WIDE.U32 R4, R34, c[0x0][0x288], R40 ;  /* 0x0000a20022047a25 */ /* 0x000fe200078e0028 */
[----:B------:R4:W-:Y:S01]  /*17d0*/  @!P3 LDGSTS.E.BYPASS.LTC128B.128 [R0+0x20080], [R18.64] ;  /* 0x200800001200bfae */ /* 0x0009e2000b901d54 */
[----:B------:R-:W-:-:S02]  /*17e0*/  USHF.L.U64.HI UR6, UR23, 0x1, UR19 ;  /* 0x0000000117067899 */ /* 0x000fc40008010213 */
[----:B------:R-:W-:Y:S01]  /*17f0*/  UIADD3 UR24, UR29, UR24, URZ ;  /* 0x000000181d187290 */ /* 0x000fe2000fffe03f */
[----:B------:R-:W0:Y:S04]  /*1800*/  LDGDEPBAR ;  /* 0x00000000000079af */ /* 0x000e280000000000 */
[----:B------:R5:W-:Y:S01]  /*1810*/  LDGSTS.E.BYPASS.LTC128B.128 [R10+0x18080], [R2.64], !P1 ;  /* 0x18080000020a7fae */ /* 0x000be2000c901d54 */
[----:B------:R-:W-:-:S03]  /*1820*/  ISETP.LT.OR P1, PT, R6, 0x21, !P5 ;  /* 0x000000210600780c */ /* 0x000fc60006f21670 */
[----:B------:R5:W-:Y:S01]  /*1830*/  LDGSTS.E.BYPASS.LTC128B.128 [R10+0x1a080], [R2.64+0x80], !P0 ;  /* 0x1a080080020a7fae */ /* 0x000be2000c101d54 */
[----:B-1----:R-:W-:-:S04]  /*1840*/  LEA.HI R13, R24, R20, RZ, 0x2 ;  /* 0x00000014180d7211 */ /* 0x002fc800078f10ff */
[--C-:B------:R-:W-:Y:S02]  /*1850*/  SHF.R.S32.HI R9, RZ, 0x2, R13.reuse ;  /* 0x00000002ff097819 */ /* 0x100fe4000001140d */
[----:B------:R-:W-:Y:S02]  /*1860*/  SHF.R.S32.HI R11, RZ, 0x1f, R13 ;  /* 0x0000001fff0b7819 */ /* 0x000fe4000001140d */
[----:B----4-:R-:W-:Y:S02]  /*1870*/  LEA.HI R0, R23, R7, RZ, 0x1 ;  /* 0x0000000717007211 */ /* 0x010fe400078f08ff */
[----:B-----5:R-:W-:-:S04]  /*1880*/  IADD3 R2, P0, R2, UR7, RZ ;  /* 0x0000000702027c10 */ /* 0x020fc8000ff1e0ff */
[----:B------:R-:W-:Y:S02]  /*1890*/  IADD3.X R3, R3, UR6, RZ, P0, !PT ;  /* 0x0000000603037c10 */ /* 0x000fe400087fe4ff */
[----:B------:R-:W-:Y:S02]  /*18a0*/  IADD3 R28, P0, R4, UR28, RZ ;  /* 0x0000001c041c7c10 */ /* 0x000fe4000ff1e0ff */
[----:B------:R-:W-:Y:S01]  /*18b0*/  LOP3.LUT R4, R0, 0xfffffffe, RZ, 0xc0, !PT ;  /* 0xfffffffe00047812 */ /* 0x000fe200078ec0ff */
[----:B------:R1:W-:Y:S01]  /*18c0*/  LDGSTS.E.BYPASS.LTC128B.128 [R10+0x19080], [R2.64], !P1 ;  /* 0x19080000020a7fae */ /* 0x0003e2000c901d54 */
[----:B------:R-:W-:Y:S02]  /*18d0*/  LEA.HI R0, R24, R20, RZ, 0x4 ;  /* 0x0000001418007211 */ /* 0x000fe400078f20ff */
[----:B------:R-:W-:Y:S01]  /*18e0*/  IADD3.X R27, R5, UR24, R8, P0, !PT ;  /* 0x00000018051b7c10 */ /* 0x000fe200087fe408 */
[----:B------:R-:W-:Y:S01]  /*18f0*/  IMAD.IADD R18, R7, 0x1, -R4 ;  /* 0x0000000107127824 */ /* 0x000fe200078e0a04 */
[----:B------:R-:W-:-:S02]  /*1900*/  SHF.R.S32.HI R7, RZ, 0x4, R0 ;  /* 0x00000004ff077819 */ /* 0x000fc40000011400 */
[----:B------:R-:W-:Y:S01]  /*1910*/  ISETP.LT.OR P1, PT, R6, 0x21, !P4 ;  /* 0x000000210600780c */ /* 0x000fe20006721670 */
[----:B------:R-:W-:Y:S01]  /*1920*/  IMAD.SHL.U32 R19, R18, 0x10, RZ ;  /* 0x0000001012137824 */ /* 0x000fe200078e00ff */
[C---:B------:R-:W-:Y:S02]  /*1930*/  LEA.HI R5, R0.reuse, R7, RZ, 0x1 ;  /* 0x0000000700057211 */ /* 0x040fe400078f08ff */
[----:B------:R-:W-:Y:S02]  /*1940*/  LOP3.LUT R4, R0, 0xfffffff0, RZ, 0xc0, !PT ;  /* 0xfffffff000047812 */ /* 0x000fe400078ec0ff */
[----:B------:R-:W-:Y:S01]  /*1950*/  IADD3 R0, P0, R28, UR15, RZ ;  /* 0x0000000f1c007c10 */ /* 0x000fe2000ff1e0ff */
[----:B------:R-:W-:Y:S01]  /*1960*/  UMOV UR15, UR5 ;  /* 0x00000005000f7c82 */ /* 0x000fe20008000000 */
[----:B------:R-:W-:Y:S01]  /*1970*/  LOP3.LUT R5, R5, 0xfffffffe, RZ, 0xc0, !PT ;  /* 0xfffffffe05057812 */ /* 0x000fe200078ec0ff */
[----:B------:R-:W-:Y:S01]  /*1980*/  IMAD.IADD R4, R20, 0x1, -R4 ;  /* 0x0000000114047824 */ /* 0x000fe200078e0a04 */
[----:B------:R-:W-:Y:S01]  /*1990*/  IADD3.X R6, R27, UR14, RZ, P0, !PT ;  /* 0x0000000e1b067c10 */ /* 0x000fe200087fe4ff */
[----:B------:R-:W-:Y:S01]  /*19a0*/  UMOV UR14, UR4 ;  /* 0x00000004000e7c82 */ /* 0x000fe20008000000 */
[C---:B------:R-:W-:Y:S01]  /*19b0*/  LEA R24, P0, R0.reuse, c[0x0][0x280], 0x2 ;  /* 0x0000a00000187a11 */ /* 0x040fe200078010ff */
[----:B------:R-:W-:Y:S01]  /*19c0*/  IMAD.IADD R12, R7, 0x1, -R5 ;  /* 0x00000001070c7824 */ /* 0x000fe200078e0a05 */
[----:B------:R-:W-:Y:S01]  /*19d0*/  LEA.HI R5, R11, R9, RZ, 0x3 ;  /* 0x000000090b057211 */ /* 0x000fe200078f18ff */
[----:B------:R1:W-:Y:S01]  /*19e0*/  LDGSTS.E.BYPASS.LTC128B.128 [R10+0x1b080], [R2.64+0x80], !P1 ;  /* 0x1b080080020a7fae */ /* 0x0003e2000c901d54 */
[----:B------:R-:W-:Y:S01]  /*19f0*/  LEA.HI.X R25, R0, c[0x0][0x284], R6, 0x2, P0 ;  /* 0x0000a10000197a11 */ /* 0x000fe200000f1406 */
[----:B------:R-:W-:Y:S01]  /*1a00*/  IMAD R11, R12, 0x800, R32 ;  /* 0x000008000c0b7824 */ /* 0x000fe200078e0220 */
[----:B------:R-:W-:-:S02]  /*1a10*/  LOP3.LUT R0, R5, 0xfffffff8, RZ, 0xc0, !PT ;  /* 0xfffffff805007812 */ /* 0x000fc400078ec0ff */
[----:B------:R-:W-:Y:S02]  /*1a20*/  SHF.R.S32.HI R8, RZ, 0x1f, R4 ;  /* 0x0000001fff087819 */ /* 0x000fe40000011404 */
[----:B------:R-:W-:Y:S02]  /*1a30*/  R2P PR, R26, 0x6 ;  /* 0x000000061a007804 */ /* 0x000fe40000000000 */
[----:B--2---:R-:W-:Y:S02]  /*1a40*/  LEA.HI R14, R8, R4, RZ, 0x3 ;  /* 0x00000004080e7211 */ /* 0x004fe400078f18ff */
[----:B------:R-:W-:Y:S02]  /*1a50*/  PLOP3.LUT P0, PT, PT, PT, UP0, 0x80, 0x0 ;  /* 0x000000000000781c */ /* 0x000fe40003f0f008 */
[----:B------:R-:W-:Y:S02]  /*1a60*/  LOP3.LUT R7, R14, 0xfffffff8, RZ, 0xc0, !PT ;  /* 0xfffffff80e077812 */ /* 0x000fe400078ec0ff */
[----:B------:R-:W-:-:S02]  /*1a70*/  SEL R212, R212, 0xfffffff0, !P1 ;  /* 0xfffffff0d4d47807 */ /* 0x000fc40004800000 */
[----:B------:R-:W-:Y:S01]  /*1a80*/  SEL R213, R213, 0xffffffe0, !P2 ;  /* 0xffffffe0d5d57807 */ /* 0x000fe20005000000 */
[----:B------:R-:W-:Y:S02]  /*1a90*/  IMAD.IADD R7, R4, 0x1, -R7 ;  /* 0x0000000104077824 */ /* 0x000fe400078e0a07 */
[----:B------:R-:W-:Y:S02]  /*1aa0*/  IMAD.SHL.U32 R4, R12, 0x20, RZ ;  /* 0x000000200c047824 */ /* 0x000fe400078e00ff */
[----:B-1----:R-:W-:Y:S02]  /*1ab0*/  IMAD.SHL.U32 R2, R26, 0x40, RZ ;  /* 0x000000401a027824 */ /* 0x002fe400078e00ff */
[----:B------:R-:W-:Y:S02]  /*1ac0*/  IMAD.IADD R26, R9, 0x1, -R0 ;  /* 0x00000001091a7824 */ /* 0x000fe400078e0a00 */
[----:B------:R-:W-:Y:S01]  /*1ad0*/  IMAD.SHL.U32 R3, R29, 0x8, RZ ;  /* 0x000000081d037824 */ /* 0x000fe200078e00ff */
[----:B------:R-:W-:Y:S01]  /*1ae0*/  LOP3.LUT R0, R2, 0x1c0, RZ, 0xc0, !PT ;  /* 0x000001c002007812 */ /* 0x000fe200078ec0ff */
[----:B------:R-:W-:-:S03]  /*1af0*/  IMAD.SHL.U32 R2, R26, 0x40, RZ ;  /* 0x000000401a027824 */ /* 0x000fc600078e00ff */
[----:B------:R-:W-:Y:S02]  /*1b00*/  LOP3.LUT R5, R0, 0x8, R31, 0xf8, !PT ;  /* 0x0000000800057812 */ /* 0x000fe400078ef81f */
[----:B------:R-:W-:Y:S02]  /*1b10*/  LOP3.LUT R2, R2, 0x1c0, RZ, 0xc0, !PT ;  /* 0x000001c002027812 */ /* 0x000fe400078ec0ff */
[----:B------:R-:W-:Y:S02]  /*1b20*/  SHF.R.U32.HI R8, RZ, 0x3, R0 ;  /* 0x00000003ff087819 */ /* 0x000fe40000011600 */
[----:B------:R-:W-:Y:S02]  /*1b30*/  LOP3.LUT R0, R0, 0x10, R19, 0xf8, !PT ;  /* 0x0000001000007812 */ /* 0x000fe400078ef813 */
[----:B------:R-:W-:Y:S02]  /*1b40*/  LOP3.LUT R3, R3, 0x18, RZ, 0xc0, !PT ;  /* 0x0000001803037812 */ /* 0x000fe400078ec0ff */
[----:B------:R-:W-:-:S02]  /*1b50*/  SHF.R.U32.HI R6, RZ, 0x3, R2 ;  /* 0x00000003ff067819 */ /* 0x000fc40000011602 */
        /* <DEDUP_REMOVED lines=70> */
.L_x_1503:
[----:B--2---:R-:W-:Y:S05]  /*1fc0*/  BSYNC B0 ;  /* 0x0000000000007941 */ /* 0x004fea0003800000 */
.L_x_1502:
[----:B-1-3--:R-:W-:Y:S01]  /*1fd0*/  SHF.R.S32.HI R4, RZ, 0x1f, R29 ;  /* 0x0000001fff047819 */ /* 0x00afe2000001141d */
[----:B------:R-:W-:Y:S01]  /*1fe0*/  UMOV UR28, 0x1 ;  /* 0x00000001001c7882 */ /* 0x000fe20000000000 */
[----:B------:R-:W-:Y:S01]  /*1ff0*/  LOP3.LUT R2, R11, 0x7ffffffc, RZ, 0xc0, !PT ;  /* 0x7ffffffc0b027812 */ /* 0x000fe200078ec0ff */
[----:B------:R-:W-:Y:S01]  /*2000*/  ULDC UR7, c[0x0][0x198] ;  /* 0x0000660000077ab9 */ /* 0x000fe20000000800 */
[----:B------:R-:W-:Y:S01]  /*2010*/  LEA.HI R4, R4, R29, RZ, 0x2 ;  /* 0x0000001d04047211 */ /* 0x000fe200078f10ff */
[----:B------:R-:W-:Y:S01]  /*2020*/  UIADD3 UR7, -UR12, UR7, UR28 ;  /* 0x000000070c077290 */ /* 0x000fe2000fffe11c */
[----:B------:R-:W-:Y:S01]  /*2030*/  SHF.R.S32.HI R21, RZ, 0x1f, R20 ;  /* 0x0000001fff157819 */ /* 0x000fe20000011414 */
[----:B------:R-:W-:Y:S01]  /*2040*/  IMAD.IADD R8, R6, 0x1, -R2 ;  /* 0x0000000106087824 */ /* 0x000fe200078e0a02 */
[----:B------:R-:W-:Y:S01]  /*2050*/  LOP3.LUT R4, R4, 0x1ffffffc, RZ, 0xc0, !PT ;  /* 0x1ffffffc04047812 */ /* 0x000fe200078ec0ff */
[----:B------:R-:W-:Y:S01]  /*2060*/  IMAD R6, R35, c[0x0][0x238], RZ ;  /* 0x00008e0023067a24 */ /* 0x000fe200078e02ff */
[----:B------:R-:W-:Y:S01]  /*2070*/  ULDC.64 UR4, c[0x0][0x240] ;  /* 0x0000900000047ab9 */ /* 0x000fe20000000a00 */
[----:B------:R-:W-:Y:S01]  /*2080*/  IMAD.WIDE.U32 R2, R34, c[0x0][0x238], R20 ;  /* 0x00008e0022027a25 */ /* 0x000fe200078e0014 */
[----:B------:R-:W-:Y:S01]  /*2090*/  UIMAD UR4, UR18, UR4, URZ ;  /* 0x00000004120472a4 */ /* 0x000fe2000f8e023f */
[----:B------:R-:W-:Y:S01]  /*20a0*/  LOP3.LUT P0, RZ, R26, 0x4, RZ, 0xc0, !PT ;  /* 0x000000041aff7812 */ /* 0x000fe2000780c0ff */
[----:B------:R-:W0:Y:S01]  /*20b0*/  LDGDEPBAR ;  /* 0x00000000000079af */ /* 0x000e220000000000 */
[----:B------:R-:W-:Y:S01]  /*20c0*/  IMAD.IADD R4, R29, 0x1, -R4 ;  /* 0x000000011d047824 */ /* 0x000fe200078e0a04 */
[----:B------:R-:W-:Y:S01]  /*20d0*/  UIMAD UR6, UR10, UR5, UR4 ;  /* 0x000000050a0672a4 */ /* 0x000fe2000f8e0204 */
[----:B------:R-:W-:Y:S01]  /*20e0*/  IMAD R6, R34, c[0x0][0x23c], R6 ;  /* 0x00008f0022067a24 */ /* 0x000fe200078e0206 */
[----:B------:R-:W-:Y:S01]  /*20f0*/  IADD3 R226, R227, 0x204c0, RZ ;  /* 0x000204c0e3e27810 */ /* 0x000fe20007ffe0ff */
[----:B------:R-:W-:Y:S01]  /*2100*/  IMAD R4, R4, 0x4, R8 ;  /* 0x0000000404047824 */ /* 0x000fe200078e0208 */
[----:B------:R-:W-:Y:S01]  /*2110*/  MOV R216, 0x40 ;  /* 0x0000004000d87802 */ /* 0x000fe20000000f00 */
[----:B------:R-:W-:Y:S01]  /*2120*/  IMAD.IADD R3, R3, 0x1, R6 ;  /* 0x0000000103037824 */ /* 0x000fe200078e0206 */
[----:B------:R-:W-:Y:S01]  /*2130*/  SHF.L.U32 R211, R5, 0x1, RZ ;  /* 0x0000000105d37819 */ /* 0x000fe200000006ff */
[----:B------:R-:W-:Y:S01]  /*2140*/  IMAD.U32 R6, RZ, RZ, UR10 ;  /* 0x0000000aff067e24 */ /* 0x000fe2000f8e00ff */
[----:B------:R-:W-:Y:S01]  /*2150*/  SHF.L.U32 R9, R4, 0x1, RZ ;  /* 0x0000000104097819 */ /* 0x000fe200000006ff */
[----:B------:R-:W-:Y:S01]  /*2160*/  IMAD.SHL.U32 R207, R0, 0x2, RZ ;  /* 0x0000000200cf7824 */ /* 0x000fe200078e00ff */
[----:B------:R-:W-:Y:S01]  /*2170*/  @P0 IADD3 R226, R13, -0x40, RZ ;  /* 0xffffffc00de20810 */ /* 0x000fe20007ffe0ff */
[----:B------:R-:W-:Y:S01]  /*2180*/  IMAD.IADD R206, R213, 0x1, R0 ;  /* 0x00000001d5ce7824 */ /* 0x000fe200078e0200 */
[C---:B------:R-:W-:Y:S01]  /*2190*/  LOP3.LUT P0, RZ, R7.reuse, 0x4, RZ, 0xc0, !PT ;  /* 0x0000000407ff7812 */ /* 0x040fe2000780c0ff */
[----:B------:R-:W-:Y:S01]  /*21a0*/  IMAD.U32 R0, RZ, RZ, UR7 ;  /* 0x00000007ff007e24 */ /* 0x000fe2000f8e00ff */
[----:B------:R-:W-:Y:S01]  /*21b0*/  LOP3.LUT P1, RZ, R7, 0x2, RZ, 0xc0, !PT ;  /* 0x0000000207ff7812 */ /* 0x000fe2000782c0ff */
[----:B------:R-:W-:Y:S01]  /*21c0*/  IMAD.WIDE.U32 R14, R6, c[0x0][0x240], R2 ;  /* 0x00009000060e7a25 */ /* 0x000fe200078e0002 */
[----:B------:R-:W-:Y:S01]  /*21d0*/  IADD3 R2, -R9, UR22, RZ ;  /* 0x0000001609027c10 */ /* 0x000fe2000fffe1ff */
[----:B------:R-:W-:Y:S01]  /*21e0*/  CS2R R162, SRZ ;  /* 0x0000000000a27805 */ /* 0x000fe2000001ff00 */
[----:B------:R-:W-:Y:S01]  /*21f0*/  IADD3 R3, R0, -c[0x0][0x168], -R9 ;  /* 0x80005a0000037a10 */ /* 0x000fe20007ffe809 */
[----:B------:R-:W-:Y:S01]  /*2200*/  IMAD.MOV.U32 R223, RZ, RZ, 0x20 ;  /* 0x00000020ffdf7424 */ /* 0x000fe200078e00ff */
[----:B------:R-:W-:Y:S01]  /*2210*/  IADD3 R0, R15, UR6, RZ ;  /* 0x000000060f007c10 */ /* 0x000fe2000fffe0ff */
[----:B------:R-:W-:Y:S01]  /*2220*/  STL.64 [R1+0x78], R14 ;  /* 0x0000780e01007387 */ /* 0x000fe20000100a00 */
[----:B------:R-:W-:Y:S01]  /*2230*/  SEL R216, R216, 0xffffffc0, !P0 ;  /* 0xffffffc0d8d87807 */ /* 0x000fe20004000000 */
[----:B------:R-:W-:Y:S01]  /*2240*/  IMAD.MOV.U32 R219, RZ, RZ, 0x10 ;  /* 0x00000010ffdb7424 */ /* 0x000fe200078e00ff */
[----:B------:R-:W-:Y:S01]  /*2250*/  SEL R217, R223, 0xffffffe0, !P0 ;  /* 0xffffffe0dfd97807 */ /* 0x000fe20004000000 */
[----:B------:R-:W-:Y:S01]  /*2260*/  STL [R1+0x38], R9 ;  /* 0x0000380901007387 */ /* 0x000fe20000100800 */
[--C-:B------:R-:W-:Y:S01]  /*2270*/  IMAD R212, R212, 0x2, R211.reuse ;  /* 0x00000002d4d47824 */ /* 0x100fe200078e02d3 */
[----:B------:R-:W-:Y:S01]  /*2280*/  LOP3.LUT R228, R228, 0xfffffffd, RZ, 0xc0, !PT ;  /* 0xfffffffde4e47812 */ /* 0x000fe200078ec0ff */
[----:B------:R-:W-:Y:S01]  /*2290*/  IMAD R214, R213, 0x2, R211 ;  /* 0x00000002d5d67824 */ /* 0x000fe200078e02d3 */
[----:B------:R-:W-:Y:S01]  /*22a0*/  STL [R1+0x34], R3 ;  /* 0x0000340301007387 */ /* 0x000fe20000100800 */
[----:B------:R-:W-:Y:S01]  /*22b0*/  SEL R219, R219, 0xfffffff0, !P1 ;  /* 0xfffffff0dbdb7807 */ /* 0x000fe20004800000 */
[----:B------:R-:W-:Y:S01]  /*22c0*/  CS2R R160, SRZ ;  /* 0x0000000000a07805 */ /* 0x000fe2000001ff00 */
[----:B------:R-:W-:Y:S01]  /*22d0*/  IADD3 R220, R215, R217, RZ ;  /* 0x000000d9d7dc7210 */ /* 0x000fe20007ffe0ff */
[----:B------:R-:W-:Y:S01]  /*22e0*/  STL [R1+0x48], R2 ;  /* 0x0000480201007387 */ /* 0x000fe20000100800 */
[----:B------:R-:W-:Y:S01]  /*22f0*/  CS2R R158, SRZ ;  /* 0x00000000009e7805 */ /* 0x000fe2000001ff00 */
[----:B------:R-:W-:Y:S01]  /*2300*/  CS2R R156, SRZ ;  /* 0x00000000009c7805 */ /* 0x000fe2000001ff00 */
        /* <DEDUP_REMOVED lines=26> */
[----:B-1----:R-:W-:Y:S01]  /*24b0*/  IMAD.MOV.U32 R0, RZ, RZ, 0x1 ;  /* 0x00000001ff007424 */ /* 0x002fe200078e00ff */
[----:B------:R-:W-:Y:S01]  /*24c0*/  CS2R R104, SRZ ;  /* 0x0000000000687805 */ /* 0x000fe2000001ff00 */
        /* <DEDUP_REMOVED lines=35> */
[----:B------:R-:W-:Y:S01]  /*2700*/  IMAD.SHL.U32 R206, R206, 0x2, RZ ;  /* 0x00000002cece7824 */ /* 0x000fe200078e00ff */
[----:B------:R-:W-:Y:S01]  /*2710*/  @P0 LOP3.LUT R228, R228, 0x2, RZ, 0xfc, !PT ;  /* 0x00000002e4e40812 */ /* 0x000fe200078efcff */
[----:B------:R-:W-:Y:S01]  /*2720*/  IMAD R213, R213, 0x2, R212 ;  /* 0x00000002d5d57824 */ /* 0x000fe200078e02d4 */
[----:B------:R-:W-:Y:S01]  /*2730*/  ULDC UR25, c[0x0][0x2a0] ;  /* 0x0000a80000197ab9 */ /* 0x000fe20000000800 */
[----:B------:R-:W-:Y:S01]  /*2740*/  IMAD.IADD R222, R215, 0x1, R219 ;  /* 0x00000001d7de7824 */ /* 0x000fe200078e02db */
[----:B------:R-:W-:Y:S01]  /*2750*/  ULDC UR5, c[0x0][0x290] ;  /* 0x0000a40000057ab9 */ /* 0x000fe20000000800 */
[----:B------:R-:W-:Y:S01]  /*2760*/  IMAD.IADD R221, R219, 0x1, R220 ;  /* 0x00000001dbdd7824 */ /* 0x000fe200078e02dc */
[----:B------:R-:W-:-:S02]  /*2770*/  USHF.L.U64.HI UR15, UR14, 0x5, UR15 ;  /* 0x000000050e0f7899 */ /* 0x000fc4000801020f */
[----:B------:R-:W-:Y:S02]  /*2780*/  USHF.L.U32 UR18, UR14, 0x5, URZ ;  /* 0x000000050e127899 */ /* 0x000fe4000800063f */
[----:B------:R-:W-:Y:S02]  /*2790*/  UMOV UR4, URZ ;  /* 0x0000003f00047c82 */ /* 0x000fe40008000000 */
[----:B------:R-:W-:Y:S02]  /*27a0*/  UMOV UR27, 0x1 ;  /* 0x00000001001b7882 */ /* 0x000fe40000000000 */
[----:B------:R-:W-:Y:S02]  /*27b0*/  UMOV UR26, URZ ;  /* 0x0000003f001a7c82 */ /* 0x000fe40008000000 */
[----:B------:R-:W-:Y:S02]  /*27c0*/  USHF.L.U32 UR14, UR9, 0x7, URZ ;  /* 0x00000007090e7899 */ /* 0x000fe4000800063f */
[----:B------:R-:W-:-:S02]  /*27d0*/  UISETP.GT.AND UP4, UPT, UR9, -0x1, UPT ;  /* 0xffffffff0900788c */ /* 0x000fc4000bf84270 */
[----:B------:R-:W-:Y:S02]  /*27e0*/  ULOP3.LUT UR25, URZ, UR25, URZ, 0x33, !UPT ;  /* 0x000000193f197292 */ /* 0x000fe4000f8e333f */
[----:B------:R-:W-:Y:S02]  /*27f0*/  UIMAD UR5, UR10, UR5, URZ ;  /* 0x000000050a0572a4 */ /* 0x000fe4000f8e023f */
[----:B------:R-:W-:Y:S02]  /*2800*/  ULDC UR22, c[0x0][0x168] ;  /* 0x00005a0000167ab9 */ /* 0x000fe40000000800 */
.L_x_1522:
        /* <DEDUP_REMOVED lines=96> */
[C---:B------:R-:W-:Y:S08]  /*2e10*/  HMMA.16816.F32.BF16 R16, R184.reuse, R190, R16 ;  /* 0x000000beb810723c */ /* 0x040ff00000041810 */
        /* <DEDUP_REMOVED lines=31> */
[----:B------:R-:W-:Y:S01]  /*3010*/  FMUL.FTZ R15, R15, c[0x0][0x2b4] ;  /* 0x0000ad000f0f7a20 */ /* 0x000fe20000410000 */
[----:B-1----:R1:W-:Y:S01]  /*3020*/  STL [R1+0x20], R0 ;  /* 0x0000200001007387 */ /* 0x0023e20000100800 */
[----:B------:R-:W-:Y:S02]  /*3030*/  FMUL.FTZ R16, R16, c[0x0][0x2b4] ;  /* 0x0000ad0010107a20 */ /* 0x000fe40000410000 */
[----:B------:R-:W-:Y:S02]  /*3040*/  FMUL.FTZ R17, R17, c[0x0][0x2b4] ;  /* 0x0000ad0011117a20 */ /* 0x000fe40000410000 */
[----:B------:R-:W-:Y:S01]  /*3050*/  FMUL.FTZ R18, R18, c[0x0][0x2b4] ;  /* 0x0000ad0012127a20 */ /* 0x000fe20000410000 */
[----:B------:R-:W-:Y:S01]  /*3060*/  MUFU.TANH R246, R6 ;  /* 0x0000000600f67308 */ /* 0x000fe20000002400 */
[----:B------:R-:W-:Y:S09]  /*3070*/  FMUL.FTZ R19, R19, c[0x0][0x2b4] ;  /* 0x0000ad0013137a20 */ /* 0x000ff20000410000 */
[----:B------:R2:W-:Y:S10]  /*3080*/  MUFU.TANH R245, R7 ;  /* 0x0000000700f57308 */ /* 0x0005f40000002400 */
[----:B-1----:R-:W-:Y:S10]  /*3090*/  MUFU.TANH R0, R9 ;  /* 0x0000000900007308 */ /* 0x002ff40000002400 */
[----:B------:R-:W-:Y:S01]  /*30a0*/  MUFU.TANH R224, R17 ;  /* 0x0000001100e07308 */ /* 0x000fe20000002400 */
[----:B--2---:R-:W1:Y:S09]  /*30b0*/  LDSM.16.M88.4 R4, [R213+0x6080] ;  /* 0x00608000d504783b */ /* 0x004e720000000200 */
[----:B------:R-:W2:Y:S10]  /*30c0*/  MUFU.TANH R200, R8 ;  /* 0x0000000800c87308 */ /* 0x000eb40000002400 */
[----:B------:R-:W-:Y:S10]  /*30d0*/  MUFU.TANH R244, R18 ;  /* 0x0000001200f47308 */ /* 0x000ff40000002400 */
[----:B------:R-:W-:Y:S01]  /*30e0*/  MUFU.TANH R243, R19 ;  /* 0x0000001300f37308 */ /* 0x000fe20000002400 */
[----:B--2---:R-:W-:Y:S04]  /*30f0*/  STL [R1+0xc], R200 ;  /* 0x00000cc801007387 */ /* 0x004fe80000100800 */
[----:B------:R2:W-:Y:S01]  /*3100*/  STL [R1+0x8], R0 ;  /* 0x0000080001007387 */ /* 0x0005e20000100800 */
[-C--:B-1----:R-:W-:Y:S08]  /*3110*/  HMMA.16816.F32.BF16 R20, R196, R4.reuse, R20 ;  /* 0x00000004c414723c */ /* 0x082ff00000041814 */
[C---:B------:R-:W-:Y:S08]  /*3120*/  HMMA.16816.F32.BF16 R24, R168.reuse, R4, R24 ;  /* 0x00000004a818723c */ /* 0x040ff00000041818 */
[-C--:B------:R-:W-:Y:S01]  /*3130*/  HMMA.16816.F32.BF16 R28, R168, R6.reuse, R28 ;  /* 0x00000006a81c723c */ /* 0x080fe2000004181c */
[----:B--2---:R-:W1:Y:S07]  /*3140*/  MUFU.TANH R0, R10 ;  /* 0x0000000a00007308 */ /* 0x004e6e0000002400 */
[----:B------:R-:W-:Y:S04]  /*3150*/  HMMA.16816.F32.BF16 R32, R196, R6, R32 ;  /* 0x00000006c420723c */ /* 0x000fe80000041820 */
[----:B------:R-:W-:Y:S02]  /*3160*/  FMUL.FTZ R20, R20, c[0x0][0x2b4] ;  /* 0x0000ad0014147a20 */ /* 0x000fe40000410000 */
[----:B------:R-:W-:Y:S02]  /*3170*/  FMUL.FTZ R21, R21, c[0x0][0x2b4] ;  /* 0x0000ad0015157a20 */ /* 0x000fe40000410000 */
[----:B------:R-:W-:Y:S01]  /*3180*/  MUFU.TANH R194, R20 ;  /* 0x0000001400c27308 */ /* 0x000fe20000002400 */
[----:B------:R-:W-:Y:S03]  /*3190*/  FMUL.FTZ R26, R26, c[0x0][0x2b4] ;  /* 0x0000ad001a1a7a20 */ /* 0x000fe60000410000 */
[----:B------:R-:W-:Y:S02]  /*31a0*/  FMUL.FTZ R27, R27, c[0x0][0x2b4] ;  /* 0x0000ad001b1b7a20 */ /* 0x000fe40000410000 */
[----:B------:R-:W-:Y:S02]  /*31b0*/  FMUL.FTZ R22, R22, c[0x0][0x2b4] ;  /* 0x0000ad0016167a20 */ /* 0x000fe40000410000 */
[----:B------:R-:W-:Y:S02]  /*31c0*/  FMUL.FTZ R30, R30, c[0x0][0x2b4] ;  /* 0x0000ad001e1e7a20 */ /* 0x000fe40000410000 */
[----:B------:R-:W-:Y:S01]  /*31d0*/  MUFU.TANH R202, R21 ;  /* 0x0000001500ca7308 */ /* 0x000fe20000002400 */
[----:B-1----:R1:W-:Y:S01]  /*31e0*/  STL [R1+0x30], R0 ;  /* 0x0000300001007387 */ /* 0x0023e20000100800 */
[----:B------:R-:W-:Y:S01]  /*31f0*/  FMUL.FTZ R31, R31, c[0x0][0x2b4] ;  /* 0x0000ad001f1f7a20 */ /* 0x000fe20000410000 */
[----:B------:R-:W-:Y:S01]  /*3200*/  MOV R10, 0x1 ;  /* 0x00000001000a7802 */ /* 0x000fe20000000f00 */
[----:B------:R-:W-:Y:S01]  /*3210*/  FMUL.FTZ R23, R23, c[0x0][0x2b4] ;  /* 0x0000ad0017177a20 */ /* 0x000fe20000410000 */
[----:B------:R2:W-:Y:S01]  /*3220*/  STL [R1+0x2c], R2 ;  /* 0x00002c0201007387 */ /* 0x0005e20000100800 */
[----:B------:R-:W-:Y:S01]  /*3230*/  FMUL.FTZ R24, R24, c[0x0][0x2b4] ;  /* 0x0000ad0018187a20 */ /* 0x000fe20000410000 */
[----:B------:R-:W-:Y:S01]  /*3240*/  ISETP.LE.AND P2, PT, R10, c[0x0][0x2a8], PT ;  /* 0x0000aa000a007a0c */ /* 0x000fe20003f43270 */
[----:B------:R-:W-:Y:S02]  /*3250*/  FMUL.FTZ R25, R25, c[0x0][0x2b4] ;  /* 0x0000ad0019197a20 */ /* 0x000fe40000410000 */
        /* <DEDUP_REMOVED lines=8> */
[----:B-1----:R-:W1:Y:S10]  /*32e0*/  MUFU.TANH R0, R12 ;  /* 0x0000000c00007308 */ /* 0x002e740000002400 */
[----:B--2---:R-:W-:Y:S10]  /*32f0*/  MUFU.TANH R2, R14 ;  /* 0x0000000e00027308 */ /* 0x004ff40000002400 */
        /* <DEDUP_REMOVED lines=11> */
[----:B-1----:R-:W1:Y:S01]  /*33b0*/  MUFU.TANH R0, R15 ;  /* 0x0000000f00007308 */ /* 0x002e620000002400 */
[----:B--2---:R-:W2:Y:S09]  /*33c0*/  LDL R2, [R1+0x4c] ;  /* 0x00004c0001027983 */ /* 0x004eb20000100800 */
[----:B------:R-:W-:Y:S10]  /*33d0*/  MUFU.TANH R251, R33 ;  /* 0x0000002100fb7308 */ /* 0x000ff40000002400 */
[----:B------:R-:W-:Y:S01]  /*33e0*/  MUFU.TANH R240, R34 ;  /* 0x0000002200f07308 */ /* 0x000fe20000002400 */
[----:B-1----:R1:W-:Y:S04]  /*33f0*/  STL [R1+0x24], R0 ;  /* 0x0000240001007387 */ /* 0x0023e80000100800 */
[----:B------:R-:W3:Y:S05]  /*3400*/  LDL R12, [R1+0x34] ;  /* 0x00003400010c7983 */ /* 0x000eea0000100800 */
[----:B------:R-:W-:Y:S10]  /*3410*/  MUFU.TANH R239, R35 ;  /* 0x0000002300ef7308 */ /* 0x000ff40000002400 */
[----:B-1----:R-:W1:Y:S02]  /*3420*/  MUFU.TANH R0, R26 ;  /* 0x0000001a00007308 */ /* 0x002e640000002400 */
[----:B-1----:R1:W-:Y:S04]  /*3430*/  STL [R1+0x18], R0 ;  /* 0x0000180001007387 */ /* 0x0023e80000100800 */
[----:B------:R-:W4:Y:S04]  /*3440*/  LDL R11, [R1+0x48] ;  /* 0x00004800010b7983 */ /* 0x000f280000100800 */
[----:B-1----:R-:W1:Y:S02]  /*3450*/  MUFU.TANH R0, R27 ;  /* 0x0000001b00007308 */ /* 0x002e640000002400 */
[----:B-1----:R1:W-:Y:S04]  /*3460*/  STL [R1+0x1c], R0 ;  /* 0x00001c0001007387 */ /* 0x0023e80000100800 */
[----:B------:R5:W-:Y:S01]  /*3470*/  STL [R1+0x14], R4 ;  /* 0x0000140401007387 */ /* 0x000be20000100800 */
[----:B-1----:R-:W-:Y:S03]  /*3480*/  MOV R0, UR4 ;  /* 0x0000000400007c02 */ /* 0x002fe60008000f00 */
[----:B-----5:R-:W1:Y:S02]  /*3490*/  MUFU.TANH R4, R31 ;  /* 0x0000001f00047308 */ /* 0x020e640000002400 */
[----:B-1----:R1:W-:Y:S01]  /*34a0*/  STL [R1+0x10], R4 ;  /* 0x0000100401007387 */ /* 0x0023e20000100800 */
[-C--:B--2---:R-:W-:Y:S04]  /*34b0*/  LEA R0, R0, R2.reuse, 0x6 ;  /* 0x0000000200007211 */ /* 0x084fe800078e30ff */
[----:B------:R-:W-:Y:S02]  /*34c0*/  SHF.L.U32 R190, R0, 0x2, RZ ;  /* 0x0000000200be7819 */ /* 0x000fe400000006ff */
[----:B------:R-:W-:Y:S03]  /*34d0*/  MOV R0, UR11 ;  /* 0x0000000b00007c02 */ /* 0x000fe60008000f00 */
[----:B------:R2:W2:Y:S01]  /*34e0*/  LDS R189, [R190+0x20080] ;  /* 0x02008000bebd7984 */ /* 0x0004a20000000800 */
[----:B------:R-:W-:Y:S03]  /*34f0*/  LEA R0, R0, R2, 0x6 ;  /* 0x0000000200007211 */ /* 0x000fe600078e30ff */
[----:B------:R2:W2:Y:S04]  /*3500*/  LDS R188, [R190+0x200a0] ;  /* 0x0200a000bebc7984 */ /* 0x0004a80000000800 */
[----:B------:R2:W2:Y:S04]  /*3510*/  LDS R187, [R190+0x20100] ;  /* 0x02010000bebb7984 */ /* 0x0004a80000000800 */
[----:B------:R2:W2:Y:S01]  /*3520*/  LDS R186, [R190+0x20120] ;  /* 0x02012000beba7984 */ /* 0x0004a20000000800 */
[----:B---3--:R-:W-:Y:S02]  /*3530*/  IADD3 R185, R0, c[0x0][0x2a4], R12 ;  /* 0x0000a90000b97a10 */ /* 0x008fe40007ffe00c */
[----:B-1----:R-:W-:Y:S04]  /*3540*/  IADD3 R4, R12, UR25, RZ ;  /* 0x000000190c047c10 */ /* 0x002fe8000fffe0ff */
[----:B------:R-:W-:Y:S02]  /*3550*/  IADD3 R184, R0, R4, RZ ;  /* 0x0000000400b87210 */ /* 0x000fe40007ffe0ff */
[----:B----4-:R-:W-:Y:S01]  /*3560*/  IMNMX R185, R11, R185, PT ;  /* 0x000000b90bb97217 */ /* 0x010fe20003800200 */
[----:B------:R-:W-:-:S05]  /*3570*/  @!P2 BRA `(.L_x_1504) ;  /* 0x000001900000a947 */ /* 0x000fca0003800000 */
[----:B--2---:R-:W-:Y:S01]  /*3580*/  IMAD.MOV.U32 R2, RZ, RZ, c[0x0][0x168] ;  /* 0x00005a00ff027624 */ /* 0x004fe200078e00ff */
        /* <DEDUP_REMOVED lines=11> */
.L_x_1506:
[----:B------:R-:W-:Y:S11]  /*3640*/  ISETP.NE.AND P0, PT, R10, c[0x0][0x2a8], PT ;  /* 0x0000aa000a007a0c */ /* 0x000ff60003f05270 */
[----:B------:R-:W-:Y:S02]  /*3650*/  @!UPT UIADD3 URZ, URZ, URZ, URZ ;  /* 0x0000003f3f3ff290 */ /* 0x000fe4000fffe03f */
[----:B------:R-:W-:Y:S05]  /*3660*/  @P0 IMAD.HI.U32 R5, R2, c[0x0][0x2ac], RZ ;  /* 0x0000ab0002050a27 */ /* 0x000fea00078e00ff */
[----:B------:R-:W-:Y:S02]  /*3670*/  @P0 SHF.R.U32.HI R2, RZ, c[0x0][0x2b0], R5 ;  /* 0x0000ac00ff020a19 */ /* 0x000fe40000011605 */
.L_x_1507:
[----:B------:R-:W-:Y:S05]  /*3680*/  BSYNC B0 ;  /* 0x0000000000007941 */ /* 0x000fea0003800000 */
.L_x_1505:
[----:B------:R-:W2:Y:S01]  /*3690*/  LDL R5, [R1+0x38] ;  /* 0x0000380001057983 */ /* 0x000ea20000100800 */
[----:B------:R-:W-:Y:S04]  /*36a0*/  IMAD.MOV.U32 R184, RZ, RZ, c[0x0][0x2a8] ;  /* 0x0000aa00ffb87624 */ /* 0x000fe800078e00ff */
[----:B------:R-:W-:Y:S01]  /*36b0*/  IMAD R184, R2, R184, -UR14 ;  /* 0x8000000e02b87e24 */ /* 0x000fe2000f8e02b8 */
[----:B------:R-:W-:Y:S03]  /*36c0*/  IADD3 R2, R0, UR25, R12 ;  /* 0x0000001900027c10 */ /* 0x000fe6000fffe00c */
[----:B--2---:R-:W-:Y:S05]  /*36d0*/  IMAD.IADD R184, R184, 0x1, -R5 ;  /* 0x00000001b8b87824 */ /* 0x004fea00078e0a05 */
[----:B------:R-:W-:Y:S02]  /*36e0*/  IADD3 R5, R184, c[0x0][0x2a8], RZ ;  /* 0x0000aa00b8057a10 */ /* 0x000fe40007ffe0ff */
[----:B------:R-:W-:Y:S02]  /*36f0*/  IMNMX R184, R2, R184, !PT ;  /* 0x000000b802b87217 */ /* 0x000fe40007800200 */
[----:B------:R-:W-:Y:S02]  /*3700*/  IMNMX R185, R185, R5, PT ;  /* 0x00000005b9b97217 */ /* 0x000fe40003800200 */
.L_x_1504:
[----:B--2---:R-:W-:Y:S04]  /*3710*/  IADD3 R2, R0, 0x8, RZ ;  /* 0x0000000800027810 */ /* 0x004fe80007ffe0ff */
[----:B------:R-:W-:Y:S01]  /*3720*/  IADD3 R8, R2, c[0x0][0x2a4], R12 ;  /* 0x0000a90002087a10 */ /* 0x000fe20007ffe00c */
[----:B------:R-:W-:Y:S03]  /*3730*/  IMAD.IADD R7, R4, 0x1, R2 ;  /* 0x0000000104077824 */ /* 0x000fe600078e0202 */
        /* <DEDUP_REMOVED lines=14> */
.L_x_1510:
[----:B------:R-:W-:Y:S11]  /*3820*/  ISETP.NE.AND P0, PT, R10, c[0x0][0x2a8], PT ;  /* 0x0000aa000a007a0c */ /* 0x000ff60003f05270 */
[----:B------:R-:W-:Y:S02]  /*3830*/  @!UPT UIADD3 URZ, URZ, URZ, URZ ;  /* 0x0000003f3f3ff290 */ /* 0x000fe4000fffe03f */
[----:B------:R-:W-:Y:S05]  /*3840*/  @P0 IMAD.HI.U32 R5, R2, c[0x0][0x2ac], RZ ;  /* 0x0000ab0002050a27 */ /* 0x000fea00078e00ff */
[----:B------:R-:W-:Y:S02]  /*3850*/  @P0 SHF.R.U32.HI R2, RZ, c[0x0][0x2b0], R5 ;  /* 0x0000ac00ff020a19 */ /* 0x000fe40000011605 */
.L_x_1511:
[----:B------:R-:W-:Y:S05]  /*3860*/  BSYNC B0 ;  /* 0x0000000000007941 */ /* 0x000fea0003800000 */
.L_x_1509:
[----:B------:R-:W2:Y:S01]  /*3870*/  LDL R6, [R1+0x38] ;  /* 0x0000380001067983 */ /* 0x000ea20000100800 */
[----:B------:R-:W-:Y:S04]  /*3880*/  IMAD.MOV.U32 R5, RZ, RZ, c[0x0][0x2a8] ;  /* 0x0000aa00ff057624 */ /* 0x000fe800078e00ff */
[----:B------:R-:W-:Y:S04]  /*3890*/  IMAD R2, R2, R5, -UR14 ;  /* 0x8000000e02027e24 */ /* 0x000fe8000f8e0205 */
[----:B--2---:R-:W-:Y:S05]  /*38a0*/  IMAD.IADD R2, R2, 0x1, -R6 ;  /* 0x0000000102027824 */ /* 0x004fea00078e0a06 */
[----:B------:R-:W-:Y:S02]  /*38b0*/  IADD3 R5, R2, c[0x0][0x2a8], RZ ;  /* 0x0000aa0002057a10 */ /* 0x000fe40007ffe0ff */
[----:B------:R-:W-:Y:S02]  /*38c0*/  IMNMX R7, R7, R2, !PT ;  /* 0x0000000207077217 */ /* 0x000fe40007800200 */
[----:B------:R-:W-:Y:S02]  /*38d0*/  IMNMX R8, R8, R5, PT ;  /* 0x0000000508087217 */ /* 0x000fe40003800200 */
.L_x_1508:
[----:B------:R-:W-:Y:S04]  /*38e0*/  IADD3 R2, R0, 0x20, RZ ;  /* 0x0000002000027810 */ /* 0x000fe80007ffe0ff */
        /* <DEDUP_REMOVED lines=16> */
.L_x_1514:
[----:B------:R-:W-:Y:S11]  /*39f0*/  ISETP.NE.AND P0, PT, R10, c[0x0][0x2a8], PT ;  /* 0x0000aa000a007a0c */ /* 0x000ff60003f05270 */
[----:B------:R-:W-:Y:S02]  /*3a00*/  @!UPT UIADD3 URZ, URZ, URZ, URZ ;  /* 0x0000003f3f3ff290 */ /* 0x000fe4000fffe03f */
[----:B------:R-:W-:Y:S05]  /*3a10*/  @P0 IMAD.HI.U32 R9, R2, c[0x0][0x2ac], RZ ;  /* 0x0000ab0002090a27 */ /* 0x000fea00078e00ff */
[----:B------:R-:W-:Y:S02]  /*3a20*/  @P0 SHF.R.U32.HI R2, RZ, c[0x0][0x2b0], R9 ;  /* 0x0000ac00ff020a19 */ /* 0x000fe40000011609 */
.L_x_1515:
[----:B------:R-:W-:Y:S05]  /*3a30*/  BSYNC B0 ;  /* 0x0000000000007941 */ /* 0x000fea0003800000 */
.L_x_1513:
[----:B------:R-:W2:Y:S01]  /*3a40*/  LDL R13, [R1+0x38] ;  /* 0x00003800010d7983 */ /* 0x000ea20000100800 */
[----:B------:R-:W-:Y:S04]  /*3a50*/  IMAD.MOV.U32 R9, RZ, RZ, c[0x0][0x2a8] ;  /* 0x0000aa00ff097624 */ /* 0x000fe800078e00ff */
[----:B------:R-:W-:Y:S04]  /*3a60*/  IMAD R2, R2, R9, -UR14 ;  /* 0x8000000e02027e24 */ /* 0x000fe8000f8e0209 */
[----:B--2---:R-:W-:Y:S05]  /*3a70*/  IMAD.IADD R2, R2, 0x1, -R13 ;  /* 0x0000000102027824 */ /* 0x004fea00078e0a0d */
[----:B------:R-:W-:Y:S02]  /*3a80*/  IADD3 R9, R2, c[0x0][0x2a8], RZ ;  /* 0x0000aa0002097a10 */ /* 0x000fe40007ffe0ff */
[----:B------:R-:W-:Y:S02]  /*3a90*/  IMNMX R5, R5, R2, !PT ;  /* 0x0000000205057217 */ /* 0x000fe40007800200 */
[----:B------:R-:W-:Y:S02]  /*3aa0*/  IMNMX R6, R6, R9, PT ;  /* 0x0000000906067217 */ /* 0x000fe40003800200 */
.L_x_1512:
        /* <DEDUP_REMOVED lines=17> */
.L_x_1518:
[----:B------:R-:W-:Y:S11]  /*3bc0*/  ISETP.NE.AND P0, PT, R10, c[0x0][0x2a8], PT ;  /* 0x0000aa000a007a0c */ /* 0x000ff60003f05270 */
[----:B------:R-:W-:Y:S02]  /*3bd0*/  @!UPT UIADD3 URZ, URZ, URZ, URZ ;  /* 0x0000003f3f3ff290 */ /* 0x000fe4000fffe03f */
[----:B------:R-:W-:Y:S05]  /*3be0*/  @P0 IMAD.HI.U32 R9, R0, c[0x0][0x2ac], RZ ;  /* 0x0000ab0000090a27 */ /* 0x000fea00078e00ff */
[----:B------:R-:W-:Y:S02]  /*3bf0*/  @P0 SHF.R.U32.HI R0, RZ, c[0x0][0x2b0], R9 ;  /* 0x0000ac00ff000a19 */ /* 0x000fe40000011609 */
.L_x_1519:
[----:B------:R-:W-:Y:S05]  /*3c00*/  BSYNC B0 ;  /* 0x0000000000007941 */ /* 0x000fea0003800000 */
.L_x_1517:
[----:B------:R-:W2:Y:S01]  /*3c10*/  LDL R10, [R1+0x38] ;  /* 0x00003800010a7983 */ /* 0x000ea20000100800 */
[----:B------:R-:W-:Y:S04]  /*3c20*/  IMAD.MOV.U32 R9, RZ, RZ, c[0x0][0x2a8] ;  /* 0x0000aa00ff097624 */ /* 0x000fe800078e00ff */
[----:B------:R-:W-:Y:S04]  /*3c30*/  IMAD R0, R0, R9, -UR14 ;  /* 0x8000000e00007e24 */ /* 0x000fe8000f8e0209 */
[----:B--2---:R-:W-:Y:S05]  /*3c40*/  IMAD.IADD R0, R0, 0x1, -R10 ;  /* 0x0000000100007824 */ /* 0x004fea00078e0a0a */
[----:B------:R-:W-:Y:S02]  /*3c50*/  IADD3 R9, R0, c[0x0][0x2a8], RZ ;  /* 0x0000aa0000097a10 */ /* 0x000fe40007ffe0ff */
[----:B------:R-:W-:Y:S02]  /*3c60*/  IMNMX R2, R2, R0, !PT ;  /* 0x0000000002027217 */ /* 0x000fe40007800200 */
[----:B------:R-:W-:Y:S02]  /*3c70*/  IMNMX R4, R4, R9, PT ;  /* 0x0000000904047217 */ /* 0x000fe40003800200 */
.L_x_1516:
        /* <DEDUP_REMOVED lines=80> */
.L_x_1520:
[----:B------:R4:W-:Y:S01]  /*4180*/  STL [R1+0xac], R109 ;  /* 0x0000ac6d01007387 */ /* 0x0009e20000100800 */
[----:B------:R-:W-:Y:S01]  /*4190*/  PLOP3.LUT P0, PT, PT, PT, UP4, 0x80, 0x0 ;  /* 0x000000000000781c */ /* 0x000fe20003f0f048 */
[----:B------:R-:W-:Y:S01]  /*41a0*/  IMAD.MOV.U32 R196, RZ, RZ, R14 ;  /* 0x000000ffffc47224 */ /* 0x000fe200078e000e */
[----:B------:R-:W-:Y:S01]  /*41b0*/  UIADD3 UR29, UR11, 0x2, URZ ;  /* 0x000000020b1d7890 */ /* 0x000fe2000fffe03f */
[----:B------:R-:W0:Y:S01]  /*41c0*/  LDGDEPBAR ;  /* 0x00000000000079af */ /* 0x000e220000000000 */
[----:B------:R-:W-:Y:S02]  /*41d0*/  ISETP.GT.AND P0, PT, R7, RZ, P0 ;  /* 0x000000ff0700720c */ /* 0x000fe40000704270 */
[----:B------:R-:W-:Y:S02]  /*41e0*/  UISETP.GE.AND UP0, UPT, UR29, UR13, UPT ;  /* 0x0000000d1d00728c */ /* 0x000fe4000bf06270 */
[----:B------:R-:W-:Y:S04]  /*41f0*/  ISETP.LT.OR P0, PT, R8, 0x1, P0 ;  /* 0x000000010800780c */ /* 0x000fe80000701670 */
[----:B------:R-:W-:Y:S02]  /*4200*/  FSEL R191, R246, -INF , !P0 ;  /* 0xff800000f6bf7808 */ /* 0x000fe40004000000 */
[----:B------:R-:W-:Y:S03]  /*4210*/  PLOP3.LUT P0, PT, PT, PT, UP4, 0x80, 0x0 ;  /* 0x000000000000781c */ /* 0x000fe60003f0f048 */
[----:B------:R-:W-:Y:S01]  /*4220*/  FFMA.FTZ R191, R191, c[0x0][0x29c], -R188 ;  /* 0x0000a700bfbf7a23 */ /* 0x000fe200000108bc */
[----:B------:R-:W-:Y:S04]  /*4230*/  ISETP.GT.AND P0, PT, R7, 0x1, P0 ;  /* 0x000000010700780c */ /* 0x000fe80000704270 */
[C---:B------:R-:W-:Y:S01]  /*4240*/  ISETP.LT.OR P0, PT, R8.reuse, 0x2, P0 ;  /* 0x000000020800780c */ /* 0x040fe20000701670 */
[----:B------:R-:W3:Y:S01]  /*4250*/  MUFU.EX2 R191, R191 ;  /* 0x000000bf00bf7308 */ /* 0x000ee20000000800 */
[----:B----4-:R-:W4:Y:S02]  /*4260*/  LDL.LU R109, [R1+0x8] ;  /* 0x00000800016d7983 */ /* 0x010f240000300800 */
[----:B-1----:R-:W-:Y:S02]  /*4270*/  FSEL R3, R245, -INF , !P0 ;  /* 0xff800000f5037808 */ /* 0x002fe40004000000 */
        /* <DEDUP_REMOVED lines=8> */
[----:B-12---:R-:W2:Y:S03]  /*4300*/  LDL.LU R108, [R1+0x4] ;  /* 0x00000400016c7983 */ /* 0x006ea60000300800 */
[----:B------:R-:W-:Y:S01]  /*4310*/  FSEL R193, R243, -INF , !P0 ;  /* 0xff800000f3c17808 */ /* 0x000fe20004000000 */
        /* <DEDUP_REMOVED lines=8> */
[----:B-1----:R-:W3:Y:S03]  /*43a0*/  LDL.LU R107, [R1] ;  /* 0x00000000016b7983 */ /* 0x002ee60000300800 */
        /* <DEDUP_REMOVED lines=13> */
[C---:B------:R-:W-:Y:S04]  /*4480*/  ISETP.GT.AND P0, PT, R5.reuse, RZ, P0 ;  /* 0x000000ff0500720c */ /* 0x040fe80000704270 */
[----:B------:R-:W-:Y:S04]  /*4490*/  ISETP.LT.OR P0, PT, R6, 0x1, P0 ;  /* 0x000000010600780c */ /* 0x000fe80000701670 */
        /* <DEDUP_REMOVED lines=70> */
[----:B------:R-:W-:Y:S01]  /*4900*/  ISETP.GT.AND P0, PT, R2, 0x61, P0 ;  /* 0x000000610200780c */ /* 0x000fe20000704270 */
[----:B------:R-:W-:Y:S03]  /*4910*/  IMAD.MOV.U32 R2, RZ, RZ, R236 ;  /* 0x000000ffff027224 */ /* 0x000fe600078e00ec */
        /* <DEDUP_REMOVED lines=11> */
[----:B------:R-:W2:Y:S07]  /*49d0*/  LDL.LU R165, [R1+0x20] ;  /* 0x0000200001a57983 */ /* 0x000eae0000300800 */
        /* <DEDUP_REMOVED lines=10> */
[-C--:B------:R-:W-:Y:S04]  /*4a80*/  HMMA.16816.F32.BF16 R28, R176, R182.reuse, R28 ;  /* 0x000000b6b01c723c */ /* 0x080fe8000004181c */
[----:B------:R-:W-:Y:S02]  /*4a90*/  IMAD.MOV.U32 R196, RZ, RZ, R224 ;  /* 0x000000ffffc47224 */ /* 0x000fe400078e00e0 */
[----:B------:R-:W-:Y:S02]  /*4aa0*/  FFMA.FTZ R181, R193, c[0x0][0x29c], -R188 ;  /* 0x0000a700c1b57a23 */ /* 0x000fe400000108bc */
[----:B------:R-:W-:Y:S01]  /*4ab0*/  HMMA.16816.F32.BF16 R32, R168, R182, R32 ;  /* 0x000000b6a820723c */ /* 0x000fe20000041820 */
[----:B------:R-:W-:Y:S03]  /*4ac0*/  LDSM.16.M88.4 R168, [R214+0x8080] ;  /* 0x00808000d6a8783b */ /* 0x000fe60000000200 */
[----:B------:R-:W-:Y:S01]  /*4ad0*/  IMAD.MOV.U32 R179, RZ, RZ, R2 ;  /* 0x000000ffffb37224 */ /* 0x000fe200078e0002 */
[----:B------:R-:W-:Y:S01]  /*4ae0*/  MOV R2, R202 ;  /* 0x000000ca00027202 */ /* 0x000fe20000000f00 */
[----:B------:R-:W-:Y:S01]  /*4af0*/  MUFU.EX2 R181, R181 ;  /* 0x000000b500b57308 */ /* 0x000fe20000000800 */
[----:B------:R-:W-:Y:S02]  /*4b00*/  FFMA.FTZ R183, R3, c[0x0][0x29c], -R188 ;  /* 0x0000a70003b77a23 */ /* 0x000fe400000108bc */
[--C-:B------:R-:W-:Y:S03]  /*4b10*/  FFMA.FTZ R3, R229, c[0x0][0x29c], -R187.reuse ;  /* 0x0000a700e5037a23 */ /* 0x100fe600000108bb */
[----:B------:R-:W-:Y:S02]  /*4b20*/  FFMA.FTZ R229, R234, c[0x0][0x29c], -R186 ;  /* 0x0000a700eae57a23 */ /* 0x000fe400000108ba */
[--C-:B------:R-:W-:Y:S02]  /*4b30*/  FFMA.FTZ R182, R192, c[0x0][0x29c], -R188.reuse ;  /* 0x0000a700c0b67a23 */ /* 0x100fe400000108bc */
[----:B------:R-:W1:Y:S01]  /*4b40*/  MUFU.EX2 R183, R183 ;  /* 0x000000b700b77308 */ /* 0x000e620000000800 */
[--C-:B------:R-:W-:Y:S02]  /*4b50*/  FFMA.FTZ R193, R198, c[0x0][0x29c], -R188.reuse ;  /* 0x0000a700c6c17a23 */ /* 0x100fe400000108bc */
[----:B------:R-:W-:Y:S01]  /*4b60*/  FFMA.FTZ R192, R199, c[0x0][0x29c], -R188 ;  /* 0x0000a700c7c07a23 */ /* 0x000fe200000108bc */
[----:B------:R-:W-:Y:S01]  /*4b70*/  MOV R199, R180 ;  /* 0x000000b400c77202 */ /* 0x000fe20000000f00 */
[----:B------:R-:W-:Y:S02]  /*4b80*/  FFMA.FTZ R177, R204, c[0x0][0x29c], -R187 ;  /* 0x0000a700ccb17a23 */ /* 0x000fe400000108bb */
[--C-:B------:R-:W-:Y:S02]  /*4b90*/  FFMA.FTZ R204, R231, c[0x0][0x29c], -R186.reuse ;  /* 0x0000a700e7cc7a23 */ /* 0x100fe400000108ba */
[--C-:B------:R-:W-:Y:S01]  /*4ba0*/  FFMA.FTZ R231, R237, c[0x0][0x29c], -R186.reuse ;  /* 0x0000a700ede77a23 */ /* 0x100fe200000108ba */
[----:B------:R-:W3:Y:S01]  /*4bb0*/  MUFU.EX2 R182, R182 ;  /* 0x000000b600b67308 */ /* 0x000ee20000000800 */
[----:B------:R-:W-:Y:S02]  /*4bc0*/  IMAD.MOV.U32 R237, RZ, RZ, R199 ;  /* 0x000000ffffed7224 */ /* 0x000fe400078e00c7 */
[--C-:B------:R-:W-:Y:S02]  /*4bd0*/  FFMA.FTZ R176, R210, c[0x0][0x29c], -R187.reuse ;  /* 0x0000a700d2b07a23 */ /* 0x100fe400000108bb */
[--C-:B------:R-:W-:Y:S02]  /*4be0*/  FFMA.FTZ R210, R232, c[0x0][0x29c], -R186.reuse ;  /* 0x0000a700e8d27a23 */ /* 0x100fe400000108ba */
[--C-:B------:R-:W-:Y:S03]  /*4bf0*/  FFMA.FTZ R232, R238, c[0x0][0x29c], -R186.reuse ;  /* 0x0000a700eee87a23 */ /* 0x100fe600000108ba */
[----:B------:R-:W-:Y:S10]  /*4c00*/  MUFU.EX2 R193, R193 ;  /* 0x000000c100c17308 */ /* 0x000ff40000000800 */
[----:B------:R-:W-:Y:S01]  /*4c10*/  MUFU.EX2 R192, R192 ;  /* 0x000000c000c07308 */ /* 0x000fe20000000800 */
[----:B--2---:R-:W-:Y:S02]  /*4c20*/  MOV R178, R165 ;  /* 0x000000a500b27202 */ /* 0x004fe40000000f00 */
[----:B------:R-:W2:Y:S02]  /*4c30*/  LDSM.16.M88.4 R164, [R208+0x18080] ;  /* 0x01808000d0a4783b */ /* 0x000ea40000000200 */
[----:B------:R-:W-:Y:S02]  /*4c40*/  FSEL R224, R178, -INF , !P0 ;  /* 0xff800000b2e07808 */ /* 0x000fe40004000000 */
[----:B------:R-:W-:Y:S04]  /*4c50*/  PLOP3.LUT P0, PT, PT, PT, UP4, 0x80, 0x0 ;  /* 0x000000000000781c */ /* 0x000fe80003f0f048 */
[C---:B------:R-:W-:Y:S04]  /*4c60*/  ISETP.GT.AND P0, PT, R184.reuse, RZ, P0 ;  /* 0x000000ffb800720c */ /* 0x040fe80000704270 */
[----:B------:R-:W-:Y:S04]  /*4c70*/  ISETP.LT.OR P0, PT, R185, 0x1, P0 ;  /* 0x00000001b900780c */ /* 0x000fe80000701670 */
[----:B------:R-:W-:Y:S02]  /*4c80*/  FSEL R202, R179, -INF , !P0 ;  /* 0xff800000b3ca7808 */ /* 0x000fe40004000000 */
[----:B------:R-:W-:Y:S04]  /*4c90*/  PLOP3.LUT P0, PT, PT, PT, UP4, 0x80, 0x0 ;  /* 0x000000000000781c */ /* 0x000fe80003f0f048 */
[----:B------:R-:W-:Y:S04]  /*4ca0*/  ISETP.GT.AND P0, PT, R184, 0x20, P0 ;  /* 0x00000020b800780c */ /* 0x000fe80000704270 */
[----:B------:R-:W-:Y:S01]  /*4cb0*/  ISETP.LT.OR P0, PT, R185, 0x21, P0 ;  /* 0x00000021b900780c */ /* 0x000fe20000701670 */
        /* <DEDUP_REMOVED lines=23> */
[----:B------:R-:W4:Y:S03]  /*4e30*/  LDSM.16.M88.4 R168, [R211+0xc080] ;  /* 0x00c08000d3a8783b */ /* 0x000f260000000200 */
[----:B--2---:R-:W-:Y:S02]  /*4e40*/  FFMA.FTZ R0, R230, c[0x0][0x29c], -R187 ;  /* 0x0000a700e6007a23 */ /* 0x004fe400000108bb */
[----:B------:R-:W-:Y:S01]  /*4e50*/  FFMA.FTZ R230, R235, c[0x0][0x29c], -R186 ;  /* 0x0000a700ebe67a23 */ /* 0x000fe200000108ba */
[-C--:B----4-:R-:W-:Y:S08]  /*4e60*/  HMMA.16816.F32.BF16 R4, R164, R168.reuse, R4 ;  /* 0x000000a8a404723c */ /* 0x090ff00000041804 */
        /* <DEDUP_REMOVED lines=11> */
[----:B--2---:R-:W-:Y:S02]  /*4f20*/  IMAD.MOV.U32 R205, RZ, RZ, R2 ;  /* 0x000000ffffcd7224 */ /* 0x004fe400078e0002 */
[--C-:B------:R-:W-:Y:S02]  /*4f30*/  FFMA.FTZ R2, R195, c[0x0][0x29c], -R188.reuse ;  /* 0x0000a700c3027a23 */ /* 0x100fe400000108bc */
[----:B------:R-:W-:Y:S06]  /*4f40*/  FFMA.FTZ R188, R197, c[0x0][0x29c], -R188 ;  /* 0x0000a700c5bc7a23 */ /* 0x000fec00000108bc */
[----:B------:R-:W-:Y:S01]  /*4f50*/  MUFU.EX2 R188, R188 ;  /* 0x000000bc00bc7308 */ /* 0x000fe20000000800 */
[-C--:B----4-:R-:W-:Y:S08]  /*4f60*/  HMMA.16816.F32.BF16 R4, R164, R168.reuse, R4 ;  /* 0x000000a8a404723c */ /* 0x090ff00000041804 */
[C---:B------:R-:W-:Y:S08]  /*4f70*/  HMMA.16816.F32.BF16 R8, R172.reuse, R168, R8 ;  /* 0x000000a8ac08723c */ /* 0x040ff00000041808 */
[-C--:B------:R-:W-:Y:S08]  /*4f80*/  HMMA.16816.F32.BF16 R12, R172, R170.reuse, R12 ;  /* 0x000000aaac0c723c */ /* 0x080ff0000004180c */
[C---:B------:R-:W-:Y:S01]  /*4f90*/  HMMA.16816.F32.BF16 R16, R164.reuse, R170, R16 ;  /* 0x000000aaa410723c */ /* 0x040fe20000041810 */
[----:B------:R-:W2:Y:S07]  /*4fa0*/  LDSM.16.M88.4 R168, [R212+0xe080] ;  /* 0x00e08000d4a8783b */ /* 0x000eae0000000200 */
[-C--:B--2---:R-:W-:Y:S08]  /*4fb0*/  HMMA.16816.F32.BF16 R20, R164, R168.reuse, R20 ;  /* 0x000000a8a414723c */ /* 0x084ff00000041814 */
[C---:B------:R-:W-:Y:S07]  /*4fc0*/  HMMA.16816.F32.BF16 R24, R172.reuse, R168, R24 ;  /* 0x000000a8ac18723c */ /* 0x040fee0000041818 */
[----:B------:R-:W-:Y:S01]  /*4fd0*/  IMAD.MOV.U32 R169, RZ, RZ, R194 ;  /* 0x000000ffffa97224 */ /* 0x000fe200078e00c2 */
[-C--:B------:R-:W-:Y:S01]  /*4fe0*/  HMMA.16816.F32.BF16 R28, R172, R170.reuse, R28 ;  /* 0x000000aaac1c723c */ /* 0x080fe2000004181c */
[----:B------:R-:W-:Y:S03]  /*4ff0*/  LDSM.16.M88.4 R172, [R208+0x1b080] ;  /* 0x01b08000d0ac783b */ /* 0x000fe60000000200 */
[----:B------:R-:W-:Y:S01]  /*5000*/  FSEL R194, R180, -INF , !P0 ;  /* 0xff800000b4c27808 */ /* 0x000fe20004000000 */
[----:B------:R-:W-:Y:S01]  /*5010*/  IMAD.MOV.U32 R234, RZ, RZ, R169 ;  /* 0x000000ffffea7224 */ /* 0x000fe200078e00a9 */
[----:B------:R-:W-:Y:S01]  /*5020*/  PLOP3.LUT P0, PT, PT, PT, UP4, 0x80, 0x0 ;  /* 0x000000000000781c */ /* 0x000fe20003f0f048 */
[----:B------:R-:W-:Y:S01]  /*5030*/  FFMA.FTZ R180, R200, c[0x0][0x29c], -R187 ;  /* 0x0000a700c8b47a23 */ /* 0x000fe200000108bb */
[----:B------:R-:W-:Y:S01]  /*5040*/  HMMA.16816.F32.BF16 R32, R164, R170, R32 ;  /* 0x000000aaa420723c */ /* 0x000fe20000041820 */
[----:B------:R2:W-:Y:S02]  /*5050*/  LDSM.16.M88.4 R164, [R208+0x1a080] ;  /* 0x01a08000d0a4783b */ /* 0x0005e40000000200 */
[----:B------:R-:W-:Y:S01]  /*5060*/  MUFU.EX2 R199, R180 ;  /* 0x000000b400c77308 */ /* 0x000fe20000000800 */
[----:B------:R-:W-:Y:S01]  /*5070*/  ISETP.GT.AND P0, PT, R184, 0x21, P0 ;  /* 0x00000021b800780c */ /* 0x000fe20000704270 */
[----:B------:R-:W-:Y:S01]  /*5080*/  IMAD.MOV.U32 R200, RZ, RZ, R179 ;  /* 0x000000ffffc87224 */ /* 0x000fe200078e00b3 */
[----:B------:R-:W-:Y:S01]  /*5090*/  MOV R168, R196 ;  /* 0x000000c400a87202 */ /* 0x000fe20000000f00 */
[--C-:B------:R-:W-:Y:S01]  /*50a0*/  FFMA.FTZ R179, R201, c[0x0][0x29c], -R187.reuse ;  /* 0x0000a700c9b37a23 */ /* 0x100fe200000108bb */
[----:B------:R-:W-:Y:S04]  /*50b0*/  ISETP.LT.OR P0, PT, R185, 0x22, P0 ;  /* 0x00000022b900780c */ /* 0x000fe80000701670 */
[----:B------:R-:W-:Y:S02]  /*50c0*/  FSEL R196, R168, -INF , !P0 ;  /* 0xff800000a8c47808 */ /* 0x000fe40004000000 */
[----:B------:R-:W-:Y:S02]  /*50d0*/  PLOP3.LUT P0, PT, PT, PT, UP4, 0x80, 0x0 ;  /* 0x000000000000781c */ /* 0x000fe40003f0f048 */
[----:B------:R-:W-:Y:S02]  /*50e0*/  MOV R235, R168 ;  /* 0x000000a800eb7202 */ /* 0x000fe40000000f00 */
[----:B------:R-:W-:Y:S02]  /*50f0*/  ISETP.GT.AND P0, PT, R184, 0x40, P0 ;  /* 0x00000040b800780c */ /* 0x000fe40000704270 */
[----:B------:R-:W-:Y:S01]  /*5100*/  MOV R201, R178 ;  /* 0x000000b200c97202 */ /* 0x000fe20000000f00 */
[--C-:B------:R-:W-:Y:S01]  /*5110*/  FFMA.FTZ R178, R203, c[0x0][0x29c], -R187.reuse ;  /* 0x0000a700cbb27a23 */ /* 0x100fe200000108bb */
[----:B------:R-:W-:Y:S01]  /*5120*/  ISETP.LT.OR P0, PT, R185, 0x41, P0 ;  /* 0x00000041b900780c */ /* 0x000fe20000701670 */
[----:B------:R-:W-:Y:S01]  /*5130*/  FFMA.FTZ R187, R225, c[0x0][0x29c], -R187 ;  /* 0x0000a700e1bb7a23 */ /* 0x000fe200000108bb */
[----:B--2---:R2:W-:Y:S01]  /*5140*/  MUFU.EX2 R208, R0 ;  /* 0x0000000000d07308 */ /* 0x0045e20000000800 */
[--C-:B------:R-:W-:Y:S01]  /*5150*/  FFMA.FTZ R225, R233, c[0x0][0x29c], -R186.reuse ;  /* 0x0000a700e9e17a23 */ /* 0x100fe200000108ba */
[----:B------:R-:W-:Y:S01]  /*5160*/  FSEL R195, R169, -INF , !P0 ;  /* 0xff800000a9c37808 */ /* 0x000fe20004000000 */
[----:B------:R-:W-:Y:S01]  /*5170*/  FFMA.FTZ R186, R236, c[0x0][0x29c], -R186 ;  /* 0x0000a700ecba7a23 */ /* 0x000fe200000108ba */
[----:B------:R-:W4:Y:S01]  /*5180*/  LDSM.16.M88.4 R168, [R214+0xc080] ;  /* 0x00c08000d6a8783b */ /* 0x000f220000000200 */
[----:B------:R-:W-:Y:S01]  /*5190*/  IMAD.MOV.U32 R236, RZ, RZ, R201 ;  /* 0x000000ffffec7224 */ /* 0x000fe200078e00c9 */
[----:B------:R-:W-:Y:S02]  /*51a0*/  MOV R238, R200 ;  /* 0x000000c800ee7202 */ /* 0x000fe40000000f00 */
[----:B------:R-:W-:Y:S02]  /*51b0*/  PLOP3.LUT P0, PT, PT, PT, UP4, 0x80, 0x0 ;  /* 0x000000000000781c */ /* 0x000fe40003f0f048 */
[----:B------:R-:W-:Y:S01]  /*51c0*/  MUFU.EX2 R203, R187 ;  /* 0x000000bb00cb7308 */ /* 0x000fe20000000800 */
[----:B------:R-:W-:Y:S02]  /*51d0*/  MOV R233, R205 ;  /* 0x000000cd00e97202 */ /* 0x000fe40000000f00 */
[----:B------:R-:W-:Y:S04]  /*51e0*/  ISETP.GT.AND P0, PT, R184, 0x41, P0 ;  /* 0x00000041b800780c */ /* 0x000fe80000704270 */
[----:B------:R-:W-:Y:S03]  /*51f0*/  ISETP.LT.OR P0, PT, R185, 0x42, P0 ;  /* 0x00000042b900780c */ /* 0x000fe60000701670 */
[----:B------:R-:W-:Y:S01]  /*5200*/  MUFU.EX2 R200, R179 ;  /* 0x000000b300c87308 */ /* 0x000fe20000000800 */
[----:B------:R-:W-:Y:S02]  /*5210*/  FSEL R197, R205, -INF , !P0 ;  /* 0xff800000cdc57808 */ /* 0x000fe40004000000 */
[----:B------:R-:W-:Y:S01]  /*5220*/  PLOP3.LUT P0, PT, PT, PT, UP4, 0x80, 0x0 ;  /* 0x000000000000781c */ /* 0x000fe20003f0f048 */
[--C-:B--2---:R-:W-:Y:S02]  /*5230*/  FFMA.FTZ R0, R224, c[0x0][0x29c], -R189.reuse ;  /* 0x0000a700e0007a23 */ /* 0x104fe400000108bd */
[----:B------:R-:W2:Y:S01]  /*5240*/  LDL.LU R224, [R1+0xc] ;  /* 0x00000c0001e07983 */ /* 0x000ea20000300800 */
[----:B------:R-:W-:Y:S03]  /*5250*/  ISETP.GT.AND P0, PT, R184, 0x60, P0 ;  /* 0x00000060b800780c */ /* 0x000fe60000704270 */
[----:B------:R-:W-:Y:S01]  /*5260*/  MUFU.EX2 R201, R178 ;  /* 0x000000b200c97308 */ /* 0x000fe20000000800 */
[C---:B------:R-:W-:Y:S02]  /*5270*/  ISETP.LT.OR P2, PT, R185.reuse, 0x61, P0 ;  /* 0x00000061b900780c */ /* 0x040fe40000741670 */
[----:B------:R-:W-:Y:S02]  /*5280*/  PLOP3.LUT P0, PT, PT, PT, UP4, 0x80, 0x0 ;  /* 0x000000000000781c */ /* 0x000fe40003f0f048 */
[----:B------:R-:W-:Y:S02]  /*5290*/  FSEL R198, R252, -INF , !P2 ;  /* 0xff800000fcc67808 */ /* 0x000fe40005000000 */
[----:B------:R-:W-:Y:S03]  /*52a0*/  ISETP.GT.AND P0, PT, R184, 0x61, P0 ;  /* 0x00000061b800780c */ /* 0x000fe60000704270 */
[----:B------:R-:W-:Y:S01]  /*52b0*/  MUFU.EX2 R186, R186 ;  /* 0x000000ba00ba7308 */ /* 0x000fe20000000800 */
[----:B------:R-:W-:Y:S01]  /*52c0*/  ISETP.LT.OR P0, PT, R185, 0x62, P0 ;  /* 0x00000062b900780c */ /* 0x000fe20000701670 */
[-C--:B----4-:R-:W-:Y:S03]  /*52d0*/  HMMA.16816.F32.BF16 R4, R164, R168.reuse, R4 ;  /* 0x000000a8a404723c */ /* 0x090fe60000041804 */
[----:B------:R-:W-:Y:S02]  /*52e0*/  FSEL R184, R251, -INF , !P0 ;  /* 0xff800000fbb87808 */ /* 0x000fe40004000000 */
[----:B------:R-:W-:Y:S03]  /*52f0*/  PLOP3.LUT P0, PT, PT, PT, UP0, 0x80, 0x0 ;  /* 0x000000000000781c */ /* 0x000fe60003f0f008 */
[----:B------:R4:W-:Y:S01]  /*5300*/  MUFU.EX2 R185, R2 ;  /* 0x0000000200b97308 */ /* 0x0009e20000000800 */
[C---:B------:R-:W-:Y:S08]  /*5310*/  HMMA.16816.F32.BF16 R8, R172.reuse, R168, R8 ;  /* 0x000000a8ac08723c */ /* 0x040ff00000041808 */
[-C--:B------:R-:W-:Y:S01]  /*5320*/  HMMA.16816.F32.BF16 R12, R172, R170.reuse, R12 ;  /* 0x000000aaac0c723c */ /* 0x080fe2000004180c */
[----:B------:R-:W-:Y:S07]  /*5330*/  MUFU.EX2 R205, R176 ;  /* 0x000000b000cd7308 */ /* 0x000fee0000000800 */
[C---:B------:R-:W-:Y:S01]  /*5340*/  HMMA.16816.F32.BF16 R16, R164.reuse, R170, R16 ;  /* 0x000000aaa410723c */ /* 0x040fe20000041810 */
[----:B------:R-:W1:Y:S02]  /*5350*/  LDSM.16.M88.4 R168, [R214+0xe080] ;  /* 0x00e08000d6a8783b */ /* 0x000e640000000200 */
[----:B------:R3:W-:Y:S06]  /*5360*/  MUFU.EX2 R176, R3 ;  /* 0x0000000300b07308 */ /* 0x0007ec0000000800 */
[----:B----4-:R-:W-:Y:S04]  /*5370*/  LDS R2, [R190+0x202a0] ;  /* 0x0202a000be027984 */ /* 0x010fe80000000800 */
[----:B------:R-:W4:Y:S01]  /*5380*/  MUFU.EX2 R178, R177 ;  /* 0x000000b100b27308 */ /* 0x000f220000000800 */
[----:B---3--:R-:W-:Y:S01]  /*5390*/  FFMA.FTZ R3, -R245, R245, 1 ;  /* 0x3f800000f5037423 */ /* 0x008fe200000101f5 */
[-C--:B-1----:R-:W-:Y:S08]  /*53a0*/  HMMA.16816.F32.BF16 R20, R164, R168.reuse, R20 ;  /* 0x000000a8a414723c */ /* 0x082ff00000041814 */
[C---:B------:R-:W-:Y:S08]  /*53b0*/  HMMA.16816.F32.BF16 R24, R172.reuse, R168, R24 ;  /* 0x000000a8ac18723c */ /* 0x040ff00000041818 */
[-C--:B------:R-:W-:Y:S01]  /*53c0*/  HMMA.16816.F32.BF16 R28, R172, R170.reuse, R28 ;  /* 0x000000aaac1c723c */ /* 0x080fe2000004181c */
[----:B------:R-:W-:Y:S07]  /*53d0*/  LDSM.16.M88.4 R172, [R209+0x1b080] ;  /* 0x01b08000d1ac783b */ /* 0x000fee0000000200 */
[----:B------:R-:W-:Y:S01]  /*53e0*/  HMMA.16816.F32.BF16 R32, R164, R170, R32 ;  /* 0x000000aaa420723c */ /* 0x000fe20000041820 */
[----:B------:R1:W-:Y:S08]  /*53f0*/  LDSM.16.M88.4 R164, [R209+0x1a080] ;  /* 0x01a08000d1a4783b */ /* 0x0003f00000000200 */
[----:B------:R-:W3:Y:S01]  /*5400*/  LDSM.16.M88.4 R168, [R213+0xc080] ;  /* 0x00c08000d5a8783b */ /* 0x000ee20000000200 */
[----:B-1----:R1:W-:Y:S02]  /*5410*/  MUFU.EX2 R209, R0 ;  /* 0x0000000000d17308 */ /* 0x0023e40000000800 */
[--C-:B-1----:R-:W-:Y:S01]  /*5420*/  FFMA.FTZ R0, R202, c[0x0][0x29c], -R189.reuse ;  /* 0x0000a700ca007a23 */ /* 0x102fe200000108bd */
[-C--:B---3--:R-:W-:Y:S08]  /*5430*/  HMMA.16816.F32.BF16 R4, R164, R168.reuse, R4 ;  /* 0x000000a8a404723c */ /* 0x088ff00000041804 */
[C---:B------:R-:W-:Y:S08]  /*5440*/  HMMA.16816.F32.BF16 R8, R172.reuse, R168, R8 ;  /* 0x000000a8ac08723c */ /* 0x040ff00000041808 */
[-C--:B------:R-:W-:Y:S08]  /*5450*/  HMMA.16816.F32.BF16 R12, R172, R170.reuse, R12 ;  /* 0x000000aaac0c723c */ /* 0x080ff0000004180c */
        /* <DEDUP_REMOVED lines=10> */
[----:B------:R-:W-:Y:S02]  /*5500*/  FMUL.FTZ R18, R182, R18 ;  /* 0x00000012b6127220 */ /* 0x000fe40000410000 */
[C---:B------:R-:W-:Y:S02]  /*5510*/  FMUL.FTZ R19, R181.reuse, R19 ;  /* 0x00000013b5137220 */ /* 0x040fe40000410000 */
[----:B------:R-:W-:Y:S01]  /*5520*/  FMUL.FTZ R7, R18, R7 ;  /* 0x0000000712077220 */ /* 0x000fe20000410000 */
[----:B----4-:R-:W-:Y:S01]  /*5530*/  F2FP.BF16.PACK_AB R18, R178, R201 ;  /* 0x000000c9b212723e */ /* 0x010fe200000010ff */
[-C--:B-1----:R-:W-:Y:S08]  /*5540*/  HMMA.16816.F32.BF16 R20, R164, R168.reuse, R20 ;  /* 0x000000a8a414723c */ /* 0x082ff00000041814 */
[C---:B------:R-:W-:Y:S07]  /*5550*/  HMMA.16816.F32.BF16 R24, R172.reuse, R168, R24 ;  /* 0x000000a8ac18723c */ /* 0x040fee0000041818 */
[----:B------:R-:W-:Y:S01]  /*5560*/  F2FP.BF16.PACK_AB R169, R181, R182 ;  /* 0x000000b6b5a9723e */ /* 0x000fe200000010ff */
[-C--:B------:R-:W-:Y:S01]  /*5570*/  HMMA.16816.F32.BF16 R28, R172, R170.reuse, R28 ;  /* 0x000000aaac1c723c */ /* 0x080fe2000004181c */
[----:B------:R1:W3:Y:S06]  /*5580*/  MUFU.EX2 R173, R0 ;  /* 0x0000000000ad7308 */ /* 0x0002ec0000000800 */
[--C-:B------:R-:W-:Y:S01]  /*5590*/  FFMA.FTZ R172, R198, c[0x0][0x29c], -R189.reuse ;  /* 0x0000a700c6ac7a23 */ /* 0x100fe200000108bd */
[----:B------:R-:W-:Y:S03]  /*55a0*/  HMMA.16816.F32.BF16 R32, R164, R170, R32 ;  /* 0x000000aaa420723c */ /* 0x000fe60000041820 */
[----:B------:R-:W-:Y:S01]  /*55b0*/  MUFU.EX2 R175, R225 ;  /* 0x000000e100af7308 */ /* 0x000fe20000000800 */
[--C-:B------:R-:W-:Y:S02]  /*55c0*/  FADD.FTZ R22, R22, -R2.reuse ;  /* 0x8000000216167221 */ /* 0x100fe40000010000 */
[--C-:B------:R-:W-:Y:S01]  /*55d0*/  FADD.FTZ R23, R23, -R2.reuse ;  /* 0x8000000217177221 */ /* 0x100fe20000010000 */
[----:B------:R-:W-:Y:S01]  /*55e0*/  F2FP.BF16.PACK_AB R170, R183, R191 ;  /* 0x000000bfb7aa723e */ /* 0x000fe200000010ff */
[--C-:B------:R-:W-:Y:S04]  /*55f0*/  FFMA.FTZ R167, R195, c[0x0][0x29c], -R189.reuse ;  /* 0x0000a700c3a77a23 */ /* 0x100fe800000108bd */
[--C-:B------:R-:W-:Y:S01]  /*5600*/  FFMA.FTZ R165, R194, c[0x0][0x29c], -R189.reuse ;  /* 0x0000a700c2a57a23 */ /* 0x100fe200000108bd */
[----:B------:R4:W-:Y:S01]  /*5610*/  MUFU.EX2 R180, R167 ;  /* 0x000000a700b47308 */ /* 0x0009e20000000800 */
[----:B------:R-:W-:Y:S02]  /*5620*/  FFMA.FTZ R164, -R246, R246, 1 ;  /* 0x3f800000f6a47423 */ /* 0x000fe400000101f6 */
[----:B------:R-:W-:Y:S01]  /*5630*/  FMUL.FTZ R22, R185, R22 ;  /* 0x00000016b9167220 */ /* 0x000fe20000410000 */
[----:B-1----:R-:W1:Y:S01]  /*5640*/  LDS R0, [R190+0x20300] ;  /* 0x02030000be007984 */ /* 0x002e620000000800 */
[----:B------:R-:W-:Y:S02]  /*5650*/  FMUL.FTZ R164, R6, R164 ;  /* 0x000000a406a47220 */ /* 0x000fe40000410000 */
[----:B------:R-:W-:Y:S02]  /*5660*/  FFMA.FTZ R6, -R243, R243, 1 ;  /* 0x3f800000f3067423 */ /* 0x000fe400000101f3 */
[--C-:B------:R-:W-:Y:S01]  /*5670*/  FFMA.FTZ R166, R196, c[0x0][0x29c], -R189.reuse ;  /* 0x0000a700c4a67a23 */ /* 0x100fe200000108bd */
[----:B------:R3:W-:Y:S01]  /*5680*/  MUFU.EX2 R187, R165 ;  /* 0x000000a500bb7308 */ /* 0x0007e20000000800 */
[--C-:B------:R-:W-:Y:S01]  /*5690*/  FADD.FTZ R34, R34, -R2.reuse ;  /* 0x8000000222227221 */ /* 0x100fe20000010000 */
[----:B------:R-:W-:Y:S01]  /*56a0*/  F2FP.BF16.PACK_AB R171, R3, R164 ;  /* 0x000000a403ab723e */ /* 0x000fe200000010ff */
        /* <DEDUP_REMOVED lines=15> */
[----:B------:R-:W4:Y:S01]  /*57a0*/  LDS R2, [R190+0x20280] ;  /* 0x02028000be027984 */ /* 0x000f220000000800 */
[--C-:B---3--:R-:W-:Y:S02]  /*57b0*/  FFMA.FTZ R165, R197, c[0x0][0x29c], -R189.reuse ;  /* 0x0000a700c5a57a23 */ /* 0x108fe400000108bd */
[----:B------:R-:W-:Y:S02]  /*57c0*/  FFMA.FTZ R3, -R240, R240, 1 ;  /* 0x3f800000f0037423 */ /* 0x000fe400000101f0 */
[----:B------:R-:W-:Y:S02]  /*57d0*/  FFMA.FTZ R7, -R109, R109, 1 ;  /* 0x3f8000006d077423 */ /* 0x000fe4000001016d */
[----:B------:R3:W2:Y:S01]  /*57e0*/  MUFU.EX2 R179, R165 ;  /* 0x000000a500b37308 */ /* 0x0006a20000000800 */
[----:B------:R-:W-:Y:S01]  /*57f0*/  FMUL.FTZ R22, R22, R3 ;  /* 0x0000000316167220 */ /* 0x000fe20000410000 */
[----:B------:R2:W5:Y:S01]  /*5800*/  LDL.LU R109, [R1+0xac] ;  /* 0x0000ac00016d7983 */ /* 0x0005620000300800 */
[----:B------:R-:W-:Y:S01]  /*5810*/  FFMA.FTZ R3, -R107, R107, 1 ;  /* 0x3f8000006b037423 */ /* 0x000fe2000001016b */
[----:B-1----:R-:W-:Y:S01]  /*5820*/  F2FP.BF16.PACK_AB R166, R193, R185 ;  /* 0x000000b9c1a6723e */ /* 0x002fe200000010ff */
[--C-:B------:R-:W-:Y:S01]  /*5830*/  FADD.FTZ R8, R8, -R0.reuse ;  /* 0x8000000008087221 */ /* 0x100fe20000010000 */
[----:B------:R-:W-:Y:S01]  /*5840*/  F2FP.BF16.PACK_AB R167, R167, R22 ;  /* 0x00000016a7a7723e */ /* 0x000fe200000010ff */
[--C-:B------:R-:W-:Y:S02]  /*5850*/  FADD.FTZ R9, R9, -R0.reuse ;  /* 0x8000000009097221 */ /* 0x100fe40000010000 */
[--C-:B------:R-:W-:Y:S01]  /*5860*/  FADD.FTZ R12, R12, -R0.reuse ;  /* 0x800000000c0c7221 */ /* 0x100fe20000010000 */
[----:B------:R-:W-:Y:S01]  /*5870*/  MUFU.EX2 R172, R231 ;  /* 0x000000e700ac7308 */ /* 0x000fe20000000800 */
[--C-:B------:R-:W-:Y:S02]  /*5880*/  FADD.FTZ R13, R13, -R0.reuse ;  /* 0x800000000d0d7221 */ /* 0x100fe40000010000 */
[----:B------:R-:W-:Y:S02]  /*5890*/  FMUL.FTZ R9, R200, R9 ;  /* 0x00000009c8097220 */ /* 0x000fe40000410000 */
[----:B------:R-:W-:Y:S02]  /*58a0*/  FMUL.FTZ R12, R201, R12 ;  /* 0x0000000cc90c7220 */ /* 0x000fe40000410000 */
        /* <DEDUP_REMOVED lines=10> */
[----:B--2---:R-:W-:Y:S01]  /*5950*/  FFMA.FTZ R8, -R224, R224, 1 ;  /* 0x3f800000e0087423 */ /* 0x004fe200000101e0 */
[----:B------:R1:W5:Y:S01]  /*5960*/  LDL.LU R108, [R1+0xa8] ;  /* 0x0000a800016c7983 */ /* 0x0003620000300800 */
[----:B------:R-:W-:Y:S01]  /*5970*/  FMUL.FTZ R6, R12, R6 ;  /* 0x000000060c067220 */ /* 0x000fe20000410000 */
[----:B------:R-:W-:Y:S01]  /*5980*/  F2FP.BF16.PACK_AB R12, R176, R205 ;  /* 0x000000cdb00c723e */ /* 0x000fe200000010ff */
[----:B------:R-:W-:Y:S01]  /*5990*/  FMUL.FTZ R8, R23, R8 ;  /* 0x0000000817087220 */ /* 0x000fe20000410000 */
[----:B------:R1:W5:Y:S01]  /*59a0*/  LDL.LU R107, [R1+0xa4] ;  /* 0x0000a400016b7983 */ /* 0x0003620000300800 */
[----:B------:R-:W-:Y:S01]  /*59b0*/  FMUL.FTZ R22, R203, R29 ;  /* 0x0000001dcb167220 */ /* 0x000fe20000410000 */
[----:B------:R-:W-:Y:S01]  /*59c0*/  F2FP.BF16.PACK_AB R164, R3, R6 ;  /* 0x0000000603a4723e */ /* 0x000fe200000010ff */
[--C-:B------:R-:W-:Y:S01]  /*59d0*/  FADD.FTZ R25, R25, -R0.reuse ;  /* 0x8000000019197221 */ /* 0x100fe20000010000 */
[----:B------:R-:W-:Y:S01]  /*59e0*/  F2FP.BF16.PACK_AB R34, R7, R8 ;  /* 0x000000080722723e */ /* 0x000fe200000010ff */
[--C-:B------:R-:W-:Y:S02]  /*59f0*/  FADD.FTZ R28, R28, -R0.reuse ;  /* 0x800000001c1c7221 */ /* 0x100fe40000010000 */
        /* <DEDUP_REMOVED lines=9> */
[----:B------:R-:W-:Y:S02]  /*5a90*/  FFMA.FTZ R3, -R248, R248, 1 ;  /* 0x3f800000f8037423 */ /* 0x000fe400000101f8 */
[----:B------:R-:W-:Y:S02]  /*5aa0*/  FMUL.FTZ R25, R176, R25 ;  /* 0x00000019b0197220 */ /* 0x000fe40000410000 */
[----:B------:R-:W-:Y:S01]  /*5ab0*/  FMUL.FTZ R7, R24, R7 ;  /* 0x0000000718077220 */ /* 0x000fe20000410000 */
[----:B------:R-:W2:Y:S01]  /*5ac0*/  MUFU.EX2 R176, R210 ;  /* 0x000000d200b07308 */ /* 0x000ea20000000800 */
[----:B------:R-:W-:Y:S02]  /*5ad0*/  FMUL.FTZ R3, R28, R3 ;  /* 0x000000031c037220 */ /* 0x000fe40000410000 */
[----:B------:R-:W-:Y:S02]  /*5ae0*/  FMUL.FTZ R5, R209, R5 ;  /* 0x00000005d1057220 */ /* 0x000fe40000410000 */
[----:B------:R-:W-:Y:S01]  /*5af0*/  FMUL.FTZ R24, R173, R0 ;  /* 0x00000000ad187220 */ /* 0x000fe20000410000 */
[----:B------:R-:W-:Y:S01]  /*5b00*/  F2FP.BF16.PACK_AB R22, R22, R3 ;  /* 0x000000031616723e */ /* 0x000fe200000010ff */
[----:B------:R-:W-:Y:S02]  /*5b10*/  FFMA.FTZ R0, -R236, R236, 1 ;  /* 0x3f800000ec007423 */ /* 0x000fe400000101ec */
[----:B------:R-:W-:Y:S01]  /*5b20*/  FFMA.FTZ R6, -R249, R249, 1 ;  /* 0x3f800000f9067423 */ /* 0x000fe200000101f9 */
[----:B------:R-:W-:Y:S01]  /*5b30*/  MUFU.EX2 R173, R229 ;  /* 0x000000e500ad7308 */ /* 0x000fe20000000800 */
[----:B------:R-:W-:Y:S02]  /*5b40*/  FFMA.FTZ R3, -R238, R238, 1 ;  /* 0x3f800000ee037423 */ /* 0x000fe400000101ee */
[----:B------:R-:W-:Y:S02]  /*5b50*/  FMUL.FTZ R6, R25, R6 ;  /* 0x0000000619067220 */ /* 0x000fe40000410000 */
[----:B------:R-:W-:Y:S02]  /*5b60*/  FMUL.FTZ R25, R5, R0 ;  /* 0x0000000005197220 */ /* 0x000fe40000410000 */
[----:B------:R-:W3:Y:S01]  /*5b70*/  LDS R0, [R190+0x20320] ;  /* 0x02032000be007984 */ /* 0x000ee20000000800 */
[----:B------:R-:W-:Y:S01]  /*5b80*/  FMUL.FTZ R24, R24, R3 ;  /* 0x0000000318187220 */ /* 0x000fe20000410000 */
[----:B------:R-:W-:Y:S01]  /*5b90*/  F2FP.BF16.PACK_AB R3, R174, R187 ;  /* 0x000000bbae03723e */ /* 0x000fe200000010ff */
[----:B------:R-:W-:Y:S01]  /*5ba0*/  FFMA.FTZ R189, R184, c[0x0][0x29c], -R189 ;  /* 0x0000a700b8bd7a23 */ /* 0x000fe200000108bd */
[----:B------:R-:W-:Y:S01]  /*5bb0*/  STS [R227+0x20880], R170 ;  /* 0x020880aae3007388 */ /* 0x000fe20000000800 */
[----:B------:R-:W-:Y:S01]  /*5bc0*/  F2FP.BF16.PACK_AB R23, R6, R7 ;  /* 0x000000070617723e */ /* 0x000fe200000010ff */
[--C-:B------:R-:W-:Y:S01]  /*5bd0*/  FADD.FTZ R32, R32, -R2.reuse ;  /* 0x8000000220207221 */ /* 0x100fe20000010000 */
[----:B------:R-:W-:Y:S01]  /*5be0*/  F2FP.BF16.PACK_AB R6, R179, R180 ;  /* 0x000000b4b306723e */ /* 0x000fe200000010ff */
[----:B------:R2:W-:Y:S01]  /*5bf0*/  STS [R227+0x20480], R4 ;  /* 0x02048004e3007388 */ /* 0x0005e20000000800 */
[----:B------:R-:W4:Y:S01]  /*5c00*/  MUFU.EX2 R189, R189 ;  /* 0x000000bd00bd7308 */ /* 0x000f220000000800 */
[--C-:B------:R-:W-:Y:S02]  /*5c10*/  FADD.FTZ R16, R16, -R2.reuse ;  /* 0x8000000210107221 */ /* 0x100fe40000010000 */
[----:B------:R1:W-:Y:S01]  /*5c20*/  STS [R226], R3 ;  /* 0x00000003e2007388 */ /* 0x0003e20000000800 */
[--C-:B------:R-:W-:Y:S02]  /*5c30*/  FADD.FTZ R17, R17, -R2.reuse ;  /* 0x8000000211117221 */ /* 0x100fe40000010000 */
[--C-:B------:R-:W-:Y:S01]  /*5c40*/  FADD.FTZ R20, R20, -R2.reuse ;  /* 0x8000000214147221 */ /* 0x100fe20000010000 */
[----:B------:R-:W-:Y:S01]  /*5c50*/  STS [R226+0x400], R169 ;  /* 0x000400a9e2007388 */ /* 0x000fe20000000800 */
[--C-:B------:R-:W-:Y:S02]  /*5c60*/  FADD.FTZ R21, R21, -R2.reuse ;  /* 0x8000000215157221 */ /* 0x100fe40000010000 */
[----:B------:R-:W-:Y:S01]  /*5c70*/  FADD.FTZ R33, R33, -R2 ;  /* 0x8000000221217221 */ /* 0x000fe20000010000 */
[----:B------:R-:W-:Y:S01]  /*5c80*/  STS [R227+0x21480], R19 ;  /* 0x02148013e3007388 */ /* 0x000fe20000000800 */
[----:B------:R-:W-:Y:S02]  /*5c90*/  FMUL.FTZ R17, R174, R17 ;  /* 0x00000011ae117220 */ /* 0x000fe40000410000 */
[----:B------:R-:W3:Y:S01]  /*5ca0*/  MUFU.EX2 R174, R230 ;  /* 0x000000e600ae7308 */ /* 0x000ee20000000800 */
[----:B------:R-:W-:Y:S02]  /*5cb0*/  FMUL.FTZ R28, R179, R21 ;  /* 0x00000015b31c7220 */ /* 0x000fe40000410000 */
[----:B------:R-:W-:Y:S02]  /*5cc0*/  FFMA.FTZ R8, -R233, R233, 1 ;  /* 0x3f800000e9087423 */ /* 0x000fe400000101e9 */
[----:B------:R-:W-:Y:S02]  /*5cd0*/  FMUL.FTZ R16, R187, R16 ;  /* 0x00000010bb107220 */ /* 0x000fe40000410000 */
[----:B------:R-:W-:Y:S02]  /*5ce0*/  FMUL.FTZ R8, R28, R8 ;  /* 0x000000081c087220 */ /* 0x000fe40000410000 */
[----:B------:R-:W-:Y:S01]  /*5cf0*/  FFMA.FTZ R5, -R237, R237, 1 ;  /* 0x3f800000ed057423 */ /* 0x000fe200000101ed */
[----:B--2---:R-:W-:Y:S01]  /*5d00*/  F2FP.BF16.PACK_AB R4, R176, R178 ;  /* 0x000000b2b004723e */ /* 0x004fe200000010ff */
[----:B------:R-:W2:Y:S01]  /*5d10*/  MUFU.EX2 R28, R232 ;  /* 0x000000e8001c7308 */ /* 0x000ea20000000800 */
[----:B----4-:R-:W-:Y:S01]  /*5d20*/  F2FP.BF16.PACK_AB R2, R189, R177 ;  /* 0x000000b1bd02723e */ /* 0x010fe200000010ff */
[----:B------:R-:W-:Y:S01]  /*5d30*/  FMUL.FTZ R29, R180, R20 ;  /* 0x00000014b41d7220 */ /* 0x000fe20000410000 */
[----:B-1----:R-:W-:Y:S01]  /*5d40*/  F2FP.BF16.PACK_AB R3, R173, R175 ;  /* 0x000000afad03723e */ /* 0x002fe200000010ff */
[----:B------:R-:W-:Y:S01]  /*5d50*/  STS [R227+0x21880], R4 ;  /* 0x02188004e3007388 */ /* 0x000fe20000000800 */
[----:B------:R-:W-:Y:S02]  /*5d60*/  FMUL.FTZ R21, R16, R5 ;  /* 0x0000000510157220 */ /* 0x000fe40000410000 */
[--C-:B---3--:R-:W-:Y:S01]  /*5d70*/  FADD.FTZ R10, R10, -R0.reuse ;  /* 0x800000000a0a7221 */ /* 0x108fe20000010000 */
[----:B------:R-:W-:Y:S01]  /*5d80*/  STS [R226+0x1000], R18 ;  /* 0x00100012e2007388 */ /* 0x000fe20000000800 */
[----:B------:R-:W-:Y:S02]  /*5d90*/  FMUL.FTZ R33, R189, R33 ;  /* 0x00000021bd217220 */ /* 0x000fe40000410000 */
[----:B------:R-:W-:Y:S01]  /*5da0*/  FMUL.FTZ R10, R178, R10 ;  /* 0x0000000ab20a7220 */ /* 0x000fe20000410000 */
[----:B------:R1:W-:Y:S01]  /*5db0*/  STS [R226+0x1400], R3 ;  /* 0x00140003e2007388 */ /* 0x0003e20000000800 */
[--C-:B------:R-:W-:Y:S02]  /*5dc0*/  FADD.FTZ R11, R11, -R0.reuse ;  /* 0x800000000b0b7221 */ /* 0x100fe40000010000 */
[----:B------:R-:W-:Y:S01]  /*5dd0*/  FFMA.FTZ R7, -R235, R235, 1 ;  /* 0x3f800000eb077423 */ /* 0x000fe200000101eb */
[----:B------:R3:W-:Y:S01]  /*5de0*/  STS [R227+0x22480], R6 ;  /* 0x02248006e3007388 */ /* 0x0007e20000000800 */
[----:B------:R-:W-:Y:S02]  /*5df0*/  FFMA.FTZ R9, -R234, R234, 1 ;  /* 0x3f800000ea097423 */ /* 0x000fe400000101ea */
[----:B------:R-:W-:Y:S01]  /*5e00*/  FFMA.FTZ R5, -R251, R251, 1 ;  /* 0x3f800000fb057423 */ /* 0x000fe200000101fb */
[----:B------:R-:W-:Y:S01]  /*5e10*/  STS [R227+0x22880], R166 ;  /* 0x022880a6e3007388 */ /* 0x000fe20000000800 */
[----:B------:R-:W-:Y:S02]  /*5e20*/  FMUL.FTZ R20, R17, R7 ;  /* 0x0000000711147220 */ /* 0x000fe40000410000 */
[----:B------:R-:W-:Y:S01]  /*5e30*/  FMUL.FTZ R17, R29, R9 ;  /* 0x000000091d117220 */ /* 0x000fe20000410000 */
[----:B------:R4:W-:Y:S01]  /*5e40*/  STS [R226+0x2000], R2 ;  /* 0x00200002e2007388 */ /* 0x0009e20000000800 */
[----:B------:R-:W-:Y:S01]  /*5e50*/  FMUL.FTZ R9, R33, R5 ;  /* 0x0000000521097220 */ /* 0x000fe20000410000 */
[----:B------:R-:W-:Y:S01]  /*5e60*/  F2FP.BF16.PACK_AB R5, R25, R24 ;  /* 0x000000181905723e */ /* 0x000fe200000010ff */
[----:B------:R-:W-:Y:S01]  /*5e70*/  FMUL.FTZ R16, R177, R32 ;  /* 0x00000020b1107220 */ /* 0x000fe20000410000 */
[----:B------:R-:W-:Y:S01]  /*5e80*/  STS [R226+0x2400], R35 ;  /* 0x00240023e2007388 */ /* 0x000fe20000000800 */
[----:B------:R-:W-:Y:S01]  /*5e90*/  FFMA.FTZ R7, -R252, R252, 1 ;  /* 0x3f800000fc077423 */ /* 0x000fe200000101fc */
[----:B------:R-:W-:Y:S01]  /*5ea0*/  F2FP.BF16.PACK_AB R8, R8, R17 ;  /* 0x000000110808723e */ /* 0x000fe200000010ff */
[--C-:B------:R-:W-:Y:S01]  /*5eb0*/  FADD.FTZ R14, R14, -R0.reuse ;  /* 0x800000000e0e7221 */ /* 0x100fe20000010000 */
[----:B------:R-:W-:Y:S01]  /*5ec0*/  STS [R227+0x23480], R12 ;  /* 0x0234800ce3007388 */ /* 0x000fe20000000800 */
[----:B------:R-:W-:Y:S01]  /*5ed0*/  FMUL.FTZ R16, R16, R7 ;  /* 0x0000000710107220 */ /* 0x000fe20000410000 */
[----:B------:R-:W-:Y:S01]  /*5ee0*/  F2FP.BF16.PACK_AB R7, R20, R21 ;  /* 0x000000151407723e */ /* 0x000fe200000010ff */
[--C-:B------:R-:W-:Y:S02]  /*5ef0*/  FADD.FTZ R15, R15, -R0.reuse ;  /* 0x800000000f0f7221 */ /* 0x100fe40000010000 */
[----:B-1----:R-:W-:Y:S01]  /*5f00*/  FFMA.FTZ R3, -R105, R105, 1 ;  /* 0x3f80000069037423 */ /* 0x002fe20000010169 */
[----:B------:R-:W-:Y:S01]  /*5f10*/  F2FP.BF16.PACK_AB R9, R9, R16 ;  /* 0x000000100909723e */ /* 0x000fe200000010ff */
[----:B------:R-:W-:Y:S02]  /*5f20*/  FMUL.FTZ R14, R175, R14 ;  /* 0x0000000eaf0e7220 */ /* 0x000fe40000410000 */
[----:B---3--:R-:W-:Y:S02]  /*5f30*/  FMUL.FTZ R6, R176, R11 ;  /* 0x0000000bb0067220 */ /* 0x008fe40000410000 */
[----:B------:R-:W-:Y:S02]  /*5f40*/  FMUL.FTZ R15, R173, R15 ;  /* 0x0000000fad0f7220 */ /* 0x000fe40000410000 */
[----:B------:R-:W-:Y:S02]  /*5f50*/  FMUL.FTZ R6, R6, R3 ;  /* 0x0000000306067220 */ /* 0x000fe40000410000 */
[----:B------:R-:W-:Y:S01]  /*5f60*/  FFMA.FTZ R4, -R104, R104, 1 ;  /* 0x3f80000068047423 */ /* 0x000fe20000010168 */
[----:B----4-:R-:W-:Y:S01]  /*5f70*/  F2FP.BF16.PACK_AB R2, R172, R174 ;  /* 0x000000aeac02723e */ /* 0x010fe200000010ff */
[----:B------:R-:W-:Y:S02]  /*5f80*/  FFMA.FTZ R3, -R103, R103, 1 ;  /* 0x3f80000067037423 */ /* 0x000fe40000010167 */
[----:B------:R-:W-:Y:S02]  /*5f90*/  FMUL.FTZ R4, R14, R4 ;  /* 0x000000040e047220 */ /* 0x000fe40000410000 */
[----:B------:R1:W-:Y:S01]  /*5fa0*/  STS [R227+0x23880], R2 ;  /* 0x02388002e3007388 */ /* 0x0003e20000000800 */
[----:B------:R-:W-:Y:S02]  /*5fb0*/  FMUL.FTZ R3, R15, R3 ;  /* 0x000000030f037220 */ /* 0x000fe40000410000 */
[--C-:B------:R-:W-:Y:S01]  /*5fc0*/  FADD.FTZ R26, R26, -R0.reuse ;  /* 0x800000001a1a7221 */ /* 0x100fe20000010000 */
[----:B------:R-:W-:Y:S01]  /*5fd0*/  STS [R226+0x3000], R13 ;  /* 0x0030000de2007388 */ /* 0x000fe20000000800 */
[--C-:B------:R-:W-:Y:S01]  /*5fe0*/  FADD.FTZ R27, R27, -R0.reuse ;  /* 0x800000001b1b7221 */ /* 0x100fe20000010000 */
[----:B------:R-:W-:Y:S01]  /*5ff0*/  F2FP.BF16.PACK_AB R3, R3, R4 ;  /* 0x000000040303723e */ /* 0x000fe200000010ff */
[--C-:B------:R-:W-:Y:S02]  /*6000*/  FADD.FTZ R30, R30, -R0.reuse ;  /* 0x800000001e1e7221 */ /* 0x100fe40000010000 */
[----:B------:R-:W-:Y:S02]  /*6010*/  FADD.FTZ R31, R31, -R0 ;  /* 0x800000001f1f7221 */ /* 0x000fe40000010000 */
[----:B------:R-:W-:Y:S02]  /*6020*/  FFMA.FTZ R0, -R102, R102, 1 ;  /* 0x3f80000066007423 */ /* 0x000fe40000010166 */
[----:B--2---:R-:W-:Y:S02]  /*6030*/  FMUL.FTZ R30, R28, R30 ;  /* 0x0000001e1c1e7220 */ /* 0x004fe40000410000 */
[----:B------:R-:W-:Y:S02]  /*6040*/  FMUL.FTZ R31, R186, R31 ;  /* 0x0000001fba1f7220 */ /* 0x000fe40000410000 */
[----:B------:R-:W-:Y:S02]  /*6050*/  FFMA.FTZ R4, -R100, R100, 1 ;  /* 0x3f80000064047423 */ /* 0x000fe40000010164 */
[----:B-1----:R-:W-:Y:S02]  /*6060*/  FFMA.FTZ R2, -R106, R106, 1 ;  /* 0x3f8000006a027423 */ /* 0x002fe4000001016a */
[----:B------:R1:W5:Y:S02]  /*6070*/  LDL.LU R106, [R1+0xa0] ;  /* 0x0000a000016a7983 */ /* 0x0003640000300800 */
[----:B------:R-:W-:Y:S01]  /*6080*/  FMUL.FTZ R10, R10, R2 ;  /* 0x000000020a0a7220 */ /* 0x000fe20000410000 */
[----:B------:R-:W-:Y:S01]  /*6090*/  F2FP.BF16.PACK_AB R2, R186, R28 ;  /* 0x0000001cba02723e */ /* 0x000fe200000010ff */
        /* <DEDUP_REMOVED lines=203> */
.L_x_1521:
[----:B-123--:R-:W2:Y:S01]  /*6d50*/  LDL.64 R8, [R1+0x78] ;  /* 0x0000780001087983 */ /* 0x00eea20000100a00 */
[----:B------:R-:W-:Y:S01]  /*6d60*/  USHF.L.U32 UR11, UR11, 0xd, URZ ;  /* 0x0000000d0b0b7899 */ /* 0x000fe2000800063f */
[----:B------:R-:W-:Y:S01]  /*6d70*/  IMAD.IADD R205, R2, 0x1, R216 ;  /* 0x0000000102cd7824 */ /* 0x000fe200078e02d8 */
[----:B------:R-:W-:Y:S02]  /*6d80*/  UISETP.GE.AND UP0, UPT, UR28, UR13, UPT ;  /* 0x0000000d1c00728c */ /* 0x000fe4000bf06270 */
[----:B------:R-:W3:Y:S01]  /*6d90*/  LDL R6, [R1+0x74] ;  /* 0x0000740001067983 */ /* 0x000ee20000100800 */
[----:B------:R-:W-:Y:S01]  /*6da0*/  UIADD3 UR29, UR4, 0x1, URZ ;  /* 0x00000001041d7890 */ /* 0x000fe2000fffe03f */
[----:B------:R-:W-:Y:S01]  /*6db0*/  IMAD.U32 R5, RZ, RZ, UR11 ;  /* 0x0000000bff057e24 */ /* 0x000fe2000f8e00ff */
[----:B------:R-:W-:Y:S02]  /*6dc0*/  UISETP.GE.AND UP3, UPT, UR4, 0x1, UPT ;  /* 0x000000010400788c */ /* 0x000fe4000bf66270 */
[----:B------:R-:W-:Y:S01]  /*6dd0*/  LDSM.16.MT88.4 R184, [R0+0x1080] ;  /* 0x0010800000b8783b */ /* 0x000fe20000004200 */
[----:B------:R-:W-:Y:S02]  /*6de0*/  UIADD3 UR7, UR27, 0x1, URZ ;  /* 0x000000011b077890 */ /* 0x000fe4000fffe03f */
[----:B------:R-:W-:Y:S02]  /*6df0*/  UISETP.GE.AND UP2, UPT, UR27, 0x1, UPT ;  /* 0x000000011b00788c */ /* 0x000fe4000bf46270 */
[----:B------:R-:W1:Y:S01]  /*6e00*/  LDSM.16.M88.4 R180, [R205+0x24480] ;  /* 0x02448000cdb4783b */ /* 0x000e620000000200 */
[----:B------:R-:W-:Y:S02]  /*6e10*/  UIADD3 UR6, UR26, 0x1, URZ ;  /* 0x000000011a067890 */ /* 0x000fe4000fffe03f */
[----:B------:R-:W-:Y:S02]  /*6e20*/  UISETP.GE.AND UP1, UPT, UR26, 0x1, UPT ;  /* 0x000000011a00788c */ /* 0x000fe4000bf26270 */
[----:B------:R-:W4:Y:S01]  /*6e30*/  LDSM.16.M88.4 R188, [R205+0x25480] ;  /* 0x02548000cdbc783b */ /* 0x000f220000000200 */
[----:B------:R-:W-:Y:S02]  /*6e40*/  USEL UR4, UR29, URZ, !UP3 ;  /* 0x0000003f1d047287 */ /* 0x000fe4000d800000 */
[----:B------:R-:W-:Y:S02]  /*6e50*/  USEL UR27, UR7, URZ, !UP2 ;  /* 0x0000003f071b7287 */ /* 0x000fe4000d000000 */
[----:B------:R-:W1:Y:S01]  /*6e60*/  LDSM.16.MT88.4 R192, [R0+0x5080] ;  /* 0x0050800000c0783b */ /* 0x000e620000004200 */
[----:B------:R-:W-:Y:S04]  /*6e70*/  USEL UR26, UR6, URZ, !UP1 ;  /* 0x0000003f061a7287 */ /* 0x000fe8000c800000 */
[----:B------:R-:W0:Y:S01]  /*6e80*/  LDGDEPBAR ;  /* 0x00000000000079af */ /* 0x000e220000000000 */
[----:B--2---:R-:W-:Y:S01]  /*6e90*/  IADD3 R4, P0, R8, UR11, RZ ;  /* 0x0000000b08047c10 */ /* 0x004fe2000ff1e0ff */
[----:B------:R-:W-:Y:S03]  /*6ea0*/  UMOV UR11, UR28 ;  /* 0x0000001c000b7c82 */ /* 0x000fe60008000000 */
[----:B---3--:R-:W-:Y:S02]  /*6eb0*/  LEA.HI.X.SX32 R5, R5, R6, 0x1, P0 ;  /* 0x0000000605057211 */ /* 0x008fe400000f0eff */
[C---:B------:R-:W-:Y:S04]  /*6ec0*/  LEA R224, P0, R4.reuse, c[0x0][0x220], 0x2 ;  /* 0x0000880004e07a11 */ /* 0x040fe800078010ff */
        /* <DEDUP_REMOVED lines=15> */
[----:B------:R-:W2:Y:S04]  /*6fc0*/  LDSM.16.M88.4 R164, [R176+0x24480] ;  /* 0x02448000b0a4783b */ /* 0x000ea80000000200 */
[C---:B------:R-:W-:Y:S01]  /*6fd0*/  HMMA.16816.F32.BF16 R16, R172.reuse, R178, R16 ;  /* 0x000000b2ac10723c */ /* 0x040fe20000041810 */
[----:B------:R-:W3:Y:S07]  /*6fe0*/  LDSM.16.M88.4 R176, [R176+0x25480] ;  /* 0x02548000b0b0783b */ /* 0x000eee0000000200 */
[-C--:B------:R-:W-:Y:S08]  /*6ff0*/  HMMA.16816.F32.BF16 R20, R172, R200.reuse, R20 ;  /* 0x000000c8ac14723c */ /* 0x080ff00000041814 */
[C---:B------:R-:W-:Y:S08]  /*7000*/  HMMA.16816.F32.BF16 R24, R196.reuse, R200, R24 ;  /* 0x000000c8c418723c */ /* 0x040ff00000041818 */
[-C--:B------:R-:W-:Y:S01]  /*7010*/  HMMA.16816.F32.BF16 R28, R196, R202.reuse, R28 ;  /* 0x000000cac41c723c */ /* 0x080fe2000004181c */
[----:B------:R-:W2:Y:S07]  /*7020*/  LDSM.16.MT88.4 R196, [R0+0x5880] ;  /* 0x0058800000c4783b */ /* 0x000eae0000004200 */
[----:B------:R-:W-:Y:S01]  /*7030*/  HMMA.16816.F32.BF16 R32, R172, R202, R32 ;  /* 0x000000caac20723c */ /* 0x000fe20000041820 */
[----:B------:R-:W-:Y:S05]  /*7040*/  LDSM.16.M88.4 R172, [R2+0x26480] ;  /* 0x0264800002ac783b */ /* 0x000fea0000000200 */
[----:B------:R-:W-:Y:S02]  /*7050*/  LDSM.16.M88.4 R200, [R205+0x27480] ;  /* 0x02748000cdc8783b */ /* 0x000fe40000000200 */
[-C--:B-1----:R-:W-:Y:S08]  /*7060*/  HMMA.16816.F32.BF16 R4, R180, R184.reuse, R4 ;  /* 0x000000b8b404723c */ /* 0x082ff00000041804 */
[C---:B----4-:R-:W-:Y:S08]  /*7070*/  HMMA.16816.F32.BF16 R8, R188.reuse, R184, R8 ;  /* 0x000000b8bc08723c */ /* 0x050ff00000041808 */
        /* <DEDUP_REMOVED lines=10> */
[-C--:B--2---:R-:W-:Y:S08]  /*7120*/  HMMA.16816.F32.BF16 R4, R164, R168.reuse, R4 ;  /* 0x000000a8a404723c */ /* 0x084ff00000041804 */
[C---:B---3--:R-:W-:Y:S04]  /*7130*/  HMMA.16816.F32.BF16 R8, R176.reuse, R168, R8 ;  /* 0x000000a8b008723c */ /* 0x048fe80000041808 */
[----:B----4-:R-:W-:Y:S04]  /*7140*/  IADD3 R2, R216, R2, R208 ;  /* 0x00000002d8027210 */ /* 0x010fe80007ffe0d0 */
        /* <DEDUP_REMOVED lines=8> */
[----:B------:R-:W3:Y:S05]  /*71d0*/  LDSM.16.MT88.4 R164, [R0+0x6880] ;  /* 0x0068800000a4783b */ /* 0x000eea0000004200 */
        /* <DEDUP_REMOVED lines=11> */
[----:B------:R-:W4:Y:S05]  /*7290*/  LDSM.16.MT88.4 R172, [R0+0x7080] ;  /* 0x0070800000ac783b */ /* 0x000f2a0000004200 */
[----:B------:R-:W-:Y:S02]  /*72a0*/  LDSM.16.MT88.4 R180, [R0+0x3880] ;  /* 0x0038800000b4783b */ /* 0x000fe40000004200 */
[-C--:B--2---:R-:W-:Y:S08]  /*72b0*/  HMMA.16816.F32.BF16 R4, R168, R176.reuse, R4 ;  /* 0x000000b0a804723c */ /* 0x084ff00000041804 */
[C---:B------:R-:W-:Y:S08]  /*72c0*/  HMMA.16816.F32.BF16 R8, R192.reuse, R176, R8 ;  /* 0x000000b0c008723c */ /* 0x040ff00000041808 */
[-C--:B------:R-:W-:Y:S08]  /*72d0*/  HMMA.16816.F32.BF16 R12, R192, R178.reuse, R12 ;  /* 0x000000b2c00c723c */ /* 0x080ff0000004180c */
[C---:B------:R-:W-:Y:S01]  /*72e0*/  HMMA.16816.F32.BF16 R16, R168.reuse, R178, R16 ;  /* 0x000000b2a810723c */ /* 0x040fe20000041810 */
[----:B------:R-:W2:Y:S07]  /*72f0*/  LDSM.16.M88.4 R176, [R2+0x26480] ;  /* 0x0264800002b0783b */ /* 0x000eae0000000200 */
[-C--:B---3--:R-:W-:Y:S08]  /*7300*/  HMMA.16816.F32.BF16 R20, R168, R164.reuse, R20 ;  /* 0x000000a4a814723c */ /* 0x088ff00000041814 */
[C---:B------:R-:W-:Y:S08]  /*7310*/  HMMA.16816.F32.BF16 R24, R192.reuse, R164, R24 ;  /* 0x000000a4c018723c */ /* 0x040ff00000041818 */
[-C--:B------:R-:W-:Y:S08]  /*7320*/  HMMA.16816.F32.BF16 R28, R192, R166.reuse, R28 ;  /* 0x000000a6c01c723c */ /* 0x080ff0000004181c */
[----:B------:R-:W-:Y:S01]  /*7330*/  HMMA.16816.F32.BF16 R32, R168, R166, R32 ;  /* 0x000000a6a820723c */ /* 0x000fe20000041820 */
[----:B------:R-:W3:Y:S05]  /*7340*/  LDSM.16.MT88.4 R164, [R0+0x7880] ;  /* 0x0078800000a4783b */ /* 0x000eea0000004200 */
[----:B------:R-:W-:Y:S02]  /*7350*/  LDSM.16.MT88.4 R168, [R206+0x24c80] ;  /* 0x024c8000cea8783b */ /* 0x000fe40000004200 */
[-C--:B-1----:R-:W-:Y:S08]  /*7360*/  HMMA.16816.F32.BF16 R4, R184, R196.reuse, R4 ;  /* 0x000000c4b804723c */ /* 0x082ff00000041804 */
        /* <DEDUP_REMOVED lines=8> */
[-C--:B--2---:R-:W-:Y:S08]  /*73f0*/  HMMA.16816.F32.BF16 R4, R176, R180.reuse, R4 ;  /* 0x000000b4b004723c */ /* 0x084ff00000041804 */
[C---:B------:R-:W-:Y:S08]  /*7400*/  HMMA.16816.F32.BF16 R8, R188.reuse, R180, R8 ;  /* 0x000000b4bc08723c */ /* 0x040ff00000041808 */
[-C--:B------:R-:W-:Y:S07]  /*7410*/  HMMA.16816.F32.BF16 R12, R188, R182.reuse, R12 ;  /* 0x000000b6bc0c723c */ /* 0x080fee000004180c */
[----:B------:R-:W-:Y:S01]  /*7420*/  RED.E.ADD.F32.FTZ.RN.STRONG.GPU [R224.64], R4 ;  /* 0x00000004e000798e */ /* 0x000fe2000c10e794 */
[C---:B------:R-:W-:Y:S04]  /*7430*/  HMMA.16816.F32.BF16 R16, R176.reuse, R182, R16 ;  /* 0x000000b6b010723c */ /* 0x040fe80000041810 */
[----:B------:R-:W-:Y:S04]  /*7440*/  RED.E.ADD.F32.FTZ.RN.STRONG.GPU [R224.64+0x400], R5 ;  /* 0x00040005e000798e */ /* 0x000fe8000c10e794 */
[-C--:B---3--:R-:W-:Y:S01]  /*7450*/  HMMA.16816.F32.BF16 R20, R176, R164.reuse, R20 ;  /* 0x000000a4b014723c */ /* 0x088fe20000041814 */
        /* <DEDUP_REMOVED lines=185> */
.L_x_1501:
[----:B------:R-:W-:Y:S05]  /*7ff0*/  @P1 EXIT ;  /* 0x000000000000194d */ /* 0x000fea0003800000 */
[----:B------:R-:W1:Y:S01]  /*8000*/  S2R R0, SR_CTAID.Y ;  /* 0x0000000000007919 */ /* 0x000e620000002600 */
[----:B------:R-:W-:Y:S01]  /*8010*/  MOV R2, c[0x0][0x338] ;  /* 0x0000ce0000027a02 */ /* 0x000fe20000000f00 */
[----:B------:R-:W-:Y:S02]  /*8020*/  USHF.L.U32 UR5, UR9, 0xe, URZ ;  /* 0x0000000e09057899 */ /* 0x000fe4000800063f */
[----:B------:R-:W2:Y:S04]  /*8030*/  S2R R4, SR_TID.X ;  /* 0x0000000000047919 */ /* 0x000ea80000002100 */
[----:B------:R-:W-:Y:S01]  /*8040*/  BAR.SYNC.DEFER_BLOCKING 0x1, 0x100 ;  /* 0x0044000000007b1d */ /* 0x000fe20000010000 */
[----:B------:R-:W-:Y:S01]  /*8050*/  ISETP.NE.AND P1, PT, R2, 0x1, PT ;  /* 0x000000010200780c */ /* 0x000fe20003f25270 */
[----:B------:R-:W-:-:S04]  /*8060*/  USHF.R.S32.HI UR4, URZ, 0x1f, UR5 ;  /* 0x0000001f3f047899 */ /* 0x000fc80008011405 */
[----:B------:R-:W3:Y:S08]  /*8070*/  S2R R11, SR_CTAID.Z ;  /* 0x00000000000b7919 */ /* 0x000ef00000002700 */
[----:B-1----:R-:W-:Y:S01]  /*8080*/  @P1 IMAD.HI.U32 R3, R0, c[0x0][0x33c], RZ ;  /* 0x0000cf0000031a27 */ /* 0x002fe200078e00ff */
[----:B--2---:R-:W-:-:S04]  /*8090*/  IADD3 R2, P0, R4, UR5, RZ ;  /* 0x0000000504027c10 */ /* 0x004fc8000ff1e0ff */
[----:B------:R-:W-:Y:S02]  /*80a0*/  @P1 SHF.R.U32.HI R0, RZ, c[0x0][0x340], R3 ;  /* 0x0000d000ff001a19 */ /* 0x000fe40000011603 */
        /* <DEDUP_REMOVED lines=8> */
[----:B---3--:R-:W-:Y:S02]  /*8130*/  SHF.R.S32.HI R7, RZ, 0x1f, R11 ;  /* 0x0000001fff077819 */ /* 0x008fe4000001140b */
        /* <DEDUP_REMOVED lines=143> */
.L_x_1523:
        /* <DEDUP_REMOVED lines=13> */
.L_x_2328:


//--------------------- .text._ZN7cutlass13device_kernelIN5flash19enable_sm80_to_sm89INS1_16FlashAttnBwdSm80INS1_25CollectiveMainloopBwdSm80ILi2ELi2EN4cute5tupleIJNS5_1CILi64EEENS7_ILi128EEES9_EEENS_10bfloat16_tEfNS_4arch4Sm80ELb0ELb1ELb1ELb0ELb1ELb0ELb0ELb0ELi2ELi2ELi2ELi2ELb0EEENS1_24CollectiveEpilogueBwdGQAISA_fSD_Li256ELb0ELb1EEENS1_19SingleTileSchedulerILb0ELb0ELb0ELi128EEEEEEEEEvNT_6ParamsE --------------------------
	.section	.text._ZN7cutlass13device_kernelIN5flash19enable_sm80_to_sm89INS1_16FlashAttnBwdSm80INS1_25CollectiveMainloopBwdSm80ILi2ELi2EN4cute5tupleIJNS5_1CILi64EEENS7_ILi128EEES9_EEENS_10bfloat16_tEfNS_4arch4Sm80ELb0ELb1ELb1ELb0ELb1ELb0ELb0ELb0ELi2ELi2ELi2ELi2ELb0EEENS1_24CollectiveEpilogueBwdGQAISA_fSD_Li256ELb0ELb1EEENS1_19SingleTileSchedulerILb0ELb0ELb0ELi128EEEEEEEEEvNT_6ParamsE,"ax",@progbits
	.sectioninfo	@"SHI_REGISTERS=255"
	.align	128
.text._ZN7cutlass13device_kernelIN5flash19enable_sm80_to_sm89INS1_16FlashAttnBwdSm80INS1_25CollectiveMainloopBwdSm80ILi2ELi2EN4cute5tupleIJNS5_1CILi64EEENS7_ILi128EEES9_EEENS_10bfloat16_tEfNS_4arch4Sm80ELb0ELb1ELb1ELb0ELb1ELb0ELb0ELb0ELi2ELi2ELi2ELi2ELb0EEENS1_24CollectiveEpilogueBwdGQAISA_fSD_Li256ELb0ELb1EEENS1_19SingleTileSchedulerILb0ELb0ELb0ELi128EEEEEEEEEvNT_6ParamsE:
        .type           _ZN7cutlass13device_kernelIN5flash19enable_sm80_to_sm89INS1_16FlashAttnBwdSm80INS1_25CollectiveMainloopBwdSm80ILi2ELi2EN4cute5tupleIJNS5_1CILi64EEENS7_ILi128EEES9_EEENS_10bfloat16_tEfNS_4arch4Sm80ELb0ELb1ELb1ELb0ELb1ELb0ELb0ELb0ELi2ELi2ELi2ELi2ELb0EEENS1_24CollectiveEpilogueBwdGQAISA_fSD_Li256ELb0ELb1EEENS1_19SingleTileSchedulerILb0ELb0ELb0ELi128EEEEEEEEEvNT_6ParamsE,@function
        .size           _ZN7cutlass13device_kernelIN5flash19enable_sm80_to_sm89INS1_16FlashAttnBwdSm80INS1_25CollectiveMainloopBwdSm80ILi2ELi2EN4cute5tupleIJNS5_1CILi64EEENS7_ILi128EEES9_EEENS_10bfloat16_tEfNS_4arch4Sm80ELb0ELb1ELb1ELb0ELb1ELb0ELb0ELb0ELi2ELi2ELi2ELi2ELb0EEENS1_24CollectiveEpilogueBwdGQAISA_fSD_Li256ELb0ELb1EEENS1_19SingleTileSchedulerILb0ELb0ELb0ELi128EEEEEEEEEvNT_6ParamsE,(.L_x_2329 - _ZN7cutlass13device_kernelIN5flash19enable_sm80_to_sm89INS1_16FlashAttnBwdSm80INS1_25CollectiveMainloopBwdSm80ILi2ELi2EN4cute5tupleIJNS5_1CILi64EEENS7_ILi128EEES9_EEENS_10bfloat16_tEfNS_4arch4Sm80ELb0ELb1ELb1ELb0ELb1ELb0ELb0ELb0ELi2ELi2ELi2ELi2ELb0EEENS1_24CollectiveEpilogueBwdGQAISA_fSD_Li256ELb0ELb1EEENS1_19SingleTileSchedulerILb0ELb0ELb0ELi128EEEEEEEEEvNT_6ParamsE)
        .other          _ZN7cutlass13device_kernelIN5flash19enable_sm80_to_sm89INS1_16FlashAttnBwdSm80INS1_25CollectiveMainloopBwdSm80ILi2ELi2EN4cute5tupleIJNS5_1CILi64EEENS7_ILi128EEES9_EEENS_10bfloat16_tEfNS_4arch4Sm80ELb0ELb1ELb1ELb0ELb1ELb0ELb0ELb0ELi2ELi2ELi2ELi2ELb0EEENS1_24CollectiveEpilogueBwdGQAISA_fSD_Li256ELb0ELb1EEENS1_19SingleTileSchedulerILb0ELb0ELb0ELi128EEEEEEEEEvNT_6ParamsE,@"STO_CUDA_ENTRY STV_DEFAULT"
_ZN7cutlass13device_kernelIN5flash19enable_sm80_to_sm89INS1_16FlashAttnBwdSm80INS1_25CollectiveMainloopBwdSm80ILi2ELi2EN4cute5tupleIJNS5_1CILi64EEENS7_ILi128EEES9_EEENS_10bfloat16_tEfNS_4arch4Sm80ELb0ELb1ELb1ELb0ELb1ELb0ELb0ELb0ELi2ELi2ELi2ELi2ELb0EEENS1_24CollectiveEpilogueBwdGQAISA_fSD_Li256ELb0ELb1EEENS1_19SingleTileSchedulerILb0ELb0ELb0ELi128EEEEEEEEEvNT_6ParamsE:
        /* <DEDUP_REMOVED lines=14> */
[----:B--2---:R-:W-:-:S13]  /*00e0*/  ISETP.LE.AND P0, PT, RZ, UR10, PT ;  /* 0x0000000aff007c0c */ /* 0x004fda000bf03270 */
[----:B------:R-:W-:Y:S05]  /*00f0*/  @!P0 BRA `(.L_x_1524) ;  /* 0x000000c000008947 */ /* 0x000fea0003800000 */
[----:B---3--:R-:W-:Y:S02]  /*0100*/  ULDC UR4, c[0x0][0x168] ;  /* 0x00005a0000047ab9 */ /* 0x008fe40000000800 */
        /* <DEDUP_REMOVED lines=11> */
.L_x_1524:
[----:B---3--:R-:W-:Y:S01]  /*01c0*/  USHF.L.U32 UR13, UR10, 0x7, URZ ;  /* 0x000000070a0d7899 */ /* 0x008fe2000800063f */
        /* <DEDUP_REMOVED lines=30> */
[----:B------:R-:W2:Y:S01]  /*03b0*/  R2UR UR12, R0 ;  /* 0x00000000000c73c2 */ /* 0x000ea200000e0000 */
        /* <DEDUP_REMOVED lines=50> */
[--C-:B------:R-:W-:Y:S01]  /*06e0*/  IMAD.MOV.U32 R32, RZ, RZ, R4.reuse ;  /* 0x000000ffff207224 */ /* 0x100fe200078e0004 */
[----:B------:R-:W-:Y:S01]  /*06f0*/  USHF.R.S32.HI UR24, URZ, 0x1f, UR23 ;  /* 0x0000001f3f187899 */ /* 0x000fe20008011417 */
[----:B------:R-:W-:Y:S01]  /*0700*/  IMAD.MOV.U32 R32, RZ, RZ, R4 ;  /* 0x000000ffff207224 */ /* 0x000fe200078e0004 */
[----:B------:R-:W-:Y:S01]  /*0710*/  ULDC.64 UR6, c[0x0][0x270] ;  /* 0x00009c0000067ab9 */ /* 0x000fe20000000a00 */
[----:B------:R-:W-:Y:S01]  /*0720*/  IMAD.U32 R0, RZ, RZ, UR23 ;  /* 0x00000017ff007e24 */ /* 0x000fe2000f8e00ff */
[----:B------:R-:W-:Y:S01]  /*0730*/  ULDC.64 UR4, c[0x0][0x288] ;  /* 0x0000a20000047ab9 */ /* 0x000fe20000000a00 */
[----:B------:R-:W-:Y:S01]  /*0740*/  IMAD.SHL.U32 R6, R32, 0x4, RZ ;  /* 0x0000000420067824 */ /* 0x000fe200078e00ff */
[----:B------:R-:W-:Y:S01]  /*0750*/  UIMAD UR6, UR24, UR6, URZ ;  /* 0x00000006180672a4 */ /* 0x000fe2000f8e023f */
[----:B------:R-:W-:Y:S01]  /*0760*/  IMAD.MOV.U32 R33, RZ, RZ, R5 ;  /* 0x000000ffff217224 */ /* 0x000fe200078e0005 */
[----:B------:R-:W-:Y:S01]  /*0770*/  UIMAD UR4, UR24, UR4, URZ ;  /* 0x00000004180472a4 */ /* 0x000fe2000f8e023f */
[----:B------:R-:W-:Y:S01]  /*0780*/  IMAD.U32 R2, RZ, RZ, UR23 ;  /* 0x00000017ff027e24 */ /* 0x000fe2000f8e00ff */
[----:B------:R-:W-:Y:S01]  /*0790*/  ULDC.64 UR8, c[0x0][0x248] ;  /* 0x0000920000087ab9 */ /* 0x000fe20000000a00 */
[----:B------:R-:W-:Y:S01]  /*07a0*/  SHF.R.S32.HI R7, RZ, 0x1f, R6 ;  /* 0x0000001fff077819 */ /* 0x000fe20000011406 */
[----:B------:R-:W-:Y:S01]  /*07b0*/  USHF.L.U32 UR16, UR12, 0x6, URZ ;  /* 0x000000060c107899 */ /* 0x000fe2000800063f */
[----:B------:R-:W-:Y:S01]  /*07c0*/  SHF.R.S32.HI R22, RZ, 0x1f, R32 ;  /* 0x0000001fff167819 */ /* 0x000fe20000011420 */
[----:B------:R-:W-:Y:S01]  /*07d0*/  UISETP.NE.AND UP0, UPT, UR8, 0x1, UPT ;  /* 0x000000010800788c */ /* 0x000fe2000bf05270 */
[----:B------:R-:W-:Y:S01]  /*07e0*/  LOP3.LUT R228, R228, 0xfffffffe, RZ, 0xc0, !PT ;  /* 0xfffffffee4e47812 */ /* 0x000fe200078ec0ff */
[----:B------:R-:W-:Y:S01]  /*07f0*/  UIMAD.WIDE.U32 UR26, UR23, UR9, URZ ;  /* 0x00000009171a72a5 */ /* 0x000fe2000f8e003f */
[--C-:B-1----:R-:W-:Y:S01]  /*0800*/  IMAD.WIDE.U32 R4, R0, c[0x0][0x270], R6.reuse ;  /* 0x00009c0000047a25 */ /* 0x102fe200078e0006 */
[----:B------:R-:W-:Y:S01]  /*0810*/  USHF.R.S32.HI UR22, URZ, 0x1f, UR11 ;  /* 0x0000001f3f167899 */ /* 0x000fe2000801140b */
[-C--:B------:R-:W-:Y:S01]  /*0820*/  LEA.HI R27, R22, R32.reuse, RZ, 0x3 ;  /* 0x00000020161b7211 */ /* 0x080fe200078f18ff */
[----:B------:R-:W-:Y:S01]  /*0830*/  UIMAD UR9, UR23, UR7, UR6 ;  /* 0x00000007170972a4 */ /* 0x000fe2000f8e0206 */
[----:B------:R-:W-:Y:S01]  /*0840*/  IMAD.U32 R0, RZ, RZ, UR16 ;  /* 0x00000010ff007e24 */ /* 0x000fe2000f8e00ff */
[----:B------:R-:W-:Y:S01]  /*0850*/  UIMAD UR8, UR23, UR5, UR4 ;  /* 0x00000005170872a4 */ /* 0x000fe2000f8e0204 */
[----:B------:R-:W-:Y:S01]  /*0860*/  IMAD.WIDE.U32 R2, R2, c[0x0][0x288], R6 ;  /* 0x0000a20002027a25 */ /* 0x000fe200078e0006 */
[----:B------:R-:W-:Y:S01]  /*0870*/  ULDC.64 UR6, c[0x0][0x290] ;  /* 0x0000a40000067ab9 */ /* 0x000fe20000000a00 */
[----:B------:R-:W-:Y:S01]  /*0880*/  SHF.R.S32.HI R34, RZ, 0x3, R27 ;  /* 0x00000003ff227819 */ /* 0x000fe2000001141b */
[----:B------:R-:W-:Y:S01]  /*0890*/  ULDC.64 UR4, c[0x0][0x278] ;  /* 0x00009e0000047ab9 */ /* 0x000fe20000000a00 */
[----:B------:R1:W-:Y:S01]  /*08a0*/  STL.64 [R1+0x40], R6 ;  /* 0x0000400601007387 */ /* 0x0003e20000100a00 */
[----:B------:R-:W-:Y:S01]  /*08b0*/  UIMAD UR15, UR22, UR6, URZ ;  /* 0x00000006160f72a4 */ /* 0x000fe2000f8e023f */
[----:B------:R-:W-:Y:S01]  /*08c0*/  SHF.R.S32.HI R35, RZ, 0x1f, R34 ;  /* 0x0000001fff237819 */ /* 0x000fe20000011422 */
[----:B------:R-:W-:Y:S01]  /*08d0*/  UIMAD.WIDE.U32 UR18, UR11, UR4, URZ ;  /* 0x000000040b1272a5 */ /* 0x000fe2000f8e003f */
[-C--:B------:R-:W-:Y:S01]  /*08e0*/  LEA.HI R21, R22, R32.reuse, RZ, 0x5 ;  /* 0x0000002016157211 */ /* 0x080fe200078f28ff */
[----:B------:R-:W-:Y:S01]  /*08f0*/  UIMAD.WIDE.U32 UR28, UR11, UR6, URZ ;  /* 0x000000060b1c72a5 */ /* 0x000fe2000f8e003f */
[----:B------:R-:W-:Y:S01]  /*0900*/  IMAD.MOV.U32 R212, RZ, RZ, 0x10 ;  /* 0x00000010ffd47424 */ /* 0x000fe200078e00ff */
[----:B------:R-:W-:Y:S01]  /*0910*/  UIMAD UR6, UR22, UR4, URZ ;  /* 0x00000004160672a4 */ /* 0x000fe2000f8e023f */
[----:B------:R-:W-:Y:S01]  /*0920*/  STL.64 [R1+0x50], R34 ;  /* 0x0000502201007387 */ /* 0x000fe20000100a00 */
[----:B------:R-:W-:Y:S01]  /*0930*/  UIMAD UR15, UR11, UR7, UR15 ;  /* 0x000000070b0f72a4 */ /* 0x000fe2000f8e020f */
[----:B------:R-:W-:Y:S01]  /*0940*/  IADD3 R19, P1, P0, R0, UR18, R4 ;  /* 0x0000001200137c10 */ /* 0x000fe2000f83e004 */
[----:B------:R-:W-:Y:S01]  /*0950*/  UIMAD UR7, UR11, UR5, UR6 ;  /* 0x000000050b0772a4 */ /* 0x000fe2000f8e0206 */
[----:B------:R-:W-:Y:S01]  /*0960*/  IADD3 R4, R5, UR9, RZ ;  /* 0x0000000905047c10 */ /* 0x000fe2000fffe0ff */
[----:B------:R-:W-:Y:S01]  /*0970*/  ULDC UR17, c[0x0][0x250] ;  /* 0x0000940000117ab9 */ /* 0x000fe20000000800 */
[----:B------:R-:W-:Y:S01]  /*0980*/  IMAD.U32 R0, RZ, RZ, UR8 ;  /* 0x00000008ff007e24 */ /* 0x000fe2000f8e00ff */
[----:B------:R-:W-:Y:S01]  /*0990*/  UIADD3 UR9, UR29, UR15, URZ ;  /* 0x0000000f1d097290 */ /* 0x000fe2000fffe03f */
[----:B------:R-:W-:Y:S01]  /*09a0*/  IADD3 R30, P2, R2, UR28, RZ ;  /* 0x0000001c021e7c10 */ /* 0x000fe2000ff5e0ff */
[----:B------:R-:W-:Y:S01]  /*09b0*/  UMOV UR6, UR23 ;  /* 0x0000001700067c82 */ /* 0x000fe20008000000 */
[----:B------:R-:W-:Y:S01]  /*09c0*/  IMAD.U32 R2, RZ, RZ, UR10 ;  /* 0x0000000aff027e24 */ /* 0x000fe2000f8e00ff */
[----:B------:R-:W-:Y:S01]  /*09d0*/  @UP0 USHF.R.U32.HI UR6, URZ, UR17, UR27 ;  /* 0x000000113f060299 */ /* 0x000fe2000801161b */
[----:B------:R-:W-:Y:S01]  /*09e0*/  IMAD.MOV.U32 R213, RZ, RZ, 0x20 ;  /* 0x00000020ffd57424 */ /* 0x000fe200078e00ff */
[----:B------:R-:W-:Y:S01]  /*09f0*/  IADD3.X R29, R3, UR9, R0, P2, !PT ;  /* 0x00000009031d7c10 */ /* 0x000fe200097fe400 */
[----:B------:R-:W-:Y:S01]  /*0a00*/  ULDC.64 UR4, c[0x0][0x1e0] ;  /* 0x0000780000047ab9 */ /* 0x000fe20000000a00 */
[----:B------:R-:W-:Y:S01]  /*0a10*/  LOP3.LUT R3, R27, 0xfffffff8, RZ, 0xc0, !PT ;  /* 0xfffffff81b037812 */ /* 0x000fe200078ec0ff */
[----:B------:R-:W-:Y:S01]  /*0a20*/  USHF.R.S32.HI UR17, URZ, 0x1f, UR6 ;  /* 0x0000001f3f117899 */ /* 0x000fe20008011406 */
[----:B------:R-:W-:Y:S01]  /*0a30*/  IMAD.WIDE R10, R2, 0x80, R34 ;  /* 0x00000080020a7825 */ /* 0x000fe200078e0222 */
[----:B------:R-:W-:Y:S01]  /*0a40*/  LEA.HI R0, R22, R32, RZ, 0x6 ;  /* 0x0000002016007211 */ /* 0x000fe200078f30ff */
[----:B------:R-:W-:-:S02]  /*0a50*/  USHF.R.S32.HI UR15, URZ, 0x1f, UR16 ;  /* 0x0000001f3f0f7899 */ /* 0x000fc40008011410 */
[----:B------:R-:W-:Y:S01]  /*0a60*/  UIMAD UR4, UR17, UR4, URZ ;  /* 0x00000004110472a4 */ /* 0x000fe2000f8e023f */
        /* <DEDUP_REMOVED lines=8> */
[----:B------:R-:W-:Y:S01]  /*0af0*/  IMAD.SHL.U32 R28, R25, 0x200, RZ ;  /* 0x00000200191c7824 */ /* 0x000fe200078e00ff */
[----:B------:R-:W-:Y:S01]  /*0b00*/  UIMAD UR4, UR17, UR4, URZ ;  /* 0x00000004110472a4 */ /* 0x000fe2000f8e023f */
[----:B------:R-:W-:Y:S01]  /*0b10*/  IMAD.U32 R8, RZ, RZ, UR6 ;  /* 0x00000006ff087e24 */ /* 0x000fe2000f8e00ff */
[----:B------:R-:W-:Y:S01]  /*0b20*/  UIADD3 UR8, UR19, UR7, URZ ;  /* 0x0000000713087290 */ /* 0x000fe2000fffe03f */
[----:B------:R-:W-:Y:S01]  /*0b30*/  LOP3.LUT R2, R0, 0x38, R16, 0xf8, !PT ;  /* 0x0000003800027812 */ /* 0x000fe200078ef810 */
[----:B------:R-:W-:Y:S01]  /*0b40*/  UIMAD UR25, UR6, UR5, UR4 ;  /* 0x00000005061972a4 */ /* 0x000fe2000f8e0204 */
[----:B------:R-:W-:Y:S01]  /*0b50*/  SHF.R.U32.HI R0, RZ, 0x3, R0 ;  /* 0x00000003ff007819 */ /* 0x000fe20000011600 */
[----:B------:R-:W-:Y:S01]  /*0b60*/  UMOV UR17, 0x6 ;  /* 0x0000000600117882 */ /* 0x000fe20000000000 */
[----:B------:R-:W-:Y:S01]  /*0b70*/  SHF.R.S32.HI R17, RZ, 0x1f, R16 ;  /* 0x0000001fff117819 */ /* 0x000fe20000011410 */
[----:B------:R-:W-:Y:S01]  /*0b80*/  ULDC.64 UR4, c[0x0][0x1e8] ;  /* 0x00007a0000047ab9 */ /* 0x000fe20000000a00 */
[----:B------:R-:W-:Y:S01]  /*0b90*/  IADD3.X R20, R3, UR8, R4, P1, P0 ;  /* 0x0000000803147c10 */ /* 0x000fe20008fe0404 */
[----:B------:R-:W-:Y:S01]  /*0ba0*/  UIMAD UR4, UR22, UR4, URZ ;  /* 0x00000004160472a4 */ /* 0x000fe2000f8e023f */
[----:B------:R-:W-:Y:S01]  /*0bb0*/  LOP3.LUT R14, R28, R2, R0, 0xf6, !PT ;  /* 0x000000021c0e7212 */ /* 0x000fe200078ef600 */
[--C-:B------:R-:W-:Y:S01]  /*0bc0*/  IMAD.WIDE.U32 R2, R8, c[0x0][0x1e0], R16.reuse ;  /* 0x0000780008027a25 */ /* 0x100fe200078e0010 */
[----:B------:R-:W-:Y:S01]  /*0bd0*/  ULDC.64 UR6, c[0x0][0x1d8] ;  /* 0x0000760000067ab9 */ /* 0x000fe20000000a00 */
[----:B------:R-:W-:Y:S01]  /*0be0*/  IADD3 R31, R16, 0x40, RZ ;  /* 0x00000040101f7810 */ /* 0x000fe20007ffe0ff */
[----:B------:R-:W-:Y:S01]  /*0bf0*/  USHF.L.U64.HI UR27, UR6, UR17, UR7 ;  /* 0x00000011061b7299 */ /* 0x000fe20008010207 */
[----:B------:R-:W-:Y:S01]  /*0c00*/  IMAD R0, R35, c[0x0][0x178], RZ ;  /* 0x00005e0023007a24 */ /* 0x000fe200078e02ff */
[----:B------:R-:W-:Y:S01]  /*0c10*/  IADD3 R5, R3, UR26, RZ ;  /* 0x0000001a03057c10 */ /* 0x000fe2000fffe0ff */
[----:B------:R-:W-:Y:S01]  /*0c20*/  IMAD.WIDE.U32 R8, R8, c[0x0][0x1b0], R16 ;  /* 0x00006c0008087a25 */ /* 0x000fe200078e0010 */
[----:B------:R-:W-:Y:S01]  /*0c30*/  USHF.L.U32 UR28, UR6, 0x6, URZ ;  /* 0x00000006061c7899 */ /* 0x000fe2000800063f */
[----:B------:R-:W-:-:S02]  /*0c40*/  ISETP.GE.AND P6, PT, R16, c[0x0][0x1cc], PT ;  /* 0x0000730010007a0c */ /* 0x000fc40003fc6270 */
[C---:B------:R-:W-:Y:S01]  /*0c50*/  IMAD R0, R34.reuse, c[0x0][0x17c], R0 ;  /* 0x00005f0022007a24 */ /* 0x040fe200078e0200 */
[----:B------:R-:W-:Y:S01]  /*0c60*/  IADD3 R3, R9, UR25, RZ ;  /* 0x0000001909037c10 */ /* 0x000fe2000fffe0ff */
[----:B-1----:R-:W-:Y:S01]  /*0c70*/  IMAD.WIDE.U32 R6, R34, c[0x0][0x178], R16 ;  /* 0x00005e0022067a25 */ /* 0x002fe200078e0010 */
[----:B------:R-:W-:Y:S01]  /*0c80*/  UIMAD UR25, UR11, UR5, UR4 ;  /* 0x000000050b1972a4 */ /* 0x000fe2000f8e0204 */
[----:B------:R-:W-:Y:S01]  /*0c90*/  ISETP.GE.AND P5, PT, R31, c[0x0][0x1cc], PT ;  /* 0x000073001f007a0c */ /* 0x000fe20003fa6270 */
[----:B------:R-:W-:Y:S01]  /*0ca0*/  ULDC.64 UR6, c[0x0][0x180] ;  /* 0x0000600000067ab9 */ /* 0x000fe20000000a00 */
[----:B------:R-:W-:Y:S01]  /*0cb0*/  IMAD.IADD R7, R7, 0x1, R0 ;  /* 0x0000000107077824 */ /* 0x000fe200078e0200 */
[----:B------:R-:W-:Y:S01]  /*0cc0*/  ULDC.64 UR4, c[0x0][0x1b8] ;  /* 0x00006e0000047ab9 */ /* 0x000fe20000000a00 */
[----:B------:R-:W-:Y:S01]  /*0cd0*/  IMAD.MOV.U32 R4, RZ, RZ, R2 ;  /* 0x000000ffff047224 */ /* 0x000fe200078e0002 */
[----:B------:R-:W-:Y:S01]  /*0ce0*/  UIMAD UR4, UR22, UR4, URZ ;  /* 0x00000004160472a4 */ /* 0x000fe2000f8e023f */
[----:B------:R-:W-:Y:S01]  /*0cf0*/  IMAD.U32 R9, RZ, RZ, UR11 ;  /* 0x0000000bff097e24 */ /* 0x000fe2000f8e00ff */
[----:B------:R-:W-:Y:S01]  /*0d00*/  UIMAD UR6, UR24, UR6, URZ ;  /* 0x00000006180672a4 */ /* 0x000fe2000f8e023f */
[----:B------:R-:W-:Y:S01]  /*0d10*/  IMAD.MOV.U32 R2, RZ, RZ, R8 ;  /* 0x000000ffff027224 */ /* 0x000fe200078e0008 */
[----:B------:R-:W-:Y:S01]  /*0d20*/  UIMAD UR26, UR11, UR5, UR4 ;  /* 0x000000050b1a72a4 */ /* 0x000fe2000f8e0204 */
[----:B------:R-:W-:Y:S01]  /*0d30*/  IMAD.U32 R0, RZ, RZ, UR23 ;  /* 0x00000017ff007e24 */ /* 0x000fe2000f8e00ff */
[----:B------:R-:W-:Y:S01]  /*0d40*/  UIMAD UR7, UR23, UR7, UR6 ;  /* 0x00000007170772a4 */ /* 0x000fe2000f8e0206 */
[----:B------:R-:W-:Y:S01]  /*0d50*/  IMAD.U32 R8, RZ, RZ, UR11 ;  /* 0x0000000bff087e24 */ /* 0x000fe2000f8e00ff */
[----:B------:R-:W-:Y:S01]  /*0d60*/  ULDC.64 UR4, c[0x0][0x178] ;  /* 0x00005e0000047ab9 */ /* 0x000fe20000000a00 */
[----:B------:R-:W-:Y:S01]  /*0d70*/  IMAD.WIDE.U32 R4, R9, c[0x0][0x1e8], R4 ;  /* 0x00007a0009047a25 */ /* 0x000fe200078e0004 */
[----:B------:R-:W-:-:S03]  /*0d80*/  UIMAD.WIDE.U32 UR30, UR12, UR4, URZ ;  /* 0x000000040c1e72a5 */ /* 0x000fc6000f8e003f */
[----:B------:R-:W-:Y:S01]  /*0d90*/  IMAD.WIDE.U32 R6, R0, c[0x0][0x180], R6 ;  /* 0x0000600000067a25 */ /* 0x000fe200078e0006 */
[----:B------:R-:W-:Y:S01]  /*0da0*/  IADD3 R5, R5, UR25, RZ ;  /* 0x0000001905057c10 */ /* 0x000fe2000fffe0ff */
[----:B------:R-:W-:Y:S02]  /*0db0*/  ULDC UR25, c[0x0][0x198] ;  /* 0x0000660000197ab9 */ /* 0x000fe40000000800 */
[----:B------:R-:W-:Y:S01]  /*0dc0*/  IMAD.WIDE.U32 R2, R8, c[0x0][0x1b8], R2 ;  /* 0x00006e0008027a25 */ /* 0x000fe200078e0002 */
[----:B------:R-:W-:Y:S01]  /*0dd0*/  IADD3 R9, R7, UR7, RZ ;  /* 0x0000000707097c10 */ /* 0x000fe2000fffe0ff */
[----:B------:R-:W-:Y:S02]  /*0de0*/  UIADD3 UR25, -UR13, UR25, URZ ;  /* 0x000000190d197290 */ /* 0x000fe4000fffe13f */
[----:B------:R-:W-:Y:S01]  /*0df0*/  IMAD.MOV.U32 R8, RZ, RZ, R6 ;  /* 0x000000ffff087224 */ /* 0x000fe200078e0006 */
[----:B------:R-:W-:Y:S01]  /*0e00*/  IADD3 R3, R3, UR26, RZ ;  /* 0x0000001a03037c10 */ /* 0x000fe2000fffe0ff */
[C---:B------:R-:W-:Y:S01]  /*0e10*/  IMAD R6, R11.reuse, c[0x0][0x1a8], RZ ;  /* 0x00006a000b067a24 */ /* 0x040fe200078e02ff */
[----:B------:R-:W-:Y:S01]  /*0e20*/  USHF.R.S32.HI UR26, URZ, 0x1f, UR12 ;  /* 0x0000001f3f1a7899 */ /* 0x000fe2000801140c */
[----:B------:R-:W-:Y:S01]  /*0e30*/  IMAD R0, R11, c[0x0][0x1d8], RZ ;  /* 0x000076000b007a24 */ /* 0x000fe200078e02ff */
[----:B------:R-:W-:Y:S01]  /*0e40*/  ULDC.64 UR6, c[0x0][0x188] ;  /* 0x0000620000067ab9 */ /* 0x000fe20000000a00 */
[C---:B------:R-:W-:Y:S01]  /*0e50*/  IMAD R12, R10.reuse, c[0x0][0x1ac], R6 ;  /* 0x00006b000a0c7a24 */ /* 0x040fe200078e0206 */
[----:B------:R-:W-:Y:S01]  /*0e60*/  UIMAD UR29, UR26, UR4, URZ ;  /* 0x000000041a1d72a4 */ /* 0x000fe2000f8e023f */
[C---:B------:R-:W-:Y:S01]  /*0e70*/  IMAD R0, R10.reuse, c[0x0][0x1dc], R0 ;  /* 0x000077000a007a24 */ /* 0x040fe200078e0200 */
[----:B------:R-:W-:Y:S01]  /*0e80*/  UIMAD UR6, UR22, UR6, URZ ;  /* 0x00000006160672a4 */ /* 0x000fe2000f8e023f */
[----:B------:R-:W-:Y:S01]  /*0e90*/  IMAD.WIDE.U32 R6, R10, c[0x0][0x1d8], R4 ;  /* 0x000076000a067a25 */ /* 0x000fe200078e0004 */
[----:B------:R-:W-:Y:S01]  /*0ea0*/  UIMAD UR29, UR12, UR5, UR29 ;  /* 0x000000050c1d72a4 */ /* 0x000fe2000f8e021d */
[----:B------:R-:W-:Y:S01]  /*0eb0*/  IADD3 R11, -R34, UR25, RZ ;  /* 0x00000019220b7c10 */ /* 0x000fe2000fffe1ff */
[----:B------:R-:W-:Y:S01]  /*0ec0*/  UIMAD UR6, UR11, UR7, UR6 ;  /* 0x000000070b0672a4 */ /* 0x000fe2000f8e0206 */
[----:B------:R-:W-:Y:S01]  /*0ed0*/  IMAD.WIDE.U32 R4, R10, c[0x0][0x1a8], R2 ;  /* 0x00006a000a047a25 */ /* 0x000fe200078e0002 */
[----:B------:R-:W-:Y:S01]  /*0ee0*/  LEA R2, P0, R6, c[0x0][0x1c0], 0x1 ;  /* 0x0000700006027a11 */ /* 0x000fe200078008ff */
[----:B------:R-:W-:Y:S01]  /*0ef0*/  UIADD3 UR29, UR31, UR29, URZ ;  /* 0x0000001d1f1d7290 */ /* 0x000fe2000fffe03f */
[C---:B------:R-:W-:Y:S01]  /*0f00*/  ISETP.LT.OR P4, PT, R11.reuse, 0x1, P6 ;  /* 0x000000010b00780c */ /* 0x040fe20003781670 */
[----:B------:R-:W-:Y:S01]  /*0f10*/  IMAD.U32 R3, RZ, RZ, UR11 ;  /* 0x0000000bff037e24 */ /* 0x000fe2000f8e00ff */
[----:B------:R-:W-:Y:S01]  /*0f20*/  ISETP.LT.OR P3, PT, R11, 0x1, P5 ;  /* 0x000000010b00780c */ /* 0x000fe20002f61670 */
[----:B------:R-:W-:Y:S01]  /*0f30*/  IMAD.IADD R0, R7, 0x1, R0 ;  /* 0x0000000107007824 */ /* 0x000fe200078e0200 */
[----:B------:R-:W-:Y:S01]  /*0f40*/  ISETP.LT.OR P2, PT, R11, 0x21, P6 ;  /* 0x000000210b00780c */ /* 0x000fe20003741670 */
[----:B------:R-:W-:Y:S01]  /*0f50*/  IMAD.WIDE.U32 R38, R3, c[0x0][0x188], R8 ;  /* 0x0000620003267a25 */ /* 0x000fe200078e0008 */
[----:B------:R-:W-:-:S02]  /*0f60*/  UIADD3 UR7, UP0, UR28, 0x80, URZ ;  /* 0x000000801c077890 */ /* 0x000fc4000ff1e03f */
[----:B------:R-:W-:Y:S01]  /*0f70*/  LEA.HI.X R3, R6, c[0x0][0x1c4], R0, 0x1, P0 ;  /* 0x0000710006037a11 */ /* 0x000fe200000f0c00 */
[----:B------:R-:W-:Y:S01]  /*0f80*/  IMAD.IADD R0, R5, 0x1, R12 ;  /* 0x0000000105007824 */ /* 0x000fe200078e020c */
[C---:B------:R-:W-:Y:S01]  /*0f90*/  LEA R6, P1, R4.reuse, c[0x0][0x190], 0x1 ;  /* 0x0000640004067a11 */ /* 0x040fe200078208ff */
[----:B------:R-:W-:Y:S01]  /*0fa0*/  IMAD.U32 R8, RZ, RZ, UR30 ;  /* 0x0000001eff087e24 */ /* 0x000fe2000f8e00ff */
[----:B------:R-:W-:Y:S01]  /*0fb0*/  IADD3 R15, R39, UR6, RZ ;  /* 0x00000006270f7c10 */ /* 0x000fe2000fffe0ff */
[----:B------:R-:W-:Y:S01]  /*0fc0*/  IMAD.U32 R9, RZ, RZ, UR31 ;  /* 0x0000001fff097e24 */ /* 0x000fe2000f8e00ff */
[----:B------:R-:W-:Y:S01]  /*0fd0*/  LEA.HI.X R7, R4, c[0x0][0x194], R0, 0x1, P1 ;  /* 0x0000650004077a11 */ /* 0x000fe200008f0c00 */
[----:B------:R-:W-:Y:S01]  /*0fe0*/  IMAD.U32 R9, RZ, RZ, UR29 ;  /* 0x0000001dff097e24 */ /* 0x000fe2000f8e00ff */
[----:B------:R-:W-:Y:S01]  /*0ff0*/  LEA R13, P0, R8, R38, 0x6 ;  /* 0x00000026080d7211 */ /* 0x000fe200078030ff */
[----:B------:R-:W-:Y:S01]  /*1000*/  IMAD.SHL.U32 R10, R14, 0x2, RZ ;  /* 0x000000020e0a7824 */ /* 0x000fe200078e00ff */
[----:B------:R-:W-:Y:S01]  /*1010*/  IADD3 R4, P1, R2, UR28, RZ ;  /* 0x0000001c02047c10 */ /* 0x000fe2000ff3e0ff */
[----:B------:R-:W-:Y:S01]  /*1020*/  UIADD3.X UR6, URZ, UR27, URZ, UP0, !UPT ;  /* 0x0000001b3f067290 */ /* 0x000fe200087fe43f */
[----:B------:R-:W-:Y:S01]  /*1030*/  LEA.HI.X R0, R8, R15, R9, 0x6, P0 ;  /* 0x0000000f08007211 */ /* 0x000fe200000f3409 */
[----:B------:R-:W-:Y:S01]  /*1040*/  IMAD.U32 R8, RZ, RZ, UR28 ;  /* 0x0000001cff087e24 */ /* 0x000fe2000f8e00ff */
[----:B------:R-:W-:Y:S01]  /*1050*/  IADD3.X R5, R3, UR27, RZ, P1, !PT ;  /* 0x0000001b03057c10 */ /* 0x000fe20008ffe4ff */
[----:B------:R-:W-:Y:S01]  /*1060*/  @!PT LDS RZ, [RZ] ;  /* 0x00000000fffff984 */ /* 0x000fe20000000800 */
[----:B------:R-:W-:Y:S01]  /*1070*/  @!PT LDS RZ, [RZ] ;  /* 0x00000000fffff984 */ /* 0x000fe20000000800 */
[----:B------:R-:W-:Y:S01]  /*1080*/  @!PT LDS RZ, [RZ] ;  /* 0x00000000fffff984 */ /* 0x000fe20000000800 */
[----:B------:R1:W-:Y:S01]  /*1090*/  LDGSTS.E.BYPASS.LTC128B.128 [R10+0x8080], [R2.64], !P4 ;  /* 0x08080000020a7fae */ /* 0x0003e2000e101d54 */
[----:B------:R-:W-:-:S02]  /*10a0*/  ISETP.LT.OR P4, PT, R11, 0x41, P6 ;  /* 0x000000410b00780c */ /* 0x000fc40003781670 */
[----:B------:R-:W-:Y:S01]  /*10b0*/  IADD3 R8, P1, P0, R8, 0x80, R2 ;  /* 0x0000008008087810 */ /* 0x000fe2000783e002 */
[----:B------:R1:W-:Y:S01]  /*10c0*/  LDGSTS.E.BYPASS.LTC128B.128 [R10+0xc080], [R2.64+0x80], !P3 ;  /* 0x0c080080020a7fae */ /* 0x0003e2000d901d54 */
[C---:B------:R-:W-:Y:S02]  /*10d0*/  ISETP.LT.OR P3, PT, R11.reuse, 0x41, P5 ;  /* 0x000000410b00780c */ /* 0x040fe40002f61670 */
[----:B------:R-:W-:Y:S01]  /*10e0*/  IADD3.X R9, RZ, UR27, R3, P1, P0 ;  /* 0x0000001bff097c10 */ /* 0x000fe20008fe0403 */
[----:B------:R2:W-:Y:S01]  /*10f0*/  LDGSTS.E.BYPASS.LTC128B.128 [R10+0x9080], [R4.64], !P2 ;  /* 0x09080000040a7fae */ /* 0x0005e2000d101d54 */
[C---:B------:R-:W-:Y:S02]  /*1100*/  ISETP.LT.OR P2, PT, R11.reuse, 0x21, P5 ;  /* 0x000000210b00780c */ /* 0x040fe40002f41670 */
[C---:B------:R-:W-:Y:S01]  /*1110*/  ISETP.LT.OR P6, PT, R11.reuse, 0x61, P6 ;  /* 0x000000610b00780c */ /* 0x040fe200037c1670 */
[----:B------:R-:W-:Y:S01]  /*1120*/  STL.64 [R1+0x70], R38 ;  /* 0x0000702601007387 */ /* 0x000fe20000100a00 */
[----:B------:R-:W-:-:S03]  /*1130*/  ISETP.LT.OR P5, PT, R11, 0x61, P5 ;  /* 0x000000610b00780c */ /* 0x000fc60002fa1670 */
[----:B------:R3:W-:Y:S06]  /*1140*/  STL [R1+0x78], R15 ;  /* 0x0000780f01007387 */ /* 0x0007ec0000100800 */
[----:B------:R4:W-:Y:S01]  /*1150*/  LDGSTS.E.BYPASS.LTC128B.128 [R10+0xd080], [R8.64], !P2 ;  /* 0x0d080000080a7fae */ /* 0x0009e2000d101d54 */
[C---:B-1----:R-:W-:Y:S02]  /*1160*/  IADD3 R2, P0, R4.reuse, UR28, RZ ;  /* 0x0000001c04027c10 */ /* 0x042fe4000ff1e0ff */
[----:B--2---:R-:W-:Y:S02]  /*1170*/  IADD3 R4, P1, R4, UR7, RZ ;  /* 0x0000000704047c10 */ /* 0x004fe4000ff3e0ff */
[----:B------:R-:W-:-:S02]  /*1180*/  IADD3.X R3, R5, UR27, RZ, P0, !PT ;  /* 0x0000001b05037c10 */ /* 0x000fc400087fe4ff */
[----:B------:R-:W-:Y:S02]  /*1190*/  IADD3.X R5, R5, UR6, RZ, P1, !PT ;  /* 0x0000000605057c10 */ /* 0x000fe40008ffe4ff */
[C---:B------:R-:W-:Y:S01]  /*11a0*/  LEA R12, P0, R13.reuse, c[0x0][0x160], 0x1 ;  /* 0x000058000d0c7a11 */ /* 0x040fe200078008ff */
[----:B------:R1:W-:Y:S03]  /*11b0*/  LDGSTS.E.BYPASS.LTC128B.128 [R10+0xa080], [R2.64], !P4 ;  /* 0x0a080000020a7fae */ /* 0x0003e6000e101d54 */
[----:B------:R-:W-:Y:S01]  /*11c0*/  LEA.HI.X R13, R13, c[0x0][0x164], R0, 0x1, P0 ;  /* 0x000059000d0d7a11 */ /* 0x000fe200000f0c00 */
[----:B------:R2:W-:Y:S01]  /*11d0*/  LDGSTS.E.BYPASS.LTC128B.128 [R10+0xe080], [R4.64], !P3 ;  /* 0x0e080000040a7fae */ /* 0x0005e2000d901d54 */
[----:B------:R-:W-:Y:S01]  /*11e0*/  ISETP.GE.AND P3, PT, R16, c[0x0][0x19c], PT ;  /* 0x0000670010007a0c */ /* 0x000fe20003f66270 */
[----:B------:R-:W-:Y:S01]  /*11f0*/  IMAD.U32 R0, RZ, RZ, UR4 ;  /* 0x00000004ff007e24 */ /* 0x000fe2000f8e00ff */
[----:B------:R-:W-:Y:S01]  /*1200*/  ISETP.GE.AND P0, PT, R31, c[0x0][0x19c], PT ;  /* 0x000067001f007a0c */ /* 0x000fe20003f06270 */
[----:B----4-:R-:W-:Y:S01]  /*1210*/  IMAD.U32 R8, RZ, RZ, UR5 ;  /* 0x00000005ff087e24 */ /* 0x010fe2000f8e00ff */
[----:B------:R-:W-:-:S02]  /*1220*/  ISETP.LT.OR P4, PT, R11, 0x1, P3 ;  /* 0x000000010b00780c */ /* 0x000fc40001f81670 */
[C---:B--2---:R-:W-:Y:S02]  /*1230*/  IADD3 R4, P2, R2.reuse, UR28, RZ ;  /* 0x0000001c02047c10 */ /* 0x044fe4000ff5e0ff */
[----:B-1----:R-:W-:Y:S02]  /*1240*/  IADD3 R2, P1, R2, UR7, RZ ;  /* 0x0000000702027c10 */ /* 0x002fe4000ff3e0ff */
[C---:B------:R-:W-:Y:S02]  /*1250*/  IADD3.X R5, R3.reuse, UR27, RZ, P2, !PT ;  /* 0x0000001b03057c10 */ /* 0x040fe400097fe4ff */
[----:B------:R-:W-:Y:S01]  /*1260*/  IADD3.X R3, R3, UR6, RZ, P1, !PT ;  /* 0x0000000603037c10 */ /* 0x000fe20008ffe4ff */
[----:B------:R-:W-:Y:S01]  /*1270*/  ULDC.64 UR6, c[0x0][0x1a8] ;  /* 0x00006a0000067ab9 */ /* 0x000fe20000000a00 */
[C---:B------:R-:W-:Y:S01]  /*1280*/  LEA R14, P2, R0.reuse, R12, 0x6 ;  /* 0x0000000c000e7211 */ /* 0x040fe200078430ff */
[----:B------:R-:W-:Y:S01]  /*1290*/  USHF.L.U32 UR27, UR6, 0x6, URZ ;  /* 0x00000006061b7899 */ /* 0x000fe2000800063f */
[C---:B------:R-:W-:Y:S01]  /*12a0*/  ISETP.LT.OR P1, PT, R11.reuse, 0x1, P0 ;  /* 0x000000010b00780c */ /* 0x040fe20000721670 */
[----:B------:R1:W-:Y:S01]  /*12b0*/  LDGSTS.E.BYPASS.LTC128B.128 [R10+0xb080], [R4.64], !P6 ;  /* 0x0b080000040a7fae */ /* 0x0003e2000f101d54 */
[----:B------:R-:W-:Y:S01]  /*12c0*/  USHF.L.U64.HI UR28, UR6, UR17, UR7 ;  /* 0x00000011061c7299 */ /* 0x000fe20008010207 */
[----:B---3--:R-:W-:Y:S01]  /*12d0*/  LEA.HI.X R15, R0, R13, R8, 0x6, P2 ;  /* 0x0000000d000f7211 */ /* 0x008fe200010f3408 */
[----:B------:R-:W-:Y:S01]  /*12e0*/  UIADD3 UR30, UP0, UR27, 0x80, URZ ;  /* 0x000000801b1e7890 */ /* 0x000fe2000ff1e03f */
[----:B------:R2:W-:Y:S01]  /*12f0*/  LDGSTS.E.BYPASS.LTC128B.128 [R10+0xf080], [R2.64], !P5 ;  /* 0x0f080000020a7fae */ /* 0x0005e2000e901d54 */
[----:B------:R-:W-:Y:S01]  /*1300*/  ISETP.LT.OR P2, PT, R11, 0x21, P3 ;  /* 0x000000210b00780c */ /* 0x000fe20001f41670 */
[----:B------:R-:W-:Y:S01]  /*1310*/  IMAD R0, R35, c[0x0][0x208], RZ ;  /* 0x0000820023007a24 */ /* 0x000fe200078e02ff */
[----:B------:R-:W-:Y:S01]  /*1320*/  ISETP.LT.OR P6, PT, R11, 0x21, P0 ;  /* 0x000000210b00780c */ /* 0x000fe200007c1670 */
[----:B------:R3:W-:Y:S01]  /*1330*/  LDGSTS.E.BYPASS.LTC128B.128 [R10+0x80], [R6.64], !P4 ;  /* 0x00080000060a7fae */ /* 0x0007e2000e101d54 */
[----:B------:R-:W-:Y:S01]  /*1340*/  UIADD3.X UR29, URZ, UR28, URZ, UP0, !UPT ;  /* 0x0000001c3f1d7290 */ /* 0x000fe200087fe43f */
[C---:B------:R-:W-:Y:S01]  /*1350*/  IMAD R0, R34.reuse, c[0x0][0x20c], R0 ;  /* 0x0000830022007a24 */ /* 0x040fe200078e0200 */
[----:B------:R-:W-:Y:S01]  /*1360*/  ULDC.64 UR6, c[0x0][0x210] ;  /* 0x0000840000067ab9 */ /* 0x000fe20000000a00 */
[----:B------:R3:W-:Y:S01]  /*1370*/  LDGSTS.E.BYPASS.LTC128B.128 [R10+0x4080], [R6.64+0x80], !P1 ;  /* 0x04080080060a7fae */ /* 0x0007e2000c901d54 */
[----:B------:R-:W-:Y:S01]  /*1380*/  LEA R18, P1, R19, c[0x0][0x258], 0x2 ;  /* 0x0000960013127a11 */ /* 0x000fe200078210ff */
[----:B------:R-:W-:Y:S01]  /*1390*/  IMAD.WIDE.U32 R8, R34, c[0x0][0x208], R16 ;  /* 0x0000820022087a25 */ /* 0x000fe200078e0010 */
[----:B------:R-:W-:-:S02]  /*13a0*/  UIMAD UR6, UR24, UR6, URZ ;  /* 0x00000006180672a4 */ /* 0x000fc4000f8e023f */
[----:B------:R-:W-:Y:S02]  /*13b0*/  LEA.HI.X R19, R19, c[0x0][0x25c], R20, 0x2, P1 ;  /* 0x0000970013137a11 */ /* 0x000fe400008f1414 */
[----:B------:R-:W-:Y:S01]  /*13c0*/  UIMAD UR6, UR23, UR7, UR6 ;  /* 0x00000007170672a4 */ /* 0x000fe2000f8e0206 */
[----:B-1----:R-:W-:Y:S01]  /*13d0*/  IADD3 R4, P4, R6, UR27, RZ ;  /* 0x0000001b06047c10 */ /* 0x002fe2000ff9e0ff */
[----:B--2---:R-:W-:-:S03]  /*13e0*/  IMAD.U32 R2, RZ, RZ, UR27 ;  /* 0x0000001bff027e24 */ /* 0x004fc6000f8e00ff */
[----:B------:R-:W-:Y:S02]  /*13f0*/  IADD3.X R5, R7, UR28, RZ, P4, !PT ;  /* 0x0000001c07057c10 */ /* 0x000fe4000a7fe4ff */
[----:B------:R-:W-:-:S03]  /*1400*/  IADD3 R2, P5, P4, R2, 0x80, R6 ;  /* 0x0000008002027810 */ /* 0x000fc60007cbe006 */
[----:B------:R1:W-:Y:S01]  /*1410*/  LDGSTS.E.BYPASS.LTC128B.128 [R10+0x1080], [R4.64], !P2 ;  /* 0x01080000040a7fae */ /* 0x0003e2000d101d54 */
[----:B------:R-:W-:Y:S02]  /*1420*/  ISETP.LT.OR P2, PT, R11, 0x41, P3 ;  /* 0x000000410b00780c */ /* 0x000fe40001f41670 */
[----:B------:R-:W-:Y:S02]  /*1430*/  IADD3.X R3, RZ, UR28, R7, P5, P4 ;  /* 0x0000001cff037c10 */ /* 0x000fe4000afe8407 */
[----:B------:R-:W-:Y:S02]  /*1440*/  ISETP.GE.AND P5, PT, R16, c[0x0][0x16c], PT ;  /* 0x00005b0010007a0c */ /* 0x000fe40003fa6270 */
[----:B---3--:R-:W-:Y:S01]  /*1450*/  IADD3 R6, P1, R4, UR30, RZ ;  /* 0x0000001e04067c10 */ /* 0x008fe2000ff3e0ff */
[----:B------:R2:W-:Y:S01]  /*1460*/  LDGSTS.E.BYPASS.LTC128B.128 [R10+0x5080], [R2.64], !P6 ;  /* 0x05080000020a7fae */ /* 0x0005e2000f101d54 */
[----:B------:R-:W-:Y:S02]  /*1470*/  ISETP.GE.AND P6, PT, R31, c[0x0][0x16c], PT ;  /* 0x00005b001f007a0c */ /* 0x000fe40003fc6270 */
[----:B------:R-:W-:-:S02]  /*1480*/  SEL R20, RZ, 0x1, P5 ;  /* 0x00000001ff147807 */ /* 0x000fc40002800000 */
[----:B------:R-:W-:Y:S02]  /*1490*/  IADD3.X R7, R5, UR29, RZ, P1, !PT ;  /* 0x0000001d05077c10 */ /* 0x000fe40008ffe4ff */
[C---:B------:R-:W-:Y:S02]  /*14a0*/  ISETP.LT.OR P1, PT, R11.reuse, 0x41, P0 ;  /* 0x000000410b00780c */ /* 0x040fe40000721670 */
[C---:B------:R-:W-:Y:S02]  /*14b0*/  ISETP.LT.OR P3, PT, R11.reuse, 0x61, P3 ;  /* 0x000000610b00780c */ /* 0x040fe40001f61670 */
[----:B------:R-:W-:Y:S02]  /*14c0*/  ISETP.LT.OR P0, PT, R11, 0x61, P0 ;  /* 0x000000610b00780c */ /* 0x000fe40000701670 */
[----:B------:R-:W-:Y:S02]  /*14d0*/  @P5 LOP3.LUT R228, R228, 0x1, RZ, 0xfc, !PT ;  /* 0x00000001e4e45812 */ /* 0x000fe400078efcff */
[----:B--2---:R-:W-:-:S02]  /*14e0*/  IADD3 R2, P4, R4, UR27, RZ ;  /* 0x0000001b04027c10 */ /* 0x004fc4000ff9e0ff */
[----:B-1----:R-:W-:Y:S02]  /*14f0*/  SEL R4, RZ, 0x2, P6 ;  /* 0x00000002ff047807 */ /* 0x002fe40003000000 */
[----:B------:R-:W-:Y:S01]  /*1500*/  IADD3.X R3, R5, UR28, RZ, P4, !PT ;  /* 0x0000001c05037c10 */ /* 0x000fe2000a7fe4ff */
[----:B------:R-:W-:Y:S02]  /*1510*/  IMAD.IADD R5, R9, 0x1, R0 ;  /* 0x0000000109057824 */ /* 0x000fe400078e0200 */
[----:B------:R-:W-:Y:S02]  /*1520*/  IMAD.IADD R9, R4, 0x1, R20 ;  /* 0x0000000104097824 */ /* 0x000fe400078e0214 */
[----:B------:R-:W-:Y:S01]  /*1530*/  IMAD.U32 R0, RZ, RZ, UR23 ;  /* 0x00000017ff007e24 */ /* 0x000fe2000f8e00ff */
[----:B------:R1:W-:Y:S01]  /*1540*/  LDGSTS.E.BYPASS.LTC128B.128 [R10+0x2080], [R2.64], !P2 ;  /* 0x02080000020a7fae */ /* 0x0003e2000d101d54 */
[----:B------:R-:W-:-:S03]  /*1550*/  IMAD.MOV.U32 R4, RZ, RZ, R8 ;  /* 0x000000ffff047224 */ /* 0x000fc600078e0008 */
[----:B------:R2:W-:Y:S01]  /*1560*/  LDGSTS.E.BYPASS.LTC128B.128 [R10+0x6080], [R6.64], !P1 ;  /* 0x06080000060a7fae */ /* 0x0005e2000c901d54 */
[----:B------:R-:W-:-:S04]  /*1570*/  IMAD.WIDE.U32 R4, R0, c[0x0][0x210], R4 ;  /* 0x0000840000047a25 */ /* 0x000fc800078e0004 */
[----:B------:R-:W-:Y:S01]  /*1580*/  IMAD.U32 R0, RZ, RZ, UR11 ;  /* 0x0000000bff007e24 */ /* 0x000fe2000f8e00ff */
[----:B------:R-:W-:Y:S01]  /*1590*/  IADD3 R5, R5, UR6, RZ ;  /* 0x0000000605057c10 */ /* 0x000fe2000fffe0ff */
[----:B------:R-:W-:Y:S02]  /*15a0*/  ULDC.64 UR6, c[0x0][0x218] ;  /* 0x0000860000067ab9 */ /* 0x000fe40000000a00 */
[----:B------:R-:W-:Y:S02]  /*15b0*/  UIMAD UR22, UR22, UR6, URZ ;  /* 0x00000006161672a4 */ /* 0x000fe4000f8e023f */
[----:B------:R-:W-:Y:S02]  /*15c0*/  IMAD.WIDE.U32 R38, R0, c[0x0][0x218], R4 ;  /* 0x0000860000267a25 */ /* 0x000fe400078e0004 */
[----:B------:R-:W-:Y:S02]  /*15d0*/  UIMAD UR22, UR11, UR7, UR22 ;  /* 0x000000070b1672a4 */ /* 0x000fe4000f8e0216 */
[----:B------:R-:W-:Y:S01]  /*15e0*/  IMAD.U32 R0, RZ, RZ, UR16 ;  /* 0x00000010ff007e24 */ /* 0x000fe2000f8e00ff */
[----:B------:R-:W-:Y:S01]  /*15f0*/  ULDC.64 UR6, c[0x0][0x208] ;  /* 0x0000820000067ab9 */ /* 0x000fe20000000a00 */
[----:B------:R-:W-:Y:S01]  /*1600*/  IMAD.MOV.U32 R36, RZ, RZ, R38 ;  /* 0x000000ffff247224 */ /* 0x000fe200078e0026 */
[----:B------:R-:W-:Y:S01]  /*1610*/  USHF.L.U32 UR23, UR6, 0x6, URZ ;  /* 0x0000000606177899 */ /* 0x000fe2000800063f */
[----:B------:R-:W-:Y:S01]  /*1620*/  IADD3 R37, R39, UR22, RZ ;  /* 0x0000001627257c10 */ /* 0x000fe2000fffe0ff */
[----:B------:R-:W-:Y:S01]  /*1630*/  USHF.L.U64.HI UR7, UR6, UR17, UR7 ;  /* 0x0000001106077299 */ /* 0x000fe20008010207 */
[----:B------:R3:W-:Y:S01]  /*1640*/  STL.64 [R1+0x68], R38 ;  /* 0x0000682601007387 */ /* 0x0007e20000100a00 */
[----:B------:R-:W-:-:S02]  /*1650*/  UMOV UR22, 0x5 ;  /* 0x0000000500167882 */ /* 0x000fc40000000000 */
[----:B------:R-:W-:Y:S01]  /*1660*/  UIMAD UR17, UR7, UR12, URZ ;  /* 0x0000000c071172a4 */ /* 0x000fe2000f8e023f */
[----:B------:R-:W-:Y:S01]  /*1670*/  IMAD.U32 R26, RZ, RZ, UR23 ;  /* 0x00000017ff1a7e24 */ /* 0x000fe2000f8e00ff */
[----:B------:R3:W-:Y:S01]  /*1680*/  STL.64 [R1+0x58], R36 ;  /* 0x0000582401007387 */ /* 0x0007e20000100a00 */
[C---:B--2---:R-:W-:Y:S01]  /*1690*/  IADD3 R6, P2, R2.reuse, UR27, RZ ;  /* 0x0000001b02067c10 */ /* 0x044fe2000ff5e0ff */
[----:B------:R-:W-:Y:S01]  /*16a0*/  UIMAD UR17, UR26, UR23, UR17 ;  /* 0x000000171a1172a4 */ /* 0x000fe2000f8e0211 */
[----:B-1----:R-:W-:Y:S01]  /*16b0*/  IADD3 R2, P1, R2, UR30, RZ ;  /* 0x0000001e02027c10 */ /* 0x002fe2000ff3e0ff */
[----:B------:R-:W-:Y:S01]  /*16c0*/  IMAD.WIDE.U32 R4, R26, UR12, R36 ;  /* 0x0000000c1a047c25 */ /* 0x000fe2000f8e0024 */
[C---:B------:R-:W-:Y:S02]  /*16d0*/  IADD3.X R7, R3.reuse, UR28, RZ, P2, !PT ;  /* 0x0000001c03077c10 */ /* 0x040fe400097fe4ff */
[----:B------:R-:W-:Y:S02]  /*16e0*/  IADD3.X R3, R3, UR29, RZ, P1, !PT ;  /* 0x0000001d03037c10 */ /* 0x000fe40008ffe4ff */
[----:B------:R-:W-:Y:S01]  /*16f0*/  LOP3.LUT P2, RZ, R9, 0x1, RZ, 0xc0, !PT ;  /* 0x0000000109ff7812 */ /* 0x000fe2000784c0ff */
[----:B------:R1:W-:Y:S01]  /*1700*/  LDGSTS.E.BYPASS.LTC128B.128 [R10+0x3080], [R6.64], !P3 ;  /* 0x03080000060a7fae */ /* 0x0003e2000d901d54 */
[----:B------:R-:W-:-:S02]  /*1710*/  ISETP.GE.AND P3, PT, R16, c[0x0][0x1fc], PT ;  /* 0x00007f0010007a0c */ /* 0x000fc40003f66270 */
[----:B------:R-:W-:Y:S01]  /*1720*/  LOP3.LUT P1, RZ, R9, 0x2, RZ, 0xc0, !PT ;  /* 0x0000000209ff7812 */ /* 0x000fe2000782c0ff */
[----:B------:R2:W-:Y:S01]  /*1730*/  LDGSTS.E.BYPASS.LTC128B.128 [R10+0x7080], [R2.64], !P0 ;  /* 0x07080000020a7fae */ /* 0x0005e2000c101d54 */
[----:B------:R-:W-:-:S03]  /*1740*/  ISETP.GE.AND P0, PT, R31, c[0x0][0x1fc], PT ;  /* 0x00007f001f007a0c */ /* 0x000fc60003f06270 */
[----:B------:R-:W0:Y:S01]  /*1750*/  LDGDEPBAR ;  /* 0x00000000000079af */ /* 0x000e220000000000 */
[----:B-1----:R-:W-:Y:S02]  /*1760*/  IADD3 R6, -R34, c[0x0][0x168], -R0 ;  /* 0x00005a0022067a10 */ /* 0x002fe40007ffe900 */
[----:B------:R-:W-:Y:S02]  /*1770*/  SEL R0, RZ, 0x1, P3 ;  /* 0x00000001ff007807 */ /* 0x000fe40001800000 */
[C---:B------:R-:W-:Y:S02]  /*1780*/  ISETP.LT.OR P3, PT, R6.reuse, 0x1, !P2 ;  /* 0x000000010600780c */ /* 0x040fe40005761670 */
[----:B--2---:R-:W-:Y:S02]  /*1790*/  SEL R2, RZ, 0xffffffff, P0 ;  /* 0xffffffffff027807 */ /* 0x004fe40000000000 */
[C---:B------:R-:W-:Y:S02]  /*17a0*/  ISETP.LT.OR P0, PT, R6.reuse, 0x1, !P1 ;  /* 0x000000010600780c */ /* 0x040fe40004f01670 */
[----:B------:R-:W-:Y:S01]  /*17b0*/  ISETP.LT.OR P2, PT, R6, 0x21, !P2 ;  /* 0x000000210600780c */ /* 0x000fe20005741670 */
[----:B------:R-:W-:Y:S01]  /*17c0*/  IMAD.SHL.U32 R2, R2, 0x2, RZ ;  /* 0x0000000202027824 */ /* 0x000fe200078e00ff */
[----:B------:R-:W-:-:S02]  /*17d0*/  ISETP.LT.OR P1, PT, R6, 0x21, !P1 ;  /* 0x000000210600780c */ /* 0x000fc40004f21670 */
[----:B------:R-:W-:Y:S01]  /*17e0*/  IADD3 R3, R5, UR17, RZ ;  /* 0x0000001105037c10 */ /* 0x000fe2000fffe0ff */
[----:B------:R-:W-:Y:S01]  /*17f0*/  ULDC UR17, c[0x0][0x20c] ;  /* 0x0000830000117ab9 */ /* 0x000fe20000000800 */
[----:B------:R-:W-:Y:S01]  /*1800*/  LOP3.LUT R0, R2, 0x2, R0, 0xe2, !PT ;  /* 0x0000000202007812 */ /* 0x000fe200078ee200 */
[----:B------:R1:W-:Y:S01]  /*1810*/  LDGSTS.E.BYPASS.LTC128B.128 [R10+0x10080], [R12.64], !P3 ;  /* 0x100800000c0a7fae */ /* 0x0003e2000d901d54 */
[----:B------:R-:W-:Y:S01]  /*1820*/  ISETP.GT.AND P3, PT, R32, 0xf, PT ;  /* 0x0000000f2000780c */ /* 0x000fe20003f64270 */
[----:B------:R-:W-:Y:S01]  /*1830*/  USHF.L.U64.HI UR17, UR6, UR22, UR17 ;  /* 0x0000001606117299 */ /* 0x000fe20008010211 */
[----:B------:R-:W-:Y:S01]  /*1840*/  LOP3.LUT P5, RZ, R0, 0x1, RZ, 0xc0, !PT ;  /* 0x0000000100ff7812 */ /* 0x000fe200078ac0ff */
[----:B------:R1:W-:Y:S01]  /*1850*/  LDGSTS.E.BYPASS.LTC128B.128 [R10+0x12080], [R12.64+0x80], !P0 ;  /* 0x120800800c0a7fae */ /* 0x0003e2000c101d54 */
[----:B------:R-:W-:Y:S01]  /*1860*/  LEA R2, P0, R4, c[0x0][0x1f0], 0x1 ;  /* 0x00007c0004027a11 */ /* 0x000fe200078008ff */
[----:B------:R-:W-:Y:S01]  /*1870*/  USHF.L.U32 UR22, UR6, 0x5, URZ ;  /* 0x0000000506167899 */ /* 0x000fe2000800063f */
[----:B------:R-:W-:Y:S01]  /*1880*/  LOP3.LUT P4, RZ, R0, 0x2, RZ, 0xc0, !PT ;  /* 0x0000000200ff7812 */ /* 0x000fe2000788c0ff */
[----:B------:R2:W-:Y:S01]  /*1890*/  LDGSTS.E.BYPASS.LTC128B.128 [R10+0x11080], [R14.64], !P2 ;  /* 0x110800000e0a7fae */ /* 0x0005e2000d101d54 */
[----:B------:R-:W-:Y:S01]  /*18a0*/  LEA.HI.X R3, R4, c[0x0][0x1f4], R3, 0x1, P0 ;  /* 0x00007d0004037a11 */ /* 0x000fe200000f0c03 */
[----:B------:R-:W-:Y:S01]  /*18b0*/  USHF.L.U32 UR24, UR22, 0x1, URZ ;  /* 0x0000000116187899 */ /* 0x000fe2000800063f */
[C---:B------:R-:W-:Y:S01]  /*18c0*/  ISETP.LT.OR P0, PT, R6.reuse, 0x1, !P4 ;  /* 0x000000010600780c */ /* 0x040fe20006701670 */
[----:B------:R2:W-:Y:S01]  /*18d0*/  LDGSTS.E.BYPASS.LTC128B.128 [R10+0x13080], [R14.64+0x80], !P1 ;  /* 0x130800800e0a7fae */ /* 0x0005e2000c901d54 */
[----:B------:R-:W-:Y:S01]  /*18e0*/  ISETP.LT.OR P1, PT, R6, 0x1, !P5 ;  /* 0x000000010600780c */ /* 0x000fe20006f21670 */
[----:B------:R-:W-:Y:S01]  /*18f0*/  @!P3 IMAD.SHL.U32 R0, R32, 0x10, RZ ;  /* 0x000000102000b824 */ /* 0x000fe200078e00ff */
[----:B------:R-:W-:Y:S01]  /*1900*/  SHF.R.S32.HI R4, RZ, 0x5, R21 ;  /* 0x00000005ff047819 */ /* 0x000fe20000011415 */
[----:B------:R-:W-:-:S03]  /*1910*/  USHF.L.U64.HI UR6, UR22, 0x1, UR17 ;  /* 0x0000000116067899 */ /* 0x000fc60008010211 */
[----:B------:R4:W-:Y:S04]  /*1920*/  @!P3 LDGSTS.E.BYPASS.LTC128B.128 [R0+0x20080], [R18.64] ;  /* 0x200800001200bfae */ /* 0x0009e8000b901d54 */
[----:B------:R-:W0:Y:S04]  /*1930*/  LDGDEPBAR ;  /* 0x00000000000079af */ /* 0x000e280000000000 */
[----:B------:R5:W-:Y:S04]  /*1940*/  LDGSTS.E.BYPASS.LTC128B.128 [R10+0x18080], [R2.64], !P1 ;  /* 0x18080000020a7fae */ /* 0x000be8000c901d54 */
[----:B------:R5:W-:Y:S01]  /*1950*/  LDGSTS.E.BYPASS.LTC128B.128 [R10+0x1a080], [R2.64+0x80], !P0 ;  /* 0x1a080080020a7fae */ /* 0x000be2000c101d54 */
[----:B------:R-:W-:-:S02]  /*1960*/  ISETP.LT.OR P0, PT, R6, 0x21, !P5 ;  /* 0x000000210600780c */ /* 0x000fc40006f01670 */
[----:B--2---:R-:W-:-:S04]  /*1970*/  LEA.HI R14, R22, R32, RZ, 0x2 ;  /* 0x00000020160e7211 */ /* 0x004fc800078f10ff */
[--C-:B------:R-:W-:Y:S02]  /*1980*/  SHF.R.S32.HI R9, RZ, 0x2, R14.reuse ;  /* 0x00000002ff097819 */ /* 0x100fe4000001140e */
[----:B------:R-:W-:Y:S02]  /*1990*/  SHF.R.S32.HI R11, RZ, 0x1f, R14 ;  /* 0x0000001fff0b7819 */ /* 0x000fe4000001140e */
[----:B----4-:R-:W-:-:S04]  /*19a0*/  LEA.HI R0, R21, R4, RZ, 0x1 ;  /* 0x0000000415007211 */ /* 0x010fc800078f08ff */
[----:B------:R-:W-:Y:S02]  /*19b0*/  LOP3.LUT R5, R0, 0xfffffffe, RZ, 0xc0, !PT ;  /* 0xfffffffe00057812 */ /* 0x000fe400078ec0ff */
[----:B------:R-:W-:-:S03]  /*19c0*/  LEA.HI R0, R22, R32, RZ, 0x4 ;  /* 0x0000002016007211 */ /* 0x000fc600078f20ff */
[----:B------:R-:W-:Y:S01]  /*19d0*/  IMAD.IADD R20, R4, 0x1, -R5 ;  /* 0x0000000104147824 */ /* 0x000fe200078e0a05 */
[----:B------:R-:W-:Y:S02]  /*19e0*/  SHF.R.S32.HI R8, RZ, 0x4, R0 ;  /* 0x00000004ff087819 */ /* 0x000fe40000011400 */
[----:B-----5:R-:W-:Y:S01]  /*19f0*/  IADD3 R2, P1, R2, UR24, RZ ;  /* 0x0000001802027c10 */ /* 0x020fe2000ff3e0ff */
[----:B------:R-:W-:Y:S01]  /*1a00*/  IMAD.SHL.U32 R19, R20, 0x10, RZ ;  /* 0x0000001014137824 */ /* 0x000fe200078e00ff */
[----:B------:R-:W-:Y:S02]  /*1a10*/  LEA.HI R5, R0, R8, RZ, 0x1 ;  /* 0x0000000800057211 */ /* 0x000fe400078f08ff */
[----:B------:R-:W-:Y:S02]  /*1a20*/  IADD3.X R3, R3, UR6, RZ, P1, !PT ;  /* 0x0000000603037c10 */ /* 0x000fe40008ffe4ff */
[----:B------:R-:W-:Y:S02]  /*1a30*/  ISETP.LT.OR P1, PT, R6, 0x21, !P4 ;  /* 0x000000210600780c */ /* 0x000fe40006721670 */
[----:B------:R-:W-:Y:S01]  /*1a40*/  LOP3.LUT R4, R0, 0xfffffff0, RZ, 0xc0, !PT ;  /* 0xfffffff000047812 */ /* 0x000fe200078ec0ff */
[----:B------:R2:W-:Y:S01]  /*1a50*/  LDGSTS.E.BYPASS.LTC128B.128 [R10+0x19080], [R2.64], !P0 ;  /* 0x19080000020a7fae */ /* 0x0005e2000c101d54 */
[----:B------:R-:W-:-:S02]  /*1a60*/  IADD3 R0, P0, R30, UR16, RZ ;  /* 0x000000101e007c10 */ /* 0x000fc4000ff1e0ff */
[----:B------:R-:W-:Y:S01]  /*1a70*/  LOP3.LUT R5, R5, 0xfffffffe, RZ, 0xc0, !PT ;  /* 0xfffffffe05057812 */ /* 0x000fe200078ec0ff */
[----:B------:R-:W-:Y:S01]  /*1a80*/  IMAD.IADD R4, R32, 0x1, -R4 ;  /* 0x0000000120047824 */ /* 0x000fe200078e0a04 */
[----:B------:R-:W-:Y:S01]  /*1a90*/  IADD3.X R6, R29, UR15, RZ, P0, !PT ;  /* 0x0000000f1d067c10 */ /* 0x000fe200087fe4ff */
[----:B------:R-:W-:Y:S01]  /*1aa0*/  UIADD3 UR15, UR12, 0x1, URZ ;  /* 0x000000010c0f7890 */ /* 0x000fe2000fffe03f */
[----:B------:R-:W-:Y:S01]  /*1ab0*/  LEA R22, P0, R0, c[0x0][0x280], 0x2 ;  /* 0x0000a00000167a11 */ /* 0x000fe200078010ff */
[----:B-1----:R-:W-:Y:S01]  /*1ac0*/  IMAD.IADD R12, R8, 0x1, -R5 ;  /* 0x00000001080c7824 */ /* 0x002fe200078e0a05 */
[----:B------:R-:W-:Y:S01]  /*1ad0*/  LEA.HI R5, R11, R9, RZ, 0x3 ;  /* 0x000000090b057211 */ /* 0x000fe200078f18ff */
[----:B------:R2:W-:Y:S01]  /*1ae0*/  LDGSTS.E.BYPASS.LTC128B.128 [R10+0x1b080], [R2.64+0x80], !P1 ;  /* 0x1b080080020a7fae */ /* 0x0005e2000c901d54 */
[----:B------:R-:W-:Y:S01]  /*1af0*/  LEA.HI.X R23, R0, c[0x0][0x284], R6, 0x2, P0 ;  /* 0x0000a10000177a11 */ /* 0x000fe200000f1406 */
[----:B------:R-:W-:Y:S01]  /*1b00*/  IMAD R11, R12, 0x800, R28 ;  /* 0x000008000c0b7824 */ /* 0x000fe200078e021c */
[----:B------:R-:W-:Y:S01]  /*1b10*/  LOP3.LUT R0, R5, 0xfffffff8, RZ, 0xc0, !PT ;  /* 0xfffffff805007812 */ /* 0x000fe200078ec0ff */
[----:B------:R-:W-:Y:S01]  /*1b20*/  UISETP.GE.AND UP0, UPT, UR15, UR14, UPT ;  /* 0x0000000e0f00728c */ /* 0x000fe2000bf06270 */
[----:B------:R-:W-:-:S02]  /*1b30*/  SHF.R.S32.HI R7, RZ, 0x1f, R4 ;  /* 0x0000001fff077819 */ /* 0x000fc40000011404 */
[----:B------:R-:W-:Y:S02]  /*1b40*/  R2P PR, R24, 0x6 ;  /* 0x0000000618007804 */ /* 0x000fe40000000000 */
[----:B------:R-:W-:Y:S02]  /*1b50*/  LEA.HI R13, R7, R4, RZ, 0x3 ;  /* 0x00000004070d7211 */ /* 0x000fe400078f18ff */
[----:B------:R-:W-:Y:S02]  /*1b60*/  PLOP3.LUT P0, PT, PT, PT, UP0, 0x80, 0x0 ;  /* 0x000000000000781c */ /* 0x000fe40003f0f008 */
[----:B------:R-:W-:Y:S02]  /*1b70*/  LOP3.LUT R7, R13, 0xfffffff8, RZ, 0xc0, !PT ;  /* 0xfffffff80d077812 */ /* 0x000fe400078ec0ff */
[----:B------:R-:W-:Y:S02]  /*1b80*/  SEL R212, R212, 0xfffffff0, !P1 ;  /* 0xfffffff0d4d47807 */ /* 0x000fe40004800000 */
[----:B------:R-:W-:Y:S01]  /*1b90*/  SEL R213, R213, 0xffffffe0, !P2 ;  /* 0xffffffe0d5d57807 */ /* 0x000fe20005000000 */
[----:B------:R-:W-:-:S02]  /*1ba0*/  IMAD.IADD R7, R4, 0x1, -R7 ;  /* 0x0000000104077824 */ /* 0x000fc400078e0a07 */
[----:B------:R-:W-:Y:S02]  /*1bb0*/  IMAD.SHL.U32 R4, R12, 0x20, RZ ;  /* 0x000000200c047824 */ /* 0x000fe400078e00ff */
[----:B--2---:R-:W-:Y:S02]  /*1bc0*/  IMAD.SHL.U32 R2, R24, 0x40, RZ ;  /* 0x0000004018027824 */ /* 0x004fe400078e00ff */
        /* <DEDUP_REMOVED lines=80> */
.L_x_1527:
[----:B--2---:R-:W-:Y:S05]  /*20d0*/  BSYNC B0 ;  /* 0x0000000000007941 */ /* 0x004fea0003800000 */
.L_x_1526:
        /* <DEDUP_REMOVED lines=9> */
[----:B------:R-:W1:Y:S01]  /*2170*/  S2UR UR23, SR_CTAID.Y ;  /* 0x00000000001779c3 */ /* 0x000e620000002600 */
        /* <DEDUP_REMOVED lines=10> */
[----:B------:R-:W-:Y:S01]  /*2220*/  IMAD.MOV.U32 R219, RZ, RZ, 0x10 ;  /* 0x00000010ffdb7424 */ /* 0x000fe200078e00ff */
[C---:B------:R-:W-:Y:S01]  /*2230*/  LOP3.LUT P0, RZ, R7.reuse, 0x4, RZ, 0xc0, !PT ;  /* 0x0000000407ff7812 */ /* 0x040fe2000780c0ff */
[----:B------:R-:W-:Y:S01]  /*2240*/  IMAD.SHL.U32 R4, R2, 0x2, RZ ;  /* 0x0000000202047824 */ /* 0x000fe200078e00ff */
[----:B------:R-:W-:Y:S01]  /*2250*/  LOP3.LUT P1, RZ, R7, 0x2, RZ, 0xc0, !PT ;  /* 0x0000000207ff7812 */ /* 0x000fe2000782c0ff */
[----:B------:R-:W-:Y:S01]  /*2260*/  IMAD.SHL.U32 R211, R5, 0x2, RZ ;  /* 0x0000000205d37824 */ /* 0x000fe200078e00ff */
[----:B------:R-:W-:Y:S01]  /*2270*/  SEL R216, R216, 0xffffffc0, !P0 ;  /* 0xffffffc0d8d87807 */ /* 0x000fe20004000000 */
[----:B------:R-:W-:Y:S01]  /*2280*/  IMAD.U32 R229, RZ, RZ, UR6 ;  /* 0x00000006ffe57e24 */ /* 0x000fe2000f8e00ff */
        /* <DEDUP_REMOVED lines=10> */
[C---:B------:R-:W-:Y:S01]  /*2330*/  IMAD R214, R213.reuse, 0x2, R211 ;  /* 0x00000002d5d67824 */ /* 0x040fe200078e02d3 */
        /* <DEDUP_REMOVED lines=19> */
[----:B--2---:R-:W-:Y:S01]  /*2470*/  MOV R0, 0x1 ;  /* 0x0000000100007802 */ /* 0x004fe20000000f00 */
        /* <DEDUP_REMOVED lines=63> */
[----:B-1-3--:R-:W-:-:S02]  /*2870*/  ULDC UR25, c[0x0][0x168] ;  /* 0x00005a0000197ab9 */ /* 0x00afc40000000800 */
.L_x_1546:
        /* <DEDUP_REMOVED lines=225> */
.L_x_1530:
[----:B------:R-:W-:Y:S11]  /*3690*/  ISETP.NE.AND P0, PT, R10, c[0x0][0x2a8], PT ;  /* 0x0000aa000a007a0c */ /* 0x000ff60003f05270 */
[----:B------:R-:W-:Y:S02]  /*36a0*/  @!UPT UIADD3 URZ, URZ, URZ, URZ ;  /* 0x0000003f3f3ff290 */ /* 0x000fe4000fffe03f */
[----:B------:R-:W-:Y:S05]  /*36b0*/  @P0 IMAD.HI.U32 R4, R2, c[0x0][0x2ac], RZ ;  /* 0x0000ab0002040a27 */ /* 0x000fea00078e00ff */
[----:B------:R-:W-:Y:S02]  /*36c0*/  @P0 SHF.R.U32.HI R2, RZ, c[0x0][0x2b0], R4 ;  /* 0x0000ac00ff020a19 */ /* 0x000fe40000011604 */
.L_x_1531:
[----:B------:R-:W-:Y:S05]  /*36d0*/  BSYNC B0 ;  /* 0x0000000000007941 */ /* 0x000fea0003800000 */
.L_x_1529:
        /* <DEDUP_REMOVED lines=10> */
.L_x_1528:
        /* <DEDUP_REMOVED lines=17> */
.L_x_1534:
[----:B------:R-:W-:Y:S11]  /*3890*/  ISETP.NE.AND P0, PT, R10, c[0x0][0x2a8], PT ;  /* 0x0000aa000a007a0c */ /* 0x000ff60003f05270 */
[----:B------:R-:W-:Y:S02]  /*38a0*/  @!UPT UIADD3 URZ, URZ, URZ, URZ ;  /* 0x0000003f3f3ff290 */ /* 0x000fe4000fffe03f */
[----:B------:R-:W-:Y:S05]  /*38b0*/  @P0 IMAD.HI.U32 R4, R2, c[0x0][0x2ac], RZ ;  /* 0x0000ab0002040a27 */ /* 0x000fea00078e00ff */
[----:B------:R-:W-:Y:S02]  /*38c0*/  @P0 SHF.R.U32.HI R2, RZ, c[0x0][0x2b0], R4 ;  /* 0x0000ac00ff020a19 */ /* 0x000fe40000011604 */
.L_x_1535:
[----:B------:R-:W-:Y:S05]  /*38d0*/  BSYNC B0 ;  /* 0x0000000000007941 */ /* 0x000fea0003800000 */
.L_x_1533:
[----:B------:R-:W2:Y:S01]  /*38e0*/  LDL R5, [R1+0x48] ;  /* 0x0000480001057983 */ /* 0x000ea20000100800 */
[----:B------:R-:W-:Y:S04]  /*38f0*/  IMAD.MOV.U32 R4, RZ, RZ, c[0x0][0x2a8] ;  /* 0x0000aa00ff047624 */ /* 0x000fe800078e00ff */
[----:B------:R-:W-:Y:S04]  /*3900*/  IMAD R2, R2, R4, -UR16 ;  /* 0x8000001002027e24 */ /* 0x000fe8000f8e0204 */
[----:B--2---:R-:W-:Y:S05]  /*3910*/  IMAD.IADD R2, R2, 0x1, -R5 ;  /* 0x0000000102027824 */ /* 0x004fea00078e0a05 */
[----:B------:R-:W-:Y:S02]  /*3920*/  IADD3 R4, R2, c[0x0][0x2a8], RZ ;  /* 0x0000aa0002047a10 */ /* 0x000fe40007ffe0ff */
[----:B------:R-:W-:Y:S02]  /*3930*/  IMNMX R7, R7, R2, !PT ;  /* 0x0000000207077217 */ /* 0x000fe40007800200 */
[----:B------:R-:W-:Y:S02]  /*3940*/  IMNMX R8, R8, R4, PT ;  /* 0x0000000408087217 */ /* 0x000fe40003800200 */
.L_x_1532:
        /* <DEDUP_REMOVED lines=17> */
.L_x_1538:
[----:B------:R-:W-:Y:S11]  /*3a60*/  ISETP.NE.AND P0, PT, R10, c[0x0][0x2a8], PT ;  /* 0x0000aa000a007a0c */ /* 0x000ff60003f05270 */
[----:B------:R-:W-:Y:S02]  /*3a70*/  @!UPT UIADD3 URZ, URZ, URZ, URZ ;  /* 0x0000003f3f3ff290 */ /* 0x000fe4000fffe03f */
[----:B------:R-:W-:Y:S05]  /*3a80*/  @P0 IMAD.HI.U32 R4, R2, c[0x0][0x2ac], RZ ;  /* 0x0000ab0002040a27 */ /* 0x000fea00078e00ff */
[----:B------:R-:W-:Y:S02]  /*3a90*/  @P0 SHF.R.U32.HI R2, RZ, c[0x0][0x2b0], R4 ;  /* 0x0000ac00ff020a19 */ /* 0x000fe40000011604 */
.L_x_1539:
[----:B------:R-:W-:Y:S05]  /*3aa0*/  BSYNC B0 ;  /* 0x0000000000007941 */ /* 0x000fea0003800000 */
.L_x_1537:
[----:B------:R-:W2:Y:S01]  /*3ab0*/  LDL R11, [R1+0x48] ;  /* 0x00004800010b7983 */ /* 0x000ea20000100800 */
[----:B------:R-:W-:Y:S04]  /*3ac0*/  IMAD.MOV.U32 R4, RZ, RZ, c[0x0][0x2a8] ;  /* 0x0000aa00ff047624 */ /* 0x000fe800078e00ff */
[----:B------:R-:W-:Y:S04]  /*3ad0*/  IMAD R2, R2, R4, -UR16 ;  /* 0x8000001002027e24 */ /* 0x000fe8000f8e0204 */
[----:B--2---:R-:W-:Y:S05]  /*3ae0*/  IMAD.IADD R2, R2, 0x1, -R11 ;  /* 0x0000000102027824 */ /* 0x004fea00078e0a0b */
[----:B------:R-:W-:Y:S02]  /*3af0*/  IADD3 R4, R2, c[0x0][0x2a8], RZ ;  /* 0x0000aa0002047a10 */ /* 0x000fe40007ffe0ff */
[----:B------:R-:W-:Y:S02]  /*3b00*/  IMNMX R5, R5, R2, !PT ;  /* 0x0000000205057217 */ /* 0x000fe40007800200 */
[----:B------:R-:W-:Y:S02]  /*3b10*/  IMNMX R6, R6, R4, PT ;  /* 0x0000000406067217 */ /* 0x000fe40003800200 */
.L_x_1536:
        /* <DEDUP_REMOVED lines=17> */
.L_x_1542:
[----:B------:R-:W-:Y:S11]  /*3c30*/  ISETP.NE.AND P0, PT, R10, c[0x0][0x2a8], PT ;  /* 0x0000aa000a007a0c */ /* 0x000ff60003f05270 */
[----:B------:R-:W-:Y:S02]  /*3c40*/  @!UPT UIADD3 URZ, URZ, URZ, URZ ;  /* 0x0000003f3f3ff290 */ /* 0x000fe4000fffe03f */
[----:B------:R-:W-:Y:S05]  /*3c50*/  @P0 IMAD.HI.U32 R9, R0, c[0x0][0x2ac], RZ ;  /* 0x0000ab0000090a27 */ /* 0x000fea00078e00ff */
[----:B------:R-:W-:Y:S02]  /*3c60*/  @P0 SHF.R.U32.HI R0, RZ, c[0x0][0x2b0], R9 ;  /* 0x0000ac00ff000a19 */ /* 0x000fe40000011609 */
.L_x_1543:
[----:B------:R-:W-:Y:S05]  /*3c70*/  BSYNC B0 ;  /* 0x0000000000007941 */ /* 0x000fea0003800000 */
.L_x_1541:
[----:B------:R-:W2:Y:S01]  /*3c80*/  LDL R10, [R1+0x48] ;  /* 0x00004800010a7983 */ /* 0x000ea20000100800 */
[----:B------:R-:W-:Y:S04]  /*3c90*/  IMAD.MOV.U32 R9, RZ, RZ, c[0x0][0x2a8] ;  /* 0x0000aa00ff097624 */ /* 0x000fe800078e00ff */
[----:B------:R-:W-:Y:S04]  /*3ca0*/  IMAD R0, R0, R9, -UR16 ;  /* 0x8000001000007e24 */ /* 0x000fe8000f8e0209 */
[----:B--2---:R-:W-:Y:S05]  /*3cb0*/  IMAD.IADD R0, R0, 0x1, -R10 ;  /* 0x0000000100007824 */ /* 0x004fea00078e0a0a */
[----:B------:R-:W-:Y:S02]  /*3cc0*/  IADD3 R9, R0, c[0x0][0x2a8], RZ ;  /* 0x0000aa0000097a10 */ /* 0x000fe40007ffe0ff */
[----:B------:R-:W-:Y:S02]  /*3cd0*/  IMNMX R2, R2, R0, !PT ;  /* 0x0000000002027217 */ /* 0x000fe40007800200 */
[----:B------:R-:W-:Y:S02]  /*3ce0*/  IMNMX R4, R4, R9, PT ;  /* 0x0000000904047217 */ /* 0x000fe40003800200 */
.L_x_1540:
        /* <DEDUP_REMOVED lines=80> */
.L_x_1544:
        /* <DEDUP_REMOVED lines=707> */
.L_x_1545:
[----:B-123--:R-:W2:Y:S01]  /*6e20*/  LDL.64 R6, [R1+0x60] ;  /* 0x0000600001067983 */ /* 0x00eea20000100a00 */
[----:B------:R-:W-:Y:S01]  /*6e30*/  USHF.R.S32.HI UR31, URZ, 0x1f, UR23 ;  /* 0x0000001f3f1f7899 */ /* 0x000fe20008011417 */
[----:B------:R-:W-:Y:S01]  /*6e40*/  IMAD.U32 R4, RZ, RZ, UR23 ;  /* 0x00000017ff047e24 */ /* 0x000fe2000f8e00ff */
[----:B------:R-:W-:Y:S01]  /*6e50*/  ULDC.64 UR6, c[0x0][0x238] ;  /* 0x00008e0000067ab9 */ /* 0x000fe20000000a00 */
[----:B------:R-:W-:Y:S01]  /*6e60*/  IMAD.IADD R205, R2, 0x1, R216 ;  /* 0x0000000102cd7824 */ /* 0x000fe200078e02d8 */
[----:B------:R-:W-:Y:S01]  /*6e70*/  UIMAD UR31, UR31, UR6, URZ ;  /* 0x000000061f1f72a4 */ /* 0x000fe2000f8e023f */
[----:B------:R-:W-:Y:S01]  /*6e80*/  LDSM.16.MT88.4 R184, [R0+0x1080] ;  /* 0x0010800000b8783b */ /* 0x000fe20000004200 */
[----:B------:R-:W-:Y:S02]  /*6e90*/  USHF.L.U32 UR12, UR12, 0xd, URZ ;  /* 0x0000000d0c0c7899 */ /* 0x000fe4000800063f */
[----:B------:R-:W-:Y:S02]  /*6ea0*/  UIMAD UR31, UR23, UR7, UR31 ;  /* 0x00000007171f72a4 */ /* 0x000fe4000f8e021f */
[----:B------:R-:W1:Y:S01]  /*6eb0*/  LDSM.16.M88.4 R180, [R205+0x24480] ;  /* 0x02448000cdb4783b */ /* 0x000e620000000200 */
[----:B------:R-:W-:Y:S02]  /*6ec0*/  ULDC.64 UR6, c[0x0][0x240] ;  /* 0x0000900000067ab9 */ /* 0x000fe40000000a00 */
[----:B------:R-:W-:Y:S02]  /*6ed0*/  UIMAD UR6, UR5, UR6, URZ ;  /* 0x00000006050672a4 */ /* 0x000fe4000f8e023f */
[----:B------:R-:W3:Y:S01]  /*6ee0*/  LDSM.16.M88.4 R188, [R205+0x25480] ;  /* 0x02548000cdbc783b */ /* 0x000ee20000000200 */
[----:B------:R-:W-:Y:S02]  /*6ef0*/  UISETP.GE.AND UP0, UPT, UR30, UR14, UPT ;  /* 0x0000000e1e00728c */ /* 0x000fe4000bf06270 */
[----:B------:R-:W-:Y:S02]  /*6f00*/  UIMAD UR6, UR11, UR7, UR6 ;  /* 0x000000070b0672a4 */ /* 0x000fe4000f8e0206 */
[----:B------:R-:W-:Y:S01]  /*6f10*/  USHF.R.S32.HI UR7, URZ, 0x1f, UR12 ;  /* 0x0000001f3f077899 */ /* 0x000fe2000801140c */
[----:B------:R-:W4:Y:S01]  /*6f20*/  LDSM.16.MT88.4 R192, [R0+0x5080] ;  /* 0x0050800000c0783b */ /* 0x000f220000004200 */
[----:B------:R-:W-:Y:S02]  /*6f30*/  UISETP.GE.AND UP3, UPT, UR4, 0x1, UPT ;  /* 0x000000010400788c */ /* 0x000fe4000bf66270 */
[----:B------:R-:W-:Y:S02]  /*6f40*/  UISETP.GE.AND UP2, UPT, UR29, 0x1, UPT ;  /* 0x000000011d00788c */ /* 0x000fe4000bf46270 */
[----:B------:R-:W0:Y:S01]  /*6f50*/  LDGDEPBAR ;  /* 0x00000000000079af */ /* 0x000e220000000000 */
[----:B------:R-:W-:Y:S01]  /*6f60*/  UISETP.GE.AND UP1, UPT, UR28, 0x1, UPT ;  /* 0x000000011c00788c */ /* 0x000fe2000bf26270 */
[----:B--2---:R-:W-:Y:S04]  /*6f70*/  IMAD.WIDE.U32 R4, R4, c[0x0][0x238], R6 ;  /* 0x00008e0004047a25 */ /* 0x004fe800078e0006 */
[----:B------:R-:W-:Y:S01]  /*6f80*/  IMAD.U32 R6, RZ, RZ, UR11 ;  /* 0x0000000bff067e24 */ /* 0x000fe2000f8e00ff */
[----:B------:R-:W-:Y:S01]  /*6f90*/  IADD3 R5, R5, UR31, RZ ;  /* 0x0000001f05057c10 */ /* 0x000fe2000fffe0ff */
[----:B------:R-:W-:Y:S04]  /*6fa0*/  UIADD3 UR31, UR4, 0x1, URZ ;  /* 0x00000001041f7890 */ /* 0x000fe8000fffe03f */
[----:B------:R-:W-:Y:S01]  /*6fb0*/  IMAD.WIDE.U32 R4, R6, c[0x0][0x240], R4 ;  /* 0x0000900006047a25 */ /* 0x000fe200078e0004 */
[----:B------:R-:W-:Y:S03]  /*6fc0*/  USEL UR4, UR31, URZ, !UP3 ;  /* 0x0000003f1f047287 */ /* 0x000fe6000d800000 */
[----:B------:R-:W-:Y:S01]  /*6fd0*/  IMAD.U32 R6, RZ, RZ, UR6 ;  /* 0x00000006ff067e24 */ /* 0x000fe2000f8e00ff */
[----:B------:R-:W-:Y:S01]  /*6fe0*/  IADD3 R4, P0, R4, UR12, RZ ;  /* 0x0000000c04047c10 */ /* 0x000fe2000ff1e0ff */
[----:B------:R-:W-:Y:S02]  /*6ff0*/  UIADD3 UR6, UR28, 0x1, URZ ;  /* 0x000000011c067890 */ /* 0x000fe4000fffe03f */
[----:B------:R-:W-:Y:S01]  /*7000*/  UMOV UR12, UR30 ;  /* 0x0000001e000c7c82 */ /* 0x000fe20008000000 */
[----:B------:R-:W-:Y:S01]  /*7010*/  IADD3.X R6, R5, UR7, R6, P0, !PT ;  /* 0x0000000705067c10 */ /* 0x000fe200087fe406 */
[----:B------:R-:W-:Y:S01]  /*7020*/  UIADD3 UR7, UR29, 0x1, URZ ;  /* 0x000000011d077890 */ /* 0x000fe2000fffe03f */
[C---:B------:R-:W-:Y:S01]  /*7030*/  LEA R224, P0, R4.reuse, c[0x0][0x220], 0x2 ;  /* 0x0000880004e07a11 */ /* 0x040fe200078010ff */
[----:B------:R-:W-:Y:S02]  /*7040*/  USEL UR28, UR6, URZ, !UP1 ;  /* 0x0000003f061c7287 */ /* 0x000fe4000c800000 */
        /* <DEDUP_REMOVED lines=18> */
[----:B------:R-:W2:Y:S07]  /*7170*/  LDSM.16.M88.4 R176, [R176+0x25480] ;  /* 0x02548000b0b0783b */ /* 0x000eae0000000200 */
        /* <DEDUP_REMOVED lines=8> */
[C---:B---3--:R-:W-:Y:S08]  /*7200*/  HMMA.16816.F32.BF16 R8, R188.reuse, R184, R8 ;  /* 0x000000b8bc08723c */ /* 0x048ff00000041808 */
[-C--:B------:R-:W-:Y:S08]  /*7210*/  HMMA.16816.F32.BF16 R12, R188, R186.reuse, R12 ;  /* 0x000000babc0c723c */ /* 0x080ff0000004180c */
[C---:B------:R-:W-:Y:S01]  /*7220*/  HMMA.16816.F32.BF16 R16, R180.reuse, R186, R16 ;  /* 0x000000bab410723c */ /* 0x040fe20000041810 */
[----:B------:R-:W1:Y:S07]  /*7230*/  LDSM.16.MT88.4 R184, [R0+0x2080] ;  /* 0x0020800000b8783b */ /* 0x000e6e0000004200 */
[-C--:B----4-:R-:W-:Y:S08]  /*7240*/  HMMA.16816.F32.BF16 R20, R180, R192.reuse, R20 ;  /* 0x000000c0b414723c */ /* 0x090ff00000041814 */
[C---:B------:R-:W-:Y:S08]  /*7250*/  HMMA.16816.F32.BF16 R24, R188.reuse, R192, R24 ;  /* 0x000000c0bc18723c */ /* 0x040ff00000041818 */
[-C--:B------:R-:W-:Y:S01]  /*7260*/  HMMA.16816.F32.BF16 R28, R188, R194.reuse, R28 ;  /* 0x000000c2bc1c723c */ /* 0x080fe2000004181c */
[----:B------:R3:W4:Y:S07]  /*7270*/  LDSM.16.M88.4 R188, [R2+0x27480] ;  /* 0x0274800002bc783b */ /* 0x00072e0000000200 */
[----:B------:R-:W-:Y:S01]  /*7280*/  HMMA.16816.F32.BF16 R32, R180, R194, R32 ;  /* 0x000000c2b420723c */ /* 0x000fe20000041820 */
[----:B------:R-:W1:Y:S05]  /*7290*/  LDSM.16.MT88.4 R180, [R0+0x6080] ;  /* 0x0060800000b4783b */ /* 0x000e6a0000004200 */
[----:B------:R-:W-:Y:S02]  /*72a0*/  LDSM.16.M88.4 R192, [R204+0x27480] ;  /* 0x02748000ccc0783b */ /* 0x000fe40000000200 */
[-C--:B--2---:R-:W-:Y:S08]  /*72b0*/  HMMA.16816.F32.BF16 R4, R164, R168.reuse, R4 ;  /* 0x000000a8a404723c */ /* 0x084ff00000041804 */
[C---:B------:R-:W-:Y:S04]  /*72c0*/  HMMA.16816.F32.BF16 R8, R176.reuse, R168, R8 ;  /* 0x000000a8b008723c */ /* 0x040fe80000041808 */
[----:B---3--:R-:W-:Y:S04]  /*72d0*/  IADD3 R2, R216, R2, R208 ;  /* 0x00000002d8027210 */ /* 0x008fe80007ffe0d0 */
        /* <DEDUP_REMOVED lines=11> */
[C---:B----4-:R-:W-:Y:S08]  /*7390*/  HMMA.16816.F32.BF16 R8, R188.reuse, R184, R8 ;  /* 0x000000b8bc08723c */ /* 0x050ff00000041808 */
        /* <DEDUP_REMOVED lines=222> */
.L_x_1525:
[----:B------:R-:W-:Y:S05]  /*8180*/  @P1 EXIT ;  /* 0x000000000000194d */ /* 0x000fea0003800000 */
[----:B------:R-:W2:Y:S01]  /*8190*/  LDL.64 R2, [R1+0x60] ;  /* 0x0000600001027983 */ /* 0x000ea20000100a00 */
[----:B------:R-:W3:Y:S01]  /*81a0*/  S2UR UR6, SR_CTAID.Z ;  /* 0x00000000000679c3 */ /* 0x000ee20000002700 */
[----:B------:R-:W-:Y:S01]  /*81b0*/  ULDC.64 UR12, c[0x0][0x338] ;  /* 0x0000ce00000c7ab9 */ /* 0x000fe20000000a00 */
[----:B------:R-:W-:Y:S01]  /*81c0*/  BSSY B0, `(.L_x_1547) ;  /* 0x0000022000007945 */ /* 0x000fe20003800000 */
[----:B------:R-:W-:Y:S02]  /*81d0*/  UISETP.NE.AND UP0, UPT, UR12, 0x1, UPT ;  /* 0x000000010c00788c */ /* 0x000fe4000bf05270 */
[----:B------:R-:W-:Y:S02]  /*81e0*/  ULDC UR7, c[0x0][0x358] ;  /* 0x0000d60000077ab9 */ /* 0x000fe40000000800 */
[----:B------:R-:W-:-:S02]  /*81f0*/  UIMAD.WIDE.U32 UR8, UR23, UR13, URZ ;  /* 0x0000000d170872a5 */ /* 0x000fc4000f8e003f */
[----:B------:R-:W-:Y:S02]  /*8200*/  UIMAD UR7, UR10, UR7, URZ ;  /* 0x000000070a0772a4 */ /* 0x000fe4000f8e023f */
[----:B------:R-:W-:Y:S02]  /*8210*/  ULDC UR13, c[0x0][0x2f4] ;  /* 0x0000bd00000d7ab9 */ /* 0x000fe40000000800 */
[----:B------:R-:W-:Y:S02]  /*8220*/  ULDC UR4, c[0x0][0x340] ;  /* 0x0000d00000047ab9 */ /* 0x000fe40000000800 */
[----:B------:R-:W-:Y:S02]  /*8230*/  UMOV UR11, UR23 ;  /* 0x00000017000b7c82 */ /* 0x000fe40008000000 */
[----:B------:R-:W-:-:S04]  /*8240*/  @UP0 USHF.R.U32.HI UR11, URZ, UR4, UR9 ;  /* 0x000000043f0b0299 */ /* 0x000fc80008011609 */
[----:B------:R-:W-:Y:S02]  /*8250*/  USHF.R.S32.HI UR9, URZ, 0x1f, UR11 ;  /* 0x0000001f3f097899 */ /* 0x000fe4000801140b */
[----:B---3--:R-:W-:Y:S02]  /*8260*/  UIMAD UR5, UR6, UR13, URZ ;  /* 0x0000000d060572a4 */ /* 0x008fe4000f8e023f */
[----:B------:R-:W-:Y:S02]  /*8270*/  UIMAD UR13, UR7, UR13, URZ ;  /* 0x0000000d070d72a4 */ /* 0x000fe4000f8e023f */
        /* <DEDUP_REMOVED lines=11> */
[----:B-1----:R-:W-:Y:S01]  /*8330*/  IMAD.U32 R4, RZ, RZ, UR4 ;  /* 0x00000004ff047e24 */ /* 0x002fe2000f8e00ff */
[----:B------:R-:W-:Y:S02]  /*8340*/  USHF.R.S32.HI UR12, URZ, 0x1f, UR6 ;  /* 0x0000001f3f0c7899 */ /* 0x000fe40008011406 */
[----:B------:R-:W-:Y:S01]  /*8350*/  MOV R5, UR5 ;  /* 0x0000000500057c02 */ /* 0x000fe20008000f00 */
[----:B------:R-:W-:Y:S01]  /*8360*/  BAR.SYNC.DEFER_BLOCKING 0x1, 0x100 ;  /* 0x0044000000007b1d */ /* 0x000fe20000010000 */
[----:B--2---:R-:W-:-:S13]  /*8370*/  ISETP.NE.AND P1, PT, R2, RZ, PT ;  /* 0x000000ff0200720c */ /* 0x004fda0003f25270 */
[----:B------:R-:W-:Y:S05]  /*8380*/  @P1 BRA `(.L_x_1548) ;  /* 0x0000005000001947 */ /* 0x000fea0003800000 */
.L_x_1549:
[----:B------:R-:W2:Y:S01]  /*8390*/  LDG.E.STRONG.GPU R0, [R4.64] ;  /* 0x0000001404007981 */ /* 0x000ea2000c1ef900 */
[----:B------:R-:W-:Y:S01]  /*83a0*/  YIELD ;  /* 0x0000000000007946 */ /* 0x000fe20003800000 */
[----:B--2---:R-:W-:Y:S01]  /*83b0*/  ISETP.NE.AND P0, PT, R0, UR13, PT ;  /* 0x0000000d00007c0c */ /* 0x004fe2000bf05270 */
[----:B------:R-:W-:-:S12]  /*83c0*/  CCTL.IVALL ;  /* 0x00000000ff00798f */ /* 0x000fd80002000000 */
[----:B------:R-:W-:Y:S05]  /*83d0*/  @P0 BRA `(.L_x_1549) ;  /* 0xffffffb000000947 */ /* 0x000fea000383ffff */
.L_x_1548:
[----:B------:R-:W-:Y:S05]  /*83e0*/  BSYNC B0 ;  /* 0x0000000000007941 */ /* 0x000fea0003800000 */
.L_x_1547:
[----:B------:R-:W-:Y:S01]  /*83f0*/  MOV R11, 0xffffffff ;  /* 0xffffffff000b7802 */ /* 0x000fe20000000f00 */
[----:B------:R-:W-:Y:S05]  /*8400*/  BRA.CONV ~URZ, `(.L_x_1550) ;  /* 0x000000237f007947 */ /* 0x000fea000b800000 */
[----:B------:R-:W-:Y:S02]  /*8410*/  MOV R2, 0x8430 ;  /* 0x0000843000027802 */ /* 0x000fe40000000f00 */
[----:B------:R-:W-:Y:S05]  /*8420*/  CALL.REL.NOINC `($__internal_8_$__cuda_sm70_warpsync) ;  /* 0x00000d3000007944 */ /* 0x000fea0003c00000 */
.L_x_1550:
[----:B------:R-:W2:Y:S01]  /*8430*/  LDL.LU.64 R2, [R1+0x60] ;  /* 0x0000600001027983 */ /* 0x000ea20000300a00 */
[----:B------:R-:W-:-:S03]  /*8440*/  USHF.L.U32 UR4, UR10, 0xe, URZ ;  /* 0x0000000e0a047899 */ /* 0x000fc6000800063f */
[----:B------:R-:W1:Y:S01]  /*8450*/  S2R R10, SR_CTAID.Z ;  /* 0x00000000000a7919 */ /* 0x000e620000002700 */
[----:B------:R-:W-:Y:S01]  /*8460*/  USHF.R.S32.HI UR14, URZ, 0x1f, UR4 ;  /* 0x0000001f3f0e7899 */ /* 0x000fe20008011404 */
[----:B------:R-:W-:-:S06]  /*8470*/  NOP ;  /* 0x0000000000007918 */ /* 0x000fcc0000000000 */
[C---:B--2---:R-:W-:Y:S01]  /*8480*/  IADD3 R6, P0, R2.reuse, UR4, RZ ;  /* 0x0000000402067c10 */ /* 0x044fe2000ff1e0ff */
[----:B------:R-:W-:Y:S02]  /*8490*/  ULDC.64 UR4, c[0x0][0x328] ;  /* 0x0000ca0000047ab9 */ /* 0x000fe40000000a00 */
[----:B------:R-:W-:Y:S01]  /*84a0*/  UIMAD UR4, UR9, UR4, URZ ;  /* 0x00000004090472a4 */ /* 0x000fe2000f8e023f */
[----:B------:R-:W-:Y:S01]  /*84b0*/  LEA.HI.X.SX32 R7, R2, UR14, 0x1, P0 ;  /* 0x0000000e02077c11 */ /* 0x000fe200080f0eff */
[----:B------:R-:W-:Y:S02]  /*84c0*/  IMAD.U32 R2, RZ, RZ, UR11 ;  /* 0x0000000bff027e24 */ /* 0x000fe4000f8e00ff */
[----:B------:R-:W-:Y:S02]  /*84d0*/  UIMAD UR14, UR11, UR5, UR4 ;  /* 0x000000050b0e72a4 */ /* 0x000fe4000f8e0204 */
[----:B------:R-:W-:Y:S01]  /*84e0*/  IMAD.WIDE.U32 R2, R2, c[0x0][0x328], R6 ;  /* 0x0000ca0002027a25 */ /* 0x000fe200078e0006 */
[----:B------:R-:W-:-:S02]  /*84f0*/  ULDC.64 UR4, c[0x0][0x330] ;  /* 0x0000cc0000047ab9 */ /* 0x000fc40000000a00 */
        /* <DEDUP_REMOVED lines=73> */
[----:B------:R-:W-:Y:S05]  /*8990*/  CALL.REL.NOINC `($__internal_8_$__cuda_sm70_warpsync) ;  /* 0x000007c000007944 */ /* 0x000fea0003c00000 */
.L_x_1551:
        /* <DEDUP_REMOVED lines=12> */
.L_x_1553:
[----:B------:R-:W-:Y:S05]  /*8a60*/  BSYNC B0 ;  /* 0x0000000000007941 */ /* 0x000fea0003800000 */
.L_x_1552:
[----:B------:R-:W-:Y:S01]  /*8a70*/  ULDC.64 UR4, c[0x0][0x348] ;  /* 0x0000d20000047ab9 */ /* 0x000fe20000000a00 */
[----:B------:R-:W-:Y:S01]  /*8a80*/  BSSY B0, `(.L_x_1554) ;  /* 0x000000b000007945 */ /* 0x000fe20003800000 */
[----:B------:R-:W-:-:S04]  /*8a90*/  UIADD3 UR4, UP0, UR7, UR4, URZ ;  /* 0x0000000407047290 */ /* 0x000fc8000ff1e03f */
[----:B------:R-:W-:Y:S02]  /*8aa0*/  UIADD3.X UR5, UR8, UR5, URZ, UP0, !UPT ;  /* 0x0000000508057290 */ /* 0x000fe400087fe43f */
[----:B--2---:R-:W-:-:S04]  /*8ab0*/  MOV R4, UR4 ;  /* 0x0000000400047c02 */ /* 0x004fc80008000f00 */
[----:B------:R-:W-:Y:S01]  /*8ac0*/  MOV R5, UR5 ;  /* 0x0000000500057c02 */ /* 0x000fe20008000f00 */
[----:B------:R-:W-:Y:S05]  /*8ad0*/  @P1 BRA `(.L_x_1555) ;  /* 0x0000005000001947 */ /* 0x000fea0003800000 */
.L_x_1556:
[----:B------:R-:W2:Y:S01]  /*8ae0*/  LDG.E.STRONG.GPU R0, [R4.64] ;  /* 0x0000001404007981 */ /* 0x000ea2000c1ef900 */
[----:B------:R-:W-:Y:S01]  /*8af0*/  YIELD ;  /* 0x0000000000007946 */ /* 0x000fe20003800000 */
[----:B--2---:R-:W-:Y:S01]  /*8b00*/  ISETP.NE.AND P0, PT, R0, UR13, PT ;  /* 0x0000000d00007c0c */ /* 0x004fe2000bf05270 */
[----:B------:R-:W-:-:S12]  /*8b10*/  CCTL.IVALL ;  /* 0x00000000ff00798f */ /* 0x000fd80002000000 */
[----:B------:R-:W-:Y:S05]  /*8b20*/  @P0 BRA `(.L_x_1556) ;  /* 0xffffffb000000947 */ /* 0x000fea000383ffff */
.L_x_1555:
[----:B------:R-:W-:Y:S05]  /*8b30*/  BSYNC B0 ;  /* 0x0000000000007941 */ /* 0x000fea0003800000 */
.L_x_1554:
[----:B------:R-:W-:Y:S05]  /*8b40*/  BRA.CONV ~URZ, `(.L_x_1557) ;  /* 0x000000237f007947 */ /* 0x000fea000b800000 */
[----:B-1----:R-:W-:Y:S02]  /*8b50*/  MOV R2, 0x8b70 ;  /* 0x00008b7000027802 */ /* 0x002fe40000000f00 */
[----:B------:R-:W-:Y:S05]  /*8b60*/  CALL.REL.NOINC `($__internal_8_$__cuda_sm70_warpsync) ;  /* 0x000005f000007944 */ /* 0x000fea0003c00000 */
.L_x_1557:
[----:B------:R-:W-:Y:S01]  /*8b70*/  ULDC.64 UR4, c[0x0][0x300] ;  /* 0x0000c00000047ab9 */ /* 0x000fe20000000a00 */
[----:B-1----:R-:W-:Y:S01]  /*8b80*/  MOV R2, R6 ;  /* 0x0000000600027202 */ /* 0x002fe20000000f00 */
[----:B------:R-:W-:Y:S01]  /*8b90*/  UIMAD UR4, UR9, UR4, URZ ;  /* 0x00000004090472a4 */ /* 0x000fe2000f8e023f */
[----:B------:R-:W-:Y:S02]  /*8ba0*/  IMAD.U32 R0, RZ, RZ, UR11 ;  /* 0x0000000bff007e24 */ /* 0x000fe4000f8e00ff */
[----:B------:R-:W-:Y:S01]  /*8bb0*/  IMAD.MOV.U32 R3, RZ, RZ, R7 ;  /* 0x000000ffff037224 */ /* 0x000fe200078e0007 */
[----:B------:R-:W-:-:S03]  /*8bc0*/  UIMAD UR14, UR11, UR5, UR4 ;  /* 0x000000050b0e72a4 */ /* 0x000fc6000f8e0204 */
[----:B------:R-:W-:Y:S01]  /*8bd0*/  IMAD.WIDE.U32 R2, R0, c[0x0][0x300], R2 ;  /* 0x0000c00000027a25 */ /* 0x000fe200078e0002 */
[----:B------:R-:W-:Y:S02]  /*8be0*/  ULDC.64 UR4, c[0x0][0x308] ;  /* 0x0000c20000047ab9 */ /* 0x000fe40000000a00 */
[----:B------:R-:W-:Y:S02]  /*8bf0*/  UIMAD UR4, UR12, UR4, URZ ;  /* 0x000000040c0472a4 */ /* 0x000fe4000f8e023f */
[----:B------:R-:W-:Y:S02]  /*8c00*/  IADD3 R3, R3, UR14, RZ ;  /* 0x0000000e03037c10 */ /* 0x000fe4000fffe0ff */
[----:B------:R-:W-:-:S03]  /*8c10*/  UIMAD UR4, UR6, UR5, UR4 ;  /* 0x00000005060472a4 */ /* 0x000fc6000f8e0204 */
        /* <DEDUP_REMOVED lines=72> */
.L_x_1558:
        /* <DEDUP_REMOVED lines=12> */
        .weak           $__internal_8_$__cuda_sm70_warpsync
        .type           $__internal_8_$__cuda_sm70_warpsync,@function
        .size           $__internal_8_$__cuda_sm70_warpsync,(.L_x_2329 - $__internal_8_$__cuda_sm70_warpsync)
$__internal_8_$__cuda_sm70_warpsync:
[----:B------:R-:W-:Y:S01]  /*9160*/  MOV R3, 0x0 ;  /* 0x0000000000037802 */ /* 0x000fe20000000f00 */
[----:B------:R-:W-:Y:S04]  /*9170*/  WARPSYNC R11 ;  /* 0x0000000b00007348 */ /* 0x000fe80003800000 */
[----:B------:R-:W-:Y:S05]  /*9180*/  RET.REL.NODEC R2 `(_ZN7cutlass13device_kernelIN5flash19enable_sm80_to_sm89INS1_16FlashAttnBwdSm80INS1_25CollectiveMainloopBwdSm80ILi2ELi2EN4cute5tupleIJNS5_1CILi64EEENS7_ILi128EEES9_EEENS_10bfloat16_tEfNS_4arch4Sm80ELb0ELb1ELb1ELb0ELb1ELb0ELb0ELb0ELi2ELi2ELi2ELi2ELb0EEENS1_24CollectiveEpilogueBwdGQAISA_fSD_Li256ELb0ELb1EEENS1_19SingleTileSchedulerILb0ELb0ELb0ELi128EEEEEEEEEvNT_6ParamsE) ;  /* 0xffff6e7002007950 */ /* 0x000fea0003c3ffff */
.L_x_1559:
        /* <DEDUP_REMOVED lines=15> */
.L_x_2329:


//--------------------- .text._ZN7cutlass13device_kernelIN5flash19enable_sm80_to_sm89INS1_16FlashAttnBwdSm80INS1_25CollectiveMainloopBwdSm80ILi2ELi2EN4cute5tupleIJNS5_1CILi64EEENS7_ILi128EEES9_EEENS_10bfloat16_tEfNS_4arch4Sm80ELb0ELb1ELb1ELb1ELb0ELb0ELb0ELb0ELi2ELi2ELi2ELi2ELb0EEENS1_21CollectiveEpilogueBwdISA_SB_SD_Li256ELb1ELb0ELi4EEENS1_19SingleTileSchedulerILb1ELb0ELb0ELi128EEEEEEEEEvNT_6ParamsE --------------------------
	.section	.text._ZN7cutlass13device_kernelIN5flash19enable_sm80_to_sm89INS1_16FlashAttnBwdSm80INS1_25CollectiveMainloopBwdSm80ILi2ELi2EN4cute5tupleIJNS5_1CILi64EEENS7_ILi128EEES9_EEENS_10bfloat16_tEfNS_4arch4Sm80ELb0ELb1ELb1ELb1ELb0ELb0ELb0ELb0ELi2ELi2ELi2ELi2ELb0EEENS1_21CollectiveEpilogueBwdISA_SB_SD_Li256ELb1ELb0ELi4EEENS1_19SingleTileSchedulerILb1ELb0ELb0ELi128EEEEEEEEEvNT_6ParamsE,"ax",@progbits
	.sectioninfo	@"SHI_REGISTERS=255"
	.align	128
.text._ZN7cutlass13device_kernelIN5flash19enable_sm80_to_sm89INS1_16FlashAttnBwdSm80INS1_25CollectiveMainloopBwdSm80ILi2ELi2EN4cute5tupleIJNS5_1CILi64EEENS7_ILi128EEES9_EEENS_10bfloat16_tEfNS_4arch4Sm80ELb0ELb1ELb1ELb1ELb0ELb0ELb0ELb0ELi2ELi2ELi2ELi2ELb0EEENS1_21CollectiveEpilogueBwdISA_SB_SD_Li256ELb1ELb0ELi4EEENS1_19SingleTileSchedulerILb1ELb0ELb0ELi128EEEEEEEEEvNT_6ParamsE:
        .type           _ZN7cutlass13device_kernelIN5flash19enable_sm80_to_sm89INS1_16FlashAttnBwdSm80INS1_25CollectiveMainloopBwdSm80ILi2ELi2EN4cute5tupleIJNS5_1CILi64EEENS7_ILi128EEES9_EEENS_10bfloat16_tEfNS_4arch4Sm80ELb0ELb1ELb1ELb1ELb0ELb0ELb0ELb0ELi2ELi2ELi2ELi2ELb0EEENS1_21CollectiveEpilogueBwdISA_SB_SD_Li256ELb1ELb0ELi4EEENS1_19SingleTileSchedulerILb1ELb0ELb0ELi128EEEEEEEEEvNT_6ParamsE,@function
        .size           _ZN7cutlass13device_kernelIN5flash19enable_sm80_to_sm89INS1_16FlashAttnBwdSm80INS1_25CollectiveMainloopBwdSm80ILi2ELi2EN4cute5tupleIJNS5_1CILi64EEENS7_ILi128EEES9_EEENS_10bfloat16_tEfNS_4arch4Sm80ELb0ELb1ELb1ELb1ELb0ELb0ELb0ELb0ELi2ELi2ELi2ELi2ELb0EEENS1_21CollectiveEpilogueBwdISA_SB_SD_Li256ELb1ELb0ELi4EEENS1_19SingleTileSchedulerILb1ELb0ELb0ELi128EEEEEEEEEvNT_6ParamsE,(.L_x_2331 - _ZN7cutlass13device_kernelIN5flash19enable_sm80_to_sm89INS1_16FlashAttnBwdSm80INS1_25CollectiveMainloopBwdSm80ILi2ELi2EN4cute5tupleIJNS5_1CILi64EEENS7_ILi128EEES9_EEENS_10bfloat16_tEfNS_4arch4Sm80ELb0ELb1ELb1ELb1ELb0ELb0ELb0ELb0ELi2ELi2ELi2ELi2ELb0EEENS1_21CollectiveEpilogueBwdISA_SB_SD_Li256ELb1ELb0ELi4EEENS1_19SingleTileSchedulerILb1ELb0ELb0ELi128EEEEEEEEEvNT_6ParamsE)
        .other          _ZN7cutlass13device_kernelIN5flash19enable_sm80_to_sm89INS1_16FlashAttnBwdSm80INS1_25CollectiveMainloopBwdSm80ILi2ELi2EN4cute5tupleIJNS5_1CILi64EEENS7_ILi128EEES9_EEENS_10bfloat16_tEfNS_4arch4Sm80ELb0ELb1ELb1ELb1ELb0ELb0ELb0ELb0ELi2ELi2ELi2ELi2ELb0EEENS1_21CollectiveEpilogueBwdISA_SB_SD_Li256ELb1ELb0ELi4EEENS1_19SingleTileSchedulerILb1ELb0ELb0ELi128EEEEEEEEEvNT_6ParamsE,@"STO_CUDA_ENTRY STV_DEFAULT"
_ZN7cutlass13device_kernelIN5flash19enable_sm80_to_sm89INS1_16FlashAttnBwdSm80INS1_25CollectiveMainloopBwdSm80ILi2ELi2EN4cute5tupleIJNS5_1CILi64EEENS7_ILi128EEES9_EEENS_10bfloat16_tEfNS_4arch4Sm80ELb0ELb1ELb1ELb1ELb0ELb0ELb0ELb0ELi2ELi2ELi2ELi2ELb0EEENS1_21CollectiveEpilogueBwdISA_SB_SD_Li256ELb1ELb0ELi4EEENS1_19SingleTileSchedulerILb1ELb0ELb0ELi128EEEEEEEEEvNT_6ParamsE:
[----:B------:R-:W-:Y:S02]  /*0000*/  MOV R1, c[0x0][0x28] ;  /* 0x00000a0000017a02 */ /* 0x000fe40000000f00 */
[----:B------:R-:W1:Y:S01]  /*0010*/  S2R R103, SR_TID.X ;  /* 0x0000000000677919 */ /* 0x000e620000002100 */
[----:B------:R-:W-:Y:S01]  /*0020*/  IMAD.MOV.U32 R8, RZ, RZ, 0x4 ;  /* 0x00000004ff087424 */ /* 0x000fe200078e00ff */
[----:B------:R-:W2:Y:S01]  /*0030*/  S2UR UR8, SR_CTAID.X ;  /* 0x00000000000879c3 */ /* 0x000ea20000002500 */
[----:B------:R-:W-:Y:S01]  /*0040*/  ULDC.64 UR14, c[0x0][0x118] ;  /* 0x00004600000e7ab9 */ /* 0x000fe20000000a00 */
[----:B------:R-:W3:Y:S01]  /*0050*/  S2R R5, SR_CTAID.Z ;  /* 0x0000000000057919 */ /* 0x000ee20000002700 */
[----:B------:R-:W-:-:S03]  /*0060*/  IADD3 R1, R1, -0xc0, RZ ;  /* 0xffffff4001017810 */ /* 0x000fc60007ffe0ff */
[----:B------:R-:W4:Y:S01]  /*0070*/  S2R R105, SR_CTAID.Y ;  /* 0x0000000000697919 */ /* 0x000f220000002600 */
[----:B-1----:R-:W-:Y:S01]  /*0080*/  SHF.R.U32.HI R0, RZ, 0x5, R103 ;  /* 0x00000005ff007819 */ /* 0x002fe20000011667 */
[----:B---3--:R-:W-:-:S05]  /*0090*/  IMAD.WIDE R2, R5, R8, c[0x0][0x3c0] ;  /* 0x0000f00005027625 */ /* 0x008fca00078e0208 */
[----:B------:R-:W1:Y:S02]  /*00a0*/  SHFL.IDX PT, R0, R0, RZ, 0x1f ;  /* 0x00001fff00007589 */ /* 0x000e6400000e0000 */
[----:B-1----:R-:W-:-:S13]  /*00b0*/  ISETP.NE.AND P0, PT, R0, RZ, PT ;  /* 0x000000ff0000720c */ /* 0x002fda0003f05270 */
[----:B------:R-:W-:Y:S05]  /*00c0*/  @!P0 BRA `(.L_x_1560) ;  /* 0x0000013000008947 */ /* 0x000fea0003800000 */
[----:B--2-4-:R-:W-:-:S04]  /*00d0*/  ISETP.NE.U32.AND P0, PT, RZ, c[0x0][0x3c0], PT ;  /* 0x0000f000ff007a0c */ /* 0x014fc80003f05070 */
[----:B------:R-:W-:-:S13]  /*00e0*/  ISETP.NE.AND.EX P0, PT, RZ, c[0x0][0x3c4], PT, P0 ;  /* 0x0000f100ff007a0c */ /* 0x000fda0003f05300 */
[----:B------:R-:W-:Y:S05]  /*00f0*/  @!P0 BRA `(.L_x_1561) ;  /* 0x0000002000008947 */ /* 0x000fea0003800000 */
[----:B------:R1:W5:Y:S01]  /*0100*/  LDG.E R0, [R2.64] ;  /* 0x0000000e02007981 */ /* 0x000362000c1e1900 */
[----:B------:R-:W-:Y:S05]  /*0110*/  BRA `(.L_x_1562) ;  /* 0x0000009000007947 */ /* 0x000fea0003800000 */
.L_x_1561:
        /* <DEDUP_REMOVED lines=8> */
.L_x_1563:
[----:B------:R-:W-:Y:S02]  /*01a0*/  MOV R0, c[0x0][0x3a4] ;  /* 0x0000e90000007a02 */ /* 0x000fe40000000f00 */
.L_x_1562:
[----:B------:R-:W-:-:S06]  /*01b0*/  USHF.L.U32 UR11, UR8, 0x7, URZ ;  /* 0x00000007080b7899 */ /* 0x000fcc000800063f */
[----:B-----5:R-:W-:-:S04]  /*01c0*/  ISETP.LE.AND P0, PT, R0, UR11, PT ;  /* 0x0000000b00007c0c */ /* 0x020fc8000bf03270 */
[----:B------:R-:W-:-:S05]  /*01d0*/  SEL R0, R5, 0xffffffff, !P0 ;  /* 0xffffffff05007807 */ /* 0x000fca0004000000 */
[----:B------:R2:W-:Y:S01]  /*01e0*/  STL [R1+0x98], R0 ;  /* 0x0000980001007387 */ /* 0x0005e20000100800 */
[----:B------:R-:W-:Y:S05]  /*01f0*/  BRA `(.L_x_1564) ;  /* 0x0000012000007947 */ /* 0x000fea0003800000 */
.L_x_1560:
[----:B--2-4-:R-:W-:-:S04]  /*0200*/  ISETP.NE.U32.AND P0, PT, RZ, c[0x0][0x3c0], PT ;  /* 0x0000f000ff007a0c */ /* 0x014fc80003f05070 */
[----:B------:R-:W-:-:S13]  /*0210*/  ISETP.NE.AND.EX P0, PT, RZ, c[0x0][0x3c4], PT, P0 ;  /* 0x0000f100ff007a0c */ /* 0x000fda0003f05300 */
[----:B------:R-:W-:Y:S05]  /*0220*/  @!P0 BRA `(.L_x_1565) ;  /* 0x0000002000008947 */ /* 0x000fea0003800000 */
[----:B------:R1:W5:Y:S01]  /*0230*/  LDG.E R0, [R2.64] ;  /* 0x0000000e02007981 */ /* 0x000362000c1e1900 */
[----:B------:R-:W-:Y:S05]  /*0240*/  BRA `(.L_x_1566) ;  /* 0x0000009000007947 */ /* 0x000fea0003800000 */
.L_x_1565:
        /* <DEDUP_REMOVED lines=8> */
.L_x_1567:
[----:B------:R-:W-:Y:S02]  /*02d0*/  MOV R0, c[0x0][0x3a4] ;  /* 0x0000e90000007a02 */ /* 0x000fe40000000f00 */
.L_x_1566:
[----:B------:R-:W-:-:S06]  /*02e0*/  USHF.L.U32 UR11, UR8, 0x7, URZ ;  /* 0x00000007080b7899 */ /* 0x000fcc000800063f */
[----:B-----5:R-:W-:-:S04]  /*02f0*/  ISETP.LE.AND P0, PT, R0, UR11, PT ;  /* 0x0000000b00007c0c */ /* 0x020fc8000bf03270 */
[----:B------:R-:W-:-:S05]  /*0300*/  SEL R0, R5, 0xffffffff, !P0 ;  /* 0xffffffff05007807 */ /* 0x000fca0004000000 */
[----:B------:R2:W-:Y:S04]  /*0310*/  STL [R1+0x98], R0 ;  /* 0x0000980001007387 */ /* 0x0005e80000100800 */
.L_x_1564:
[----:B------:R-:W3:Y:S02]  /*0320*/  LDL R107, [R1+0x98] ;  /* 0x00009800016b7983 */ /* 0x000ee40000100800 */
[----:B---3--:R-:W-:-:S13]  /*0330*/  ISETP.GE.AND P0, PT, R107, RZ, PT ;  /* 0x000000ff6b00720c */ /* 0x008fda0003f06270 */
[----:B------:R-:W-:Y:S05]  /*0340*/  @!P0 EXIT ;  /* 0x000000000000894d */ /* 0x000fea0003800000 */
[----:B------:R-:W-:Y:S01]  /*0350*/  ISETP.NE.U32.AND P0, PT, RZ, c[0x0][0x2d8], PT ;  /* 0x0000b600ff007a0c */ /* 0x000fe20003f05070 */
[----:B------:R-:W-:Y:S01]  /*0360*/  IMAD.WIDE R6, R107, R8, c[0x0][0x2c8] ;  /* 0x0000b2006b067625 */ /* 0x000fe200078e0208 */
[----:B------:R-:W-:Y:S02]  /*0370*/  ISETP.NE.U32.AND P1, PT, RZ, c[0x0][0x2c8], PT ;  /* 0x0000b200ff007a0c */ /* 0x000fe40003f25070 */
[----:B------:R-:W-:Y:S02]  /*0380*/  ISETP.NE.AND.EX P0, PT, RZ, c[0x0][0x2dc], PT, P0 ;  /* 0x0000b700ff007a0c */ /* 0x000fe40003f05300 */
[----:B------:R-:W-:Y:S02]  /*0390*/  ISETP.NE.AND.EX P2, PT, RZ, c[0x0][0x2cc], PT, P1 ;  /* 0x0000b300ff007a0c */ /* 0x000fe40003f45310 */
[----:B------:R-:W-:-:S09]  /*03a0*/  ISETP.NE.U32.AND P3, PT, RZ, c[0x0][0x2d0], PT ;  /* 0x0000b400ff007a0c */ /* 0x000fd20003f65070 */
[----:B-1----:R-:W-:Y:S02]  /*03b0*/  @P0 IMAD.WIDE R2, R107, R8, c[0x0][0x2d8] ;  /* 0x0000b6006b020625 */ /* 0x002fe400078e0208 */
[----:B--2---:R-:W2:Y:S01]  /*03c0*/  @P2 LDG.E R0, [R6.64] ;  /* 0x0000000e06002981 */ /* 0x004ea2000c1e1900 */
[----:B------:R-:W-:-:S03]  /*03d0*/  ISETP.NE.AND.EX P3, PT, RZ, c[0x0][0x2d4], PT, P3 ;  /* 0x0000b500ff007a0c */ /* 0x000fc60003f65330 */
[----:B------:R-:W3:Y:S01]  /*03e0*/  @P0 LDG.E R2, [R2.64] ;  /* 0x0000000e02020981 */ /* 0x000ee2000c1e1900 */
[----:B------:R-:W-:Y:S02]  /*03f0*/  IMAD.MOV.U32 R9, RZ, RZ, RZ ;  /* 0x000000ffff097224 */ /* 0x000fe400078e00ff */
[----:B------:R-:W-:Y:S02]  /*0400*/  IMAD.MOV.U32 R11, RZ, RZ, RZ ;  /* 0x000000ffff0b7224 */ /* 0x000fe400078e00ff */
[C---:B------:R-:W-:Y:S01]  /*0410*/  IMAD.WIDE R4, R107.reuse, R8, c[0x0][0x2d0] ;  /* 0x0000b4006b047625 */ /* 0x040fe200078e0208 */
[----:B------:R-:W-:Y:S01]  /*0420*/  ULDC UR10, c[0x0][0x168] ;  /* 0x00005a00000a7ab9 */ /* 0x000fe20000000800 */
[----:B------:R1:W5:Y:S01]  /*0430*/  @P2 LDG.E R9, [R6.64] ;  /* 0x0000000e06092981 */ /* 0x000362000c1e1900 */
[----:B------:R-:W-:Y:S01]  /*0440*/  ULDC UR22, c[0x0][0x198] ;  /* 0x0000660000167ab9 */ /* 0x000fe20000000800 */
[----:B------:R-:W-:Y:S01]  /*0450*/  IMAD.MOV.U32 R20, RZ, RZ, RZ ;  /* 0x000000ffff147224 */ /* 0x000fe200078e00ff */
[----:B------:R-:W-:Y:S01]  /*0460*/  P2R R101, PR, RZ, 0x4 ;  /* 0x00000004ff657803 */ /* 0x000fe20000000000 */
[----:B------:R1:W5:Y:S01]  /*0470*/  @P3 LDG.E R11, [R4.64] ;  /* 0x0000000e040b3981 */ /* 0x000362000c1e1900 */
        /* <DEDUP_REMOVED lines=12> */
.L_x_1568:
[----:B-1-3--:R-:W-:-:S04]  /*0540*/  ISETP.NE.U32.AND P0, PT, RZ, c[0x0][0x2e0], PT ;  /* 0x0000b800ff007a0c */ /* 0x00afc80003f05070 */
[----:B------:R-:W-:-:S13]  /*0550*/  ISETP.NE.AND.EX P0, PT, RZ, c[0x0][0x2e4], PT, P0 ;  /* 0x0000b900ff007a0c */ /* 0x000fda0003f05300 */
[----:B------:R-:W-:Y:S05]  /*0560*/  @!P0 BRA `(.L_x_1569) ;  /* 0x0000004000008947 */ /* 0x000fea0003800000 */
[----:B------:R-:W-:-:S05]  /*0570*/  IMAD.WIDE R2, R107, R8, c[0x0][0x2e0] ;  /* 0x0000b8006b027625 */ /* 0x000fca00078e0208 */
[----:B------:R-:W2:Y:S02]  /*0580*/  LDG.E R0, [R2.64] ;  /* 0x0000000e02007981 */ /* 0x000ea4000c1e1900 */
[----:B--2---:R1:W2:Y:S01]  /*0590*/  R2UR UR22, R0 ;  /* 0x00000000001673c2 */ /* 0x0042a200000e0000 */
[----:B------:R-:W-:Y:S05]  /*05a0*/  BRA `(.L_x_1570) ;  /* 0x0000006000007947 */ /* 0x000fea0003800000 */
.L_x_1569:
[----:B------:R-:W-:Y:S05]  /*05b0*/  @!P3 BRA `(.L_x_1570) ;  /* 0x000000500000b947 */ /* 0x000fea0003800000 */
[----:B------:R-:W2:Y:S04]  /*05c0*/  LDG.E R2, [R4.64] ;  /* 0x0000000e04027981 */ /* 0x000ea8000c1e1900 */
[----:B------:R-:W3:Y:S01]  /*05d0*/  LDG.E R0, [R4.64+0x4] ;  /* 0x0000040e04007981 */ /* 0x000ee2000c1e1900 */
[----:B--2---:R-:W1:Y:S08]  /*05e0*/  R2UR UR22, R2 ;  /* 0x00000000021673c2 */ /* 0x004e7000000e0000 */
[----:B---3--:R-:W1:Y:S02]  /*05f0*/  R2UR UR4, R0 ;  /* 0x00000000000473c2 */ /* 0x008e6400000e0000 */
[----:B-1----:R-:W-:-:S06]  /*0600*/  UIADD3 UR22, -UR22, UR4, URZ ;  /* 0x0000000416167290 */ /* 0x002fcc000fffe13f */
.L_x_1570:
[----:B------:R-:W-:Y:S01]  /*0610*/  UIADD3 UR5, UR10, 0x3f, URZ ;  /* 0x0000003f0a057890 */ /* 0x000fe2000fffe03f */
[----:B------:R-:W-:-:S03]  /*0620*/  ISETP.LE.AND P0, PT, RZ, UR8, PT ;  /* 0x00000008ff007c0c */ /* 0x000fc6000bf03270 */
[----:B------:R-:W-:-:S04]  /*0630*/  USHF.R.S32.HI UR4, URZ, 0x1f, UR5 ;  /* 0x0000001f3f047899 */ /* 0x000fc80008011405 */
[----:B------:R-:W-:-:S04]  /*0640*/  ULEA.HI UR4, UR4, UR5, URZ, 0x6 ;  /* 0x0000000504047291 */ /* 0x000fc8000f8f303f */
[----:B------:R-:W-:Y:S02]  /*0650*/  USHF.R.S32.HI UR9, URZ, 0x6, UR4 ;  /* 0x000000063f097899 */ /* 0x000fe40008011404 */
[----:B------:R-:W-:Y:S05]  /*0660*/  @!P0 BRA `(.L_x_1571) ;  /* 0x0000009000008947 */ /* 0x000fea0003800000 */
[----:B--2---:R-:W-:Y:S02]  /*0670*/  UIADD3 UR4, -UR22, 0xbf, UR10 ;  /* 0x000000bf16047890 */ /* 0x004fe4000fffe10a */
[----:B------:R-:W-:Y:S02]  /*0680*/  ULDC UR5, c[0x0][0x2a0] ;  /* 0x0000a80000057ab9 */ /* 0x000fe40000000800 */
[----:B------:R-:W-:-:S04]  /*0690*/  ULEA UR4, UR8, UR4, 0x7 ;  /* 0x0000000408047291 */ /* 0x000fc8000f8e383f */
[----:B------:R-:W-:-:S04]  /*06a0*/  UIADD3 UR5, UR4, UR5, URZ ;  /* 0x0000000504057290 */ /* 0x000fc8000fffe03f */
[----:B------:R-:W-:-:S04]  /*06b0*/  USHF.R.S32.HI UR4, URZ, 0x1f, UR5 ;  /* 0x0000001f3f047899 */ /* 0x000fc80008011405 */
[----:B------:R-:W-:-:S04]  /*06c0*/  ULEA.HI UR4, UR4, UR5, URZ, 0x6 ;  /* 0x0000000504047291 */ /* 0x000fc8000f8f303f */
[----:B------:R-:W-:-:S04]  /*06d0*/  USHF.R.S32.HI UR4, URZ, 0x6, UR4 ;  /* 0x000000063f047899 */ /* 0x000fc80008011404 */
[----:B------:R-:W-:-:S04]  /*06e0*/  UISETP.LT.AND UP0, UPT, UR9, UR4, UPT ;  /* 0x000000040900728c */ /* 0x000fc8000bf01270 */
[----:B------:R-:W-:Y:S02]  /*06f0*/  USEL UR9, UR9, UR4, UP0 ;  /* 0x0000000409097287 */ /* 0x000fe40008000000 */
.L_x_1571:
[----:B--2---:R-:W-:Y:S01]  /*0700*/  UIADD3 UR4, UR11, UR10, -UR22 ;  /* 0x0000000a0b047290 */ /* 0x004fe2000fffe816 */
[----:B------:R-:W-:Y:S01]  /*0710*/  PLOP3.LUT P0, PT, PT, PT, PT, 0x80, 0x0 ;  /* 0x000000000000781c */ /* 0x000fe20003f0f070 */
[----:B------:R-:W-:Y:S01]  /*0720*/  ULDC UR5, c[0x0][0x2a4] ;  /* 0x0000a90000057ab9 */ /* 0x000fe20000000800 */
[----:B------:R-:W-:Y:S01]  /*0730*/  IMAD.MOV.U32 R10, RZ, RZ, RZ ;  /* 0x000000ffff0a7224 */ /* 0x000fe200078e00ff */
[----:B------:R-:W-:Y:S01]  /*0740*/  UIADD3 UR5, UR4, -UR5, URZ ;  /* 0x8000000504057290 */ /* 0x000fe2000fffe03f */
[----:B------:R-:W-:Y:S01]  /*0750*/  IMAD.MOV.U32 R150, RZ, RZ, RZ ;  /* 0x000000ffff967224 */ /* 0x000fe200078e00ff */
        /* <DEDUP_REMOVED lines=8> */
[----:B------:R-:W-:Y:S01]  /*07e0*/  MOV R8, RZ ;  /* 0x000000ff00087202 */ /* 0x000fe20000000f00 */
[----:B------:R-:W-:Y:S01]  /*07f0*/  IMAD.MOV.U32 R160, RZ, RZ, RZ ;  /* 0x000000ffffa07224 */ /* 0x000fe200078e00ff */
[----:B------:R-:W-:Y:S01]  /*0800*/  USHF.R.S32.HI UR16, URZ, 0x6, UR4 ;  /* 0x000000063f107899 */ /* 0x000fe20008011404 */
[----:B------:R-:W-:Y:S01]  /*0810*/  CS2R R12, SRZ ;  /* 0x00000000000c7805 */ /* 0x000fe2000001ff00 */
[----:B------:R-:W-:Y:S01]  /*0820*/  MOV R146, RZ ;  /* 0x000000ff00927202 */ /* 0x000fe20000000f00 */
[----:B------:R-:W-:Y:S01]  /*0830*/  CS2R R144, SRZ ;  /* 0x0000000000907805 */ /* 0x000fe2000001ff00 */
[----:B------:R-:W-:Y:S01]  /*0840*/  UISETP.LT.AND UP0, UPT, URZ, UR16, UPT ;  /* 0x000000103f00728c */ /* 0x000fe2000bf01270 */
[----:B------:R-:W-:Y:S01]  /*0850*/  IMAD.MOV.U32 R142, RZ, RZ, RZ ;  /* 0x000000ffff8e7224 */ /* 0x000fe200078e00ff */
[----:B------:R-:W-:Y:S01]  /*0860*/  CS2R R14, SRZ ;  /* 0x00000000000e7805 */ /* 0x000fe2000001ff00 */
[----:B------:R-:W-:Y:S01]  /*0870*/  MOV R140, RZ ;  /* 0x000000ff008c7202 */ /* 0x000fe20000000f00 */
[----:B------:R-:W-:Y:S01]  /*0880*/  USEL UR16, URZ, UR16, !UP0 ;  /* 0x000000103f107287 */ /* 0x000fe2000c000000 */
[----:B------:R-:W-:Y:S01]  /*0890*/  IMAD.MOV.U32 R138, RZ, RZ, RZ ;  /* 0x000000ffff8a7224 */ /* 0x000fe200078e00ff */
[----:B------:R-:W-:Y:S01]  /*08a0*/  CS2R R16, SRZ ;  /* 0x0000000000107805 */ /* 0x000fe2000001ff00 */
[----:B------:R-:W-:Y:S01]  /*08b0*/  MOV R136, RZ ;  /* 0x000000ff00887202 */ /* 0x000fe20000000f00 */
[----:B------:R-:W-:Y:S01]  /*08c0*/  UISETP.GT.AND UP0, UPT, UR9, UR16, UPT ;  /* 0x000000100900728c */ /* 0x000fe2000bf04270 */
[----:B------:R-:W-:Y:S01]  /*08d0*/  IMAD.MOV.U32 R134, RZ, RZ, RZ ;  /* 0x000000ffff867224 */ /* 0x000fe200078e00ff */
[----:B------:R-:W-:Y:S01]  /*08e0*/  CS2R R18, SRZ ;  /* 0x0000000000127805 */ /* 0x000fe2000001ff00 */
[----:B------:R-:W-:Y:S01]  /*08f0*/  MOV R132, RZ ;  /* 0x000000ff00847202 */ /* 0x000fe20000000f00 */
[----:B------:R-:W-:Y:S01]  /*0900*/  IMAD.MOV.U32 R118, RZ, RZ, RZ ;  /* 0x000000ffff767224 */ /* 0x000fe200078e00ff */
[----:B------:R-:W-:Y:S01]  /*0910*/  CS2R R116, SRZ ;  /* 0x0000000000747805 */ /* 0x000fe2000001ff00 */
[----:B------:R-:W-:Y:S01]  /*0920*/  PLOP3.LUT P1, PT, PT, PT, UP0, 0x80, 0x0 ;  /* 0x000000000000781c */ /* 0x000fe20003f2f008 */
[----:B------:R-:W-:Y:S01]  /*0930*/  IMAD.MOV.U32 R122, RZ, RZ, RZ ;  /* 0x000000ffff7a7224 */ /* 0x000fe200078e00ff */
[----:B------:R-:W-:Y:S01]  /*0940*/  MOV R21, RZ ;  /* 0x000000ff00157202 */ /* 0x000fe20000000f00 */
        /* <DEDUP_REMOVED lines=54> */
[----:B-1----:R-:W-:Y:S01]  /*0cb0*/  IMAD.MOV.U32 R0, RZ, RZ, c[0x0][0x248] ;  /* 0x00009200ff007624 */ /* 0x002fe200078e00ff */
[----:B------:R-:W-:Y:S01]  /*0cc0*/  SHF.R.S32.HI R29, RZ, 0x1f, R107 ;  /* 0x0000001fff1d7819 */ /* 0x000fe2000001146b */
[----:B------:R-:W-:Y:S01]  /*0cd0*/  IMAD.SHL.U32 R6, R20, 0x80, RZ ;  /* 0x0000008014067824 */ /* 0x000fe200078e00ff */
[----:B------:R-:W-:Y:S01]  /*0ce0*/  LEA.HI R33, R36, R103, RZ, 0x3 ;  /* 0x0000006724217211 */ /* 0x000fe200078f18ff */
[----:B------:R-:W-:Y:S01]  /*0cf0*/  IMAD.U32 R14, RZ, RZ, UR8 ;  /* 0x00000008ff0e7e24 */ /* 0x000fe2000f8e00ff */
[----:B------:R-:W-:Y:S01]  /*0d00*/  ISETP.NE.AND P0, PT, R0, 0x1, PT ;  /* 0x000000010000780c */ /* 0x000fe20003f05270 */
[----:B------:R-:W-:Y:S01]  /*0d10*/  IMAD.MOV.U32 R0, RZ, RZ, R105 ;  /* 0x000000ffff007224 */ /* 0x000fe200078e0069 */
[----:B------:R-:W-:Y:S01]  /*0d20*/  SHF.R.S32.HI R39, RZ, 0x3, R33 ;  /* 0x00000003ff277819 */ /* 0x000fe20000011421 */
[----:B------:R-:W-:Y:S01]  /*0d30*/  IMAD.SHL.U32 R15, R103, 0x4, RZ ;  /* 0x00000004670f7824 */ /* 0x000fe200078e00ff */
[----:B------:R-:W-:Y:S01]  /*0d40*/  LOP3.LUT R2, R33, 0xfffffff8, RZ, 0xc0, !PT ;  /* 0xfffffff821027812 */ /* 0x000fe200078ec0ff */
[----:B------:R-:W-:Y:S01]  /*0d50*/  ULDC.64 UR4, c[0x0][0x1d8] ;  /* 0x0000760000047ab9 */ /* 0x000fe20000000a00 */
[----:B------:R-:W-:Y:S01]  /*0d60*/  SHF.R.S32.HI R8, RZ, 0x1f, R39 ;  /* 0x0000001fff087819 */ /* 0x000fe20000011427 */
[----:B------:R-:W-:Y:S01]  /*0d70*/  STL [R1+0x68], R39 ;  /* 0x0000682701007387 */ /* 0x000fe20000100800 */
[----:B-----5:R-:W-:Y:S01]  /*0d80*/  IADD3 R17, P2, R39, R9, RZ ;  /* 0x0000000927117210 */ /* 0x020fe20007f5e0ff */
[----:B------:R-:W-:Y:S01]  /*0d90*/  IMAD.IADD R32, R103, 0x1, -R2 ;  /* 0x0000000167207824 */ /* 0x000fe200078e0a02 */
[----:B------:R-:W-:Y:S01]  /*0da0*/  SHF.R.S32.HI R12, RZ, 0x1f, R103 ;  /* 0x0000001fff0c7819 */ /* 0x000fe20000011467 */
[----:B------:R-:W2:Y:S01]  /*0db0*/  LDL.LU R37, [R1+0x30] ;  /* 0x0000300001257983 */ /* 0x000ea20000300800 */
[C---:B------:R-:W-:Y:S01]  /*0dc0*/  IADD3 R26, P1, R6.reuse, R103, RZ ;  /* 0x00000067061a7210 */ /* 0x040fe20007f3e0ff */
[----:B------:R-:W-:Y:S01]  /*0dd0*/  @P0 IMAD.HI.U32 R3, R105, c[0x0][0x24c], RZ ;  /* 0x0000930069030a27 */ /* 0x000fe200078e00ff */
[----:B------:R-:W-:Y:S01]  /*0de0*/  LEA.HI.X.SX32 R24, R9, R8, 0x1, P2 ;  /* 0x0000000809187211 */ /* 0x000fe200010f0eff */
[----:B------:R-:W-:Y:S01]  /*0df0*/  USHF.L.U32 UR6, UR4, 0x6, URZ ;  /* 0x0000000604067899 */ /* 0x000fe2000800063f */
[----:B------:R-:W-:Y:S01]  /*0e00*/  LEA.HI.X.SX32 R27, R6, R12, 0x1, P1 ;  /* 0x0000000c061b7211 */ /* 0x000fe200008f0eff */
[----:B------:R-:W-:Y:S01]  /*0e10*/  IMAD.SHL.U32 R18, R32, 0x8, RZ ;  /* 0x0000000820127824 */ /* 0x000fe200078e00ff */
[----:B------:R-:W-:Y:S01]  /*0e20*/  @P0 SHF.R.U32.HI R0, RZ, c[0x0][0x250], R3 ;  /* 0x00009400ff000a19 */ /* 0x000fe20000011603 */
[C---:B------:R-:W-:Y:S01]  /*0e30*/  IMAD.SHL.U32 R6, R39.reuse, 0x40, RZ ;  /* 0x0000004027067824 */ /* 0x040fe200078e00ff */
[----:B------:R-:W-:Y:S01]  /*0e40*/  IADD3 R10, P0, R39, R11, RZ ;  /* 0x0000000b270a7210 */ /* 0x000fe20007f1e0ff */
[----:B------:R-:W-:Y:S01]  /*0e50*/  UIADD3 UR19, -UR11, UR22, URZ ;  /* 0x000000160b137290 */ /* 0x000fe2000fffe13f */
[----:B------:R-:W-:Y:S01]  /*0e60*/  SHF.R.S32.HI R7, RZ, 0x1f, R0 ;  /* 0x0000001fff077819 */ /* 0x000fe20000011400 */
[----:B------:R-:W-:Y:S01]  /*0e70*/  UMOV UR20, 0x6 ;  /* 0x0000000600147882 */ /* 0x000fe20000000000 */
[----:B------:R-:W-:-:S02]  /*0e80*/  SHF.R.S32.HI R19, RZ, 0x1f, R18 ;  /* 0x0000001fff137819 */ /* 0x000fc40000011412 */
[----:B------:R-:W-:Y:S01]  /*0e90*/  LEA.HI.X.SX32 R11, R11, R8, 0x1, P0 ;  /* 0x000000080b0b7211 */ /* 0x000fe200000f0eff */
[----:B------:R-:W-:Y:S01]  /*0ea0*/  IMAD R2, R7, c[0x0][0x1e0], RZ ;  /* 0x0000780007027a24 */ /* 0x000fe200078e02ff */
[----:B------:R-:W-:Y:S02]  /*0eb0*/  SEL R8, R29, RZ, !P3 ;  /* 0x000000ff1d087207 */ /* 0x000fe40005800000 */
[----:B------:R-:W-:Y:S01]  /*0ec0*/  SEL R12, R107, RZ, !P3 ;  /* 0x000000ff6b0c7207 */ /* 0x000fe20005800000 */
[----:B------:R-:W-:Y:S01]  /*0ed0*/  IMAD R4, R0, c[0x0][0x1e4], R2 ;  /* 0x0000790000047a24 */ /* 0x000fe200078e0202 */
[----:B------:R-:W-:Y:S01]  /*0ee0*/  LOP3.LUT R6, R6, 0x1c0, RZ, 0xc0, !PT ;  /* 0x000001c006067812 */ /* 0x000fe200078ec0ff */
[----:B------:R-:W-:Y:S01]  /*0ef0*/  IMAD.WIDE.U32 R2, R0, c[0x0][0x1e0], R18 ;  /* 0x0000780000027a25 */ /* 0x000fe200078e0012 */
[----:B------:R-:W-:Y:S02]  /*0f00*/  SHF.R.S32.HI R31, RZ, 0x1f, R105 ;  /* 0x0000001fff1f7819 */ /* 0x000fe40000011469 */
[----:B------:R-:W-:Y:S01]  /*0f10*/  LOP3.LUT R13, R6, 0x38, R18, 0xf8, !PT ;  /* 0x00000038060d7812 */ /* 0x000fe200078ef812 */
[----:B------:R-:W-:Y:S01]  /*0f20*/  IMAD.IADD R5, R3, 0x1, R4 ;  /* 0x0000000103057824 */ /* 0x000fe200078e0204 */
[----:B------:R-:W-:Y:S01]  /*0f30*/  SHF.R.U32.HI R6, RZ, 0x3, R6 ;  /* 0x00000003ff067819 */ /* 0x000fe20000011606 */
[----:B------:R-:W-:Y:S01]  /*0f40*/  IMAD.MOV.U32 R4, RZ, RZ, R2 ;  /* 0x000000ffff047224 */ /* 0x000fe200078e0002 */
[----:B------:R-:W-:Y:S01]  /*0f50*/  LEA.HI R2, R36, R103, RZ, 0x6 ;  /* 0x0000006724027211 */ /* 0x000fe200078f30ff */
[----:B------:R-:W-:-:S02]  /*0f60*/  IMAD R3, R8, c[0x0][0x1e8], RZ ;  /* 0x00007a0008037a24 */ /* 0x000fc400078e02ff */
[----:B------:R-:W-:Y:S01]  /*0f70*/  IMAD.WIDE.U32 R4, R12, c[0x0][0x1e8], R4 ;  /* 0x00007a000c047a25 */ /* 0x000fe200078e0004 */
[----:B------:R-:W-:-:S03]  /*0f80*/  SHF.R.S32.HI R30, RZ, 0x6, R2 ;  /* 0x00000006ff1e7819 */ /* 0x000fc60000011402 */
[----:B------:R-:W-:Y:S02]  /*0f90*/  IMAD R2, R7, c[0x0][0x1b0], RZ ;  /* 0x00006c0007027a24 */ /* 0x000fe400078e02ff */
[----:B------:R-:W-:Y:S02]  /*0fa0*/  IMAD R9, R12, c[0x0][0x1ec], R3 ;  /* 0x00007b000c097a24 */ /* 0x000fe400078e0203 */
[C---:B------:R-:W-:Y:S02]  /*0fb0*/  IMAD R7, R0.reuse, c[0x0][0x1b4], R2 ;  /* 0x00006d0000077a24 */ /* 0x040fe400078e0202 */
[----:B------:R-:W-:-:S04]  /*0fc0*/  IMAD.WIDE.U32 R2, R0, c[0x0][0x1b0], R18 ;  /* 0x00006c0000027a25 */ /* 0x000fc800078e0012 */
[----:B------:R-:W-:Y:S02]  /*0fd0*/  IMAD.SHL.U32 R35, R30, 0x200, RZ ;  /* 0x000002001e237824 */ /* 0x000fe400078e00ff */
[----:B------:R-:W-:Y:S02]  /*0fe0*/  IMAD R0, R8, c[0x0][0x1b8], RZ ;  /* 0x00006e0008007a24 */ /* 0x000fe400078e02ff */
[----:B------:R-:W-:Y:S02]  /*0ff0*/  IMAD.IADD R3, R3, 0x1, R7 ;  /* 0x0000000103037824 */ /* 0x000fe400078e0207 */
[----:B------:R-:W-:Y:S01]  /*1000*/  IMAD.WIDE R10, R14, 0x80, R10 ;  /* 0x000000800e0a7825 */ /* 0x000fe200078e020a */
[----:B------:R-:W-:-:S03]  /*1010*/  LOP3.LUT R14, R35, R13, R6, 0xf6, !PT ;  /* 0x0000000d230e7212 */ /* 0x000fc600078ef606 */
[C---:B------:R-:W-:Y:S01]  /*1020*/  IMAD R16, R12.reuse, c[0x0][0x1bc], R0 ;  /* 0x00006f000c107a24 */ /* 0x040fe200078e0200 */
[----:B------:R-:W-:Y:S01]  /*1030*/  SHF.R.S32.HI R0, RZ, 0x1f, R20 ;  /* 0x0000001fff007819 */ /* 0x000fe20000011414 */
[----:B------:R-:W-:Y:S01]  /*1040*/  IMAD.WIDE.U32 R12, R12, c[0x0][0x1b8], R2 ;  /* 0x00006e000c0c7a25 */ /* 0x000fe200078e0002 */
[----:B------:R-:W-:-:S03]  /*1050*/  IADD3 R20, P0, R15, R20, RZ ;  /* 0x000000140f147210 */ /* 0x000fc60007f1e0ff */
[----:B------:R-:W-:Y:S01]  /*1060*/  IMAD.IADD R5, R5, 0x1, R9 ;  /* 0x0000000105057824 */ /* 0x000fe200078e0209 */
[----:B------:R-:W-:Y:S01]  /*1070*/  LEA.HI.X.SX32 R21, R15, R0, 0x1, P0 ;  /* 0x000000000f157211 */ /* 0x000fe200000f0eff */
[----:B------:R-:W-:Y:S02]  /*1080*/  IMAD R2, R11, c[0x0][0x1d8], RZ ;  /* 0x000076000b027a24 */ /* 0x000fe400078e02ff */
[----:B------:R-:W-:Y:S01]  /*1090*/  IMAD.WIDE.U32 R4, R10, c[0x0][0x1d8], R4 ;  /* 0x000076000a047a25 */ /* 0x000fe200078e0004 */
[----:B------:R-:W-:-:S03]  /*10a0*/  IADD3 R34, R18, 0x40, RZ ;  /* 0x0000004012227810 */ /* 0x000fc60007ffe0ff */
[----:B------:R-:W-:Y:S01]  /*10b0*/  IMAD R0, R10, c[0x0][0x1dc], R2 ;  /* 0x000077000a007a24 */ /* 0x000fe200078e0202 */
[----:B------:R-:W-:Y:S01]  /*10c0*/  LEA R2, P0, R4, c[0x0][0x1c0], 0x1 ;  /* 0x0000700004027a11 */ /* 0x000fe200078008ff */
[----:B------:R-:W-:Y:S02]  /*10d0*/  IMAD R7, R31, c[0x0][0x270], RZ ;  /* 0x00009c001f077a24 */ /* 0x000fe400078e02ff */
[----:B------:R-:W-:Y:S01]  /*10e0*/  IMAD.IADD R0, R5, 0x1, R0 ;  /* 0x0000000105007824 */ /* 0x000fe200078e0200 */
[----:B------:R-:W-:Y:S01]  /*10f0*/  IADD3 R15, -R39, UR19, RZ ;  /* 0x00000013270f7c10 */ /* 0x000fe2000fffe1ff */
[----:B------:R-:W-:Y:S01]  /*1100*/  IMAD.U32 R6, RZ, RZ, UR6 ;  /* 0x00000006ff067e24 */ /* 0x000fe2000f8e00ff */
[----:B------:R-:W-:Y:S01]  /*1110*/  ISETP.GE.AND P3, PT, R18, c[0x0][0x1cc], PT ;  /* 0x0000730012007a0c */ /* 0x000fe20003f66270 */
[----:B------:R-:W-:Y:S01]  /*1120*/  USHF.L.U64.HI UR5, UR4, UR20, UR5 ;  /* 0x0000001404057299 */ /* 0x000fe20008010205 */
[----:B------:R-:W-:Y:S01]  /*1130*/  ISETP.GE.AND P4, PT, R34, c[0x0][0x1cc], PT ;  /* 0x0000730022007a0c */ /* 0x000fe20003f86270 */
[C---:B------:R-:W-:Y:S01]  /*1140*/  IMAD R7, R105.reuse, c[0x0][0x274], R7 ;  /* 0x00009d0069077a24 */ /* 0x040fe200078e0207 */
[----:B------:R-:W-:Y:S01]  /*1150*/  LEA.HI.X R3, R4, c[0x0][0x1c4], R0, 0x1, P0 ;  /* 0x0000710004037a11 */ /* 0x000fe200000f0c00 */
[----:B------:R-:W-:Y:S01]  /*1160*/  IMAD.WIDE.U32 R8, R105, c[0x0][0x270], R20 ;  /* 0x00009c0069087a25 */ /* 0x000fe200078e0014 */
[----:B------:R-:W-:-:S02]  /*1170*/  ISETP.LT.OR P6, PT, R15, 0x1, P3 ;  /* 0x000000010f00780c */ /* 0x000fc40001fc1670 */
[----:B------:R-:W-:Y:S02]  /*1180*/  IADD3 R6, P1, P0, R6, 0x80, R2 ;  /* 0x0000008006067810 */ /* 0x000fe4000783e002 */
[----:B------:R-:W-:Y:S01]  /*1190*/  ISETP.LT.OR P5, PT, R15, 0x1, P4 ;  /* 0x000000010f00780c */ /* 0x000fe200027a1670 */
[----:B------:R-:W-:Y:S01]  /*11a0*/  IMAD.IADD R23, R9, 0x1, R7 ;  /* 0x0000000109177824 */ /* 0x000fe200078e0207 */
[C---:B------:R-:W-:Y:S02]  /*11b0*/  ISETP.LT.OR P2, PT, R15.reuse, 0x21, P3 ;  /* 0x000000210f00780c */ /* 0x040fe40001f41670 */
[----:B------:R-:W-:Y:S02]  /*11c0*/  IADD3.X R7, RZ, UR5, R3, P1, P0 ;  /* 0x00000005ff077c10 */ /* 0x000fe40008fe0403 */
[----:B------:R-:W-:Y:S02]  /*11d0*/  ISETP.LT.OR P1, PT, R15, 0x21, P4 ;  /* 0x000000210f00780c */ /* 0x000fe40002721670 */
[----:B------:R-:W-:Y:S01]  /*11e0*/  IADD3 R4, P0, R2, UR6, RZ ;  /* 0x0000000602047c10 */ /* 0x000fe2000ff1e0ff */
[----:B------:R-:W-:-:S03]  /*11f0*/  IMAD.SHL.U32 R14, R14, 0x2, RZ ;  /* 0x000000020e0e7824 */ /* 0x000fc600078e00ff */
[----:B------:R-:W-:Y:S01]  /*1200*/  IADD3.X R5, R3, UR5, RZ, P0, !PT ;  /* 0x0000000503057c10 */ /* 0x000fe200087fe4ff */
[----:B------:R-:W-:Y:S01]  /*1210*/  UIADD3 UR12, UP0, UR6, 0x80, URZ ;  /* 0x00000080060c7890 */ /* 0x000fe2000ff1e03f */
[----:B------:R-:W-:Y:S01]  /*1220*/  @!PT LDS RZ, [RZ] ;  /* 0x00000000fffff984 */ /* 0x000fe20000000800 */
[----:B------:R-:W-:Y:S01]  /*1230*/  @!PT LDS RZ, [RZ] ;  /* 0x00000000fffff984 */ /* 0x000fe20000000800 */
[----:B------:R-:W-:Y:S01]  /*1240*/  @!PT LDS RZ, [RZ] ;  /* 0x00000000fffff984 */ /* 0x000fe20000000800 */
[----:B------:R1:W-:Y:S01]  /*1250*/  LDGSTS.E.BYPASS.LTC128B.128 [R14+0x8080], [R2.64], !P6 ;  /* 0x08080000020e7fae */ /* 0x0003e2000f101d4e */
[----:B------:R-:W-:-:S03]  /*1260*/  ISETP.LT.OR P6, PT, R15, 0x41, P3 ;  /* 0x000000410f00780c */ /* 0x000fc60001fc1670 */
[----:B------:R1:W-:Y:S01]  /*1270*/  LDGSTS.E.BYPASS.LTC128B.128 [R14+0xc080], [R2.64+0x80], !P5 ;  /* 0x0c080080020e7fae */ /* 0x0003e2000e901d4e */
[C---:B------:R-:W-:Y:S01]  /*1280*/  ISETP.LT.OR P5, PT, R15.reuse, 0x41, P4 ;  /* 0x000000410f00780c */ /* 0x040fe200027a1670 */
[----:B------:R-:W-:Y:S02]  /*1290*/  UIADD3.X UR7, URZ, UR5, URZ, UP0, !UPT ;  /* 0x000000053f077290 */ /* 0x000fe400087fe43f */
[----:B------:R3:W-:Y:S01]  /*12a0*/  LDGSTS.E.BYPASS.LTC128B.128 [R14+0x9080], [R4.64], !P2 ;  /* 0x09080000040e7fae */ /* 0x0007e2000d101d4e */
[----:B------:R-:W-:-:S03]  /*12b0*/  ISETP.LT.OR P2, PT, R15, 0x61, P3 ;  /* 0x000000610f00780c */ /* 0x000fc60001f41670 */
[----:B------:R4:W-:Y:S01]  /*12c0*/  LDGSTS.E.BYPASS.LTC128B.128 [R14+0xd080], [R6.64], !P1 ;  /* 0x0d080000060e7fae */ /* 0x0009e2000c901d4e */
[----:B------:R-:W-:Y:S02]  /*12d0*/  IMAD R0, R11, c[0x0][0x1a8], RZ ;  /* 0x00006a000b007a24 */ /* 0x000fe400078e02ff */
[----:B------:R-:W-:Y:S01]  /*12e0*/  IMAD.MOV.U32 R22, RZ, RZ, R8 ;  /* 0x000000ffff167224 */ /* 0x000fe200078e0008 */
[----:B-1----:R-:W-:-:S04]  /*12f0*/  IADD3 R2, P0, R4, UR6, RZ ;  /* 0x0000000604027c10 */ /* 0x002fc8000ff1e0ff */
[----:B------:R-:W-:Y:S02]  /*1300*/  IADD3.X R3, R5, UR5, RZ, P0, !PT ;  /* 0x0000000505037c10 */ /* 0x000fe400087fe4ff */
[----:B----4-:R-:W-:-:S03]  /*1310*/  IADD3 R6, P1, R4, UR12, RZ ;  /* 0x0000000c04067c10 */ /* 0x010fc6000ff3e0ff */
[----:B------:R1:W-:Y:S01]  /*1320*/  LDGSTS.E.BYPASS.LTC128B.128 [R14+0xa080], [R2.64], !P6 ;  /* 0x0a080000020e7fae */ /* 0x0003e2000f101d4e */
[----:B---3--:R-:W-:Y:S02]  /*1330*/  IADD3 R4, P0, R2, UR6, RZ ;  /* 0x0000000602047c10 */ /* 0x008fe4000ff1e0ff */
[----:B------:R-:W-:Y:S02]  /*1340*/  IADD3.X R7, R5, UR7, RZ, P1, !PT ;  /* 0x0000000705077c10 */ /* 0x000fe40008ffe4ff */
[----:B------:R-:W-:Y:S01]  /*1350*/  IADD3.X R5, R3, UR5, RZ, P0, !PT ;  /* 0x0000000503057c10 */ /* 0x000fe200087fe4ff */
[----:B------:R-:W-:Y:S02]  /*1360*/  IMAD.IADD R9, R13, 0x1, R16 ;  /* 0x000000010d097824 */ /* 0x000fe400078e0210 */
[----:B------:R-:W-:Y:S01]  /*1370*/  IMAD.MOV.U32 R8, RZ, RZ, R12 ;  /* 0x000000ffff087224 */ /* 0x000fe200078e000c */
[----:B------:R3:W-:Y:S01]  /*1380*/  LDGSTS.E.BYPASS.LTC128B.128 [R14+0xe080], [R6.64], !P5 ;  /* 0x0e080000060e7fae */ /* 0x0007e2000e901d4e */
[----:B------:R-:W-:Y:S01]  /*1390*/  ISETP.GE.AND P1, PT, R34, c[0x0][0x19c], PT ;  /* 0x0000670022007a0c */ /* 0x000fe20003f26270 */
[----:B------:R-:W-:-:S02]  /*13a0*/  ULDC.64 UR4, c[0x0][0x1a8] ;  /* 0x00006a0000047ab9 */ /* 0x000fc40000000a00 */
[----:B------:R4:W-:Y:S01]  /*13b0*/  LDGSTS.E.BYPASS.LTC128B.128 [R14+0xb080], [R4.64], !P2 ;  /* 0x0b080000040e7fae */ /* 0x0009e2000d101d4e */
[----:B------:R-:W-:Y:S01]  /*13c0*/  IMAD R12, R10, c[0x0][0x1ac], R0 ;  /* 0x00006b000a0c7a24 */ /* 0x000fe200078e0200 */
[----:B------:R-:W-:Y:S01]  /*13d0*/  ISETP.GE.AND P2, PT, R18, c[0x0][0x19c], PT ;  /* 0x0000670012007a0c */ /* 0x000fe20003f46270 */
[----:B------:R-:W-:Y:S01]  /*13e0*/  IMAD R0, R24, c[0x0][0x208], RZ ;  /* 0x0000820018007a24 */ /* 0x000fe200078e02ff */
[C---:B------:R-:W-:Y:S01]  /*13f0*/  ISETP.LT.OR P3, PT, R15.reuse, 0x61, P4 ;  /* 0x000000610f00780c */ /* 0x040fe20002761670 */
[----:B------:R-:W-:Y:S01]  /*1400*/  IMAD.WIDE.U32 R10, R10, c[0x0][0x1a8], R8 ;  /* 0x00006a000a0a7a25 */ /* 0x000fe200078e0008 */
[C---:B------:R-:W-:Y:S01]  /*1410*/  ISETP.LT.OR P5, PT, R15.reuse, 0x1, P2 ;  /* 0x000000010f00780c */ /* 0x040fe200017a1670 */
[----:B------:R-:W-:Y:S01]  /*1420*/  USHF.L.U32 UR6, UR4, 0x6, URZ ;  /* 0x0000000604067899 */ /* 0x000fe2000800063f */
[----:B------:R-:W-:Y:S01]  /*1430*/  ISETP.LT.OR P4, PT, R15, 0x1, P1 ;  /* 0x000000010f00780c */ /* 0x000fe20000f81670 */
[----:B------:R-:W-:Y:S02]  /*1440*/  IMAD R25, R17, c[0x0][0x20c], R0 ;  /* 0x0000830011197a24 */ /* 0x000fe400078e0200 */
[----:B------:R-:W-:Y:S01]  /*1450*/  IMAD.IADD R0, R11, 0x1, R12 ;  /* 0x000000010b007824 */ /* 0x000fe200078e020c */
[----:B------:R-:W-:Y:S01]  /*1460*/  USHF.L.U64.HI UR13, UR4, UR20, UR5 ;  /* 0x00000014040d7299 */ /* 0x000fe20008010205 */
[----:B----4-:R-:W-:Y:S01]  /*1470*/  IMAD R4, R24, c[0x0][0x178], RZ ;  /* 0x00005e0018047a24 */ /* 0x010fe200078e02ff */
[----:B------:R-:W-:Y:S01]  /*1480*/  ISETP.LT.OR P6, PT, R15, 0x61, P2 ;  /* 0x000000610f00780c */ /* 0x000fe200017c1670 */
[----:B------:R-:W-:Y:S01]  /*1490*/  IMAD.WIDE.U32 R8, R17, c[0x0][0x178], R18 ;  /* 0x00005e0011087a25 */ /* 0x000fe200078e0012 */
[----:B------:R-:W-:-:S03]  /*14a0*/  ULDC.64 UR4, c[0x0][0x178] ;  /* 0x00005e0000047ab9 */ /* 0x000fc60000000a00 */
[----:B------:R-:W-:Y:S01]  /*14b0*/  IMAD R16, R17, c[0x0][0x17c], R4 ;  /* 0x00005f0011107a24 */ /* 0x000fe200078e0204 */
[----:B------:R-:W-:-:S04]  /*14c0*/  IADD3 R4, P0, R2, UR12, RZ ;  /* 0x0000000c02047c10 */ /* 0x000fc8000ff1e0ff */
[----:B------:R-:W-:Y:S02]  /*14d0*/  IADD3.X R5, R3, UR7, RZ, P0, !PT ;  /* 0x0000000703057c10 */ /* 0x000fe400087fe4ff */
[----:B-1----:R-:W-:-:S03]  /*14e0*/  LEA R2, P0, R10, c[0x0][0x190], 0x1 ;  /* 0x000064000a027a11 */ /* 0x002fc600078008ff */
[----:B------:R1:W-:Y:S01]  /*14f0*/  LDGSTS.E.BYPASS.LTC128B.128 [R14+0xf080], [R4.64], !P3 ;  /* 0x0f080000040e7fae */ /* 0x0003e2000d901d4e */
[----:B------:R-:W-:Y:S02]  /*1500*/  LEA.HI.X R3, R10, c[0x0][0x194], R0, 0x1, P0 ;  /* 0x000065000a037a11 */ /* 0x000fe400000f0c00 */
[----:B---3--:R-:W-:Y:S01]  /*1510*/  IADD3 R6, P0, R2, UR6, RZ ;  /* 0x0000000602067c10 */ /* 0x008fe2000ff1e0ff */
[----:B------:R-:W-:Y:S01]  /*1520*/  IMAD.U32 R10, RZ, RZ, UR6 ;  /* 0x00000006ff0a7e24 */ /* 0x000fe2000f8e00ff */
[----:B------:R-:W-:Y:S01]  /*1530*/  ISETP.LT.OR P3, PT, R15, 0x21, P2 ;  /* 0x000000210f00780c */ /* 0x000fe20001761670 */
[----:B------:R3:W-:Y:S01]  /*1540*/  LDGSTS.E.BYPASS.LTC128B.128 [R14+0x80], [R2.64], !P5 ;  /* 0x00080000020e7fae */ /* 0x0007e2000e901d4e */
[----:B------:R-:W-:Y:S02]  /*1550*/  IADD3.X R7, R3, UR13, RZ, P0, !PT ;  /* 0x0000000d03077c10 */ /* 0x000fe400087fe4ff */
[----:B------:R-:W-:Y:S01]  /*1560*/  ISETP.NE.AND P0, PT, R101, RZ, PT ;  /* 0x000000ff6500720c */ /* 0x000fe20003f05270 */
[----:B------:R3:W-:Y:S01]  /*1570*/  LDGSTS.E.BYPASS.LTC128B.128 [R14+0x4080], [R2.64+0x80], !P4 ;  /* 0x04080080020e7fae */ /* 0x0007e2000e101d4e */
[----:B------:R-:W-:-:S02]  /*1580*/  ISETP.LT.OR P5, PT, R15, 0x41, P2 ;  /* 0x000000410f00780c */ /* 0x000fc400017a1670 */
[----:B------:R-:W-:Y:S02]  /*1590*/  P2R R28, PR, RZ, 0x40 ;  /* 0x00000040ff1c7803 */ /* 0x000fe40000000000 */
[C---:B------:R-:W-:Y:S02]  /*15a0*/  ISETP.LT.OR P2, PT, R15.reuse, 0x21, P1 ;  /* 0x000000210f00780c */ /* 0x040fe40000f41670 */
[C---:B------:R-:W-:Y:S01]  /*15b0*/  ISETP.LT.OR P4, PT, R15.reuse, 0x41, P1 ;  /* 0x000000410f00780c */ /* 0x040fe20000f81670 */
[----:B------:R4:W-:Y:S01]  /*15c0*/  LDGSTS.E.BYPASS.LTC128B.128 [R14+0x1080], [R6.64], !P3 ;  /* 0x01080000060e7fae */ /* 0x0009e2000d901d4e */
[----:B------:R-:W-:Y:S02]  /*15d0*/  ISETP.LT.OR P6, PT, R15, 0x61, P1 ;  /* 0x000000610f00780c */ /* 0x000fe40000fc1670 */
[----:B------:R-:W-:Y:S02]  /*15e0*/  SEL R15, R107, RZ, !P0 ;  /* 0x000000ff6b0f7207 */ /* 0x000fe40004000000 */
[----:B------:R-:W-:-:S02]  /*15f0*/  SEL R24, R29, RZ, !P0 ;  /* 0x000000ff1d187207 */ /* 0x000fc40004000000 */
[----:B------:R-:W-:-:S04]  /*1600*/  IADD3 R10, P1, P0, R10, 0x80, R2 ;  /* 0x000000800a0a7810 */ /* 0x000fc8000783e002 */
[----:B------:R-:W-:Y:S02]  /*1610*/  IADD3.X R11, RZ, UR13, R3, P1, P0 ;  /* 0x0000000dff0b7c10 */ /* 0x000fe40008fe0403 */
[----:B------:R-:W-:Y:S01]  /*1620*/  ISETP.GE.AND P0, PT, R18, c[0x0][0x16c], PT ;  /* 0x00005b0012007a0c */ /* 0x000fe20003f06270 */
[----:B-1----:R-:W-:Y:S01]  /*1630*/  IMAD.IADD R5, R9, 0x1, R16 ;  /* 0x0000000109057824 */ /* 0x002fe200078e0210 */
[----:B------:R-:W-:Y:S01]  /*1640*/  ISETP.GE.AND P3, PT, R34, c[0x0][0x16c], PT ;  /* 0x00005b0022007a0c */ /* 0x000fe20003f66270 */
[----:B------:R-:W-:Y:S01]  /*1650*/  IMAD.MOV.U32 R4, RZ, RZ, R8 ;  /* 0x000000ffff047224 */ /* 0x000fe200078e0008 */
[----:B------:R-:W-:Y:S01]  /*1660*/  USHF.R.S32.HI UR12, URZ, 0x1f, UR16 ;  /* 0x0000001f3f0c7899 */ /* 0x000fe20008011410 */
[----:B------:R-:W-:Y:S01]  /*1670*/  IMAD R0, R31, c[0x0][0x180], RZ ;  /* 0x000060001f007a24 */ /* 0x000fe200078e02ff */
[----:B------:R-:W-:Y:S01]  /*1680*/  SEL R8, RZ, 0x2, P3 ;  /* 0x00000002ff087807 */ /* 0x000fe20001800000 */
[C---:B---3--:R-:W-:Y:S01]  /*1690*/  IMAD.WIDE.U32 R2, R105.reuse, c[0x0][0x180], R4 ;  /* 0x0000600069027a25 */ /* 0x048fe200078e0004 */
[----:B------:R-:W-:Y:S01]  /*16a0*/  SEL R4, RZ, 0x1, P0 ;  /* 0x00000001ff047807 */ /* 0x000fe20000000000 */
[----:B------:R-:W-:Y:S01]  /*16b0*/  UIMAD UR7, UR12, UR4, URZ ;  /* 0x000000040c0772a4 */ /* 0x000fe2000f8e023f */
[----:B------:R1:W-:Y:S01]  /*16c0*/  LDGSTS.E.BYPASS.LTC128B.128 [R14+0x5080], [R10.64], !P2 ;  /* 0x050800000a0e7fae */ /* 0x0003e2000d101d4e */
[----:B------:R-:W-:Y:S01]  /*16d0*/  IMAD R0, R105, c[0x0][0x184], R0 ;  /* 0x0000610069007a24 */ /* 0x000fe200078e0200 */
[----:B------:R-:W-:Y:S01]  /*16e0*/  UIMAD.WIDE.U32 UR24, UR16, UR4, URZ ;  /* 0x00000004101872a5 */ /* 0x000fe2000f8e003f */
[----:B------:R-:W-:Y:S01]  /*16f0*/  IMAD.IADD R29, R8, 0x1, R4 ;  /* 0x00000001081d7824 */ /* 0x000fe200078e0204 */
[----:B------:R-:W-:Y:S01]  /*1700*/  UIADD3 UR18, UP0, UR6, 0x80, URZ ;  /* 0x0000008006127890 */ /* 0x000fe2000ff1e03f */
[----:B------:R-:W-:Y:S01]  /*1710*/  IMAD.MOV.U32 R4, RZ, RZ, R2 ;  /* 0x000000ffff047224 */ /* 0x000fe200078e0002 */
[----:B------:R-:W-:Y:S01]  /*1720*/  UIMAD UR7, UR16, UR5, UR7 ;  /* 0x00000005100772a4 */ /* 0x000fe2000f8e0207 */
[----:B------:R-:W-:-:S02]  /*1730*/  IMAD.IADD R5, R3, 0x1, R0 ;  /* 0x0000000103057824 */ /* 0x000fc400078e0200 */
[----:B------:R-:W-:Y:S01]  /*1740*/  IMAD R0, R24, c[0x0][0x188], RZ ;  /* 0x0000620018007a24 */ /* 0x000fe200078e02ff */
[----:B------:R-:W-:Y:S01]  /*1750*/  UIADD3.X UR17, URZ, UR13, URZ, UP0, !UPT ;  /* 0x0000000d3f117290 */ /* 0x000fe200087fe43f */
[----:B------:R-:W-:Y:S01]  /*1760*/  IMAD.WIDE.U32 R40, R15, c[0x0][0x188], R4 ;  /* 0x000062000f287a25 */ /* 0x000fe200078e0004 */
[----:B------:R-:W-:-:S03]  /*1770*/  UIADD3 UR7, UR25, UR7, URZ ;  /* 0x0000000719077290 */ /* 0x000fc6000fffe03f */
[----:B------:R-:W-:Y:S02]  /*1780*/  IMAD R0, R15, c[0x0][0x18c], R0 ;  /* 0x000063000f007a24 */ /* 0x000fe400078e0200 */
[----:B------:R-:W-:Y:S02]  /*1790*/  IMAD.U32 R4, RZ, RZ, UR24 ;  /* 0x00000018ff047e24 */ /* 0x000fe4000f8e00ff */
[----:B------:R-:W-:Y:S02]  /*17a0*/  IMAD.U32 R5, RZ, RZ, UR25 ;  /* 0x00000019ff057e24 */ /* 0x000fe4000f8e00ff */
[----:B------:R-:W-:Y:S02]  /*17b0*/  IMAD.U32 R5, RZ, RZ, UR7 ;  /* 0x00000007ff057e24 */ /* 0x000fe4000f8e00ff */
[----:B------:R-:W-:Y:S02]  /*17c0*/  IMAD.IADD R16, R41, 0x1, R0 ;  /* 0x0000000129107824 */ /* 0x000fe400078e0200 */
[----:B------:R-:W-:-:S04]  /*17d0*/  IMAD.WIDE.U32 R12, R17, c[0x0][0x208], R18 ;  /* 0x00008200110c7a25 */ /* 0x000fc800078e0012 */
[----:B------:R-:W-:Y:S02]  /*17e0*/  IMAD.IADD R9, R13, 0x1, R25 ;  /* 0x000000010d097824 */ /* 0x000fe400078e0219 */
[----:B------:R-:W-:Y:S02]  /*17f0*/  IMAD.MOV.U32 R8, RZ, RZ, R12 ;  /* 0x000000ffff087224 */ /* 0x000fe400078e000c */
[----:B------:R-:W-:Y:S02]  /*1800*/  IMAD R12, R31, c[0x0][0x210], RZ ;  /* 0x000084001f0c7a24 */ /* 0x000fe400078e02ff */
[----:B-1----:R-:W-:Y:S01]  /*1810*/  IMAD.WIDE.U32 R10, R105, c[0x0][0x210], R8 ;  /* 0x00008400690a7a25 */ /* 0x002fe200078e0008 */
[----:B--2---:R-:W-:-:S04]  /*1820*/  LOP3.LUT R37, R37, 0xfffffffd, RZ, 0xc0, !PT ;  /* 0xfffffffd25257812 */ /* 0x004fc800078ec0ff */
[----:B------:R-:W-:Y:S02]  /*1830*/  @P0 LOP3.LUT R37, R37, 0x2, RZ, 0xfc, !PT ;  /* 0x0000000225250812 */ /* 0x000fe400078efcff */
[----:B------:R-:W-:-:S04]  /*1840*/  IADD3 R2, P0, R6, UR6, RZ ;  /* 0x0000000606027c10 */ /* 0x000fc8000ff1e0ff */
[----:B------:R-:W-:Y:S02]  /*1850*/  IADD3.X R3, R7, UR13, RZ, P0, !PT ;  /* 0x0000000d07037c10 */ /* 0x000fe400087fe4ff */
[----:B----4-:R-:W-:Y:S01]  /*1860*/  IADD3 R6, P0, R6, UR18, RZ ;  /* 0x0000001206067c10 */ /* 0x010fe2000ff1e0ff */
[----:B------:R-:W-:Y:S01]  /*1870*/  IMAD R12, R105, c[0x0][0x214], R12 ;  /* 0x00008500690c7a24 */ /* 0x000fe200078e020c */
[----:B------:R-:W-:Y:S01]  /*1880*/  IADD3 R8, P1, R2, UR6, RZ ;  /* 0x0000000602087c10 */ /* 0x000fe2000ff3e0ff */
[----:B------:R1:W-:Y:S01]  /*1890*/  LDGSTS.E.BYPASS.LTC128B.128 [R14+0x2080], [R2.64], !P5 ;  /* 0x02080000020e7fae */ /* 0x0003e2000e901d4e */
[----:B------:R-:W-:Y:S01]  /*18a0*/  IADD3.X R7, R7, UR17, RZ, P0, !PT ;  /* 0x0000001107077c10 */ /* 0x000fe200087fe4ff */
[----:B------:R-:W-:Y:S01]  /*18b0*/  IMAD.U32 R13, RZ, RZ, UR5 ;  /* 0x00000005ff0d7e24 */ /* 0x000fe2000f8e00ff */
[C---:B------:R-:W-:Y:S01]  /*18c0*/  LEA R0, P0, R4.reuse, R40, 0x6 ;  /* 0x0000002804007211 */ /* 0x040fe200078030ff */
[----:B------:R-:W-:Y:S01]  /*18d0*/  IMAD.WIDE.U32 R22, R15, c[0x0][0x278], R22 ;  /* 0x00009e000f167a25 */ /* 0x000fe200078e0016 */
[----:B------:R-:W-:Y:S01]  /*18e0*/  IADD3.X R9, R3, UR13, RZ, P1, !PT ;  /* 0x0000000d03097c10 */ /* 0x000fe20008ffe4ff */
[----:B------:R2:W-:Y:S01]  /*18f0*/  LDGSTS.E.BYPASS.LTC128B.128 [R14+0x6080], [R6.64], !P4 ;  /* 0x06080000060e7fae */ /* 0x0005e2000e101d4e */
[----:B------:R-:W-:Y:S01]  /*1900*/  LEA.HI.X R5, R4, R16, R5, 0x6, P0 ;  /* 0x0000001004057211 */ /* 0x000fe200000f3405 */
[----:B------:R-:W-:Y:S01]  /*1910*/  ULDC.64 UR6, c[0x0][0x208] ;  /* 0x0000820000067ab9 */ /* 0x000fe20000000a00 */
[----:B------:R-:W-:-:S04]  /*1920*/  LEA R4, P0, R0, c[0x0][0x160], 0x1 ;  /* 0x0000580000047a11 */ /* 0x000fc800078008ff */
[----:B------:R-:W-:Y:S01]  /*1930*/  LEA.HI.X R5, R0, c[0x0][0x164], R5, 0x1, P0 ;  /* 0x0000590000057a11 */ /* 0x000fe200000f0c05 */
[----:B------:R-:W-:Y:S01]  /*1940*/  IMAD.U32 R0, RZ, RZ, UR4 ;  /* 0x00000004ff007e24 */ /* 0x000fe2000f8e00ff */
[----:B------:R-:W-:Y:S02]  /*1950*/  ISETP.NE.AND P5, PT, R28, RZ, PT ;  /* 0x000000ff1c00720c */ /* 0x000fe40003fa5270 */
[----:B-1----:R-:W-:Y:S01]  /*1960*/  IADD3 R2, P0, R2, UR18, RZ ;  /* 0x0000001202027c10 */ /* 0x002fe2000ff1e0ff */
[----:B------:R-:W-:Y:S01]  /*1970*/  USHF.L.U32 UR18, UR16, 0x6, URZ ;  /* 0x0000000610127899 */ /* 0x000fe2000800063f */
[----:B--2---:R-:W-:Y:S02]  /*1980*/  IMAD.IADD R7, R11, 0x1, R12 ;  /* 0x000000010b077824 */ /* 0x004fe400078e020c */
[----:B------:R-:W-:-:S07]  /*1990*/  IADD3.X R3, R3, UR17, RZ, P0, !PT ;  /* 0x0000001103037c10 */ /* 0x000fce00087fe4ff */
[----:B------:R1:W-:Y:S01]  /*19a0*/  LDGSTS.E.BYPASS.LTC128B.128 [R14+0x3080], [R8.64], !P5 ;  /* 0x03080000080e7fae */ /* 0x0003e2000e901d4e */
[C---:B------:R-:W-:Y:S02]  /*19b0*/  LEA R12, P0, R0.reuse, R4, 0x6 ;  /* 0x00000004000c7211 */ /* 0x040fe400078030ff */
[----:B------:R-:W-:Y:S01]  /*19c0*/  LOP3.LUT P2, RZ, R29, 0x1, RZ, 0xc0, !PT ;  /* 0x000000011dff7812 */ /* 0x000fe2000784c0ff */
[----:B------:R2:W-:Y:S01]  /*19d0*/  LDGSTS.E.BYPASS.LTC128B.128 [R14+0x7080], [R2.64], !P6 ;  /* 0x07080000020e7fae */ /* 0x0005e2000f101d4e */
[----:B------:R-:W-:Y:S01]  /*19e0*/  LEA.HI.X R13, R0, R5, R13, 0x6, P0 ;  /* 0x00000005000d7211 */ /* 0x000fe200000f340d */
[----:B------:R-:W-:Y:S01]  /*19f0*/  IMAD.U32 R0, RZ, RZ, UR18 ;  /* 0x00000012ff007e24 */ /* 0x000fe2000f8e00ff */
[----:B------:R-:W-:Y:S02]  /*1a00*/  ISETP.GT.AND P4, PT, R103, 0xf, PT ;  /* 0x0000000f6700780c */ /* 0x000fe40003f84270 */
[----:B------:R-:W-:Y:S01]  /*1a10*/  LOP3.LUT R37, R37, 0xfffffffe, RZ, 0xc0, !PT ;  /* 0xfffffffe25257812 */ /* 0x000fe200078ec0ff */
[----:B------:R-:W-:Y:S01]  /*1a20*/  USHF.R.S32.HI UR17, URZ, 0x1f, UR18 ;  /* 0x0000001f3f117899 */ /* 0x000fe20008011412 */
[----:B------:R-:W-:Y:S01]  /*1a30*/  IADD3 R0, -R39, UR10, -R0 ;  /* 0x0000000a27007c10 */ /* 0x000fe2000fffe900 */
[----:B------:R-:W0:Y:S03]  /*1a40*/  LDGDEPBAR ;  /* 0x00000000000079af */ /* 0x000e260000000000 */
[----:B------:R-:W-:-:S02]  /*1a50*/  ISETP.LT.OR P0, PT, R0, 0x1, !P2 ;  /* 0x000000010000780c */ /* 0x000fc40005701670 */
[----:B------:R-:W-:Y:S01]  /*1a60*/  @P3 LOP3.LUT R37, R37, 0x1, RZ, 0xfc, !PT ;  /* 0x0000000125253812 */ /* 0x000fe200078efcff */
[----:B------:R-:W-:Y:S02]  /*1a70*/  IMAD.MOV.U32 R6, RZ, RZ, R10 ;  /* 0x000000ffff067224 */ /* 0x000fe400078e000a */
[----:B--2---:R-:W-:-:S08]  /*1a80*/  IMAD R2, R24, c[0x0][0x278], RZ ;  /* 0x00009e0018027a24 */ /* 0x004fd000078e02ff */
[----:B------:R2:W-:Y:S01]  /*1a90*/  LDGSTS.E.BYPASS.LTC128B.128 [R14+0x10080], [R4.64], !P0 ;  /* 0x10080000040e7fae */ /* 0x0005e2000c101d4e */
[----:B------:R-:W-:Y:S01]  /*1aa0*/  IMAD R2, R15, c[0x0][0x27c], R2 ;  /* 0x00009f000f027a24 */ /* 0x000fe200078e0202 */
[----:B-1----:R-:W-:-:S03]  /*1ab0*/  @!P4 IADD3 R9, P0, R22, UR18, RZ ;  /* 0x000000121609cc10 */ /* 0x002fc6000ff1e0ff */
[----:B------:R-:W-:Y:S01]  /*1ac0*/  IMAD.IADD R38, R23, 0x1, R2 ;  /* 0x0000000117267824 */ /* 0x000fe200078e0202 */
[----:B------:R-:W-:Y:S01]  /*1ad0*/  STL [R1+0x30], R37 ;  /* 0x0000302501007387 */ /* 0x000fe20000100800 */
[----:B------:R-:W-:Y:S01]  /*1ae0*/  LOP3.LUT P3, RZ, R29, 0x2, RZ, 0xc0, !PT ;  /* 0x000000021dff7812 */ /* 0x000fe2000786c0ff */
[----:B------:R-:W-:Y:S02]  /*1af0*/  IMAD R3, R24, c[0x0][0x218], RZ ;  /* 0x0000860018037a24 */ /* 0x000fe400078e02ff */
[----:B------:R-:W-:Y:S01]  /*1b00*/  @!P4 IADD3.X R11, R38, UR17, RZ, P0, !PT ;  /* 0x00000011260bcc10 */ /* 0x000fe200087fe4ff */
[----:B------:R-:W-:Y:S01]  /*1b10*/  STL.64 [R1+0x58], R40 ;  /* 0x0000582801007387 */ /* 0x000fe20000100a00 */
[----:B------:R-:W-:Y:S01]  /*1b20*/  ISETP.GE.AND P0, PT, R34, c[0x0][0x1fc], PT ;  /* 0x00007f0022007a0c */ /* 0x000fe20003f06270 */
[----:B------:R-:W-:Y:S02]  /*1b30*/  USHF.L.U32 UR21, UR6, 0x6, URZ ;  /* 0x0000000606157899 */ /* 0x000fe4000800063f */
[----:B------:R1:W-:Y:S01]  /*1b40*/  STL [R1+0x64], R16 ;  /* 0x0000641001007387 */ /* 0x0003e20000100800 */
[----:B------:R-:W-:Y:S01]  /*1b50*/  ISETP.GE.AND P1, PT, R18, c[0x0][0x1fc], PT ;  /* 0x00007f0012007a0c */ /* 0x000fe20003f26270 */
[----:B------:R-:W-:-:S02]  /*1b60*/  USHF.L.U64.HI UR20, UR6, UR20, UR7 ;  /* 0x0000001406147299 */ /* 0x000fc40008010207 */
[----:B------:R3:W-:Y:S01]  /*1b70*/  STL.64 [R1+0x78], R22 ;  /* 0x0000781601007387 */ /* 0x0007e20000100a00 */
[----:B------:R-:W-:Y:S01]  /*1b80*/  IMAD R2, R15, c[0x0][0x21c], R3 ;  /* 0x000087000f027a24 */ /* 0x000fe200078e0203 */
[C---:B------:R-:W-:Y:S01]  /*1b90*/  ISETP.LT.OR P5, PT, R0.reuse, 0x1, !P3 ;  /* 0x000000010000780c */ /* 0x040fe20005fa1670 */
[----:B------:R-:W-:Y:S01]  /*1ba0*/  UIMAD UR13, UR20, UR16, URZ ;  /* 0x00000010140d72a4 */ /* 0x000fe2000f8e023f */
[----:B------:R-:W-:Y:S02]  /*1bb0*/  SEL R3, RZ, 0x1, P1 ;  /* 0x00000001ff037807 */ /* 0x000fe40000800000 */
[C---:B------:R-:W-:Y:S01]  /*1bc0*/  ISETP.LT.OR P2, PT, R0.reuse, 0x21, !P2 ;  /* 0x000000210000780c */ /* 0x040fe20005741670 */
[----:B------:R-:W-:Y:S01]  /*1bd0*/  IMAD.U32 R28, RZ, RZ, UR21 ;  /* 0x00000015ff1c7e24 */ /* 0x000fe2000f8e00ff */
[----:B------:R-:W-:Y:S01]  /*1be0*/  ISETP.LT.OR P1, PT, R0, 0x21, !P3 ;  /* 0x000000210000780c */ /* 0x000fe20005f21670 */
[----:B------:R-:W-:Y:S01]  /*1bf0*/  UIMAD UR13, UR12, UR21, UR13 ;  /* 0x000000150c0d72a4 */ /* 0x000fe2000f8e020d */
[----:B------:R-:W-:-:S05]  /*1c00*/  LEA.HI R29, R36, R103, RZ, 0x5 ;  /* 0x00000067241d7211 */ /* 0x000fca00078f28ff */
[----:B------:R2:W-:Y:S04]  /*1c10*/  LDGSTS.E.BYPASS.LTC128B.128 [R14+0x12080], [R4.64+0x80], !P5 ;  /* 0x12080080040e7fae */ /* 0x0005e8000e901d4e */
[----:B------:R4:W-:Y:S01]  /*1c20*/  LDGSTS.E.BYPASS.LTC128B.128 [R14+0x11080], [R12.64], !P2 ;  /* 0x110800000c0e7fae */ /* 0x0009e2000d101d4e */
[----:B-1----:R-:W-:-:S04]  /*1c30*/  IMAD.WIDE.U32 R16, R105, c[0x0][0x288], R20 ;  /* 0x0000a20069107a25 */ /* 0x002fc800078e0014 */
[----:B---3--:R-:W-:Y:S01]  /*1c40*/  IMAD.WIDE.U32 R22, R15, c[0x0][0x218], R6 ;  /* 0x000086000f167a25 */ /* 0x008fe200078e0006 */
[----:B------:R-:W-:Y:S01]  /*1c50*/  SEL R6, RZ, 0xffffffff, P0 ;  /* 0xffffffffff067807 */ /* 0x000fe20000000000 */
[----:B------:R4:W-:Y:S02]  /*1c60*/  LDGSTS.E.BYPASS.LTC128B.128 [R14+0x13080], [R12.64+0x80], !P1 ;  /* 0x130800800c0e7fae */ /* 0x0009e4000c901d4e */
[----:B------:R-:W-:Y:S02]  /*1c70*/  IMAD.IADD R43, R23, 0x1, R2 ;  /* 0x00000001172b7824 */ /* 0x000fe400078e0202 */
[----:B------:R-:W-:Y:S02]  /*1c80*/  IMAD.SHL.U32 R2, R6, 0x2, RZ ;  /* 0x0000000206027824 */ /* 0x000fe400078e00ff */
[----:B------:R-:W-:Y:S01]  /*1c90*/  IMAD.MOV.U32 R42, RZ, RZ, R22 ;  /* 0x000000ffff2a7224 */ /* 0x000fe200078e0016 */
[C---:B------:R-:W-:Y:S02]  /*1ca0*/  @!P4 LEA R8, P0, R9.reuse, c[0x0][0x258], 0x2 ;  /* 0x000096000908ca11 */ /* 0x040fe400078010ff */
[----:B------:R-:W-:Y:S01]  /*1cb0*/  LOP3.LUT R3, R2, 0x2, R3, 0xe2, !PT ;  /* 0x0000000202037812 */ /* 0x000fe200078ee203 */
[----:B------:R-:W-:Y:S01]  /*1cc0*/  IMAD.WIDE.U32 R6, R28, UR16, R42 ;  /* 0x000000101c067c25 */ /* 0x000fe2000f8e002a */
[----:B------:R-:W-:-:S02]  /*1cd0*/  @!P4 LEA.HI.X R9, R9, c[0x0][0x25c], R11, 0x2, P0 ;  /* 0x000097000909ca11 */ /* 0x000fc400000f140b */
[----:B------:R-:W-:Y:S02]  /*1ce0*/  LOP3.LUT P5, RZ, R3, 0x1, RZ, 0xc0, !PT ;  /* 0x0000000103ff7812 */ /* 0x000fe400078ac0ff */
[----:B--2---:R-:W-:Y:S02]  /*1cf0*/  IADD3 R4, R7, UR13, RZ ;  /* 0x0000000d07047c10 */ /* 0x004fe4000fffe0ff */
[C---:B------:R-:W-:Y:S02]  /*1d00*/  LEA R2, P0, R6.reuse, c[0x0][0x1f0], 0x1 ;  /* 0x00007c0006027a11 */ /* 0x040fe400078008ff */
[----:B------:R-:W-:Y:S02]  /*1d10*/  LOP3.LUT P6, RZ, R3, 0x2, RZ, 0xc0, !PT ;  /* 0x0000000203ff7812 */ /* 0x000fe400078cc0ff */
[----:B------:R-:W-:Y:S02]  /*1d20*/  SHF.R.S32.HI R20, RZ, 0x5, R29 ;  /* 0x00000005ff147819 */ /* 0x000fe4000001141d */
[----:B------:R-:W-:-:S02]  /*1d30*/  LEA.HI.X R3, R6, c[0x0][0x1f4], R4, 0x1, P0 ;  /* 0x00007d0006037a11 */ /* 0x000fc400000f0c04 */
[C---:B------:R-:W-:Y:S02]  /*1d40*/  ISETP.LT.OR P1, PT, R0.reuse, 0x1, !P5 ;  /* 0x000000010000780c */ /* 0x040fe40006f21670 */
[----:B------:R-:W-:Y:S01]  /*1d50*/  ISETP.LT.OR P0, PT, R0, 0x1, !P6 ;  /* 0x000000010000780c */ /* 0x000fe20007701670 */
[----:B------:R-:W-:Y:S01]  /*1d60*/  IMAD R25, R31, c[0x0][0x288], RZ ;  /* 0x0000a2001f197a24 */ /* 0x000fe200078e02ff */
[----:B------:R-:W-:Y:S01]  /*1d70*/  LEA.HI R10, R29, R20, RZ, 0x1 ;  /* 0x000000141d0a7211 */ /* 0x000fe200078f08ff */
[----:B------:R-:W-:Y:S01]  /*1d80*/  @!P4 IMAD.SHL.U32 R6, R103, 0x10, RZ ;  /* 0x000000106706c824 */ /* 0x000fe200078e00ff */
[----:B------:R-:W-:Y:S01]  /*1d90*/  USHF.L.U32 UR13, UR6, 0x5, URZ ;  /* 0x00000005060d7899 */ /* 0x000fe2000800063f */
[----:B------:R-:W-:Y:S01]  /*1da0*/  IMAD R25, R105, c[0x0][0x28c], R25 ;  /* 0x0000a30069197a24 */ /* 0x000fe200078e0219 */
[----:B------:R-:W-:Y:S01]  /*1db0*/  LOP3.LUT R10, R10, 0xfffffffe, RZ, 0xc0, !PT ;  /* 0xfffffffe0a0a7812 */ /* 0x000fe200078ec0ff */
[----:B------:R-:W-:Y:S01]  /*1dc0*/  UMOV UR12, 0x5 ;  /* 0x00000005000c7882 */ /* 0x000fe20000000000 */
[----:B------:R-:W-:Y:S01]  /*1dd0*/  LEA.HI R7, R36, R103, RZ, 0x4 ;  /* 0x0000006724077211 */ /* 0x000fe200078f20ff */
[----:B------:R-:W-:Y:S01]  /*1de0*/  USHF.L.U64.HI UR12, UR6, UR12, UR7 ;  /* 0x0000000c060c7299 */ /* 0x000fe20008010207 */
[----:B------:R-:W-:Y:S01]  /*1df0*/  STL [R1+0x88], R38 ;  /* 0x0000882601007387 */ /* 0x000fe20000100800 */
[----:B------:R-:W-:Y:S01]  /*1e00*/  USHF.L.U32 UR7, UR13, 0x1, URZ ;  /* 0x000000010d077899 */ /* 0x000fe2000800063f */
[----:B------:R-:W-:-:S02]  /*1e10*/  IMAD.IADD R5, R17, 0x1, R25 ;  /* 0x0000000111057824 */ /* 0x000fc400078e0219 */
[----:B------:R1:W-:Y:S01]  /*1e20*/  STL.64 [R1+0x50], R22 ;  /* 0x0000501601007387 */ /* 0x0003e20000100a00 */
[----:B------:R-:W-:-:S03]  /*1e30*/  IMAD.MOV.U32 R4, RZ, RZ, R16 ;  /* 0x000000ffff047224 */ /* 0x000fc600078e0010 */
[----:B------:R2:W-:Y:S01]  /*1e40*/  @!P4 LDGSTS.E.BYPASS.LTC128B.128 [R6+0x20080], [R8.64] ;  /* 0x200800000806cfae */ /* 0x0005e2000b901d4e */
[----:B------:R-:W-:-:S03]  /*1e50*/  USHF.L.U64.HI UR6, UR13, 0x1, UR12 ;  /* 0x000000010d067899 */ /* 0x000fc6000801020c */
[----:B------:R-:W0:Y:S01]  /*1e60*/  LDGDEPBAR ;  /* 0x00000000000079af */ /* 0x000e220000000000 */
[----:B------:R-:W-:-:S03]  /*1e70*/  IMAD.WIDE.U32 R40, R15, c[0x0][0x290], R4 ;  /* 0x0000a4000f287a25 */ /* 0x000fc600078e0004 */
[----:B------:R3:W-:Y:S01]  /*1e80*/  LDGSTS.E.BYPASS.LTC128B.128 [R14+0x18080], [R2.64], !P1 ;  /* 0x18080000020e7fae */ /* 0x0007e2000c901d4e */
[----:B------:R-:W-:-:S03]  /*1e90*/  ISETP.LT.OR P2, PT, R0, 0x21, !P5 ;  /* 0x000000210000780c */ /* 0x000fc60006f41670 */
[----:B------:R3:W-:Y:S01]  /*1ea0*/  LDGSTS.E.BYPASS.LTC128B.128 [R14+0x1a080], [R2.64+0x80], !P0 ;  /* 0x1a080080020e7fae */ /* 0x0007e2000c101d4e */
[----:B------:R-:W-:Y:S02]  /*1eb0*/  ISETP.LT.OR P1, PT, R0, 0x21, !P6 ;  /* 0x000000210000780c */ /* 0x000fe40007721670 */
[----:B------:R-:W-:Y:S01]  /*1ec0*/  LEA.HI R11, R36, R103, RZ, 0x2 ;  /* 0x00000067240b7211 */ /* 0x000fe200078f10ff */
[----:B-1----:R-:W-:Y:S01]  /*1ed0*/  IMAD.IADD R22, R20, 0x1, -R10 ;  /* 0x0000000114167824 */ /* 0x002fe200078e0a0a */
[----:B------:R-:W-:Y:S01]  /*1ee0*/  SHF.R.S32.HI R10, RZ, 0x4, R7 ;  /* 0x00000004ff0a7819 */ /* 0x000fe20000011407 */
[----:B--2---:R-:W-:-:S03]  /*1ef0*/  IMAD R6, R24, c[0x0][0x290], RZ ;  /* 0x0000a40018067a24 */ /* 0x004fc600078e02ff */
[----:B------:R-:W-:Y:S01]  /*1f00*/  LEA.HI R4, R7, R10, RZ, 0x1 ;  /* 0x0000000a07047211 */ /* 0x000fe200078f08ff */
[----:B------:R-:W-:-:S03]  /*1f10*/  IMAD R6, R15, c[0x0][0x294], R6 ;  /* 0x0000a5000f067a24 */ /* 0x000fc600078e0206 */
[----:B------:R-:W-:Y:S01]  /*1f20*/  LOP3.LUT R4, R4, 0xfffffffe, RZ, 0xc0, !PT ;  /* 0xfffffffe04047812 */ /* 0x000fe200078ec0ff */
[----:B------:R-:W-:Y:S01]  /*1f30*/  IMAD.IADD R38, R41, 0x1, R6 ;  /* 0x0000000129267824 */ /* 0x000fe200078e0206 */
[----:B---3--:R-:W-:-:S04]  /*1f40*/  IADD3 R2, P0, R2, UR7, RZ ;  /* 0x0000000702027c10 */ /* 0x008fc8000ff1e0ff */
[----:B------:R-:W-:Y:S02]  /*1f50*/  IADD3.X R3, R3, UR6, RZ, P0, !PT ;  /* 0x0000000603037c10 */ /* 0x000fe400087fe4ff */
[----:B------:R-:W-:Y:S02]  /*1f60*/  IADD3 R0, P0, R40, UR18, RZ ;  /* 0x0000001228007c10 */ /* 0x000fe4000ff1e0ff */
[--C-:B------:R-:W-:Y:S02]  /*1f70*/  SHF.R.S32.HI R8, RZ, 0x2, R11.reuse ;  /* 0x00000002ff087819 */ /* 0x100fe4000001140b */
[----:B------:R-:W-:Y:S01]  /*1f80*/  LOP3.LUT R7, R7, 0xfffffff0, RZ, 0xc0, !PT ;  /* 0xfffffff007077812 */ /* 0x000fe200078ec0ff */
[----:B------:R-:W-:Y:S01]  /*1f90*/  IMAD.IADD R10, R10, 0x1, -R4 ;  /* 0x000000010a0a7824 */ /* 0x000fe200078e0a04 */
[----:B------:R-:W-:Y:S01]  /*1fa0*/  SHF.R.S32.HI R6, RZ, 0x1f, R11 ;  /* 0x0000001fff067819 */ /* 0x000fe2000001140b */
[----:B------:R-:W-:Y:S01]  /*1fb0*/  IMAD R31, R31, c[0x0][0x238], RZ ;  /* 0x00008e001f1f7a24 */ /* 0x000fe200078e02ff */
[----:B------:R-:W-:Y:S01]  /*1fc0*/  IADD3.X R5, R38, UR17, RZ, P0, !PT ;  /* 0x0000001126057c10 */ /* 0x000fe200087fe4ff */
[----:B------:R1:W-:Y:S01]  /*1fd0*/  LDGSTS.E.BYPASS.LTC128B.128 [R14+0x19080], [R2.64], !P2 ;  /* 0x19080000020e7fae */ /* 0x0003e2000d101d4e */
[----:B------:R-:W-:-:S02]  /*1fe0*/  LEA R20, P0, R0, c[0x0][0x280], 0x2 ;  /* 0x0000a00000147a11 */ /* 0x000fc400078010ff */
[----:B------:R-:W-:Y:S01]  /*1ff0*/  LEA.HI R4, R6, R8, RZ, 0x3 ;  /* 0x0000000806047211 */ /* 0x000fe200078f18ff */
[----:B------:R-:W-:Y:S01]  /*2000*/  IMAD.IADD R7, R103, 0x1, -R7 ;  /* 0x0000000167077824 */ /* 0x000fe200078e0a07 */
[----:B------:R-:W-:Y:S01]  /*2010*/  LEA.HI.X R21, R0, c[0x0][0x284], R5, 0x2, P0 ;  /* 0x0000a10000157a11 */ /* 0x000fe200000f1405 */
[----:B------:R1:W-:Y:S01]  /*2020*/  LDGSTS.E.BYPASS.LTC128B.128 [R14+0x1b080], [R2.64+0x80], !P1 ;  /* 0x1b080080020e7fae */ /* 0x0003e2000c901d4e */
[----:B------:R-:W-:Y:S01]  /*2030*/  LOP3.LUT R0, R4, 0xfffffff8, RZ, 0xc0, !PT ;  /* 0xfffffff804007812 */ /* 0x000fe200078ec0ff */
[C---:B------:R-:W-:Y:S01]  /*2040*/  IMAD R31, R105.reuse, c[0x0][0x23c], R31 ;  /* 0x00008f00691f7a24 */ /* 0x040fe200078e021f */
[----:B------:R-:W-:Y:S01]  /*2050*/  SHF.R.S32.HI R4, RZ, 0x1f, R7 ;  /* 0x0000001fff047819 */ /* 0x000fe20000011407 */
[----:B------:R-:W-:-:S04]  /*2060*/  IMAD.WIDE.U32 R26, R105, c[0x0][0x238], R26 ;  /* 0x00008e00691a7a25 */ /* 0x000fc800078e001a */
[----:B------:R-:W-:Y:S01]  /*2070*/  IMAD.IADD R17, R8, 0x1, -R0 ;  /* 0x0000000108117824 */ /* 0x000fe200078e0a00 */
[----:B----4-:R-:W-:Y:S01]  /*2080*/  LEA.HI R13, R4, R7, RZ, 0x3 ;  /* 0x00000007040d7211 */ /* 0x010fe200078f18ff */
[----:B------:R-:W-:-:S03]  /*2090*/  IMAD.SHL.U32 R16, R22, 0x10, RZ ;  /* 0x0000001016107824 */ /* 0x000fc600078e00ff */
[----:B------:R-:W-:Y:S01]  /*20a0*/  LOP3.LUT R5, R13, 0xfffffff8, RZ, 0xc0, !PT ;  /* 0xfffffff80d057812 */ /* 0x000fe200078ec0ff */
[----:B------:R-:W-:Y:S02]  /*20b0*/  IMAD R4, R24, c[0x0][0x240], RZ ;  /* 0x0000900018047a24 */ /* 0x000fe400078e02ff */
[----:B-1----:R-:W-:Y:S02]  /*20c0*/  IMAD.SHL.U32 R2, R32, 0x40, RZ ;  /* 0x0000004020027824 */ /* 0x002fe400078e00ff */
[----:B------:R-:W-:-:S03]  /*20d0*/  IMAD.IADD R3, R27, 0x1, R31 ;  /* 0x000000011b037824 */ /* 0x000fc600078e021f */
[----:B------:R-:W-:Y:S01]  /*20e0*/  LOP3.LUT R0, R2, 0x1c0, RZ, 0xc0, !PT ;  /* 0x000001c002007812 */ /* 0x000fe200078ec0ff */
[----:B------:R-:W-:-:S03]  /*20f0*/  IMAD.MOV.U32 R2, RZ, RZ, R26 ;  /* 0x000000ffff027224 */ /* 0x000fc600078e001a */
[C---:B------:R-:W-:Y:S01]  /*2100*/  LOP3.LUT R6, R0.reuse, 0x10, R16, 0xf8, !PT ;  /* 0x0000001000067812 */ /* 0x040fe200078ef810 */
[----:B------:R-:W-:Y:S01]  /*2110*/  IMAD.WIDE.U32 R44, R15, c[0x0][0x240], R2 ;  /* 0x000090000f2c7a25 */ /* 0x000fe200078e0002 */
[--C-:B------:R-:W-:Y:S02]  /*2120*/  LOP3.LUT R2, R0, 0x8, R33.reuse, 0xf8, !PT ;  /* 0x0000000800027812 */ /* 0x100fe400078ef821 */
[----:B------:R-:W-:Y:S01]  /*2130*/  SHF.R.U32.HI R8, RZ, 0x3, R0 ;  /* 0x00000003ff087819 */ /* 0x000fe20000011600 */
[----:B------:R-:W-:Y:S02]  /*2140*/  IMAD.SHL.U32 R0, R17, 0x40, RZ ;  /* 0x0000004011007824 */ /* 0x000fe400078e00ff */
[----:B------:R-:W-:Y:S01]  /*2150*/  IMAD.SHL.U32 R3, R30, 0x8, RZ ;  /* 0x000000081e037824 */ /* 0x000fe200078e00ff */
[----:B------:R-:W-:Y:S01]  /*2160*/  LOP3.LUT R9, R6, 0x8, R33, 0xf8, !PT ;  /* 0x0000000806097812 */ /* 0x000fe200078ef821 */
[----:B------:R-:W-:Y:S01]  /*2170*/  IMAD.IADD R7, R7, 0x1, -R5 ;  /* 0x0000000107077824 */ /* 0x000fe200078e0a05 */
[----:B------:R-:W-:Y:S01]  /*2180*/  LOP3.LUT R5, R2, R8, RZ, 0x3c, !PT ;  /* 0x0000000802057212 */ /* 0x000fe200078e3cff */
[----:B------:R-:W-:Y:S01]  /*2190*/  IMAD R23, R15, c[0x0][0x244], R4 ;  /* 0x000091000f177a24 */ /* 0x000fe200078e0204 */
[----:B------:R-:W-:Y:S01]  /*21a0*/  LOP3.LUT R2, R0, 0x1c0, RZ, 0xc0, !PT ;  /* 0x000001c000027812 */ /* 0x000fe200078ec0ff */
[C---:B------:R-:W-:Y:S01]  /*21b0*/  IMAD R4, R10.reuse, 0x800, R35 ;  /* 0x000008000a047824 */ /* 0x040fe200078e0223 */
[----:B------:R-:W-:Y:S01]  /*21c0*/  LOP3.LUT R0, R3, 0x18, RZ, 0xc0, !PT ;  /* 0x0000001803007812 */ /* 0x000fe200078ec0ff */
[----:B------:R-:W-:Y:S01]  /*21d0*/  IMAD.SHL.U32 R6, R10, 0x20, RZ ;  /* 0x000000200a067824 */ /* 0x000fe200078e00ff */
[----:B------:R-:W-:Y:S01]  /*21e0*/  SHF.R.U32.HI R3, RZ, 0x3, R2 ;  /* 0x00000003ff037819 */ /* 0x000fe20000011602 */
[----:B------:R-:W-:Y:S01]  /*21f0*/  IMAD.IADD R5, R4, 0x1, R5 ;  /* 0x0000000104057824 */ /* 0x000fe200078e0205 */
[----:B------:R-:W-:-:S02]  /*2200*/  LOP3.LUT R4, R11, 0x3ffffffc, RZ, 0xc0, !PT ;  /* 0x3ffffffc0b047812 */ /* 0x000fc400078ec0ff */
[----:B------:R-:W-:Y:S01]  /*2210*/  LOP3.LUT R12, R0, 0x20, R6, 0xf8, !PT ;  /* 0x00000020000c7812 */ /* 0x000fe200078ef806 */
[----:B------:R-:W-:Y:S01]  /*2220*/  IMAD.SHL.U32 R6, R7, 0x40, RZ ;  /* 0x0000004007067824 */ /* 0x000fe200078e00ff */
[----:B------:R-:W-:Y:S01]  /*2230*/  LOP3.LUT R11, R3, R2, R0, 0x1e, !PT ;  /* 0x00000002030b7212 */ /* 0x000fe200078e1e00 */
[----:B------:R-:W-:Y:S01]  /*2240*/  IMAD.IADD R0, R103, 0x1, -R4 ;  /* 0x0000000167007824 */ /* 0x000fe200078e0a04 */
[----:B------:R-:W-:Y:S01]  /*2250*/  LOP3.LUT R3, R9, R8, RZ, 0x3c, !PT ;  /* 0x0000000809037212 */ /* 0x000fe200078e3cff */
[----:B------:R-:W-:Y:S01]  /*2260*/  IMAD.SHL.U32 R2, R22, 0x400, RZ ;  /* 0x0000040016027824 */ /* 0x000fe200078e00ff */
[----:B------:R-:W-:Y:S01]  /*2270*/  LOP3.LUT R4, R6, 0x1c0, RZ, 0xc0, !PT ;  /* 0x000001c006047812 */ /* 0x000fe200078ec0ff */
[----:B------:R-:W-:Y:S02]  /*2280*/  IMAD.SHL.U32 R9, R10, 0x8, RZ ;  /* 0x000000080a097824 */ /* 0x000fe400078e00ff */
[----:B------:R-:W-:Y:S01]  /*2290*/  IMAD R8, R0, 0x2, R2 ;  /* 0x0000000200087824 */ /* 0x000fe200078e0202 */
[--C-:B------:R-:W-:Y:S01]  /*22a0*/  SHF.R.U32.HI R6, RZ, 0x3, R4.reuse ;  /* 0x00000003ff067819 */ /* 0x100fe20000011604 */
[----:B------:R-:W-:Y:S01]  /*22b0*/  IMAD R0, R10, 0x200, R3 ;  /* 0x000002000a007824 */ /* 0x000fe200078e0203 */
[----:B------:R-:W-:Y:S01]  /*22c0*/  LOP3.LUT R3, R4, 0x8, R9, 0xf8, !PT ;  /* 0x0000000804037812 */ /* 0x000fe200078ef809 */
[----:B------:R-:W-:Y:S01]  /*22d0*/  IMAD.IADD R11, R8, 0x1, R11 ;  /* 0x00000001080b7824 */ /* 0x000fe200078e020b */
[----:B------:R-:W-:-:S02]  /*22e0*/  LOP3.LUT R4, R6, R12, R4, 0x1e, !PT ;  /* 0x0000000c06047212 */ /* 0x000fc400078e1e04 */
[----:B------:R-:W-:Y:S01]  /*22f0*/  LOP3.LUT R6, R3, R6, RZ, 0x3c, !PT ;  /* 0x0000000603067212 */ /* 0x000fe200078e3cff */
[----:B------:R-:W-:Y:S01]  /*2300*/  IMAD.SHL.U32 R3, R13, 0x40, RZ ;  /* 0x000000400d037824 */ /* 0x000fe200078e00ff */
[----:B------:R-:W-:-:S04]  /*2310*/  LOP3.LUT R8, R29, 0xffffffe0, RZ, 0xc0, !PT ;  /* 0xffffffe01d087812 */ /* 0x000fc800078ec0ff */
[----:B------:R-:W-:Y:S01]  /*2320*/  LOP3.LUT R3, R3, 0xfffffe00, RZ, 0xc0, !PT ;  /* 0xfffffe0003037812 */ /* 0x000fe200078ec0ff */
[----:B------:R-:W-:-:S03]  /*2330*/  IMAD.IADD R10, R103, 0x1, -R8 ;  /* 0x00000001670a7824 */ /* 0x000fc600078e0a08 */
[----:B------:R-:W-:Y:S02]  /*2340*/  IADD3 R215, R6, R3, R2 ;  /* 0x0000000306d77210 */ /* 0x000fe40007ffe002 */
[----:B------:R-:W-:-:S04]  /*2350*/  SHF.R.S32.HI R6, RZ, 0x1f, R10 ;  /* 0x0000001fff067819 */ /* 0x000fc8000001140a */
[----:B------:R-:W-:Y:S01]  /*2360*/  LEA.HI R6, R6, R10, RZ, 0x2 ;  /* 0x0000000a06067211 */ /* 0x000fe200078f10ff */
[----:B------:R-:W-:Y:S03]  /*2370*/  STL.64 [R1+0x48], R42 ;  /* 0x0000482a01007387 */ /* 0x000fe60000100a00 */
[----:B------:R-:W-:Y:S01]  /*2380*/  LEA.HI.SX32 R2, R6, R16, 0x1e ;  /* 0x0000001006027211 */ /* 0x000fe200078ff2ff */
[----:B------:R-:W-:Y:S01]  /*2390*/  STL.64 [R1+0x70], R40 ;  /* 0x0000702801007387 */ /* 0x000fe20000100a00 */
[----:B------:R-:W-:Y:S01]  /*23a0*/  LOP3.LUT R218, R4, R3, RZ, 0xfc, !PT ;  /* 0x0000000304da7212 */ /* 0x000fe200078efcff */
[----:B------:R-:W-:Y:S02]  /*23b0*/  IMAD.IADD R4, R45, 0x1, R23 ;  /* 0x000000012d047824 */ /* 0x000fe400078e0217 */
[----:B------:R-:W-:Y:S01]  /*23c0*/  STL [R1+0x6c], R38 ;  /* 0x00006c2601007387 */ /* 0x000fe20000100800 */
[----:B------:R-:W-:Y:S01]  /*23d0*/  IADD3 R3, R14, 0x10080, RZ ;  /* 0x000100800e037810 */ /* 0x000fe20007ffe0ff */
[----:B------:R-:W-:-:S02]  /*23e0*/  UIADD3 UR17, UR16, 0x1, URZ ;  /* 0x0000000110117890 */ /* 0x000fc4000fffe03f */
[----:B------:R-:W-:Y:S04]  /*23f0*/  STL.64 [R1+0x80], R44 ;  /* 0x0000802c01007387 */ /* 0x000fe80000100a00 */
[----:B------:R1:W-:Y:S01]  /*2400*/  STL [R1+0x60], R2 ;  /* 0x0000600201007387 */ /* 0x0003e20000100800 */
[----:B------:R-:W-:-:S03]  /*2410*/  UISETP.GE.AND UP0, UPT, UR17, UR9, UPT ;  /* 0x000000091100728c */ /* 0x000fc6000bf06270 */
[----:B------:R2:W-:Y:S04]  /*2420*/  STL [R1+0x8c], R4 ;  /* 0x00008c0401007387 */ /* 0x0005e80000100800 */
[----:B------:R2:W-:Y:S01]  /*2430*/  STL [R1+0x94], R3 ;  /* 0x0000940301007387 */ /* 0x0005e20000100800 */
[----:B------:R-:W-:Y:S02]  /*2440*/  R2P PR, R32, 0x6 ;  /* 0x0000000620007804 */ /* 0x000fe40000000000 */
[----:B------:R-:W-:Y:S02]  /*2450*/  PLOP3.LUT P0, PT, PT, PT, UP0, 0x80, 0x0 ;  /* 0x000000000000781c */ /* 0x000fe40003f0f008 */
[----:B-1----:R-:W-:-:S05]  /*2460*/  IADD3 R2, R14, 0x18080, RZ ;  /* 0x000180800e027810 */ /* 0x002fca0007ffe0ff */
[----:B------:R2:W-:Y:S01]  /*2470*/  STL [R1+0x90], R2 ;  /* 0x0000900201007387 */ /* 0x0005e20000100800 */
[----:B------:R-:W-:Y:S02]  /*2480*/  @!P4 IMAD.SHL.U32 R9, R103, 0x10, RZ ;  /* 0x000000106709c824 */ /* 0x000fe400078e00ff */
[----:B------:R-:W-:Y:S02]  /*2490*/  IMAD.MOV.U32 R212, RZ, RZ, 0x10 ;  /* 0x00000010ffd47424 */ /* 0x000fe400078e00ff */
[----:B------:R-:W-:Y:S01]  /*24a0*/  IMAD.MOV.U32 R213, RZ, RZ, 0x20 ;  /* 0x00000020ffd57424 */ /* 0x000fe200078e00ff */
[----:B------:R2:W-:Y:S01]  /*24b0*/  @!P4 LDGSTS.E.BYPASS.LTC128B.128 [R9+0x20280], [R20.64] ;  /* 0x202800001409cfae */ /* 0x0005e2000b901d4e */
[----:B------:R-:W-:Y:S01]  /*24c0*/  IMAD.SHL.U32 R227, R11, 0x2, RZ ;  /* 0x000000020be37824 */ /* 0x000fe200078e00ff */
[----:B------:R-:W-:Y:S02]  /*24d0*/  UMOV UR18, UR5 ;  /* 0x0000000500127c82 */ /* 0x000fe40008000000 */
[----:B------:R-:W0:Y:S01]  /*24e0*/  LDGDEPBAR ;  /* 0x00000000000079af */ /* 0x000e220000000000 */
[----:B------:R-:W-:-:S03]  /*24f0*/  SEL R212, R212, 0xfffffff0, !P1 ;  /* 0xfffffff0d4d47807 */ /* 0x000fc60004800000 */
[----:B------:R-:W0:Y:S01]  /*2500*/  LDGDEPBAR ;  /* 0x00000000000079af */ /* 0x000e220000000000 */
[----:B------:R-:W-:Y:S02]  /*2510*/  SEL R213, R213, 0xffffffe0, !P2 ;  /* 0xffffffe0d5d57807 */ /* 0x000fe40005000000 */
[----:B------:R-:W-:Y:S01]  /*2520*/  IADD3 R12, R227, 0x20480, RZ ;  /* 0x00020480e30c7810 */ /* 0x000fe20007ffe0ff */
[----:B------:R-:W-:Y:S05]  /*2530*/  @P0 BRA `(.L_x_1573) ;  /* 0x000001f000000947 */ /* 0x000fea0003800000 */
[----:B------:R-:W-:Y:S01]  /*2540*/  USHF.R.S32.HI UR5, URZ, 0x1f, UR17 ;  /* 0x0000001f3f057899 */ /* 0x000fe20008011411 */
[----:B--2---:R-:W-:Y:S01]  /*2550*/  IMAD.WIDE.U32 R8, R28, UR17, R42 ;  /* 0x000000111c087c25 */ /* 0x004fe2000f8e002a */
[----:B------:R-:W-:Y:S01]  /*2560*/  UIMAD UR20, UR20, UR17, URZ ;  /* 0x00000011141472a4 */ /* 0x000fe2000f8e023f */
[----:B------:R-:W-:Y:S01]  /*2570*/  ISETP.GE.AND P2, PT, R18, c[0x0][0x1fc], PT ;  /* 0x00007f0012007a0c */ /* 0x000fe20003f46270 */
[----:B------:R-:W-:Y:S01]  /*2580*/  USHF.L.U32 UR23, UR17, 0x6, URZ ;  /* 0x0000000611177899 */ /* 0x000fe2000800063f */
[----:B------:R-:W-:Y:S01]  /*2590*/  BSSY B0, `(.L_x_1573) ;  /* 0x0000019000007945 */ /* 0x000fe20003800000 */
[----:B------:R-:W-:Y:S01]  /*25a0*/  UIMAD UR5, UR5, UR21, UR20 ;  /* 0x00000015050572a4 */ /* 0x000fe2000f8e0214 */
[----:B------:R-:W-:-:S03]  /*25b0*/  LEA R2, P0, R8, c[0x0][0x1f0], 0x1 ;  /* 0x00007c0008027a11 */ /* 0x000fc600078008ff */
[----:B------:R-:W-:Y:S02]  /*25c0*/  IMAD.U32 R11, RZ, RZ, UR23 ;  /* 0x00000017ff0b7e24 */ /* 0x000fe4000f8e00ff */
[----:B------:R-:W-:-:S03]  /*25d0*/  IADD3 R3, R9, UR5, RZ ;  /* 0x0000000509037c10 */ /* 0x000fc6000fffe0ff */
[----:B------:R-:W-:Y:S02]  /*25e0*/  IADD3 R4, -R11, UR10, -R39 ;  /* 0x0000000a0b047c10 */ /* 0x000fe4000fffe927 */
[----:B------:R-:W-:Y:S02]  /*25f0*/  LEA.HI.X R3, R8, c[0x0][0x1f4], R3, 0x1, P0 ;  /* 0x00007d0008037a11 */ /* 0x000fe400000f0c03 */
[----:B------:R-:W-:-:S13]  /*2600*/  ISETP.LT.OR P0, PT, R4, 0x1, P2 ;  /* 0x000000010400780c */ /* 0x000fda0001701670 */
[----:B------:R1:W-:Y:S01]  /*2610*/  LDGSTS.E.BYPASS.LTC128B.128 [R14+0x1c080], [R2.64], !P0 ;  /* 0x1c080000020e7fae */ /* 0x0003e2000c101d4e */
[----:B------:R-:W-:-:S04]  /*2620*/  IADD3 R8, P0, R2, UR7, RZ ;  /* 0x0000000702087c10 */ /* 0x000fc8000ff1e0ff */
[----:B------:R-:W-:Y:S02]  /*2630*/  IADD3.X R9, R3, UR6, RZ, P0, !PT ;  /* 0x0000000603097c10 */ /* 0x000fe400087fe4ff */
[----:B------:R-:W-:-:S04]  /*2640*/  ISETP.GE.AND P0, PT, R34, c[0x0][0x1fc], PT ;  /* 0x00007f0022007a0c */ /* 0x000fc80003f06270 */
[C---:B------:R-:W-:Y:S02]  /*2650*/  ISETP.LT.OR P1, PT, R4.reuse, 0x1, P0 ;  /* 0x000000010400780c */ /* 0x040fe40000721670 */
[----:B------:R-:W-:-:S11]  /*2660*/  ISETP.LT.OR P0, PT, R4, 0x21, P0 ;  /* 0x000000210400780c */ /* 0x000fd60000701670 */
[----:B------:R1:W-:Y:S01]  /*2670*/  LDGSTS.E.BYPASS.LTC128B.128 [R14+0x1e080], [R2.64+0x80], !P1 ;  /* 0x1e080080020e7fae */ /* 0x0003e2000c901d4e */
[----:B------:R-:W-:-:S13]  /*2680*/  ISETP.LT.OR P1, PT, R4, 0x21, P2 ;  /* 0x000000210400780c */ /* 0x000fda0001721670 */
[----:B------:R2:W-:Y:S04]  /*2690*/  LDGSTS.E.BYPASS.LTC128B.128 [R14+0x1d080], [R8.64], !P1 ;  /* 0x1d080000080e7fae */ /* 0x0005e8000c901d4e */
[----:B------:R2:W-:Y:S01]  /*26a0*/  LDGSTS.E.BYPASS.LTC128B.128 [R14+0x1f080], [R8.64+0x80], !P0 ;  /* 0x1f080080080e7fae */ /* 0x0005e2000c101d4e */
[----:B-1----:R-:W-:-:S04]  /*26b0*/  IADD3 R3, P1, R40, UR23, RZ ;  /* 0x0000001728037c10 */ /* 0x002fc8000ff3e0ff */
[----:B------:R-:W-:Y:S02]  /*26c0*/  LEA R2, P0, R3, c[0x0][0x280], 0x2 ;  /* 0x0000a00003027a11 */ /* 0x000fe400078010ff */
[----:B------:R-:W-:-:S04]  /*26d0*/  LEA.HI.X.SX32 R4, R11, R38, 0x1, P1 ;  /* 0x000000260b047211 */ /* 0x000fc800008f0eff */
[----:B------:R-:W-:Y:S01]  /*26e0*/  LEA.HI.X R3, R3, c[0x0][0x284], R4, 0x2, P0 ;  /* 0x0000a10003037a11 */ /* 0x000fe200000f1404 */
[----:B------:R-:W-:Y:S05]  /*26f0*/  @P4 BRA `(.L_x_1574) ;  /* 0x0000002000004947 */ /* 0x000fea0003800000 */
[----:B------:R-:W-:-:S05]  /*2700*/  SHF.L.U32 R103, R103, 0x4, RZ ;  /* 0x0000000467677819 */ /* 0x000fca00000006ff */
[----:B------:R1:W-:Y:S02]  /*2710*/  LDGSTS.E.BYPASS.LTC128B.128 [R103+0x20380], [R2.64] ;  /* 0x2038000002677fae */ /* 0x0003e4000b901d4e */
.L_x_1574:
[----:B------:R-:W-:Y:S05]  /*2720*/  BSYNC B0 ;  /* 0x0000000000007941 */ /* 0x000fea0003800000 */
.L_x_1573:
[----:B-12---:R-:W-:Y:S01]  /*2730*/  SHF.R.S32.HI R2, RZ, 0x1f, R30 ;  /* 0x0000001fff027819 */ /* 0x006fe2000001141e */
[----:B------:R-:W-:Y:S01]  /*2740*/  UIADD3 UR7, UR22, 0x1, -UR11 ;  /* 0x0000000116077890 */ /* 0x000fe2000fffe80b */
[----:B------:R-:W-:Y:S01]  /*2750*/  LOP3.LUT R3, R6, 0x7ffffffc, RZ, 0xc0, !PT ;  /* 0x7ffffffc06037812 */ /* 0x000fe200078ec0ff */
[----:B------:R-:W-:Y:S01]  /*2760*/  IMAD.SHL.U32 R207, R0, 0x2, RZ ;  /* 0x0000000200cf7824 */ /* 0x000fe200078e00ff */
[----:B------:R-:W-:Y:S01]  /*2770*/  LEA.HI R2, R2, R30, RZ, 0x2 ;  /* 0x0000001e02027211 */ /* 0x000fe200078f10ff */
[----:B------:R-:W-:Y:S01]  /*2780*/  IMAD.IADD R206, R213, 0x1, R0 ;  /* 0x00000001d5ce7824 */ /* 0x000fe200078e0200 */
[----:B------:R-:W-:Y:S01]  /*2790*/  LOP3.LUT P0, RZ, R17, 0x4, RZ, 0xc0, !PT ;  /* 0x0000000411ff7812 */ /* 0x000fe2000780c0ff */
[----:B------:R-:W-:Y:S01]  /*27a0*/  IMAD.IADD R3, R10, 0x1, -R3 ;  /* 0x000000010a037824 */ /* 0x000fe200078e0a03 */
[----:B------:R-:W-:Y:S01]  /*27b0*/  LOP3.LUT R2, R2, 0x1ffffffc, RZ, 0xc0, !PT ;  /* 0x1ffffffc02027812 */ /* 0x000fe200078ec0ff */
[----:B------:R-:W-:Y:S01]  /*27c0*/  IMAD.U32 R0, RZ, RZ, UR7 ;  /* 0x00000007ff007e24 */ /* 0x000fe2000f8e00ff */
[----:B------:R-:W-:Y:S01]  /*27d0*/  IADD3 R226, R227, 0x204c0, RZ ;  /* 0x000204c0e3e27810 */ /* 0x000fe20007ffe0ff */
[----:B------:R-:W-:Y:S01]  /*27e0*/  IMAD.MOV.U32 R217, RZ, RZ, 0x40 ;  /* 0x00000040ffd97424 */ /* 0x000fe200078e00ff */
[----:B------:R-:W-:Y:S01]  /*27f0*/  ULDC UR6, c[0x0][0x2a0] ;  /* 0x0000a80000067ab9 */ /* 0x000fe20000000800 */
[----:B------:R-:W-:Y:S01]  /*2800*/  IMAD.IADD R2, R30, 0x1, -R2 ;  /* 0x000000011e027824 */ /* 0x000fe200078e0a02 */
[----:B------:R-:W-:Y:S01]  /*2810*/  ULOP3.LUT UR6, URZ, UR6, URZ, 0x33, !UPT ;  /* 0x000000063f067292 */ /* 0x000fe2000f8e333f */
[----:B------:R-:W-:Y:S01]  /*2820*/  IMAD.MOV.U32 R223, RZ, RZ, 0x20 ;  /* 0x00000020ffdf7424 */ /* 0x000fe200078e00ff */
[----:B------:R-:W0:Y:S01]  /*2830*/  LDGDEPBAR ;  /* 0x00000000000079af */ /* 0x000e220000000000 */
[----:B------:R-:W-:Y:S01]  /*2840*/  IMAD R2, R2, 0x4, R3 ;  /* 0x0000000402027824 */ /* 0x000fe200078e0203 */
[C---:B------:R-:W-:Y:S01]  /*2850*/  LOP3.LUT P1, RZ, R7.reuse, 0x2, RZ, 0xc0, !PT ;  /* 0x0000000207ff7812 */ /* 0x040fe2000782c0ff */
[----:B------:R-:W-:Y:S01]  /*2860*/  IMAD.MOV.U32 R4, RZ, RZ, R37 ;  /* 0x000000ffff047224 */ /* 0x000fe200078e0025 */
[----:B------:R-:W-:Y:S01]  /*2870*/  @P0 IADD3 R226, R12, -0x40, RZ ;  /* 0xffffffc00ce20810 */ /* 0x000fe20007ffe0ff */
[----:B------:R-:W-:Y:S01]  /*2880*/  IMAD.SHL.U32 R8, R2, 0x2, RZ ;  /* 0x0000000202087824 */ /* 0x000fe200078e00ff */
[----:B------:R-:W-:Y:S01]  /*2890*/  LOP3.LUT P0, RZ, R7, 0x4, RZ, 0xc0, !PT ;  /* 0x0000000407ff7812 */ /* 0x000fe2000780c0ff */
[----:B------:R-:W-:Y:S01]  /*28a0*/  IMAD.MOV.U32 R219, RZ, RZ, 0x10 ;  /* 0x00000010ffdb7424 */ /* 0x000fe200078e00ff */
[----:B------:R-:W-:Y:S01]  /*28b0*/  LOP3.LUT R4, R4, 0xfffffffb, RZ, 0xc0, !PT ;  /* 0xfffffffb04047812 */ /* 0x000fe200078ec0ff */
[----:B------:R-:W-:Y:S01]  /*28c0*/  IMAD.SHL.U32 R211, R5, 0x2, RZ ;  /* 0x0000000205d37824 */ /* 0x000fe200078e00ff */
[----:B------:R-:W-:Y:S01]  /*28d0*/  IADD3 R0, R0, -UR10, -R8 ;  /* 0x8000000a00007c10 */ /* 0x000fe2000fffe808 */
[----:B------:R-:W-:Y:S01]  /*28e0*/  STL [R1+0x3c], R8 ;  /* 0x00003c0801007387 */ /* 0x000fe20000100800 */
[----:B------:R-:W-:Y:S01]  /*28f0*/  IADD3 R3, -R8, UR19, RZ ;  /* 0x0000001308037c10 */ /* 0x000fe2000fffe1ff */
[--C-:B------:R-:W-:Y:S01]  /*2900*/  IMAD R212, R212, 0x2, R211.reuse ;  /* 0x00000002d4d47824 */ /* 0x100fe200078e02d3 */
[C---:B------:R-:W-:Y:S01]  /*2910*/  IADD3 R2, R0.reuse, c[0x0][0x2a4], RZ ;  /* 0x0000a90000027a10 */ /* 0x040fe20007ffe0ff */
[----:B------:R-:W-:Y:S01]  /*2920*/  IMAD R214, R213, 0x2, R211 ;  /* 0x00000002d5d67824 */ /* 0x000fe200078e02d3 */
[----:B------:R-:W-:Y:S01]  /*2930*/  SEL R217, R217, 0xffffffc0, !P0 ;  /* 0xffffffc0d9d97807 */ /* 0x000fe20004000000 */
[----:B------:R-:W-:Y:S01]  /*2940*/  STL [R1+0x40], R3 ;  /* 0x0000400301007387 */ /* 0x000fe20000100800 */
[----:B------:R-:W-:Y:S01]  /*2950*/  SEL R216, R223, 0xffffffe0, !P0 ;  /* 0xffffffe0dfd87807 */ /* 0x000fe20004000000 */
[----:B------:R-:W-:Y:S01]  /*2960*/  CS2R R162, SRZ ;  /* 0x0000000000a27805 */ /* 0x000fe2000001ff00 */
[----:B------:R-:W-:Y:S01]  /*2970*/  IADD3 R0, R0, UR6, RZ ;  /* 0x0000000600007c10 */ /* 0x000fe2000fffe0ff */
[----:B------:R1:W-:Y:S01]  /*2980*/  STL [R1+0x38], R2 ;  /* 0x0000380201007387 */ /* 0x0003e20000100800 */
[----:B------:R-:W-:Y:S01]  /*2990*/  SEL R219, R219, 0xfffffff0, !P1 ;  /* 0xfffffff0dbdb7807 */ /* 0x000fe20004800000 */
        /* <DEDUP_REMOVED lines=40> */
[----:B------:R-:W-:Y:S01]  /*2c20*/  @P0 LOP3.LUT R4, R4, 0x4, RZ, 0xfc, !PT ;  /* 0x0000000404040812 */ /* 0x000fe200078efcff */
[----:B------:R-:W-:Y:S01]  /*2c30*/  CS2R R88, SRZ ;  /* 0x0000000000587805 */ /* 0x000fe2000001ff00 */
        /* <DEDUP_REMOVED lines=29> */
[----:B------:R-:W-:Y:S01]  /*2e10*/  USHF.L.U64.HI UR17, UR4, 0x5, UR18 ;  /* 0x0000000504117899 */ /* 0x000fe20008010212 */
[----:B------:R-:W-:Y:S01]  /*2e20*/  IMAD.IADD R222, R215, 0x1, R219 ;  /* 0x00000001d7de7824 */ /* 0x000fe200078e02db */
[----:B------:R-:W-:Y:S01]  /*2e30*/  USHF.L.U32 UR18, UR4, 0x5, URZ ;  /* 0x0000000504127899 */ /* 0x000fe2000800063f */
[----:B------:R-:W-:Y:S01]  /*2e40*/  IMAD.IADD R221, R219, 0x1, R220 ;  /* 0x00000001dbdd7824 */ /* 0x000fe200078e02dc */
[----:B------:R-:W-:-:S02]  /*2e50*/  UIADD3 UR5, UR22, -UR10, URZ ;  /* 0x8000000a16057290 */ /* 0x000fc4000fffe03f */
[----:B------:R-:W-:Y:S02]  /*2e60*/  UMOV UR4, URZ ;  /* 0x0000003f00047c82 */ /* 0x000fe40008000000 */
[----:B------:R-:W-:Y:S02]  /*2e70*/  UMOV UR21, 0x1 ;  /* 0x0000000100157882 */ /* 0x000fe40000000000 */
[----:B------:R-:W-:Y:S02]  /*2e80*/  UISETP.GT.AND UP4, UPT, UR8, -0x1, UPT ;  /* 0xffffffff0800788c */ /* 0x000fe4000bf84270 */
[----:B--2---:R-:W-:Y:S02]  /*2e90*/  UMOV UR20, URZ ;  /* 0x0000003f00147c82 */ /* 0x004fe40008000000 */
.L_x_1593:
[----:B------:R-:W-:Y:S04]  /*2ea0*/  DEPBAR.LE SB0, 0x1 ;  /* 0x000080400000791a */ /* 0x000fe80000000000 */
[----:B------:R-:W-:Y:S01]  /*2eb0*/  BAR.SYNC.DEFER_BLOCKING 0x0 ;  /* 0x0000000000007b1d */ /* 0x000fe20000010000 */
[----:B------:R-:W-:Y:S04]  /*2ec0*/  MOV R0, UR4 ;  /* 0x0000000400007c02 */ /* 0x000fe80008000f00 */
[C---:B------:R-:W-:Y:S02]  /*2ed0*/  LEA R210, R0.reuse, R215, 0xd ;  /* 0x000000d700d27211 */ /* 0x040fe400078e68ff */
[----:B------:R-:W-:Y:S02]  /*2ee0*/  LEA R196, R0, R219, 0xd ;  /* 0x000000db00c47211 */ /* 0x000fe400078e68ff */
[----:B------:R-:W-:Y:S02]  /*2ef0*/  SHF.L.U32 R3, R210, 0x1, RZ ;  /* 0x00000001d2037819 */ /* 0x000fe400000006ff */
[C---:B------:R-:W-:Y:S02]  /*2f00*/  IADD3 R2, R215.reuse, R196, RZ ;  /* 0x000000c4d7027210 */ /* 0x040fe40007ffe0ff */
[----:B------:R-:W-:Y:S02]  /*2f10*/  LEA R0, R0, R222, 0xd ;  /* 0x000000de00007211 */ /* 0x000fe400078e68ff */
[----:B------:R-:W-:Y:S02]  /*2f20*/  SHF.L.U32 R205, R2, 0x1, RZ ;  /* 0x0000000102cd7819 */ /* 0x000fe400000006ff */
[----:B------:R-:W-:Y:S02]  /*2f30*/  SHF.L.U32 R0, R0, 0x1, RZ ;  /* 0x0000000100007819 */ /* 0x000fe400000006ff */
[----:B------:R-:W-:Y:S02]  /*2f40*/  MOV R2, UR4 ;  /* 0x0000000400027c02 */ /* 0x000fe40008000f00 */
[C---:B------:R-:W-:Y:S02]  /*2f50*/  IADD3 R196, R215.reuse, R196, R216 ;  /* 0x000000c4d7c47210 */ /* 0x040fe40007ffe0d8 */
[----:B------:R-:W-:Y:S01]  /*2f60*/  LEA R2, R2, R216, 0xd ;  /* 0x000000d802027211 */ /* 0x000fe200078e68ff */
[----:B------:R-:W-:Y:S01]  /*2f70*/  LDSM.16.M88.4 R16, [R211+0x80] ;  /* 0x00008000d310783b */ /* 0x000fe20000000200 */
[----:B------:R-:W-:Y:S07]  /*2f80*/  SHF.L.U32 R209, R196, 0x1, RZ ;  /* 0x00000001c4d17819 */ /* 0x000fee00000006ff */
        /* <DEDUP_REMOVED lines=16> */
[----:B------:R-:W-:Y:S01]  /*3090*/  IADD3 R164, R215, R2, RZ ;  /* 0x00000002d7a47210 */ /* 0x000fe20007ffe0ff */
[-C--:B------:R-:W-:Y:S01]  /*30a0*/  HMMA.16816.F32.BF16 R28, R28, R166.reuse, RZ ;  /* 0x000000a61c1c723c */ /* 0x080fe200000418ff */
[----:B------:R-:W-:Y:S03]  /*30b0*/  MOV R165, UR4 ;  /* 0x0000000400a57c02 */ /* 0x000fe60008000f00 */
[----:B------:R-:W-:Y:S02]  /*30c0*/  SHF.L.U32 R208, R164, 0x1, RZ ;  /* 0x00000001a4d07819 */ /* 0x000fe400000006ff */
[----:B------:R-:W-:Y:S02]  /*30d0*/  LEA R2, R165, R220, 0xd ;  /* 0x000000dca5027211 */ /* 0x000fe400078e68ff */
[----:B------:R-:W-:Y:S01]  /*30e0*/  HMMA.16816.F32.BF16 R32, R32, R166, RZ ;  /* 0x000000a62020723c */ /* 0x000fe200000418ff */
[----:B------:R-:W3:Y:S03]  /*30f0*/  LDSM.16.M88.4 R164, [R208+0x10080] ;  /* 0x01008000d0a4783b */ /* 0x000ee60000000200 */
[----:B------:R-:W-:Y:S02]  /*3100*/  SHF.L.U32 R204, R2, 0x1, RZ ;  /* 0x0000000102cc7819 */ /* 0x000fe400000006ff */
[----:B------:R-:W-:Y:S02]  /*3110*/  MOV R2, UR4 ;  /* 0x0000000400027c02 */ /* 0x000fe40008000f00 */
[-C--:B----4-:R-:W-:Y:S01]  /*3120*/  HMMA.16816.F32.BF16 R4, R168, R172.reuse, R4 ;  /* 0x000000aca804723c */ /* 0x090fe20000041804 */
[----:B------:R-:W4:Y:S04]  /*3130*/  LDSM.16.M88.4 R188, [R204+0x11080] ;  /* 0x01108000ccbc783b */ /* 0x000f280000000200 */
[----:B------:R-:W-:Y:S03]  /*3140*/  LEA R2, R2, R221, 0xd ;  /* 0x000000dd02027211 */ /* 0x000fe600078e68ff */
[C---:B-1----:R-:W-:Y:S04]  /*3150*/  HMMA.16816.F32.BF16 R8, R176.reuse, R172, R8 ;  /* 0x000000acb008723c */ /* 0x042fe80000041808 */
[----:B------:R-:W-:Y:S04]  /*3160*/  SHF.L.U32 R2, R2, 0x1, RZ ;  /* 0x0000000102027819 */ /* 0x000fe800000006ff */
[-C--:B------:R-:W-:Y:S01]  /*3170*/  HMMA.16816.F32.BF16 R12, R176, R174.reuse, R12 ;  /* 0x000000aeb00c723c */ /* 0x080fe2000004180c */
[----:B------:R-:W-:Y:S07]  /*3180*/  LDSM.16.M88.4 R200, [R2+0x11080] ;  /* 0x0110800002c8783b */ /* 0x000fee0000000200 */
[C---:B------:R-:W-:Y:S01]  /*3190*/  HMMA.16816.F32.BF16 R16, R168.reuse, R174, R16 ;  /* 0x000000aea810723c */ /* 0x040fe20000041810 */
[----:B------:R-:W1:Y:S07]  /*31a0*/  LDSM.16.M88.4 R172, [R209+0x10080] ;  /* 0x01008000d1ac783b */ /* 0x000e6e0000000200 */
[-C--:B--2---:R-:W-:Y:S08]  /*31b0*/  HMMA.16816.F32.BF16 R20, R168, R180.reuse, R20 ;  /* 0x000000b4a814723c */ /* 0x084ff00000041814 */
[C---:B------:R-:W-:Y:S08]  /*31c0*/  HMMA.16816.F32.BF16 R24, R176.reuse, R180, R24 ;  /* 0x000000b4b018723c */ /* 0x040ff00000041818 */
[-C--:B------:R-:W-:Y:S01]  /*31d0*/  HMMA.16816.F32.BF16 R28, R176, R182.reuse, R28 ;  /* 0x000000b6b01c723c */ /* 0x080fe2000004181c */
[----:B------:R-:W-:Y:S07]  /*31e0*/  LDSM.16.M88.4 R176, [R3+0x12080] ;  /* 0x0120800003b0783b */ /* 0x000fee0000000200 */
[----:B------:R-:W-:Y:S01]  /*31f0*/  HMMA.16816.F32.BF16 R32, R168, R182, R32 ;  /* 0x000000b6a820723c */ /* 0x000fe20000041820 */
[----:B------:R-:W2:Y:S07]  /*3200*/  LDSM.16.M88.4 R168, [R213+0x2080] ;  /* 0x00208000d5a8783b */ /* 0x000eae0000000200 */
[-C--:B---3--:R-:W-:Y:S01]  /*3210*/  HMMA.16816.F32.BF16 R4, R164, R184.reuse, R4 ;  /* 0x000000b8a404723c */ /* 0x088fe20000041804 */
[----:B------:R-:W3:Y:S07]  /*3220*/  LDSM.16.M88.4 R180, [R211+0x4080] ;  /* 0x00408000d3b4783b */ /* 0x000eee0000000200 */
[C---:B----4-:R-:W-:Y:S08]  /*3230*/  HMMA.16816.F32.BF16 R8, R188.reuse, R184, R8 ;  /* 0x000000b8bc08723c */ /* 0x050ff00000041808 */
[-C--:B------:R-:W-:Y:S08]  /*3240*/  HMMA.16816.F32.BF16 R12, R188, R186.reuse, R12 ;  /* 0x000000babc0c723c */ /* 0x080ff0000004180c */
[C---:B------:R-:W-:Y:S01]  /*3250*/  HMMA.16816.F32.BF16 R16, R164.reuse, R186, R16 ;  /* 0x000000baa410723c */ /* 0x040fe20000041810 */
[----:B------:R-:W4:Y:S07]  /*3260*/  LDSM.16.M88.4 R184, [R3+0x13080] ;  /* 0x0130800003b8783b */ /* 0x000f2e0000000200 */
[-C--:B------:R-:W-:Y:S08]  /*3270*/  HMMA.16816.F32.BF16 R20, R164, R192.reuse, R20 ;  /* 0x000000c0a414723c */ /* 0x080ff00000041814 */
[C---:B------:R-:W-:Y:S08]  /*3280*/  HMMA.16816.F32.BF16 R24, R188.reuse, R192, R24 ;  /* 0x000000c0bc18723c */ /* 0x040ff00000041818 */
[-C--:B------:R-:W-:Y:S01]  /*3290*/  HMMA.16816.F32.BF16 R28, R188, R194.reuse, R28 ;  /* 0x000000c2bc1c723c */ /* 0x080fe2000004181c */
[----:B------:R-:W-:Y:S07]  /*32a0*/  LDSM.16.M88.4 R188, [R0+0x12080] ;  /* 0x0120800000bc783b */ /* 0x000fee0000000200 */
[----:B------:R-:W-:Y:S01]  /*32b0*/  HMMA.16816.F32.BF16 R32, R164, R194, R32 ;  /* 0x000000c2a420723c */ /* 0x000fe20000041820 */
[----:B------:R-:W5:Y:S07]  /*32c0*/  LDSM.16.M88.4 R164, [R211+0x6080] ;  /* 0x00608000d3a4783b */ /* 0x000f6e0000000200 */
[-C--:B-1----:R-:W-:Y:S01]  /*32d0*/  HMMA.16816.F32.BF16 R4, R172, R196.reuse, R4 ;  /* 0x000000c4ac04723c */ /* 0x082fe20000041804 */
[----:B------:R-:W1:Y:S07]  /*32e0*/  LDSM.16.M88.4 R192, [R212+0x4080] ;  /* 0x00408000d4c0783b */ /* 0x000e6e0000000200 */
[C---:B------:R-:W-:Y:S08]  /*32f0*/  HMMA.16816.F32.BF16 R8, R200.reuse, R196, R8 ;  /* 0x000000c4c808723c */ /* 0x040ff00000041808 */
[-C--:B------:R-:W-:Y:S08]  /*3300*/  HMMA.16816.F32.BF16 R12, R200, R198.reuse, R12 ;  /* 0x000000c6c80c723c */ /* 0x080ff0000004180c */
[C---:B------:R-:W-:Y:S01]  /*3310*/  HMMA.16816.F32.BF16 R16, R172.reuse, R198, R16 ;  /* 0x000000c6ac10723c */ /* 0x040fe20000041810 */
[----:B------:R-:W-:Y:S07]  /*3320*/  LDSM.16.M88.4 R196, [R204+0x12080] ;  /* 0x01208000ccc4783b */ /* 0x000fee0000000200 */
        /* <DEDUP_REMOVED lines=11> */
[----:B------:R-:W-:Y:S07]  /*33e0*/  LDSM.16.M88.4 R180, [R2+0x12080] ;  /* 0x0120800002b4783b */ /* 0x000fee0000000200 */
[-C--:B-----5:R-:W-:Y:S08]  /*33f0*/  HMMA.16816.F32.BF16 R20, R176, R164.reuse, R20 ;  /* 0x000000a4b014723c */ /* 0x0a0ff00000041814 */
[C---:B------:R-:W-:Y:S08]  /*3400*/  HMMA.16816.F32.BF16 R24, R184.reuse, R164, R24 ;  /* 0x000000a4b818723c */ /* 0x040ff00000041818 */
[-C--:B------:R-:W-:Y:S01]  /*3410*/  HMMA.16816.F32.BF16 R28, R184, R166.reuse, R28 ;  /* 0x000000a6b81c723c */ /* 0x080fe2000004181c */
[----:B------:R-:W-:Y:S07]  /*3420*/  LDSM.16.M88.4 R184, [R213+0x4080] ;  /* 0x00408000d5b8783b */ /* 0x000fee0000000200 */
[----:B------:R-:W-:Y:S01]  /*3430*/  HMMA.16816.F32.BF16 R32, R176, R166, R32 ;  /* 0x000000a6b020723c */ /* 0x000fe20000041820 */
[----:B------:R-:W4:Y:S07]  /*3440*/  LDSM.16.M88.4 R164, [R204+0x13080] ;  /* 0x01308000cca4783b */ /* 0x000f2e0000000200 */
[-C--:B-1----:R-:W-:Y:S01]  /*3450*/  HMMA.16816.F32.BF16 R4, R188, R192.reuse, R4 ;  /* 0x000000c0bc04723c */ /* 0x082fe20000041804 */
[----:B------:R-:W1:Y:S07]  /*3460*/  LDSM.16.M88.4 R176, [R214+0x6080] ;  /* 0x00608000d6b0783b */ /* 0x000e6e0000000200 */
[C---:B--2---:R-:W-:Y:S08]  /*3470*/  HMMA.16816.F32.BF16 R8, R168.reuse, R192, R8 ;  /* 0x000000c0a808723c */ /* 0x044ff00000041808 */
[-C--:B------:R-:W-:Y:S08]  /*3480*/  HMMA.16816.F32.BF16 R12, R168, R194.reuse, R12 ;  /* 0x000000c2a80c723c */ /* 0x080ff0000004180c */
[C---:B------:R-:W-:Y:S08]  /*3490*/  HMMA.16816.F32.BF16 R16, R188.reuse, R194, R16 ;  /* 0x000000c2bc10723c */ /* 0x040ff00000041810 */
[-C--:B---3--:R-:W-:Y:S08]  /*34a0*/  HMMA.16816.F32.BF16 R20, R188, R172.reuse, R20 ;  /* 0x000000acbc14723c */ /* 0x088ff00000041814 */
[C---:B------:R-:W-:Y:S08]  /*34b0*/  HMMA.16816.F32.BF16 R24, R168.reuse, R172, R24 ;  /* 0x000000aca818723c */ /* 0x040ff00000041818 */
[-C--:B------:R-:W-:Y:S01]  /*34c0*/  HMMA.16816.F32.BF16 R28, R168, R174.reuse, R28 ;  /* 0x000000aea81c723c */ /* 0x080fe2000004181c */
[----:B------:R-:W2:Y:S07]  /*34d0*/  LDSM.16.M88.4 R168, [R2+0x13080] ;  /* 0x0130800002a8783b */ /* 0x000eae0000000200 */
[----:B------:R-:W-:Y:S07]  /*34e0*/  HMMA.16816.F32.BF16 R32, R188, R174, R32 ;  /* 0x000000aebc20723c */ /* 0x000fee0000041820 */
[----:B------:R-:W-:Y:S01]  /*34f0*/  MOV R190, UR4 ;  /* 0x0000000400be7c02 */ /* 0x000fe20008000f00 */
[-C--:B------:R-:W-:Y:S08]  /*3500*/  HMMA.16816.F32.BF16 R4, R196, R200.reuse, R4 ;  /* 0x000000c8c404723c */ /* 0x080ff00000041804 */
[C---:B----4-:R-:W-:Y:S08]  /*3510*/  HMMA.16816.F32.BF16 R8, R164.reuse, R200, R8 ;  /* 0x000000c8a408723c */ /* 0x050ff00000041808 */
[-C--:B------:R-:W-:Y:S08]  /*3520*/  HMMA.16816.F32.BF16 R12, R164, R202.reuse, R12 ;  /* 0x000000caa40c723c */ /* 0x080ff0000004180c */
[C---:B------:R-:W-:Y:S08]  /*3530*/  HMMA.16816.F32.BF16 R16, R196.reuse, R202, R16 ;  /* 0x000000cac410723c */ /* 0x040ff00000041810 */
[-C--:B-1----:R-:W-:Y:S08]  /*3540*/  HMMA.16816.F32.BF16 R20, R196, R176.reuse, R20 ;  /* 0x000000b0c414723c */ /* 0x082ff00000041814 */
        /* <DEDUP_REMOVED lines=36> */
[----:B------:R2:W-:Y:S05]  /*3790*/  STL [R1+0x4], R0 ;  /* 0x0000040001007387 */ /* 0x0005ea0000100800 */
[----:B------:R-:W-:Y:S01]  /*37a0*/  MUFU.TANH R243, R18 ;  /* 0x0000001200f37308 */ /* 0x000fe20000002400 */
[-C--:B-1----:R-:W-:Y:S09]  /*37b0*/  HMMA.16816.F32.BF16 R20, R180, R4.reuse, R20 ;  /* 0x00000004b414723c */ /* 0x082ff20000041814 */
[----:B------:R-:W-:Y:S01]  /*37c0*/  MUFU.TANH R242, R19 ;  /* 0x0000001300f27308 */ /* 0x000fe20000002400 */
        /* <DEDUP_REMOVED lines=29> */
[----:B--2---:R-:W2:Y:S10]  /*39a0*/  MUFU.TANH R2, R14 ;  /* 0x0000000e00027308 */ /* 0x004eb40000002400 */
[----:B------:R-:W-:Y:S01]  /*39b0*/  MUFU.TANH R241, R23 ;  /* 0x0000001700f17308 */ /* 0x000fe20000002400 */
[----:B-1----:R1:W-:Y:S09]  /*39c0*/  STL [R1], R0 ;  /* 0x0000000001007387 */ /* 0x0023f20000100800 */
[----:B------:R-:W-:Y:S01]  /*39d0*/  MUFU.TANH R249, R24 ;  /* 0x0000001800f97308 */ /* 0x000fe20000002400 */
[----:B--2---:R2:W-:Y:S09]  /*39e0*/  STL [R1+0x24], R2 ;  /* 0x0000240201007387 */ /* 0x0045f20000100800 */
        /* <DEDUP_REMOVED lines=8> */
[----:B------:R-:W-:Y:S10]  /*3a70*/  MUFU.TANH R250, R33 ;  /* 0x0000002100fa7308 */ /* 0x000ff40000002400 */
[----:B-1----:R-:W1:Y:S10]  /*3a80*/  MUFU.TANH R0, R26 ;  /* 0x0000001a00007308 */ /* 0x002e740000002400 */
[----:B------:R-:W-:Y:S10]  /*3a90*/  MUFU.TANH R232, R34 ;  /* 0x0000002200e87308 */ /* 0x000ff40000002400 */
[----:B------:R-:W-:Y:S01]  /*3aa0*/  MUFU.TANH R231, R35 ;  /* 0x0000002300e77308 */ /* 0x000fe20000002400 */
[----:B-1----:R1:W-:Y:S04]  /*3ab0*/  STL [R1+0x14], R0 ;  /* 0x0000140001007387 */ /* 0x0023e80000100800 */
[----:B------:R-:W4:Y:S04]  /*3ac0*/  LDL R11, [R1+0x34] ;  /* 0x00003400010b7983 */ /* 0x000f280000100800 */
[----:B------:R-:W5:Y:S01]  /*3ad0*/  LDL R9, [R1+0x40] ;  /* 0x0000400001097983 */ /* 0x000f620000100800 */
[----:B-1----:R-:W1:Y:S03]  /*3ae0*/  MUFU.TANH R0, R27 ;  /* 0x0000001b00007308 */ /* 0x002e660000002400 */
[----:B-1----:R1:W-:Y:S04]  /*3af0*/  STL [R1+0x18], R0 ;  /* 0x0000180001007387 */ /* 0x0023e80000100800 */
[----:B------:R-:W-:Y:S03]  /*3b00*/  STL [R1+0x10], R4 ;  /* 0x0000100401007387 */ /* 0x000fe60000100800 */
[----:B-1----:R-:W1:Y:S02]  /*3b10*/  MUFU.TANH R0, R31 ;  /* 0x0000001f00007308 */ /* 0x002e640000002400 */
[----:B-1----:R1:W-:Y:S02]  /*3b20*/  STL [R1+0xc], R0 ;  /* 0x00000c0001007387 */ /* 0x0023e40000100800 */
[----:B-1----:R-:W-:Y:S02]  /*3b30*/  MOV R0, UR16 ;  /* 0x0000001000007c02 */ /* 0x002fe40008000f00 */
[-C--:B--2---:R-:W-:Y:S02]  /*3b40*/  LEA R190, R190, R2.reuse, 0x6 ;  /* 0x00000002bebe7211 */ /* 0x084fe400078e30ff */
[----:B------:R-:W-:Y:S03]  /*3b50*/  LEA R0, R0, R2, 0x6 ;  /* 0x0000000200007211 */ /* 0x000fe600078e30ff */
[----:B------:R1:W2:Y:S04]  /*3b60*/  LDS R189, [R190.X4+0x20080] ;  /* 0x02008000bebd7984 */ /* 0x0002a80000004800 */
[----:B------:R1:W1:Y:S04]  /*3b70*/  LDS R188, [R190.X4+0x200a0] ;  /* 0x0200a000bebc7984 */ /* 0x0002680000004800 */
[----:B------:R1:W1:Y:S04]  /*3b80*/  LDS R187, [R190.X4+0x20100] ;  /* 0x02010000bebb7984 */ /* 0x0002680000004800 */
[----:B------:R1:W1:Y:S01]  /*3b90*/  LDS R186, [R190.X4+0x20120] ;  /* 0x02012000beba7984 */ /* 0x0002620000004800 */
[-C--:B---3--:R-:W-:Y:S02]  /*3ba0*/  IADD3 R184, R12, R0.reuse, RZ ;  /* 0x000000000cb87210 */ /* 0x088fe40007ffe0ff */
[----:B----4-:R-:W-:Y:S02]  /*3bb0*/  IADD3 R185, R11, R0, RZ ;  /* 0x000000000bb97210 */ /* 0x010fe40007ffe0ff */
[----:B-----5:R-:W-:Y:S01]  /*3bc0*/  IMNMX R184, R9, R184, PT ;  /* 0x000000b809b87217 */ /* 0x020fe20003800200 */
[----:B------:R-:W-:-:S05]  /*3bd0*/  @!P2 BRA `(.L_x_1575) ;  /* 0x000001800000a947 */ /* 0x000fca0003800000 */
[----:B-12---:R-:W-:Y:S01]  /*3be0*/  IADD3 R2, R0, UR5, RZ ;  /* 0x0000000500027c10 */ /* 0x006fe2000fffe0ff */
        /* <DEDUP_REMOVED lines=10> */
.L_x_1577:
[----:B------:R-:W-:Y:S11]  /*3c90*/  ISETP.NE.AND P0, PT, R10, c[0x0][0x2a8], PT ;  /* 0x0000aa000a007a0c */ /* 0x000ff60003f05270 */
[----:B------:R-:W-:Y:S02]  /*3ca0*/  @!UPT UIADD3 URZ, URZ, URZ, URZ ;  /* 0x0000003f3f3ff290 */ /* 0x000fe4000fffe03f */
[----:B------:R-:W-:Y:S05]  /*3cb0*/  @P0 IMAD.HI.U32 R4, R2, c[0x0][0x2ac], RZ ;  /* 0x0000ab0002040a27 */ /* 0x000fea00078e00ff */
[----:B------:R-:W-:Y:S02]  /*3cc0*/  @P0 SHF.R.U32.HI R2, RZ, c[0x0][0x2b0], R4 ;  /* 0x0000ac00ff020a19 */ /* 0x000fe40000011604 */
.L_x_1578:
[----:B------:R-:W-:Y:S05]  /*3cd0*/  BSYNC B0 ;  /* 0x0000000000007941 */ /* 0x000fea0003800000 */
.L_x_1576:
[----:B------:R-:W2:Y:S01]  /*3ce0*/  LDL R4, [R1+0x3c] ;  /* 0x00003c0001047983 */ /* 0x000ea20000100800 */
[----:B------:R-:W-:Y:S04]  /*3cf0*/  IMAD.MOV.U32 R185, RZ, RZ, c[0x0][0x2a8] ;  /* 0x0000aa00ffb97624 */ /* 0x000fe800078e00ff */
[----:B------:R-:W-:Y:S02]  /*3d00*/  IMAD R185, R2, R185, -UR11 ;  /* 0x8000000b02b97e24 */ /* 0x000fe4000f8e02b9 */
[----:B------:R-:W-:Y:S03]  /*3d10*/  IMAD.IADD R2, R11, 0x1, R0 ;  /* 0x000000010b027824 */ /* 0x000fe600078e0200 */
[----:B--2---:R-:W-:Y:S04]  /*3d20*/  IADD3 R185, -R4, R185, RZ ;  /* 0x000000b904b97210 */ /* 0x004fe80007ffe1ff */
[----:B------:R-:W-:Y:S02]  /*3d30*/  IADD3 R4, R185, c[0x0][0x2a8], RZ ;  /* 0x0000aa00b9047a10 */ /* 0x000fe40007ffe0ff */
[----:B------:R-:W-:Y:S02]  /*3d40*/  IMNMX R185, R2, R185, !PT ;  /* 0x000000b902b97217 */ /* 0x000fe40007800200 */
[----:B------:R-:W-:Y:S02]  /*3d50*/  IMNMX R184, R184, R4, PT ;  /* 0x00000004b8b87217 */ /* 0x000fe40003800200 */
.L_x_1575:
[----:B-12---:R-:W-:Y:S05]  /*3d60*/  IADD3 R2, R0, 0x8, RZ ;  /* 0x0000000800027810 */ /* 0x006fea0007ffe0ff */
        /* <DEDUP_REMOVED lines=15> */
.L_x_1581:
[----:B------:R-:W-:Y:S11]  /*3e60*/  ISETP.NE.AND P0, PT, R10, c[0x0][0x2a8], PT ;  /* 0x0000aa000a007a0c */ /* 0x000ff60003f05270 */
[----:B------:R-:W-:Y:S02]  /*3e70*/  @!UPT UIADD3 URZ, URZ, URZ, URZ ;  /* 0x0000003f3f3ff290 */ /* 0x000fe4000fffe03f */
[----:B------:R-:W-:Y:S05]  /*3e80*/  @P0 IMAD.HI.U32 R4, R2, c[0x0][0x2ac], RZ ;  /* 0x0000ab0002040a27 */ /* 0x000fea00078e00ff */
[----:B------:R-:W-:Y:S02]  /*3e90*/  @P0 SHF.R.U32.HI R2, RZ, c[0x0][0x2b0], R4 ;  /* 0x0000ac00ff020a19 */ /* 0x000fe40000011604 */
.L_x_1582:
[----:B------:R-:W-:Y:S05]  /*3ea0*/  BSYNC B0 ;  /* 0x0000000000007941 */ /* 0x000fea0003800000 */
.L_x_1580:
[----:B------:R-:W2:Y:S01]  /*3eb0*/  LDL R5, [R1+0x3c] ;  /* 0x00003c0001057983 */ /* 0x000ea20000100800 */
[----:B------:R-:W-:Y:S04]  /*3ec0*/  IMAD.MOV.U32 R4, RZ, RZ, c[0x0][0x2a8] ;  /* 0x0000aa00ff047624 */ /* 0x000fe800078e00ff */
[----:B------:R-:W-:Y:S04]  /*3ed0*/  IMAD R2, R2, R4, -UR11 ;  /* 0x8000000b02027e24 */ /* 0x000fe8000f8e0204 */
[----:B--2---:R-:W-:Y:S05]  /*3ee0*/  IMAD.IADD R2, R2, 0x1, -R5 ;  /* 0x0000000102027824 */ /* 0x004fea00078e0a05 */
[----:B------:R-:W-:Y:S02]  /*3ef0*/  IADD3 R4, R2, c[0x0][0x2a8], RZ ;  /* 0x0000aa0002047a10 */ /* 0x000fe40007ffe0ff */
[----:B------:R-:W-:Y:S02]  /*3f00*/  IMNMX R7, R7, R2, !PT ;  /* 0x0000000207077217 */ /* 0x000fe40007800200 */
[----:B------:R-:W-:Y:S02]  /*3f10*/  IMNMX R8, R8, R4, PT ;  /* 0x0000000408087217 */ /* 0x000fe40003800200 */
.L_x_1579:
        /* <DEDUP_REMOVED lines=16> */
.L_x_1585:
[----:B------:R-:W-:Y:S11]  /*4020*/  ISETP.NE.AND P0, PT, R10, c[0x0][0x2a8], PT ;  /* 0x0000aa000a007a0c */ /* 0x000ff60003f05270 */
[----:B------:R-:W-:Y:S02]  /*4030*/  @!UPT UIADD3 URZ, URZ, URZ, URZ ;  /* 0x0000003f3f3ff290 */ /* 0x000fe4000fffe03f */
[----:B------:R-:W-:Y:S05]  /*4040*/  @P0 IMAD.HI.U32 R4, R2, c[0x0][0x2ac], RZ ;  /* 0x0000ab0002040a27 */ /* 0x000fea00078e00ff */
[----:B------:R-:W-:Y:S02]  /*4050*/  @P0 SHF.R.U32.HI R2, RZ, c[0x0][0x2b0], R4 ;  /* 0x0000ac00ff020a19 */ /* 0x000fe40000011604 */
.L_x_1586:
[----:B------:R-:W-:Y:S05]  /*4060*/  BSYNC B0 ;  /* 0x0000000000007941 */ /* 0x000fea0003800000 */
.L_x_1584:
[----:B------:R-:W2:Y:S01]  /*4070*/  LDL R13, [R1+0x3c] ;  /* 0x00003c00010d7983 */ /* 0x000ea20000100800 */
[----:B------:R-:W-:Y:S04]  /*4080*/  IMAD.MOV.U32 R4, RZ, RZ, c[0x0][0x2a8] ;  /* 0x0000aa00ff047624 */ /* 0x000fe800078e00ff */
[----:B------:R-:W-:Y:S04]  /*4090*/  IMAD R2, R2, R4, -UR11 ;  /* 0x8000000b02027e24 */ /* 0x000fe8000f8e0204 */
[----:B--2---:R-:W-:Y:S05]  /*40a0*/  IMAD.IADD R2, R2, 0x1, -R13 ;  /* 0x0000000102027824 */ /* 0x004fea00078e0a0d */
[----:B------:R-:W-:Y:S02]  /*40b0*/  IADD3 R4, R2, c[0x0][0x2a8], RZ ;  /* 0x0000aa0002047a10 */ /* 0x000fe40007ffe0ff */
[----:B------:R-:W-:Y:S02]  /*40c0*/  IMNMX R5, R5, R2, !PT ;  /* 0x0000000205057217 */ /* 0x000fe40007800200 */
[----:B------:R-:W-:Y:S02]  /*40d0*/  IMNMX R6, R6, R4, PT ;  /* 0x0000000406067217 */ /* 0x000fe40003800200 */
.L_x_1583:
        /* <DEDUP_REMOVED lines=16> */
.L_x_1589:
[----:B------:R-:W-:Y:S11]  /*41e0*/  ISETP.NE.AND P0, PT, R10, c[0x0][0x2a8], PT ;  /* 0x0000aa000a007a0c */ /* 0x000ff60003f05270 */
[----:B------:R-:W-:Y:S02]  /*41f0*/  @!UPT UIADD3 URZ, URZ, URZ, URZ ;  /* 0x0000003f3f3ff290 */ /* 0x000fe4000fffe03f */
[----:B------:R-:W-:Y:S05]  /*4200*/  @P0 IMAD.HI.U32 R9, R0, c[0x0][0x2ac], RZ ;  /* 0x0000ab0000090a27 */ /* 0x000fea00078e00ff */
[----:B------:R-:W-:Y:S02]  /*4210*/  @P0 SHF.R.U32.HI R0, RZ, c[0x0][0x2b0], R9 ;  /* 0x0000ac00ff000a19 */ /* 0x000fe40000011609 */
.L_x_1590:
[----:B------:R-:W-:Y:S05]  /*4220*/  BSYNC B0 ;  /* 0x0000000000007941 */ /* 0x000fea0003800000 */
.L_x_1588:
[----:B------:R-:W2:Y:S01]  /*4230*/  LDL R10, [R1+0x3c] ;  /* 0x00003c00010a7983 */ /* 0x000ea20000100800 */
[----:B------:R-:W-:Y:S04]  /*4240*/  IMAD.MOV.U32 R9, RZ, RZ, c[0x0][0x2a8] ;  /* 0x0000aa00ff097624 */ /* 0x000fe800078e00ff */
[----:B------:R-:W-:Y:S04]  /*4250*/  IMAD R0, R0, R9, -UR11 ;  /* 0x8000000b00007e24 */ /* 0x000fe8000f8e0209 */
[----:B--2---:R-:W-:Y:S05]  /*4260*/  IMAD.IADD R0, R0, 0x1, -R10 ;  /* 0x0000000100007824 */ /* 0x004fea00078e0a0a */
[----:B------:R-:W-:Y:S02]  /*4270*/  IADD3 R9, R0, c[0x0][0x2a8], RZ ;  /* 0x0000aa0000097a10 */ /* 0x000fe40007ffe0ff */
[----:B------:R-:W-:Y:S02]  /*4280*/  IMNMX R2, R2, R0, !PT ;  /* 0x0000000002027217 */ /* 0x000fe40007800200 */
[----:B------:R-:W-:Y:S02]  /*4290*/  IMNMX R4, R4, R9, PT ;  /* 0x0000000904047217 */ /* 0x000fe40003800200 */
.L_x_1587:
        /* <DEDUP_REMOVED lines=15> */
[----:B------:R-:W5:Y:S01]  /*4390*/  LDL.64 R22, [R1+0x58] ;  /* 0x0000580001167983 */ /* 0x000f620000100a00 */
[----:B------:R-:W-:Y:S02]  /*43a0*/  ULDC.64 UR6, c[0x0][0x178] ;  /* 0x00005e0000067ab9 */ /* 0x000fe40000000a00 */
[----:B------:R-:W-:Y:S01]  /*43b0*/  UIMAD.WIDE.U32 UR24, UR19, UR6, URZ ;  /* 0x00000006131872a5 */ /* 0x000fe2000f8e003f */
[----:B----4-:R-:W4:Y:S01]  /*43c0*/  LDL R12, [R1+0x94] ;  /* 0x00009400010c7983 */ /* 0x010f220000100800 */
[----:B------:R-:W-:Y:S03]  /*43d0*/  USHF.R.S32.HI UR22, URZ, 0x1f, UR19 ;  /* 0x0000001f3f167899 */ /* 0x000fe60008011413 */
[----:B---3--:R-:W3:Y:S01]  /*43e0*/  LDL R21, [R1+0x64] ;  /* 0x0000640001157983 */ /* 0x008ee20000100800 */
[----:B------:R-:W-:Y:S02]  /*43f0*/  UIMAD UR22, UR22, UR6, URZ ;  /* 0x00000006161672a4 */ /* 0x000fe4000f8e023f */
[----:B------:R-:W-:Y:S01]  /*4400*/  USHF.L.U32 UR6, UR24, 0x6, URZ ;  /* 0x0000000618067899 */ /* 0x000fe2000800063f */
[----:B--2---:R-:W2:Y:S01]  /*4410*/  LDL.LU R20, [R1+0x30] ;  /* 0x0000300001147983 */ /* 0x004ea20000300800 */
[----:B------:R-:W-:Y:S02]  /*4420*/  UIMAD UR22, UR19, UR7, UR22 ;  /* 0x00000007131672a4 */ /* 0x000fe4000f8e0216 */
[----:B------:R-:W-:Y:S01]  /*4430*/  UIMAD UR7, UR19, -0x40, UR10 ;  /* 0xffffffc0130778a4 */ /* 0x000fe2000f8e020a */
[----:B------:R-:W4:Y:S01]  /*4440*/  LDL.64 R14, [R1+0x78] ;  /* 0x00007800010e7983 */ /* 0x000f220000100a00 */
[----:B------:R-:W-:Y:S03]  /*4450*/  UIADD3 UR22, UR25, UR22, URZ ;  /* 0x0000001619167290 */ /* 0x000fe6000fffe03f */
[----:B------:R-:W4:Y:S01]  /*4460*/  LDL R13, [R1+0x88] ;  /* 0x00008800010d7983 */ /* 0x000f220000100800 */
[----:B------:R-:W-:Y:S03]  /*4470*/  USHF.L.U64.HI UR22, UR24, 0x6, UR22 ;  /* 0x0000000618167899 */ /* 0x000fe60008010216 */
[----:B------:R-:W1:Y:S04]  /*4480*/  S2R R24, SR_TID.X ;  /* 0x0000000000187919 */ /* 0x000e680000002100 */
[----:B------:R-:W1:Y:S02]  /*4490*/  S2R R25, SR_TID.X ;  /* 0x0000000000197919 */ /* 0x000e640000002100 */
[----:B-1----:R-:W-:Y:S04]  /*44a0*/  SHF.R.S32.HI R24, RZ, 0x1f, R24 ;  /* 0x0000001fff187819 */ /* 0x002fe80000011418 */
[----:B------:R-:W-:Y:S04]  /*44b0*/  LEA.HI R24, R24, R25, RZ, 0x3 ;  /* 0x0000001918187211 */ /* 0x000fe800078f18ff */
[----:B------:R-:W-:Y:S02]  /*44c0*/  SHF.R.S32.HI R24, RZ, 0x3, R24 ;  /* 0x00000003ff187819 */ /* 0x000fe40000011418 */
[----:B-----5:R-:W-:Y:S04]  /*44d0*/  IADD3 R3, P0, R22, UR6, RZ ;  /* 0x0000000616037c10 */ /* 0x020fe8000ff1e0ff */
[----:B---3--:R-:W-:Y:S02]  /*44e0*/  IADD3.X R9, R21, UR22, RZ, P0, !PT ;  /* 0x0000001615097c10 */ /* 0x008fe400087fe4ff */
[C---:B------:R-:W-:Y:S02]  /*44f0*/  LEA R10, P0, R3.reuse, c[0x0][0x160], 0x1 ;  /* 0x00005800030a7a11 */ /* 0x040fe400078008ff */
[----:B--2---:R-:W-:Y:S02]  /*4500*/  LOP3.LUT P3, RZ, R20, 0x2, RZ, 0xc0, !PT ;  /* 0x0000000214ff7812 */ /* 0x004fe4000786c0ff */
[----:B------:R-:W-:Y:S01]  /*4510*/  LEA.HI.X R11, R3, c[0x0][0x164], R9, 0x1, P0 ;  /* 0x00005900030b7a11 */ /* 0x000fe200000f0c09 */
[----:B------:R-:W-:Y:S01]  /*4520*/  IMAD.U32 R3, RZ, RZ, UR21 ;  /* 0x00000015ff037e24 */ /* 0x000fe2000f8e00ff */
[----:B------:R-:W-:Y:S02]  /*4530*/  IADD3 R9, -R24, UR7, RZ ;  /* 0x0000000718097c10 */ /* 0x000fe4000fffe1ff */
[----:B------:R-:W-:Y:S01]  /*4540*/  LOP3.LUT R20, R20, 0xfffffff7, RZ, 0xc0, !PT ;  /* 0xfffffff714147812 */ /* 0x000fe200078ec0ff */
[----:B----4-:R-:W-:Y:S01]  /*4550*/  IMAD R3, R3, 0x4000, R12 ;  /* 0x0000400003037824 */ /* 0x010fe200078e020c */
[C---:B------:R-:W-:Y:S01]  /*4560*/  ISETP.LT.OR P0, PT, R9.reuse, 0x1, P3 ;  /* 0x000000010900780c */ /* 0x040fe20001f01670 */
[----:B------:R-:W-:Y:S01]  /*4570*/  IMAD.U32 R12, RZ, RZ, UR17 ;  /* 0x00000011ff0c7e24 */ /* 0x000fe2000f8e00ff */
[----:B------:R-:W-:Y:S02]  /*4580*/  @P1 LOP3.LUT R20, R20, 0x8, RZ, 0xfc, !PT ;  /* 0x0000000814141812 */ /* 0x000fe400078efcff */
[C---:B------:R-:W-:Y:S02]  /*4590*/  ISETP.LT.OR P3, PT, R9.reuse, 0x21, P3 ;  /* 0x000000210900780c */ /* 0x040fe40001f61670 */
[----:B------:R-:W-:Y:S01]  /*45a0*/  LOP3.LUT P1, RZ, R20, 0x1, RZ, 0xc0, !PT ;  /* 0x0000000114ff7812 */ /* 0x000fe2000782c0ff */
[----:B------:R1:W-:Y:S06]  /*45b0*/  STL [R1+0x30], R20 ;  /* 0x0000301401007387 */ /* 0x0003ec0000100800 */
[----:B------:R-:W-:Y:S01]  /*45c0*/  @!PT LDS RZ, [RZ] ;  /* 0x00000000fffff984 */ /* 0x000fe20000000800 */
[----:B------:R-:W-:Y:S01]  /*45d0*/  @!PT LDS RZ, [RZ] ;  /* 0x00000000fffff984 */ /* 0x000fe20000000800 */
[----:B------:R-:W-:Y:S01]  /*45e0*/  @!PT LDS RZ, [RZ] ;  /* 0x00000000fffff984 */ /* 0x000fe20000000800 */
[----:B------:R2:W-:Y:S01]  /*45f0*/  LDGSTS.E.BYPASS.LTC128B.128 [R3], [R10.64], !P0 ;  /* 0x000000000a037fae */ /* 0x0005e2000c101d4e */
[----:B------:R-:W-:Y:S11]  /*4600*/  ISETP.LT.OR P0, PT, R9, 0x1, P1 ;  /* 0x000000010900780c */ /* 0x000ff60000f01670 */
[----:B------:R-:W-:Y:S02]  /*4610*/  @!UPT UIADD3 URZ, URZ, URZ, URZ ;  /* 0x0000003f3f3ff290 */ /* 0x000fe4000fffe03f */
[----:B------:R2:W-:Y:S02]  /*4620*/  LDGSTS.E.BYPASS.LTC128B.128 [R3+0x2000], [R10.64+0x80], !P0 ;  /* 0x020000800a037fae */ /* 0x0005e4000c101d4e */
[----:B--2---:R-:W-:Y:S05]  /*4630*/  IMAD.U32 R11, RZ, RZ, UR18 ;  /* 0x00000012ff0b7e24 */ /* 0x004fea000f8e00ff */
[----:B------:R-:W-:Y:S04]  /*4640*/  IADD3 R11, P2, P0, R22, UR6, R11 ;  /* 0x00000006160b7c10 */ /* 0x000fe8000f85e00b */
[----:B------:R-:W-:Y:S02]  /*4650*/  IADD3.X R12, R21, UR22, R12, P2, P0 ;  /* 0x00000016150c7c10 */ /* 0x000fe400097e040c */
[----:B------:R-:W-:Y:S02]  /*4660*/  ISETP.LT.OR P2, PT, R9, 0x21, P1 ;  /* 0x000000210900780c */ /* 0x000fe40000f41670 */
[C---:B------:R-:W-:Y:S02]  /*4670*/  LEA R10, P0, R11.reuse, c[0x0][0x160], 0x1 ;  /* 0x000058000b0a7a11 */ /* 0x040fe400078008ff */
[----:B------:R-:W-:Y:S02]  /*4680*/  LOP3.LUT P1, RZ, R20, 0x8, RZ, 0xc0, !PT ;  /* 0x0000000814ff7812 */ /* 0x000fe4000782c0ff */
[----:B------:R-:W-:Y:S05]  /*4690*/  LEA.HI.X R11, R11, c[0x0][0x164], R12, 0x1, P0 ;  /* 0x000059000b0b7a11 */ /* 0x000fea00000f0c0c */
[----:B------:R2:W-:Y:S04]  /*46a0*/  LDGSTS.E.BYPASS.LTC128B.128 [R3+0x1000], [R10.64], !P3 ;  /* 0x010000000a037fae */ /* 0x0005e8000d901d4e */
[----:B------:R2:W-:Y:S02]  /*46b0*/  LDGSTS.E.BYPASS.LTC128B.128 [R3+0x3000], [R10.64+0x80], !P2 ;  /* 0x030000800a037fae */ /* 0x0005e4000d101d4e */
[----:B--2---:R-:W-:Y:S05]  /*46c0*/  IMAD.U32 R3, RZ, RZ, UR16 ;  /* 0x00000010ff037e24 */ /* 0x004fea000f8e00ff */
[----:B------:R-:W-:Y:S04]  /*46d0*/  @!P4 LEA R3, R3, 0x40, 0x6 ;  /* 0x000000400303c811 */ /* 0x000fe800078e30ff */
[C---:B------:R-:W-:Y:S04]  /*46e0*/  @!P4 IADD3 R9, P0, R3.reuse, R14, RZ ;  /* 0x0000000e0309c210 */ /* 0x040fe80007f1e0ff */
[----:B------:R-:W-:Y:S02]  /*46f0*/  @!P4 LEA.HI.X.SX32 R3, R3, R13, 0x1, P0 ;  /* 0x0000000d0303c211 */ /* 0x000fe400000f0eff */
[----:B------:R-:W2:Y:S01]  /*4700*/  S2R R13, SR_TID.X ;  /* 0x00000000000d7919 */ /* 0x000ea20000002100 */
[C---:B------:R-:W-:Y:S04]  /*4710*/  @!P4 LEA R10, P0, R9.reuse, c[0x0][0x258], 0x2 ;  /* 0x00009600090aca11 */ /* 0x040fe800078010ff */
[----:B------:R-:W-:Y:S01]  /*4720*/  @!P4 LEA.HI.X R11, R9, c[0x0][0x25c], R3, 0x2, P0 ;  /* 0x00009700090bca11 */ /* 0x000fe200000f1403 */
[----:B------:R-:W-:Y:S02]  /*4730*/  IMAD.U32 R3, RZ, RZ, UR21 ;  /* 0x00000015ff037e24 */ /* 0x000fe4000f8e00ff */
[----:B--2---:R-:W-:Y:S04]  /*4740*/  IMAD.SHL.U32 R13, R13, 0x4, RZ ;  /* 0x000000040d0d7824 */ /* 0x004fe800078e00ff */
[----:B------:R-:W-:Y:S04]  /*4750*/  @!P4 IMAD R3, R3, 0x40, R13 ;  /* 0x000000400303c824 */ /* 0x000fe800078e020d */
[----:B------:R-:W-:Y:S05]  /*4760*/  @!P4 IMAD.SHL.U32 R3, R3, 0x4, RZ ;  /* 0x000000040303c824 */ /* 0x000fea00078e00ff */
[----:B------:R1:W-:Y:S02]  /*4770*/  @!P4 LDGSTS.E.BYPASS.LTC128B.128 [R3+0x20080], [R10.64] ;  /* 0x200800000a03cfae */ /* 0x0003e4000b901d4e */
.L_x_1591:
[----:B------:R4:W-:Y:S01]  /*4780*/  STL [R1+0xbc], R108 ;  /* 0x0000bc6c01007387 */ /* 0x0009e20000100800 */
[----:B------:R-:W-:Y:S01]  /*4790*/  PLOP3.LUT P0, PT, PT, PT, UP4, 0x80, 0x0 ;  /* 0x000000000000781c */ /* 0x000fe20003f0f048 */
[----:B------:R-:W-:Y:S02]  /*47a0*/  UIADD3 UR22, UR16, 0x2, URZ ;  /* 0x0000000210167890 */ /* 0x000fe4000fffe03f */
[----:B------:R-:W0:Y:S01]  /*47b0*/  LDGDEPBAR ;  /* 0x00000000000079af */ /* 0x000e220000000000 */
[----:B------:R-:W-:Y:S01]  /*47c0*/  ISETP.GT.AND P0, PT, R7, RZ, P0 ;  /* 0x000000ff0700720c */ /* 0x000fe20000704270 */
[----:B------:R-:W-:Y:S03]  /*47d0*/  UISETP.GE.AND UP0, UPT, UR22, UR9, UPT ;  /* 0x000000091600728c */ /* 0x000fe6000bf06270 */
[C---:B------:R-:W-:Y:S04]  /*47e0*/  ISETP.LT.OR P0, PT, R8.reuse, 0x1, P0 ;  /* 0x000000010800780c */ /* 0x040fe80000701670 */
[----:B------:R-:W-:Y:S02]  /*47f0*/  FSEL R191, R245, -INF , !P0 ;  /* 0xff800000f5bf7808 */ /* 0x000fe40004000000 */
[----:B------:R-:W-:Y:S03]  /*4800*/  PLOP3.LUT P0, PT, PT, PT, UP4, 0x80, 0x0 ;  /* 0x000000000000781c */ /* 0x000fe60003f0f048 */
[--C-:B------:R-:W-:Y:S01]  /*4810*/  FFMA.FTZ R191, R191, c[0x0][0x29c], -R188.reuse ;  /* 0x0000a700bfbf7a23 */ /* 0x100fe200000108bc */
        /* <DEDUP_REMOVED lines=13> */
[----:B-12---:R-:W2:Y:S03]  /*48f0*/  LDL.LU R107, [R1] ;  /* 0x00000000016b7983 */ /* 0x006ea60000300800 */
        /* <DEDUP_REMOVED lines=9> */
[----:B-1----:R-:W3:Y:S03]  /*4990*/  LDL.LU R106, [R1+0x2c] ;  /* 0x00002c00016a7983 */ /* 0x002ee60000300800 */
        /* <DEDUP_REMOVED lines=17> */
[C---:B------:R-:W-:Y:S04]  /*4ab0*/  ISETP.GT.AND P0, PT, R5.reuse, 0x1, P0 ;  /* 0x000000010500780c */ /* 0x040fe80000704270 */
[----:B------:R-:W-:Y:S01]  /*4ac0*/  ISETP.LT.OR P0, PT, R6, 0x2, P0 ;  /* 0x000000020600780c */ /* 0x000fe20000701670 */
        /* <DEDUP_REMOVED lines=12> */
[----:B------:R-:W-:Y:S04]  /*4b90*/  ISETP.GT.AND P0, PT, R5, 0x20, P0 ;  /* 0x000000200500780c */ /* 0x000fe80000704270 */
[C---:B------:R-:W-:Y:S04]  /*4ba0*/  ISETP.LT.OR P0, PT, R6.reuse, 0x21, P0 ;  /* 0x000000210600780c */ /* 0x040fe80000701670 */
[----:B--2---:R-:W-:Y:S02]  /*4bb0*/  FSEL R203, R107, -INF , !P0 ;  /* 0xff8000006bcb7808 */ /* 0x004fe40004000000 */
        /* <DEDUP_REMOVED lines=23> */
[----:B---3--:R-:W-:Y:S02]  /*4d30*/  FSEL R230, R106, -INF , !P0 ;  /* 0xff8000006ae67808 */ /* 0x008fe40004000000 */
        /* <DEDUP_REMOVED lines=50> */
[----:B------:R-:W-:Y:S01]  /*5060*/  MOV R2, R202 ;  /* 0x000000ca00027202 */ /* 0x000fe20000000f00 */
[----:B------:R-:W-:Y:S02]  /*5070*/  FFMA.FTZ R181, R193, c[0x0][0x29c], -R188 ;  /* 0x0000a700c1b57a23 */ /* 0x000fe400000108bc */
[----:B------:R-:W-:Y:S01]  /*5080*/  IMAD.MOV.U32 R178, RZ, RZ, R224 ;  /* 0x000000ffffb27224 */ /* 0x000fe200078e00e0 */
[----:B------:R-:W-:Y:S01]  /*5090*/  HMMA.16816.F32.BF16 R32, R168, R182, R32 ;  /* 0x000000b6a820723c */ /* 0x000fe20000041820 */
[----:B------:R-:W-:Y:S02]  /*50a0*/  LDSM.16.M88.4 R168, [R214+0x8080] ;  /* 0x00808000d6a8783b */ /* 0x000fe40000000200 */
[----:B------:R-:W-:Y:S01]  /*50b0*/  MUFU.EX2 R181, R181 ;  /* 0x000000b500b57308 */ /* 0x000fe20000000800 */
[--C-:B------:R-:W-:Y:S01]  /*50c0*/  FFMA.FTZ R193, R198, c[0x0][0x29c], -R188.reuse ;  /* 0x0000a700c6c17a23 */ /* 0x100fe200000108bc */
[----:B------:R-:W-:Y:S01]  /*50d0*/  MOV R198, R178 ;  /* 0x000000b200c67202 */ /* 0x000fe20000000f00 */
[--C-:B------:R-:W-:Y:S02]  /*50e0*/  FFMA.FTZ R177, R204, c[0x0][0x29c], -R187.reuse ;  /* 0x0000a700ccb17a23 */ /* 0x100fe400000108bb */
[----:B------:R-:W-:Y:S04]  /*50f0*/  FFMA.FTZ R183, R3, c[0x0][0x29c], -R188 ;  /* 0x0000a70003b77a23 */ /* 0x000fe800000108bc */
[--C-:B------:R-:W-:Y:S01]  /*5100*/  FFMA.FTZ R3, R228, c[0x0][0x29c], -R187.reuse ;  /* 0x0000a700e4037a23 */ /* 0x100fe200000108bb */
[----:B------:R-:W-:Y:S01]  /*5110*/  MUFU.EX2 R193, R193 ;  /* 0x000000c100c17308 */ /* 0x000fe20000000800 */
[--C-:B------:R-:W-:Y:S02]  /*5120*/  FFMA.FTZ R228, R235, c[0x0][0x29c], -R186.reuse ;  /* 0x0000a700ebe47a23 */ /* 0x100fe400000108ba */
[--C-:B------:R-:W-:Y:S02]  /*5130*/  FFMA.FTZ R204, R230, c[0x0][0x29c], -R186.reuse ;  /* 0x0000a700e6cc7a23 */ /* 0x100fe400000108ba */
[----:B------:R-:W-:Y:S02]  /*5140*/  FFMA.FTZ R230, R238, c[0x0][0x29c], -R186 ;  /* 0x0000a700eee67a23 */ /* 0x000fe400000108ba */
[----:B------:R-:W-:Y:S02]  /*5150*/  IMAD.MOV.U32 R238, RZ, RZ, R198 ;  /* 0x000000ffffee7224 */ /* 0x000fe400078e00c6 */
[--C-:B------:R-:W-:Y:S01]  /*5160*/  FFMA.FTZ R182, R192, c[0x0][0x29c], -R188.reuse ;  /* 0x0000a700c0b67a23 */ /* 0x100fe200000108bc */
[----:B------:R-:W1:Y:S01]  /*5170*/  MUFU.EX2 R183, R183 ;  /* 0x000000b700b77308 */ /* 0x000e620000000800 */
[----:B------:R-:W-:Y:S02]  /*5180*/  FFMA.FTZ R192, R199, c[0x0][0x29c], -R188 ;  /* 0x0000a700c7c07a23 */ /* 0x000fe400000108bc */
[----:B------:R-:W-:Y:S02]  /*5190*/  IMAD.MOV.U32 R199, RZ, RZ, R180 ;  /* 0x000000ffffc77224 */ /* 0x000fe400078e00b4 */
[----:B------:R-:W-:Y:S02]  /*51a0*/  FFMA.FTZ R176, R210, c[0x0][0x29c], -R187 ;  /* 0x0000a700d2b07a23 */ /* 0x000fe400000108bb */
[--C-:B------:R-:W-:Y:S02]  /*51b0*/  FFMA.FTZ R210, R233, c[0x0][0x29c], -R186.reuse ;  /* 0x0000a700e9d27a23 */ /* 0x100fe400000108ba */
[--C-:B------:R-:W-:Y:S01]  /*51c0*/  FFMA.FTZ R233, R239, c[0x0][0x29c], -R186.reuse ;  /* 0x0000a700efe97a23 */ /* 0x100fe200000108ba */
[----:B------:R-:W3:Y:S01]  /*51d0*/  MUFU.EX2 R182, R182 ;  /* 0x000000b600b67308 */ /* 0x000ee20000000800 */
[----:B------:R-:W-:Y:S09]  /*51e0*/  MOV R239, R199 ;  /* 0x000000c700ef7202 */ /* 0x000ff20000000f00 */
[----:B------:R-:W-:Y:S01]  /*51f0*/  MUFU.EX2 R192, R192 ;  /* 0x000000c000c07308 */ /* 0x000fe20000000800 */
[----:B--2---:R-:W-:Y:S02]  /*5200*/  IMAD.MOV.U32 R179, RZ, RZ, R165 ;  /* 0x000000ffffb37224 */ /* 0x004fe400078e00a5 */
[----:B------:R-:W2:Y:S03]  /*5210*/  LDSM.16.M88.4 R164, [R208+0x18080] ;  /* 0x01808000d0a4783b */ /* 0x000ea60000000200 */
[----:B------:R-:W-:Y:S02]  /*5220*/  FSEL R224, R179, -INF , !P0 ;  /* 0xff800000b3e07808 */ /* 0x000fe40004000000 */
[----:B------:R-:W-:Y:S04]  /*5230*/  PLOP3.LUT P0, PT, PT, PT, UP4, 0x80, 0x0 ;  /* 0x000000000000781c */ /* 0x000fe80003f0f048 */
[----:B------:R-:W-:Y:S04]  /*5240*/  ISETP.GT.AND P0, PT, R185, RZ, P0 ;  /* 0x000000ffb900720c */ /* 0x000fe80000704270 */
[----:B------:R-:W-:Y:S04]  /*5250*/  ISETP.LT.OR P0, PT, R184, 0x1, P0 ;  /* 0x00000001b800780c */ /* 0x000fe80000701670 */
[----:B------:R-:W-:Y:S01]  /*5260*/  FSEL R202, R180, -INF , !P0 ;  /* 0xff800000b4ca7808 */ /* 0x000fe20004000000 */
[--C-:B------:R-:W-:Y:S01]  /*5270*/  FFMA.FTZ R180, R200, c[0x0][0x29c], -R187.reuse ;  /* 0x0000a700c8b47a23 */ /* 0x100fe200000108bb */
[----:B------:R-:W-:Y:S01]  /*5280*/  MOV R200, R179 ;  /* 0x000000b300c87202 */ /* 0x000fe20000000f00 */
[--C-:B------:R-:W-:Y:S01]  /*5290*/  FFMA.FTZ R179, R201, c[0x0][0x29c], -R187.reuse ;  /* 0x0000a700c9b37a23 */ /* 0x100fe200000108bb */
[----:B------:R-:W-:Y:S01]  /*52a0*/  PLOP3.LUT P0, PT, PT, PT, UP4, 0x80, 0x0 ;  /* 0x000000000000781c */ /* 0x000fe20003f0f048 */
[----:B------:R-:W-:Y:S03]  /*52b0*/  MUFU.EX2 R199, R180 ;  /* 0x000000b400c77308 */ /* 0x000fe60000000800 */
        /* <DEDUP_REMOVED lines=42> */
[----:B------:R-:W-:Y:S02]  /*5560*/  FFMA.FTZ R188, R197, c[0x0][0x29c], -R188 ;  /* 0x0000a700c5bc7a23 */ /* 0x000fe400000108bc */
[----:B------:R2:W-:Y:S10]  /*5570*/  MUFU.EX2 R198, R2 ;  /* 0x0000000200c67308 */ /* 0x0005f40000000800 */
[----:B------:R-:W-:Y:S01]  /*5580*/  MUFU.EX2 R188, R188 ;  /* 0x000000bc00bc7308 */ /* 0x000fe20000000800 */
[-C--:B----4-:R-:W-:Y:S01]  /*5590*/  HMMA.16816.F32.BF16 R4, R164, R168.reuse, R4 ;  /* 0x000000a8a404723c */ /* 0x090fe20000041804 */
[----:B--2---:R-:W-:Y:S07]  /*55a0*/  LDS R2, [R190.X4+0x202a0] ;  /* 0x0202a000be027984 */ /* 0x004fee0000004800 */
        /* <DEDUP_REMOVED lines=12> */
[--C-:B------:R-:W-:Y:S01]  /*5670*/  FFMA.FTZ R178, R203, c[0x0][0x29c], -R187.reuse ;  /* 0x0000a700cbb27a23 */ /* 0x100fe200000108bb */
[----:B------:R-:W-:Y:S01]  /*5680*/  HMMA.16816.F32.BF16 R32, R164, R170, R32 ;  /* 0x000000aaa420723c */ /* 0x000fe20000041820 */
[----:B------:R2:W-:Y:S02]  /*5690*/  LDSM.16.M88.4 R164, [R208+0x1a080] ;  /* 0x01a08000d0a4783b */ /* 0x0005e40000000200 */
[----:B------:R-:W-:Y:S01]  /*56a0*/  MUFU.EX2 R201, R178 ;  /* 0x000000b200c97308 */ /* 0x000fe20000000800 */
[----:B------:R-:W-:Y:S01]  /*56b0*/  ISETP.GT.AND P0, PT, R185, 0x21, P0 ;  /* 0x00000021b900780c */ /* 0x000fe20000704270 */
[----:B------:R-:W-:Y:S01]  /*56c0*/  FFMA.FTZ R187, R225, c[0x0][0x29c], -R187 ;  /* 0x0000a700e1bb7a23 */ /* 0x000fe200000108bb */
[----:B------:R-:W-:Y:S01]  /*56d0*/  MOV R168, R196 ;  /* 0x000000c400a87202 */ /* 0x000fe20000000f00 */
[--C-:B------:R-:W-:Y:S01]  /*56e0*/  FFMA.FTZ R225, R234, c[0x0][0x29c], -R186.reuse ;  /* 0x0000a700eae17a23 */ /* 0x100fe200000108ba */
[----:B------:R-:W-:Y:S01]  /*56f0*/  ISETP.LT.OR P0, PT, R184, 0x22, P0 ;  /* 0x00000022b800780c */ /* 0x000fe20000701670 */
[----:B------:R-:W-:Y:S03]  /*5700*/  FFMA.FTZ R186, R237, c[0x0][0x29c], -R186 ;  /* 0x0000a700edba7a23 */ /* 0x000fe600000108ba */
[----:B------:R-:W-:Y:S01]  /*5710*/  FSEL R196, R168, -INF , !P0 ;  /* 0xff800000a8c47808 */ /* 0x000fe20004000000 */
[----:B------:R-:W-:Y:S01]  /*5720*/  MUFU.EX2 R203, R187 ;  /* 0x000000bb00cb7308 */ /* 0x000fe20000000800 */
[----:B------:R-:W-:Y:S01]  /*5730*/  PLOP3.LUT P0, PT, PT, PT, UP4, 0x80, 0x0 ;  /* 0x000000000000781c */ /* 0x000fe20003f0f048 */
[----:B------:R-:W-:Y:S01]  /*5740*/  IMAD.MOV.U32 R237, RZ, RZ, R200 ;  /* 0x000000ffffed7224 */ /* 0x000fe200078e00c8 */
[----:B------:R-:W-:Y:S02]  /*5750*/  MOV R236, R168 ;  /* 0x000000a800ec7202 */ /* 0x000fe40000000f00 */
[----:B------:R-:W-:Y:S02]  /*5760*/  ISETP.GT.AND P0, PT, R185, 0x40, P0 ;  /* 0x00000040b900780c */ /* 0x000fe40000704270 */
[----:B------:R-:W-:Y:S02]  /*5770*/  MOV R234, R205 ;  /* 0x000000cd00ea7202 */ /* 0x000fe40000000f00 */
[C---:B------:R-:W-:Y:S01]  /*5780*/  ISETP.LT.OR P0, PT, R184.reuse, 0x41, P0 ;  /* 0x00000041b800780c */ /* 0x040fe20000701670 */
[----:B------:R-:W-:Y:S03]  /*5790*/  MUFU.EX2 R200, R179 ;  /* 0x000000b300c87308 */ /* 0x000fe60000000800 */
[----:B------:R-:W-:Y:S02]  /*57a0*/  FSEL R195, R169, -INF , !P0 ;  /* 0xff800000a9c37808 */ /* 0x000fe40004000000 */
[----:B------:R-:W4:Y:S01]  /*57b0*/  LDSM.16.M88.4 R168, [R214+0xc080] ;  /* 0x00c08000d6a8783b */ /* 0x000f220000000200 */
[----:B------:R-:W-:Y:S04]  /*57c0*/  PLOP3.LUT P0, PT, PT, PT, UP4, 0x80, 0x0 ;  /* 0x000000000000781c */ /* 0x000fe80003f0f048 */
[----:B--2---:R2:W-:Y:S01]  /*57d0*/  MUFU.EX2 R208, R0 ;  /* 0x0000000000d07308 */ /* 0x0045e20000000800 */
[----:B------:R-:W-:Y:S04]  /*57e0*/  ISETP.GT.AND P0, PT, R185, 0x41, P0 ;  /* 0x00000041b900780c */ /* 0x000fe80000704270 */
[C---:B------:R-:W-:Y:S04]  /*57f0*/  ISETP.LT.OR P0, PT, R184.reuse, 0x42, P0 ;  /* 0x00000042b800780c */ /* 0x040fe80000701670 */
[----:B------:R-:W-:Y:S01]  /*5800*/  FSEL R197, R205, -INF , !P0 ;  /* 0xff800000cdc57808 */ /* 0x000fe20004000000 */
[----:B------:R-:W-:Y:S01]  /*5810*/  MUFU.EX2 R186, R186 ;  /* 0x000000ba00ba7308 */ /* 0x000fe20000000800 */
[----:B------:R-:W-:Y:S04]  /*5820*/  PLOP3.LUT P0, PT, PT, PT, UP4, 0x80, 0x0 ;  /* 0x000000000000781c */ /* 0x000fe80003f0f048 */
[C---:B------:R-:W-:Y:S04]  /*5830*/  ISETP.GT.AND P0, PT, R185.reuse, 0x60, P0 ;  /* 0x00000060b900780c */ /* 0x040fe80000704270 */
[----:B------:R-:W-:Y:S01]  /*5840*/  ISETP.LT.OR P2, PT, R184, 0x61, P0 ;  /* 0x00000061b800780c */ /* 0x000fe20000741670 */
[----:B------:R-:W-:Y:S01]  /*5850*/  MUFU.EX2 R205, R176 ;  /* 0x000000b000cd7308 */ /* 0x000fe20000000800 */
[----:B------:R-:W-:Y:S01]  /*5860*/  PLOP3.LUT P0, PT, PT, PT, UP4, 0x80, 0x0 ;  /* 0x000000000000781c */ /* 0x000fe20003f0f048 */
[--C-:B--2---:R-:W-:Y:S03]  /*5870*/  FFMA.FTZ R0, R224, c[0x0][0x29c], -R189.reuse ;  /* 0x0000a700e0007a23 */ /* 0x104fe600000108bd */
[----:B------:R-:W-:Y:S01]  /*5880*/  ISETP.GT.AND P0, PT, R185, 0x61, P0 ;  /* 0x00000061b900780c */ /* 0x000fe20000704270 */
[----:B------:R-:W2:Y:S01]  /*5890*/  LDL.LU R224, [R1+0x8] ;  /* 0x0000080001e07983 */ /* 0x000ea20000300800 */
[----:B------:R-:W-:Y:S02]  /*58a0*/  FSEL R185, R251, -INF , !P2 ;  /* 0xff800000fbb97808 */ /* 0x000fe40005000000 */
[----:B------:R-:W-:Y:S01]  /*58b0*/  ISETP.LT.OR P0, PT, R184, 0x62, P0 ;  /* 0x00000062b800780c */ /* 0x000fe20000701670 */
[----:B------:R1:W-:Y:S03]  /*58c0*/  MUFU.EX2 R176, R3 ;  /* 0x0000000300b07308 */ /* 0x0003e60000000800 */
[----:B------:R-:W-:Y:S01]  /*58d0*/  FSEL R184, R250, -INF , !P0 ;  /* 0xff800000fab87808 */ /* 0x000fe20004000000 */
[-C--:B----4-:R-:W-:Y:S01]  /*58e0*/  HMMA.16816.F32.BF16 R4, R164, R168.reuse, R4 ;  /* 0x000000a8a404723c */ /* 0x090fe20000041804 */
[----:B------:R-:W-:Y:S05]  /*58f0*/  PLOP3.LUT P0, PT, PT, PT, UP0, 0x80, 0x0 ;  /* 0x000000000000781c */ /* 0x000fea0003f0f008 */
[----:B------:R-:W4:Y:S02]  /*5900*/  MUFU.EX2 R178, R177 ;  /* 0x000000b100b27308 */ /* 0x000f240000000800 */
[C---:B------:R-:W-:Y:S08]  /*5910*/  HMMA.16816.F32.BF16 R8, R172.reuse, R168, R8 ;  /* 0x000000a8ac08723c */ /* 0x040ff00000041808 */
[-C--:B------:R-:W-:Y:S04]  /*5920*/  HMMA.16816.F32.BF16 R12, R172, R170.reuse, R12 ;  /* 0x000000aaac0c723c */ /* 0x080fe8000004180c */
[----:B-1----:R-:W-:Y:S04]  /*5930*/  FFMA.FTZ R3, -R244, R244, 1 ;  /* 0x3f800000f4037423 */ /* 0x002fe800000101f4 */
        /* <DEDUP_REMOVED lines=44> */
[----:B-1----:R-:W1:Y:S01]  /*5c00*/  LDS R0, [R190.X4+0x20300] ;  /* 0x02030000be007984 */ /* 0x002e620000004800 */
        /* <DEDUP_REMOVED lines=52> */
[----:B------:R-:W-:Y:S02]  /*5f50*/  FMUL.FTZ R8, R23, R8 ;  /* 0x0000000817087220 */ /* 0x000fe40000410000 */
        /* <DEDUP_REMOVED lines=9> */
[----:B------:R-:W-:Y:S02]  /*5ff0*/  FMUL.FTZ R22, R22, R0 ;  /* 0x0000000016167220 */ /* 0x000fe40000410000 */
[--C-:B----4-:R-:W-:Y:S02]  /*6000*/  FADD.FTZ R5, R5, -R2.reuse ;  /* 0x8000000205057221 */ /* 0x110fe40000010000 */
[--C-:B------:R-:W-:Y:S01]  /*6010*/  FADD.FTZ R0, R4, -R2.reuse ;  /* 0x8000000204007221 */ /* 0x100fe20000010000 */
[----:B------:R-:W-:Y:S01]  /*6020*/  F2FP.BF16.PACK_AB R4, R209, R173 ;  /* 0x000000add104723e */ /* 0x000fe200000010ff */
        /* <DEDUP_REMOVED lines=15> */
[----:B------:R-:W3:Y:S01]  /*6120*/  LDS R0, [R190.X4+0x20320] ;  /* 0x02032000be007984 */ /* 0x000ee20000004800 */
        /* <DEDUP_REMOVED lines=36> */
[----:B------:R-:W-:Y:S02]  /*6370*/  FFMA.FTZ R7, -R236, R236, 1 ;  /* 0x3f800000ec077423 */ /* 0x000fe400000101ec */
[----:B------:R-:W-:Y:S01]  /*6380*/  FFMA.FTZ R9, -R235, R235, 1 ;  /* 0x3f800000eb097423 */ /* 0x000fe200000101eb */
[----:B------:R3:W-:Y:S01]  /*6390*/  STS [R227+0x22480], R6 ;  /* 0x02248006e3007388 */ /* 0x0007e20000000800 */
[----:B------:R-:W-:Y:S02]  /*63a0*/  FFMA.FTZ R5, -R250, R250, 1 ;  /* 0x3f800000fa057423 */ /* 0x000fe400000101fa */
[----:B------:R-:W-:Y:S01]  /*63b0*/  FMUL.FTZ R20, R17, R7 ;  /* 0x0000000711147220 */ /* 0x000fe20000410000 */
[----:B------:R-:W-:Y:S01]  /*63c0*/  STS [R227+0x22880], R166 ;  /* 0x022880a6e3007388 */ /* 0x000fe20000000800 */
[----:B------:R-:W-:Y:S02]  /*63d0*/  FMUL.FTZ R17, R29, R9 ;  /* 0x000000091d117220 */ /* 0x000fe40000410000 */
[----:B------:R-:W-:Y:S01]  /*63e0*/  FMUL.FTZ R9, R33, R5 ;  /* 0x0000000521097220 */ /* 0x000fe20000410000 */
[----:B------:R4:W-:Y:S01]  /*63f0*/  STS [R226+0x2000], R2 ;  /* 0x00200002e2007388 */ /* 0x0009e20000000800 */
[----:B------:R-:W-:Y:S01]  /*6400*/  F2FP.BF16.PACK_AB R5, R25, R24 ;  /* 0x000000181905723e */ /* 0x000fe200000010ff */
[--C-:B------:R-:W-:Y:S01]  /*6410*/  FADD.FTZ R11, R11, -R0.reuse ;  /* 0x800000000b0b7221 */ /* 0x100fe20000010000 */
[----:B------:R-:W-:Y:S01]  /*6420*/  F2FP.BF16.PACK_AB R8, R8, R17 ;  /* 0x000000110808723e */ /* 0x000fe200000010ff */
[----:B------:R-:W-:Y:S01]  /*6430*/  STS [R226+0x2400], R35 ;  /* 0x00240023e2007388 */ /* 0x000fe20000000800 */
[----:B------:R-:W-:Y:S02]  /*6440*/  FMUL.FTZ R16, R177, R32 ;  /* 0x00000020b1107220 */ /* 0x000fe40000410000 */
[----:B------:R-:W-:Y:S01]  /*6450*/  FFMA.FTZ R7, -R251, R251, 1 ;  /* 0x3f800000fb077423 */ /* 0x000fe200000101fb */
[----:B------:R-:W-:Y:S01]  /*6460*/  STS [R227+0x23480], R12 ;  /* 0x0234800ce3007388 */ /* 0x000fe20000000800 */
[--C-:B------:R-:W-:Y:S02]  /*6470*/  FADD.FTZ R14, R14, -R0.reuse ;  /* 0x800000000e0e7221 */ /* 0x100fe40000010000 */
[----:B------:R-:W-:Y:S01]  /*6480*/  FMUL.FTZ R16, R16, R7 ;  /* 0x0000000710107220 */ /* 0x000fe20000410000 */
[----:B------:R-:W-:Y:S01]  /*6490*/  F2FP.BF16.PACK_AB R7, R20, R21 ;  /* 0x000000151407723e */ /* 0x000fe200000010ff */
[----:B-1----:R-:W-:Y:S02]  /*64a0*/  FFMA.FTZ R3, -R105, R105, 1 ;  /* 0x3f80000069037423 */ /* 0x002fe40000010169 */
[--C-:B------:R-:W-:Y:S01]  /*64b0*/  FADD.FTZ R15, R15, -R0.reuse ;  /* 0x800000000f0f7221 */ /* 0x100fe20000010000 */
[----:B------:R-:W-:Y:S01]  /*64c0*/  F2FP.BF16.PACK_AB R9, R9, R16 ;  /* 0x000000100909723e */ /* 0x000fe200000010ff */
[----:B---3--:R-:W-:Y:S02]  /*64d0*/  FMUL.FTZ R6, R176, R11 ;  /* 0x0000000bb0067220 */ /* 0x008fe40000410000 */
[----:B------:R-:W-:Y:S02]  /*64e0*/  FMUL.FTZ R14, R175, R14 ;  /* 0x0000000eaf0e7220 */ /* 0x000fe40000410000 */
[----:B------:R-:W-:Y:S02]  /*64f0*/  FMUL.FTZ R6, R6, R3 ;  /* 0x0000000306067220 */ /* 0x000fe40000410000 */
[----:B------:R-:W-:Y:S01]  /*6500*/  FMUL.FTZ R15, R173, R15 ;  /* 0x0000000fad0f7220 */ /* 0x000fe20000410000 */
[----:B----4-:R-:W-:Y:S01]  /*6510*/  F2FP.BF16.PACK_AB R2, R172, R174 ;  /* 0x000000aeac02723e */ /* 0x010fe200000010ff */
[----:B------:R-:W-:Y:S02]  /*6520*/  FFMA.FTZ R4, -R104, R104, 1 ;  /* 0x3f80000068047423 */ /* 0x000fe40000010168 */
[----:B------:R-:W-:Y:S02]  /*6530*/  FFMA.FTZ R3, -R103, R103, 1 ;  /* 0x3f80000067037423 */ /* 0x000fe40000010167 */
[----:B------:R1:W-:Y:S01]  /*6540*/  STS [R227+0x23880], R2 ;  /* 0x02388002e3007388 */ /* 0x0003e20000000800 */
[--C-:B------:R-:W-:Y:S02]  /*6550*/  FADD.FTZ R26, R26, -R0.reuse ;  /* 0x800000001a1a7221 */ /* 0x100fe40000010000 */
[----:B------:R-:W-:Y:S01]  /*6560*/  FMUL.FTZ R4, R14, R4 ;  /* 0x000000040e047220 */ /* 0x000fe20000410000 */
[----:B------:R-:W-:Y:S01]  /*6570*/  STS [R226+0x3000], R13 ;  /* 0x0030000de2007388 */ /* 0x000fe20000000800 */
[----:B------:R-:W-:Y:S02]  /*6580*/  FMUL.FTZ R3, R15, R3 ;  /* 0x000000030f037220 */ /* 0x000fe40000410000 */
[--C-:B------:R-:W-:Y:S02]  /*6590*/  FADD.FTZ R27, R27, -R0.reuse ;  /* 0x800000001b1b7221 */ /* 0x100fe40000010000 */
[--C-:B------:R-:W-:Y:S02]  /*65a0*/  FADD.FTZ R30, R30, -R0.reuse ;  /* 0x800000001e1e7221 */ /* 0x100fe40000010000 */
[----:B------:R-:W-:Y:S02]  /*65b0*/  FADD.FTZ R31, R31, -R0 ;  /* 0x800000001f1f7221 */ /* 0x000fe40000010000 */
[----:B------:R-:W-:Y:S02]  /*65c0*/  FFMA.FTZ R0, -R102, R102, 1 ;  /* 0x3f80000066007423 */ /* 0x000fe40000010166 */
[----:B--2---:R-:W-:Y:S02]  /*65d0*/  FMUL.FTZ R30, R28, R30 ;  /* 0x0000001e1c1e7220 */ /* 0x004fe40000410000 */
[----:B------:R-:W-:Y:S02]  /*65e0*/  FMUL.FTZ R31, R186, R31 ;  /* 0x0000001fba1f7220 */ /* 0x000fe40000410000 */
[----:B------:R-:W-:Y:S02]  /*65f0*/  FMUL.FTZ R27, R172, R27 ;  /* 0x0000001bac1b7220 */ /* 0x000fe40000410000 */
        /* <DEDUP_REMOVED lines=10> */
[----:B------:R-:W-:Y:S03]  /*66a0*/  FMUL.FTZ R6, R6, R0 ;  /* 0x0000000006067220 */ /* 0x000fe60000410000 */
        /* <DEDUP_REMOVED lines=9> */
[----:B------:R-:W-:Y:S01]  /*6740*/  STS [R226+0x5000], R164 ;  /* 0x005000a4e2007388 */ /* 0x000fe20000000800 */
[----:B--2---:R-:W-:Y:S01]  /*6750*/  F2FP.BF16.PACK_AB R5, R3, R4 ;  /* 0x000000040305723e */ /* 0x004fe200000010ff */
[----:B------:R-:W-:Y:S02]  /*6760*/  FFMA.FTZ R3, -R100, R100, 1 ;  /* 0x3f80000064037423 */ /* 0x000fe40000010164 */
[----:B------:R-:W-:Y:S01]  /*6770*/  FFMA.FTZ R4, -R101, R101, 1 ;  /* 0x3f80000065047423 */ /* 0x000fe20000010165 */
[----:B------:R1:W5:Y:S01]  /*6780*/  LDL.LU R104, [R1+0xac] ;  /* 0x0000ac0001687983 */ /* 0x0003620000300800 */
[----:B------:R-:W-:Y:S02]  /*6790*/  FMUL.FTZ R3, R30, R3 ;  /* 0x000000031e037220 */ /* 0x000fe40000410000 */
[----:B------:R-:W-:Y:S01]  /*67a0*/  FMUL.FTZ R4, R27, R4 ;  /* 0x000000041b047220 */ /* 0x000fe20000410000 */
[----:B------:R-:W-:Y:S02]  /*67b0*/  STS [R226+0x5400], R5 ;  /* 0x00540005e2007388 */ /* 0x000fe40000000800 */
[----:B------:R-:W-:Y:S02]  /*67c0*/  F2FP.BF16.PACK_AB R3, R0, R3 ;  /* 0x000000030003723e */ /* 0x000fe400000010ff */
[----:B------:R-:W-:Y:S01]  /*67d0*/  STS [R227+0x26480], R8 ;  /* 0x02648008e3007388 */ /* 0x000fe20000000800 */
[----:B------:R-:W-:Y:S02]  /*67e0*/  MOV R0, UR4 ;  /* 0x0000000400007c02 */ /* 0x000fe40008000f00 */
[----:B------:R-:W-:Y:S01]  /*67f0*/  F2FP.BF16.PACK_AB R4, R4, R6 ;  /* 0x000000060404723e */ /* 0x000fe200000010ff */
[----:B------:R-:W-:Y:S02]  /*6800*/  STS [R227+0x26880], R165 ;  /* 0x026880a5e3007388 */ /* 0x000fe40000000800 */
[----:B------:R-:W-:Y:S02]  /*6810*/  IMAD R0, R0, 0x2000, R218 ;  /* 0x0000200000007824 */ /* 0x000fe400078e02da */
[----:B------:R-:W-:Y:S03]  /*6820*/  STS [R226+0x6000], R9 ;  /* 0x00600009e2007388 */ /* 0x000fe60000000800 */
[----:B---3--:R-:W-:Y:S01]  /*6830*/  SHF.L.U32 R2, R0, 0x1, RZ ;  /* 0x0000000100027819 */ /* 0x008fe200000006ff */
[----:B------:R-:W-:Y:S01]  /*6840*/  STS [R226+0x6400], R167 ;  /* 0x006400a7e2007388 */ /* 0x000fe20000000800 */
[----:B------:R-:W-:Y:S03]  /*6850*/  SHF.L.U32 R0, R218, 0x1, RZ ;  /* 0x00000001da007819 */ /* 0x000fe600000006ff */
[----:B------:R-:W-:Y:S04]  /*6860*/  STS [R227+0x27480], R23 ;  /* 0x02748017e3007388 */ /* 0x000fe80000000800 */
[----:B------:R-:W-:Y:S04]  /*6870*/  STS [R227+0x27880], R4 ;  /* 0x02788004e3007388 */ /* 0x000fe80000000800 */
        /* <DEDUP_REMOVED lines=48> */
[-C--:B-1----:R-:W-:Y:S08]  /*6b80*/  HMMA.16816.F32.BF16 R44, R168, R32.reuse, R44 ;  /* 0x00000020a82c723c */ /* 0x082ff0000004182c */
        /* <DEDUP_REMOVED lines=58> */
[----:B------:R-:W-:Y:S01]  /*6f30*/  ULDC.64 UR6, c[0x0][0x208] ;  /* 0x0000820000067ab9 */ /* 0x000fe20000000a00 */
[----:B------:R-:W-:Y:S01]  /*6f40*/  IMAD.U32 R5, RZ, RZ, UR13 ;  /* 0x0000000dff057e24 */ /* 0x000fe2000f8e00ff */
[----:B------:R-:W-:Y:S01]  /*6f50*/  USHF.R.S32.HI UR23, URZ, 0x1f, UR22 ;  /* 0x0000001f3f177899 */ /* 0x000fe20008011416 */
[----:B------:R-:W3:Y:S01]  /*6f60*/  LDL.64 R230, [R1+0x70] ;  /* 0x0000700001e67983 */ /* 0x000ee20000100a00 */
[----:B------:R-:W-:Y:S01]  /*6f70*/  IMAD.U32 R7, RZ, RZ, UR12 ;  /* 0x0000000cff077e24 */ /* 0x000fe2000f8e00ff */
[----:B------:R-:W-:Y:S02]  /*6f80*/  UIMAD.WIDE.U32 UR24, UR22, UR6, URZ ;  /* 0x00000006161872a5 */ /* 0x000fe4000f8e003f */
[----:B------:R-:W4:Y:S01]  /*6f90*/  LDL.64 R224, [R1+0x48] ;  /* 0x0000480001e07983 */ /* 0x000f220000100a00 */
[----:B------:R-:W-:Y:S02]  /*6fa0*/  UIMAD UR23, UR23, UR6, URZ ;  /* 0x00000006171772a4 */ /* 0x000fe4000f8e023f */
[----:B------:R-:W-:Y:S01]  /*6fb0*/  USHF.L.U32 UR6, UR24, 0x6, URZ ;  /* 0x0000000618067899 */ /* 0x000fe2000800063f */
[----:B------:R-:W3:Y:S01]  /*6fc0*/  LDL R209, [R1+0x6c] ;  /* 0x00006c0001d17983 */ /* 0x000ee20000100800 */
[----:B------:R-:W-:Y:S02]  /*6fd0*/  UIMAD UR23, UR22, UR7, UR23 ;  /* 0x00000007161772a4 */ /* 0x000fe4000f8e0217 */
[----:B------:R-:W-:Y:S01]  /*6fe0*/  USHF.L.U32 UR22, UR22, 0x6, URZ ;  /* 0x0000000616167899 */ /* 0x000fe2000800063f */
[----:B------:R-:W3:Y:S01]  /*6ff0*/  LDL R234, [R1+0x68] ;  /* 0x0000680001ea7983 */ /* 0x000ee20000100800 */
[----:B------:R-:W-:Y:S03]  /*7000*/  UIADD3 UR23, UR25, UR23, URZ ;  /* 0x0000001719177290 */ /* 0x000fe6000fffe03f */
[----:B------:R-:W3:Y:S01]  /*7010*/  LDL R204, [R1+0x90] ;  /* 0x0000900001cc7983 */ /* 0x000ee20000100800 */
[----:B------:R-:W-:Y:S01]  /*7020*/  USHF.L.U64.HI UR23, UR24, 0x6, UR23 ;  /* 0x0000000618177899 */ /* 0x000fe20008010217 */
[----:B------:R-:W-:Y:S01]  /*7030*/  IMAD.U32 R6, RZ, RZ, UR22 ;  /* 0x00000016ff067e24 */ /* 0x000fe2000f8e00ff */
[----:B--2---:R-:W-:Y:S04]  /*7040*/  IADD3 R5, P2, P0, R228, UR6, R5 ;  /* 0x00000006e4057c10 */ /* 0x004fe8000f85e005 */
[C---:B----4-:R-:W-:Y:S02]  /*7050*/  IADD3.X R7, R225.reuse, UR23, R7, P2, P0 ;  /* 0x00000017e1077c10 */ /* 0x050fe400097e0407 */
[----:B---3--:R-:W-:Y:S04]  /*7060*/  IADD3 R4, P0, R230, UR22, RZ ;  /* 0x00000016e6047c10 */ /* 0x008fe8000ff1e0ff */
        /* <DEDUP_REMOVED lines=11> */
[----:B------:R-:W-:Y:S05]  /*7120*/  IMAD.U32 R5, RZ, RZ, UR22 ;  /* 0x00000016ff057e24 */ /* 0x000fea000f8e00ff */
[----:B------:R-:W-:Y:S02]  /*7130*/  IADD3 R5, -R234, UR10, -R5 ;  /* 0x0000000aea057c10 */ /* 0x000fe4000fffe905 */
[----:B------:R-:W1:Y:S02]  /*7140*/  S2R R234, SR_TID.X ;  /* 0x0000000000ea7919 */ /* 0x000e640000002100 */
[C---:B------:R-:W-:Y:S11]  /*7150*/  ISETP.LT.OR P0, PT, R5.reuse, 0x1, !P5 ;  /* 0x000000010500780c */ /* 0x040ff60006f01670 */
[----:B------:R-:W-:Y:S02]  /*7160*/  @!UPT UIADD3 URZ, URZ, URZ, URZ ;  /* 0x0000003f3f3ff290 */ /* 0x000fe4000fffe03f */
[----:B------:R-:W-:Y:S01]  /*7170*/  @!PT LDS RZ, [RZ] ;  /* 0x00000000fffff984 */ /* 0x000fe20000000800 */
[----:B------:R-:W-:Y:S01]  /*7180*/  @!PT LDS RZ, [RZ] ;  /* 0x00000000fffff984 */ /* 0x000fe20000000800 */
[----:B------:R-:W-:Y:S01]  /*7190*/  @!PT LDS RZ, [RZ] ;  /* 0x00000000fffff984 */ /* 0x000fe20000000800 */
[----:B------:R2:W-:Y:S01]  /*71a0*/  LDGSTS.E.BYPASS.LTC128B.128 [R4], [R8.64], !P0 ;  /* 0x0000000008047fae */ /* 0x0005e2000c101d4e */
[C---:B------:R-:W-:Y:S01]  /*71b0*/  ISETP.LT.OR P0, PT, R5.reuse, 0x1, !P6 ;  /* 0x000000010500780c */ /* 0x040fe20007701670 */
[----:B-1----:R-:W-:Y:S11]  /*71c0*/  IMAD.SHL.U32 R234, R234, 0x4, RZ ;  /* 0x00000004eaea7824 */ /* 0x002ff600078e00ff */
[----:B------:R-:W-:Y:S01]  /*71d0*/  @!UPT UIADD3 URZ, URZ, URZ, URZ ;  /* 0x0000003f3f3ff290 */ /* 0x000fe2000fffe03f */
[----:B------:R2:W-:Y:S01]  /*71e0*/  LDGSTS.E.BYPASS.LTC128B.128 [R4+0x2000], [R8.64+0x80], !P0 ;  /* 0x0200008008047fae */ /* 0x0005e2000c101d4e */
[C---:B------:R-:W-:Y:S11]  /*71f0*/  ISETP.LT.OR P0, PT, R5.reuse, 0x21, !P5 ;  /* 0x000000210500780c */ /* 0x040ff60006f01670 */
[----:B------:R-:W-:Y:S02]  /*7200*/  @!UPT UIADD3 URZ, URZ, URZ, URZ ;  /* 0x0000003f3f3ff290 */ /* 0x000fe4000fffe03f */
[----:B------:R2:W-:Y:S01]  /*7210*/  LDGSTS.E.BYPASS.LTC128B.128 [R4+0x1000], [R6.64], !P0 ;  /* 0x0100000006047fae */ /* 0x0005e2000c101d4e */
[----:B------:R-:W-:Y:S11]  /*7220*/  ISETP.LT.OR P0, PT, R5, 0x21, !P6 ;  /* 0x000000210500780c */ /* 0x000ff60007701670 */
[----:B------:R-:W-:Y:S02]  /*7230*/  @!UPT UIADD3 URZ, URZ, URZ, URZ ;  /* 0x0000003f3f3ff290 */ /* 0x000fe4000fffe03f */
[----:B------:R2:W-:Y:S02]  /*7240*/  LDGSTS.E.BYPASS.LTC128B.128 [R4+0x3000], [R6.64+0x80], !P0 ;  /* 0x0300008006047fae */ /* 0x0005e4000c101d4e */
[----:B--2---:R-:W-:Y:S04]  /*7250*/  IMAD.U32 R4, RZ, RZ, UR20 ;  /* 0x00000014ff047e24 */ /* 0x004fe8000f8e00ff */
[----:B------:R-:W-:Y:S04]  /*7260*/  @!P4 IMAD R4, R4, 0x40, R234 ;  /* 0x000000400404c824 */ /* 0x000fe800078e02ea */
[----:B------:R-:W-:Y:S05]  /*7270*/  @!P4 IMAD.SHL.U32 R4, R4, 0x4, RZ ;  /* 0x000000040404c824 */ /* 0x000fea00078e00ff */
[----:B------:R1:W-:Y:S02]  /*7280*/  @!P4 LDGSTS.E.BYPASS.LTC128B.128 [R4+0x20280], [R10.64] ;  /* 0x202800000a04cfae */ /* 0x0003e4000b901d4e */
.L_x_1592:
[----:B-123--:R-:W2:Y:S01]  /*7290*/  LDL.64 R8, [R1+0x80] ;  /* 0x0000800001087983 */ /* 0x00eea20000100a00 */
[----:B------:R-:W-:Y:S01]  /*72a0*/  USHF.L.U32 UR16, UR16, 0xd, URZ ;  /* 0x0000000d10107899 */ /* 0x000fe2000800063f */
[----:B------:R-:W-:Y:S01]  /*72b0*/  IMAD.IADD R204, R3, 0x1, R217 ;  /* 0x0000000103cc7824 */ /* 0x000fe200078e02d9 */
[----:B------:R-:W-:Y:S02]  /*72c0*/  UISETP.GE.AND UP0, UPT, UR19, UR9, UPT ;  /* 0x000000091300728c */ /* 0x000fe4000bf06270 */
[----:B------:R-:W3:Y:S01]  /*72d0*/  LDL R6, [R1+0x8c] ;  /* 0x00008c0001067983 */ /* 0x000ee20000100800 */
[----:B------:R-:W-:Y:S01]  /*72e0*/  IMAD.IADD R192, R208, 0x1, R204 ;  /* 0x00000001d0c07824 */ /* 0x000fe200078e02cc */
[----:B------:R-:W-:Y:S01]  /*72f0*/  UIADD3 UR22, UR4, 0x1, URZ ;  /* 0x0000000104167890 */ /* 0x000fe2000fffe03f */
[----:B------:R-:W-:Y:S01]  /*7300*/  IMAD.U32 R5, RZ, RZ, UR16 ;  /* 0x00000010ff057e24 */ /* 0x000fe2000f8e00ff */
[----:B------:R-:W-:Y:S01]  /*7310*/  UISETP.GE.AND UP3, UPT, UR4, 0x1, UPT ;  /* 0x000000010400788c */ /* 0x000fe2000bf66270 */
        /* <DEDUP_REMOVED lines=9> */
[----:B------:R-:W0:Y:S01]  /*73b0*/  LDGDEPBAR ;  /* 0x00000000000079af */ /* 0x000e220000000000 */
[----:B------:R-:W-:Y:S01]  /*73c0*/  USEL UR20, UR6, URZ, !UP1 ;  /* 0x0000003f06147287 */ /* 0x000fe2000c800000 */
        /* <DEDUP_REMOVED lines=14> */
[----:B------:R-:W2:Y:S05]  /*74b0*/  LDSM.16.MT88.4 R164, [R0+0x5080] ;  /* 0x0050800000a4783b */ /* 0x000eaa0000004200 */
[----:B------:R-:W-:Y:S02]  /*74c0*/  LDSM.16.M88.4 R168, [R192+0x24480] ;  /* 0x02448000c0a8783b */ /* 0x000fe40000000200 */
[-C--:B------:R-:W-:Y:S03]  /*74d0*/  HMMA.16816.F32.BF16 R4, R172, R176.reuse, R4 ;  /* 0x000000b0ac04723c */ /* 0x080fe60000041804 */
[----:B------:R-:W-:Y:S05]  /*74e0*/  LDSM.16.M88.4 R192, [R192+0x25480] ;  /* 0x02548000c0c0783b */ /* 0x000fea0000000200 */
[C---:B------:R-:W-:Y:S08]  /*74f0*/  HMMA.16816.F32.BF16 R8, R196.reuse, R176, R8 ;  /* 0x000000b0c408723c */ /* 0x040ff00000041808 */
[-C--:B------:R-:W-:Y:S08]  /*7500*/  HMMA.16816.F32.BF16 R12, R196, R178.reuse, R12 ;  /* 0x000000b2c40c723c */ /* 0x080ff0000004180c */
[C---:B------:R-:W-:Y:S01]  /*7510*/  HMMA.16816.F32.BF16 R16, R172.reuse, R178, R16 ;  /* 0x000000b2ac10723c */ /* 0x040fe20000041810 */
[----:B------:R-:W3:Y:S07]  /*7520*/  LDSM.16.MT88.4 R176, [R0+0x1880] ;  /* 0x0018800000b0783b */ /* 0x000eee0000004200 */
[-C--:B------:R-:W-:Y:S08]  /*7530*/  HMMA.16816.F32.BF16 R20, R172, R200.reuse, R20 ;  /* 0x000000c8ac14723c */ /* 0x080ff00000041814 */
[C---:B------:R-:W-:Y:S08]  /*7540*/  HMMA.16816.F32.BF16 R24, R196.reuse, R200, R24 ;  /* 0x000000c8c418723c */ /* 0x040ff00000041818 */
[-C--:B------:R-:W-:Y:S01]  /*7550*/  HMMA.16816.F32.BF16 R28, R196, R202.reuse, R28 ;  /* 0x000000cac41c723c */ /* 0x080fe2000004181c */
[----:B------:R-:W-:Y:S07]  /*7560*/  LDSM.16.M88.4 R196, [R3+0x27480] ;  /* 0x0274800003c4783b */ /* 0x000fee0000000200 */
[----:B------:R-:W-:Y:S01]  /*7570*/  HMMA.16816.F32.BF16 R32, R172, R202, R32 ;  /* 0x000000caac20723c */ /* 0x000fe20000041820 */
[----:B------:R-:W3:Y:S05]  /*7580*/  LDSM.16.MT88.4 R172, [R0+0x5880] ;  /* 0x0058800000ac783b */ /* 0x000eea0000004200 */
[----:B------:R-:W-:Y:S02]  /*7590*/  LDSM.16.M88.4 R200, [R204+0x27480] ;  /* 0x02748000ccc8783b */ /* 0x000fe40000000200 */
[-C--:B-1----:R-:W-:Y:S08]  /*75a0*/  HMMA.16816.F32.BF16 R4, R180, R184.reuse, R4 ;  /* 0x000000b8b404723c */ /* 0x082ff00000041804 */
[C---:B----4-:R-:W-:Y:S08]  /*75b0*/  HMMA.16816.F32.BF16 R8, R188.reuse, R184, R8 ;  /* 0x000000b8bc08723c */ /* 0x050ff00000041808 */
[-C--:B------:R-:W-:Y:S08]  /*75c0*/  HMMA.16816.F32.BF16 R12, R188, R186.reuse, R12 ;  /* 0x000000babc0c723c */ /* 0x080ff0000004180c */
[C---:B------:R-:W-:Y:S01]  /*75d0*/  HMMA.16816.F32.BF16 R16, R180.reuse, R186, R16 ;  /* 0x000000bab410723c */ /* 0x040fe20000041810 */
[----:B------:R1:W-:Y:S07]  /*75e0*/  LDSM.16.M88.4 R184, [R3+0x26480] ;  /* 0x0264800003b8783b */ /* 0x0003ee0000000200 */
[-C--:B--2---:R-:W-:Y:S08]  /*75f0*/  HMMA.16816.F32.BF16 R20, R180, R164.reuse, R20 ;  /* 0x000000a4b414723c */ /* 0x084ff00000041814 */
[C---:B------:R-:W-:Y:S08]  /*7600*/  HMMA.16816.F32.BF16 R24, R188.reuse, R164, R24 ;  /* 0x000000a4bc18723c */ /* 0x040ff00000041818 */
[-C--:B------:R-:W-:Y:S01]  /*7610*/  HMMA.16816.F32.BF16 R28, R188, R166.reuse, R28 ;  /* 0x000000a6bc1c723c */ /* 0x080fe2000004181c */
[----:B------:R-:W2:Y:S03]  /*7620*/  LDSM.16.MT88.4 R188, [R0+0x2080] ;  /* 0x0020800000bc783b */ /* 0x000ea60000004200 */
[----:B-1----:R-:W-:Y:S04]  /*7630*/  IADD3 R3, R217, R3, R208 ;  /* 0x00000003d9037210 */ /* 0x002fe80007ffe0d0 */
[----:B------:R-:W-:Y:S01]  /*7640*/  HMMA.16816.F32.BF16 R32, R180, R166, R32 ;  /* 0x000000a6b420723c */ /* 0x000fe20000041820 */
[----:B------:R-:W1:Y:S05]  /*7650*/  LDSM.16.MT88.4 R164, [R0+0x6080] ;  /* 0x0060800000a4783b */ /* 0x000e6a0000004200 */
        /* <DEDUP_REMOVED lines=11> */
[----:B------:R-:W3:Y:S05]  /*7710*/  LDSM.16.MT88.4 R168, [R0+0x6880] ;  /* 0x0068800000a8783b */ /* 0x000eea0000004200 */
[----:B------:R-:W-:Y:S02]  /*7720*/  LDSM.16.M88.4 R172, [R204+0x26480] ;  /* 0x02648000ccac783b */ /* 0x000fe40000000200 */
[-C--:B--2---:R-:W-:Y:S08]  /*7730*/  HMMA.16816.F32.BF16 R4, R184, R188.reuse, R4 ;  /* 0x000000bcb804723c */ /* 0x084ff00000041804 */
[C---:B------:R-:W-:Y:S08]  /*7740*/  HMMA.16816.F32.BF16 R8, R196.reuse, R188, R8 ;  /* 0x000000bcc408723c */ /* 0x040ff00000041808 */
[-C--:B------:R-:W-:Y:S08]  /*7750*/  HMMA.16816.F32.BF16 R12, R196, R190.reuse, R12 ;  /* 0x000000bec40c723c */ /* 0x080ff0000004180c */
[C---:B------:R-:W-:Y:S01]  /*7760*/  HMMA.16816.F32.BF16 R16, R184.reuse, R190, R16 ;  /* 0x000000beb810723c */ /* 0x040fe20000041810 */
[----:B------:R-:W2:Y:S07]  /*7770*/  LDSM.16.MT88.4 R188, [R0+0x3080] ;  /* 0x0030800000bc783b */ /* 0x000eae0000004200 */
[-C--:B-1----:R-:W-:Y:S08]  /*7780*/  HMMA.16816.F32.BF16 R20, R184, R164.reuse, R20 ;  /* 0x000000a4b814723c */ /* 0x082ff00000041814 */
[C---:B------:R-:W-:Y:S08]  /*7790*/  HMMA.16816.F32.BF16 R24, R196.reuse, R164, R24 ;  /* 0x000000a4c418723c */ /* 0x040ff00000041818 */
[-C--:B------:R-:W-:Y:S01]  /*77a0*/  HMMA.16816.F32.BF16 R28, R196, R166.reuse, R28 ;  /* 0x000000a6c41c723c */ /* 0x080fe2000004181c */
[----:B------:R-:W-:Y:S07]  /*77b0*/  LDSM.16.M88.4 R196, [R3+0x27480] ;  /* 0x0274800003c4783b */ /* 0x000fee0000000200 */
[----:B------:R-:W-:Y:S01]  /*77c0*/  HMMA.16816.F32.BF16 R32, R184, R166, R32 ;  /* 0x000000a6b820723c */ /* 0x000fe20000041820 */
[----:B------:R-:W1:Y:S05]  /*77d0*/  LDSM.16.MT88.4 R164, [R0+0x7080] ;  /* 0x0070800000a4783b */ /* 0x000e6a0000004200 */
[----:B------:R-:W-:Y:S02]  /*77e0*/  LDSM.16.MT88.4 R184, [R0+0x3880] ;  /* 0x0038800000b8783b */ /* 0x000fe40000004200 */
[-C--:B---3--:R-:W-:Y:S08]  /*77f0*/  HMMA.16816.F32.BF16 R4, R176, R180.reuse, R4 ;  /* 0x000000b4b004723c */ /* 0x088ff00000041804 */
[C---:B----4-:R-:W-:Y:S08]  /*7800*/  HMMA.16816.F32.BF16 R8, R192.reuse, R180, R8 ;  /* 0x000000b4c008723c */ /* 0x050ff00000041808 */
[-C--:B------:R-:W-:Y:S08]  /*7810*/  HMMA.16816.F32.BF16 R12, R192, R182.reuse, R12 ;  /* 0x000000b6c00c723c */ /* 0x080ff0000004180c */
[C---:B------:R-:W-:Y:S01]  /*7820*/  HMMA.16816.F32.BF16 R16, R176.reuse, R182, R16 ;  /* 0x000000b6b010723c */ /* 0x040fe20000041810 */
[----:B------:R-:W3:Y:S07]  /*7830*/  LDSM.16.M88.4 R180, [R3+0x26480] ;  /* 0x0264800003b4783b */ /* 0x000eee0000000200 */
[-C--:B------:R-:W-:Y:S08]  /*7840*/  HMMA.16816.F32.BF16 R20, R176, R168.reuse, R20 ;  /* 0x000000a8b014723c */ /* 0x080ff00000041814 */
[C---:B------:R-:W-:Y:S08]  /*7850*/  HMMA.16816.F32.BF16 R24, R192.reuse, R168, R24 ;  /* 0x000000a8c018723c */ /* 0x040ff00000041818 */
[-C--:B------:R-:W-:Y:S08]  /*7860*/  HMMA.16816.F32.BF16 R28, R192, R170.reuse, R28 ;  /* 0x000000aac01c723c */ /* 0x080ff0000004181c */
[----:B------:R-:W-:Y:S01]  /*7870*/  HMMA.16816.F32.BF16 R32, R176, R170, R32 ;  /* 0x000000aab020723c */ /* 0x000fe20000041820 */
[----:B------:R-:W4:Y:S05]  /*7880*/  LDSM.16.MT88.4 R168, [R0+0x7880] ;  /* 0x0078800000a8783b */ /* 0x000f2a0000004200 */
[----:B------:R-:W-:Y:S02]  /*7890*/  LDSM.16.MT88.4 R176, [R207+0x27c80] ;  /* 0x027c8000cfb0783b */ /* 0x000fe40000004200 */
[-C--:B--2---:R-:W-:Y:S08]  /*78a0*/  HMMA.16816.F32.BF16 R4, R172, R188.reuse, R4 ;  /* 0x000000bcac04723c */ /* 0x084ff00000041804 */
[C---:B------:R-:W-:Y:S08]  /*78b0*/  HMMA.16816.F32.BF16 R8, R200.reuse, R188, R8 ;  /* 0x000000bcc808723c */ /* 0x040ff00000041808 */
[-C--:B------:R-:W-:Y:S08]  /*78c0*/  HMMA.16816.F32.BF16 R12, R200, R190.reuse, R12 ;  /* 0x000000bec80c723c */ /* 0x080ff0000004180c */
[C---:B------:R-:W-:Y:S08]  /*78d0*/  HMMA.16816.F32.BF16 R16, R172.reuse, R190, R16 ;  /* 0x000000beac10723c */ /* 0x040ff00000041810 */
[-C--:B-1----:R-:W-:Y:S08]  /*78e0*/  HMMA.16816.F32.BF16 R20, R172, R164.reuse, R20 ;  /* 0x000000a4ac14723c */ /* 0x082ff00000041814 */
[C---:B------:R-:W-:Y:S08]  /*78f0*/  HMMA.16816.F32.BF16 R24, R200.reuse, R164, R24 ;  /* 0x000000a4c818723c */ /* 0x040ff00000041818 */
[-C--:B------:R-:W-:Y:S08]  /*7900*/  HMMA.16816.F32.BF16 R28, R200, R166.reuse, R28 ;  /* 0x000000a6c81c723c */ /* 0x080ff0000004181c */
[----:B------:R-:W-:Y:S01]  /*7910*/  HMMA.16816.F32.BF16 R32, R172, R166, R32 ;  /* 0x000000a6ac20723c */ /* 0x000fe20000041820 */
[----:B------:R-:W-:Y:S05]  /*7920*/  LDSM.16.MT88.4 R164, [R2+0x10880] ;  /* 0x0108800002a4783b */ /* 0x000fea0000004200 */
[----:B------:R-:W-:Y:S02]  /*7930*/  LDSM.16.MT88.4 R172, [R206+0x26c80] ;  /* 0x026c8000ceac783b */ /* 0x000fe40000004200 */
[-C--:B---3--:R-:W-:Y:S08]  /*7940*/  HMMA.16816.F32.BF16 R4, R180, R184.reuse, R4 ;  /* 0x000000b8b404723c */ /* 0x088ff00000041804 */
[C---:B------:R-:W-:Y:S08]  /*7950*/  HMMA.16816.F32.BF16 R8, R196.reuse, R184, R8 ;  /* 0x000000b8c408723c */ /* 0x040ff00000041808 */
[-C--:B------:R-:W-:Y:S07]  /*7960*/  HMMA.16816.F32.BF16 R12, R196, R186.reuse, R12 ;  /* 0x000000bac40c723c */ /* 0x080fee000004180c */
        /* <DEDUP_REMOVED lines=188> */
.L_x_1572:
        /* <DEDUP_REMOVED lines=20> */
[C---:B------:R-:W-:Y:S02]  /*8670*/  LEA.HI R2, R35.reuse, R37, RZ, 0x5 ;  /* 0x0000002523027211 */ /* 0x040fe400078f28ff */
[--C-:B------:R-:W-:Y:S02]  /*8680*/  SHF.R.S32.HI R7, RZ, 0x2, R5.reuse ;  /* 0x00000002ff077819 */ /* 0x100fe40000011405 */
[----:B-1----:R-:W-:Y:S02]  /*8690*/  SHF.R.S32.HI R0, RZ, 0x1f, R5 ;  /* 0x0000001fff007819 */ /* 0x002fe40000011405 */
        /* <DEDUP_REMOVED lines=83> */
[----:B-----5:R-:W-:Y:S02]  /*8bd0*/  F2FP.BF16.PACK_AB R9, R145, R144 ;  /* 0x000000909109723e */ /* 0x020fe400000010ff */
        /* <DEDUP_REMOVED lines=71> */
.L_x_1595:
[CC--:B-1----:R-:W-:Y:S01]  /*9050*/  LEA.HI R2, R35.reuse, R37.reuse, RZ, 0x4 ;  /* 0x0000002523027211 */ /* 0x0c2fe200078f20ff */
[----:B------:R-:W1:Y:S01]  /*9060*/  S2R R30, SR_CTAID.Y ;  /* 0x00000000001e7919 */ /* 0x000e620000002600 */
[----:B------:R-:W-:Y:S01]  /*9070*/  LEA.HI R4, R35, R37, RZ, 0x7 ;  /* 0x0000002523047211 */ /* 0x000fe200078f38ff */
[----:B------:R-:W-:Y:S01]  /*9080*/  BSSY B0, `(.L_x_1596) ;  /* 0x0000040000007945 */ /* 0x000fe20003800000 */
[----:B------:R-:W-:-:S02]  /*9090*/  LOP3.LUT R0, R2, 0xfffffff0, RZ, 0xc0, !PT ;  /* 0xfffffff002007812 */ /* 0x000fc400078ec0ff */
[----:B------:R-:W-:Y:S01]  /*90a0*/  SHF.R.S32.HI R14, RZ, 0x4, R2 ;  /* 0x00000004ff0e7819 */ /* 0x000fe20000011402 */
[----:B------:R-:W-:Y:S01]  /*90b0*/  IMAD.SHL.U32 R4, R4, 0x4, RZ ;  /* 0x0000000404047824 */ /* 0x000fe200078e00ff */
[----:B-----5:R-:W-:Y:S01]  /*90c0*/  IADD3 R8, R8, -UR11, RZ ;  /* 0x8000000b08087c10 */ /* 0x020fe2000fffe0ff */
[----:B------:R-:W-:Y:S01]  /*90d0*/  IMAD.IADD R0, R37, 0x1, -R0 ;  /* 0x0000000125007824 */ /* 0x000fe200078e0a00 */
[C---:B------:R-:W-:Y:S01]  /*90e0*/  IADD3 R6, P0, R14.reuse, R6, RZ ;  /* 0x000000060e067210 */ /* 0x040fe20007f1e0ff */
[----:B------:R-:W-:Y:S01]  /*90f0*/  IMAD.SHL.U32 R2, R14, 0x40, RZ ;  /* 0x000000400e027824 */ /* 0x000fe200078e00ff */
[----:B------:R-:W-:Y:S01]  /*9100*/  IMNMX R15, R8, 0x80, PT ;  /* 0x00000080080f7817 */ /* 0x000fe20003800200 */
[----:B------:R-:W-:Y:S01]  /*9110*/  IMAD.SHL.U32 R12, R0, 0x8, RZ ;  /* 0x00000008000c7824 */ /* 0x000fe200078e00ff */
[----:B------:R-:W-:Y:S02]  /*9120*/  SHF.R.S32.HI R3, RZ, 0x1f, R0 ;  /* 0x0000001fff037819 */ /* 0x000fe40000011400 */
[----:B------:R-:W-:-:S02]  /*9130*/  LOP3.LUT R2, R2, 0x1c0, RZ, 0xc0, !PT ;  /* 0x000001c002027812 */ /* 0x000fc400078ec0ff */
[----:B------:R-:W-:Y:S02]  /*9140*/  LEA.HI R3, R3, R0, RZ, 0x3 ;  /* 0x0000000003037211 */ /* 0x000fe400078f18ff */
[----:B------:R-:W-:Y:S02]  /*9150*/  LOP3.LUT R5, R2, 0x38, R12, 0xf8, !PT ;  /* 0x0000003802057812 */ /* 0x000fe400078ef80c */
[----:B------:R-:W-:Y:S01]  /*9160*/  SHF.R.U32.HI R0, RZ, 0x3, R2 ;  /* 0x00000003ff007819 */ /* 0x000fe20000011602 */
[----:B------:R-:W-:Y:S01]  /*9170*/  IMAD.SHL.U32 R2, R3, 0x400, RZ ;  /* 0x0000040003027824 */ /* 0x000fe200078e00ff */
[----:B------:R-:W-:Y:S02]  /*9180*/  LOP3.LUT R3, R4, 0x7ffffe00, RZ, 0xc0, !PT ;  /* 0x7ffffe0004037812 */ /* 0x000fe400078ec0ff */
[----:B------:R-:W-:Y:S02]  /*9190*/  LOP3.LUT R0, R5, R0, RZ, 0x3c, !PT ;  /* 0x0000000005007212 */ /* 0x000fe400078e3cff */
[----:B------:R-:W-:-:S02]  /*91a0*/  LOP3.LUT R2, R2, 0x7fffe000, RZ, 0xc0, !PT ;  /* 0x7fffe00002027812 */ /* 0x000fc400078ec0ff */
[----:B-1----:R-:W-:Y:S02]  /*91b0*/  SHF.R.S32.HI R31, RZ, 0x1f, R30 ;  /* 0x0000001fff1f7819 */ /* 0x002fe4000001141e */
[----:B------:R-:W-:Y:S02]  /*91c0*/  IADD3 R0, R0, R2, R3 ;  /* 0x0000000200007210 */ /* 0x000fe40007ffe003 */
[----:B------:R-:W-:Y:S01]  /*91d0*/  ISETP.GE.AND P2, PT, R14, R15, PT ;  /* 0x0000000f0e00720c */ /* 0x000fe20003f46270 */
[----:B------:R-:W-:Y:S01]  /*91e0*/  IMAD R5, R31, c[0x0][0x338], RZ ;  /* 0x0000ce001f057a24 */ /* 0x000fe200078e02ff */
[--C-:B------:R-:W-:Y:S01]  /*91f0*/  SHF.R.S32.HI R13, RZ, 0x1f, R12.reuse ;  /* 0x0000001fff0d7819 */ /* 0x100fe2000001140c */
[----:B------:R-:W-:Y:S01]  /*9200*/  IMAD.SHL.U32 R0, R0, 0x2, RZ ;  /* 0x0000000200007824 */ /* 0x000fe200078e00ff */
[----:B------:R-:W-:Y:S01]  /*9210*/  SHF.R.S32.HI R4, RZ, 0x1f, R101 ;  /* 0x0000001fff047819 */ /* 0x000fe20000011465 */
[----:B------:R-:W-:Y:S01]  /*9220*/  IMAD R5, R30, c[0x0][0x33c], R5 ;  /* 0x0000cf001e057a24 */ /* 0x000fe200078e0205 */
[----:B------:R-:W-:Y:S01]  /*9230*/  LEA.HI.X.SX32 R7, R14, R7, 0x1, P0 ;  /* 0x000000070e077211 */ /* 0x000fe200000f0eff */
[----:B------:R-:W-:Y:S01]  /*9240*/  IMAD.WIDE.U32 R2, R30, c[0x0][0x338], R12 ;  /* 0x0000ce001e027a25 */ /* 0x000fe200078e000c */
[----:B------:R1:W2:Y:S01]  /*9250*/  LDS.128 R20, [R0+0x8880] ;  /* 0x0088800000147984 */ /* 0x0002a20000000c00 */
[----:B------:R-:W-:-:S02]  /*9260*/  ISETP.GE.OR P0, PT, R12, c[0x0][0x324], P2 ;  /* 0x0000c9000c007a0c */ /* 0x000fc40001706670 */
[----:B------:R-:W-:Y:S01]  /*9270*/  SEL R29, R4, RZ, !P1 ;  /* 0x000000ff041d7207 */ /* 0x000fe20004800000 */
[----:B------:R1:W3:Y:S01]  /*9280*/  LDS.128 R24, [R0+0x9080] ;  /* 0x0090800000187984 */ /* 0x0002e20000000c00 */
[----:B------:R-:W-:Y:S01]  /*9290*/  SEL R28, R101, RZ, !P1 ;  /* 0x000000ff651c7207 */ /* 0x000fe20004800000 */
[----:B------:R-:W-:Y:S02]  /*92a0*/  IMAD.IADD R3, R3, 0x1, R5 ;  /* 0x0000000103037824 */ /* 0x000fe400078e0205 */
[----:B------:R1:W4:Y:S01]  /*92b0*/  LDS.128 R32, [R0+0x9880] ;  /* 0x0098800000207984 */ /* 0x0003220000000c00 */
[----:B------:R-:W-:Y:S02]  /*92c0*/  IMAD R4, R29, c[0x0][0x340], RZ ;  /* 0x0000d0001d047a24 */ /* 0x000fe400078e02ff */
[----:B------:R-:W-:Y:S01]  /*92d0*/  IMAD.U32 R5, RZ, RZ, UR8 ;  /* 0x00000008ff057e24 */ /* 0x000fe2000f8e00ff */
[----:B------:R1:W1:Y:S01]  /*92e0*/  LDS.128 R36, [R0+0xa080] ;  /* 0x00a0800000247984 */ /* 0x0002620000000c00 */
[----:B------:R-:W-:-:S02]  /*92f0*/  IMAD R4, R28, c[0x0][0x344], R4 ;  /* 0x0000d1001c047a24 */ /* 0x000fc400078e0204 */
[----:B------:R-:W-:Y:S01]  /*9300*/  IMAD.WIDE.U32 R10, R28, c[0x0][0x340], R2 ;  /* 0x0000d0001c0a7a25 */ /* 0x000fe200078e0002 */
[----:B------:R1:W1:Y:S03]  /*9310*/  LDS.128 R40, [R0+0xa880] ;  /* 0x00a8800000287984 */ /* 0x0002660000000c00 */
[----:B------:R-:W-:Y:S01]  /*9320*/  IMAD.WIDE R6, R5, 0x80, R6 ;  /* 0x0000008005067825 */ /* 0x000fe200078e0206 */
        /* <DEDUP_REMOVED lines=21> */
.L_x_1597:
[----:B--234-:R-:W-:Y:S05]  /*9480*/  BSYNC B0 ;  /* 0x0000000000007941 */ /* 0x01cfea0003800000 */
.L_x_1596:
        /* <DEDUP_REMOVED lines=17> */
.L_x_1599:
[----:B------:R-:W-:Y:S05]  /*95a0*/  BSYNC B0 ;  /* 0x0000000000007941 */ /* 0x000fea0003800000 */
.L_x_1598:
        /* <DEDUP_REMOVED lines=17> */
.L_x_1601:
[----:B------:R-:W-:Y:S05]  /*96c0*/  BSYNC B0 ;  /* 0x0000000000007941 */ /* 0x000fea0003800000 */
.L_x_1600:
        /* <DEDUP_REMOVED lines=16> */
.L_x_1603:
[----:B------:R-:W-:Y:S05]  /*97d0*/  BSYNC B0 ;  /* 0x0000000000007941 */ /* 0x000fea0003800000 */
.L_x_1602:
        /* <DEDUP_REMOVED lines=16> */
.L_x_1605:
[----:B------:R-:W-:Y:S05]  /*98e0*/  BSYNC B0 ;  /* 0x0000000000007941 */ /* 0x000fea0003800000 */
.L_x_1604:
        /* <DEDUP_REMOVED lines=16> */
.L_x_1607:
[----:B------:R-:W-:Y:S05]  /*99f0*/  BSYNC B0 ;  /* 0x0000000000007941 */ /* 0x000fea0003800000 */
.L_x_1606:
        /* <DEDUP_REMOVED lines=16> */
.L_x_1609:
[----:B------:R-:W-:Y:S05]  /*9b00*/  BSYNC B0 ;  /* 0x0000000000007941 */ /* 0x000fea0003800000 */
.L_x_1608:
        /* <DEDUP_REMOVED lines=16> */
.L_x_1611:
[----:B------:R-:W-:Y:S05]  /*9c10*/  BSYNC B0 ;  /* 0x0000000000007941 */ /* 0x000fea0003800000 */
.L_x_1610:
[----:B------:R-:W-:Y:S01]  /*9c20*/  IMAD R0, R31, c[0x0][0x308], RZ ;  /* 0x0000c2001f007a24 */ /* 0x000fe200078e02ff */
[----:B------:R-:W-:Y:S01]  /*9c30*/  ISETP.GE.OR P0, PT, R12, c[0x0][0x2f4], P2 ;  /* 0x0000bd000c007a0c */ /* 0x000fe20001706670 */
[C---:B-1----:R-:W-:Y:S01]  /*9c40*/  IMAD.WIDE.U32 R2, R30.reuse, c[0x0][0x308], R12 ;  /* 0x0000c2001e027a25 */ /* 0x042fe200078e000c */
        /* <DEDUP_REMOVED lines=16> */
.L_x_1613:
[----:B------:R-:W-:Y:S05]  /*9d50*/  BSYNC B0 ;  /* 0x0000000000007941 */ /* 0x000fea0003800000 */
.L_x_1612:
        /* <DEDUP_REMOVED lines=15> */
.L_x_1615:
[----:B------:R-:W-:Y:S05]  /*9e50*/  BSYNC B0 ;  /* 0x0000000000007941 */ /* 0x000fea0003800000 */
.L_x_1614:
        /* <DEDUP_REMOVED lines=15> */
.L_x_1617:
[----:B------:R-:W-:Y:S05]  /*9f50*/  BSYNC B0 ;  /* 0x0000000000007941 */ /* 0x000fea0003800000 */
.L_x_1616:
        /* <DEDUP_REMOVED lines=14> */
.L_x_1619:
[----:B------:R-:W-:Y:S05]  /*a040*/  BSYNC B0 ;  /* 0x0000000000007941 */ /* 0x000fea0003800000 */
.L_x_1618:
        /* <DEDUP_REMOVED lines=14> */
.L_x_1621:
[----:B------:R-:W-:Y:S05]  /*a130*/  BSYNC B0 ;  /* 0x0000000000007941 */ /* 0x000fea0003800000 */
.L_x_1620:
        /* <DEDUP_REMOVED lines=14> */
.L_x_1623:
[----:B------:R-:W-:Y:S05]  /*a220*/  BSYNC B0 ;  /* 0x0000000000007941 */ /* 0x000fea0003800000 */
.L_x_1622:
        /* <DEDUP_REMOVED lines=14> */
.L_x_1625:
[----:B------:R-:W-:Y:S05]  /*a310*/  BSYNC B0 ;  /* 0x0000000000007941 */ /* 0x000fea0003800000 */
.L_x_1624:
        /* <DEDUP_REMOVED lines=14> */
.L_x_1594:
[----:B-----5:R-:W2:Y:S01]  /*a400*/  LDL R9, [R1+0x98] ;  /* 0x0000980001097983 */ /* 0x020ea20000100800 */
[----:B------:R-:W-:Y:S01]  /*a410*/  ISETP.NE.U32.AND P0, PT, RZ, c[0x0][0x358], PT ;  /* 0x0000d600ff007a0c */ /* 0x000fe20003f05070 */
[----:B------:R-:W-:-:S03]  /*a420*/  IMAD.MOV.U32 R2, RZ, RZ, 0x4 ;  /* 0x00000004ff027424 */ /* 0x000fc600078e00ff */
[----:B------:R-:W-:Y:S02]  /*a430*/  ISETP.NE.AND.EX P1, PT, RZ, c[0x0][0x35c], PT, P0 ;  /* 0x0000d700ff007a0c */ /* 0x000fe40003f25300 */
[----:B------:R-:W-:-:S04]  /*a440*/  ISETP.NE.U32.AND P0, PT, RZ, c[0x0][0x360], PT ;  /* 0x0000d800ff007a0c */ /* 0x000fc80003f05070 */
[----:B------:R-:W-:Y:S01]  /*a450*/  ISETP.NE.AND.EX P0, PT, RZ, c[0x0][0x364], PT, P0 ;  /* 0x0000d900ff007a0c */ /* 0x000fe20003f05300 */
[----:B--2---:R-:W-:-:S06]  /*a460*/  IMAD.WIDE R4, R9, R2, c[0x0][0x358] ;  /* 0x0000d60009047625 */ /* 0x004fcc00078e0202 */
[----:B-1----:R-:W2:Y:S01]  /*a470*/  @P1 LDG.E R0, [R4.64] ;  /* 0x0000000e04001981 */ /* 0x002ea2000c1e1900 */
        /* <DEDUP_REMOVED lines=10> */
[----:B--2--5:R-:W-:-:S03]  /*a520*/  IADD3 R6, -R0, R4, RZ ;  /* 0x0000000400067210 */ /* 0x024fc60007ffe1ff */
.L_x_1626:
[----:B------:R-:W1:Y:S01]  /*a530*/  S2R R5, SR_TID.X ;  /* 0x0000000000057919 */ /* 0x000e620000002100 */
[----:B-----5:R-:W-:Y:S01]  /*a540*/  IADD3 R15, R6, -UR11, RZ ;  /* 0x8000000b060f7c10 */ /* 0x020fe2000fffe0ff */
[----:B------:R-:W-:Y:S01]  /*a550*/  IMAD.U32 R6, RZ, RZ, UR8 ;  /* 0x00000008ff067e24 */ /* 0x000fe2000f8e00ff */
[----:B------:R-:W-:Y:S01]  /*a560*/  SHF.R.S32.HI R7, RZ, 0x1f, R9 ;  /* 0x0000001fff077819 */ /* 0x000fe20000011409 */
[----:B------:R-:W2:Y:S01]  /*a570*/  S2R R20, SR_CTAID.Y ;  /* 0x0000000000147919 */ /* 0x000ea20000002600 */
[----:B------:R-:W-:Y:S01]  /*a580*/  SEL R16, R9, RZ, !P1 ;  /* 0x000000ff09107207 */ /* 0x000fe20004800000 */
[----:B------:R-:W-:Y:S01]  /*a590*/  BSSY B0, `(.L_x_1627) ;  /* 0x0000020000007945 */ /* 0x000fe20003800000 */
[----:B------:R-:W-:-:S02]  /*a5a0*/  SEL R17, R7, RZ, !P1 ;  /* 0x000000ff07117207 */ /* 0x000fc40004800000 */
[----:B-1----:R-:W-:-:S04]  /*a5b0*/  SHF.R.S32.HI R4, RZ, 0x1f, R5 ;  /* 0x0000001fff047819 */ /* 0x002fc80000011405 */
[----:B------:R-:W-:Y:S02]  /*a5c0*/  LEA.HI R4, R4, R5, RZ, 0x4 ;  /* 0x0000000504047211 */ /* 0x000fe400078f20ff */
[----:B--2---:R-:W-:Y:S02]  /*a5d0*/  SHF.R.S32.HI R21, RZ, 0x1f, R20 ;  /* 0x0000001fff157819 */ /* 0x004fe40000011414 */
[----:B------:R-:W-:Y:S02]  /*a5e0*/  LOP3.LUT R0, R4, 0x1ffffff0, RZ, 0xc0, !PT ;  /* 0x1ffffff004007812 */ /* 0x000fe400078ec0ff */
[----:B------:R-:W-:-:S03]  /*a5f0*/  SHF.R.S32.HI R14, RZ, 0x4, R4 ;  /* 0x00000004ff0e7819 */ /* 0x000fc60000011404 */
[----:B------:R-:W-:Y:S01]  /*a600*/  IMAD.IADD R0, R5, 0x1, -R0 ;  /* 0x0000000105007824 */ /* 0x000fe200078e0a00 */
[C---:B------:R-:W-:Y:S02]  /*a610*/  IADD3 R2, P0, R14.reuse, R2, RZ ;  /* 0x000000020e027210 */ /* 0x040fe40007f1e0ff */
[----:B------:R-:W-:Y:S01]  /*a620*/  ISETP.GE.AND P2, PT, R14, R15, PT ;  /* 0x0000000f0e00720c */ /* 0x000fe20003f46270 */
[----:B------:R-:W-:Y:S01]  /*a630*/  IMAD.SHL.U32 R12, R0, 0x8, RZ ;  /* 0x00000008000c7824 */ /* 0x000fe200078e00ff */
[----:B------:R-:W-:Y:S01]  /*a640*/  LEA.HI.X.SX32 R3, R14, R3, 0x1, P0 ;  /* 0x000000030e037211 */ /* 0x000fe200000f0eff */
[----:B------:R-:W-:-:S03]  /*a650*/  IMAD R0, R21, c[0x0][0x308], RZ ;  /* 0x0000c20015007a24 */ /* 0x000fc600078e02ff */
[----:B------:R-:W-:Y:S01]  /*a660*/  SHF.R.S32.HI R13, RZ, 0x1f, R12 ;  /* 0x0000001fff0d7819 */ /* 0x000fe2000001140c */
[----:B------:R-:W-:Y:S01]  /*a670*/  IMAD R0, R20, c[0x0][0x30c], R0 ;  /* 0x0000c30014007a24 */ /* 0x000fe200078e0200 */
[----:B------:R-:W-:Y:S01]  /*a680*/  ISETP.GE.OR P0, PT, R12, c[0x0][0x2f4], P2 ;  /* 0x0000bd000c007a0c */ /* 0x000fe20001706670 */
[----:B------:R-:W-:-:S04]  /*a690*/  IMAD.WIDE R6, R6, 0x80, R2 ;  /* 0x0000008006067825 */ /* 0x000fc800078e0202 */
[----:B------:R-:W-:-:S04]  /*a6a0*/  IMAD.WIDE.U32 R4, R20, c[0x0][0x308], R12 ;  /* 0x0000c20014047a25 */ /* 0x000fc800078e000c */
[----:B------:R-:W-:Y:S02]  /*a6b0*/  IMAD.IADD R5, R0, 0x1, R5 ;  /* 0x0000000100057824 */ /* 0x000fe400078e0205 */
[----:B------:R-:W-:Y:S02]  /*a6c0*/  IMAD R0, R17, c[0x0][0x310], RZ ;  /* 0x0000c40011007a24 */ /* 0x000fe400078e02ff */
[----:B------:R-:W-:-:S04]  /*a6d0*/  IMAD.WIDE.U32 R10, R16, c[0x0][0x310], R4 ;  /* 0x0000c400100a7a25 */ /* 0x000fc800078e0004 */
[----:B------:R-:W-:-:S04]  /*a6e0*/  IMAD R0, R16, c[0x0][0x314], R0 ;  /* 0x0000c50010007a24 */ /* 0x000fc800078e0200 */
        /* <DEDUP_REMOVED lines=10> */
.L_x_1628:
[----:B------:R-:W-:Y:S05]  /*a790*/  BSYNC B0 ;  /* 0x0000000000007941 */ /* 0x000fea0003800000 */
.L_x_1627:
        /* <DEDUP_REMOVED lines=17> */
.L_x_1630:
[----:B------:R-:W-:Y:S05]  /*a8b0*/  BSYNC B0 ;  /* 0x0000000000007941 */ /* 0x000fea0003800000 */
.L_x_1629:
        /* <DEDUP_REMOVED lines=17> */
.L_x_1632:
[----:B------:R-:W-:Y:S05]  /*a9d0*/  BSYNC B0 ;  /* 0x0000000000007941 */ /* 0x000fea0003800000 */
.L_x_1631:
        /* <DEDUP_REMOVED lines=16> */
.L_x_1634:
[----:B------:R-:W-:Y:S05]  /*aae0*/  BSYNC B0 ;  /* 0x0000000000007941 */ /* 0x000fea0003800000 */
.L_x_1633:
        /* <DEDUP_REMOVED lines=16> */
.L_x_1636:
[----:B------:R-:W-:Y:S05]  /*abf0*/  BSYNC B0 ;  /* 0x0000000000007941 */ /* 0x000fea0003800000 */
.L_x_1635:
        /* <DEDUP_REMOVED lines=16> */
.L_x_1638:
[----:B------:R-:W-:Y:S05]  /*ad00*/  BSYNC B0 ;  /* 0x0000000000007941 */ /* 0x000fea0003800000 */
.L_x_1637:
        /* <DEDUP_REMOVED lines=16> */
.L_x_1640:
[----:B------:R-:W-:Y:S05]  /*ae10*/  BSYNC B0 ;  /* 0x0000000000007941 */ /* 0x000fea0003800000 */
.L_x_1639:
        /* <DEDUP_REMOVED lines=16> */
.L_x_1642:
[----:B------:R-:W-:Y:S05]  /*af20*/  BSYNC B0 ;  /* 0x0000000000007941 */ /* 0x000fea0003800000 */
.L_x_1641:
        /* <DEDUP_REMOVED lines=19> */
.L_x_1644:
[----:B------:R-:W-:Y:S05]  /*b060*/  BSYNC B0 ;  /* 0x0000000000007941 */ /* 0x000fea0003800000 */
.L_x_1643:
        /* <DEDUP_REMOVED lines=15> */
.L_x_1646:
[----:B------:R-:W-:Y:S05]  /*b160*/  BSYNC B0 ;  /* 0x0000000000007941 */ /* 0x000fea0003800000 */
.L_x_1645:
        /* <DEDUP_REMOVED lines=15> */
.L_x_1648:
[----:B------:R-:W-:Y:S05]  /*b260*/  BSYNC B0 ;  /* 0x0000000000007941 */ /* 0x000fea0003800000 */
.L_x_1647:
        /* <DEDUP_REMOVED lines=14> */
.L_x_1650:
[----:B------:R-:W-:Y:S05]  /*b350*/  BSYNC B0 ;  /* 0x0000000000007941 */ /* 0x000fea0003800000 */
.L_x_1649:
        /* <DEDUP_REMOVED lines=14> */
.L_x_1652:
[----:B------:R-:W-:Y:S05]  /*b440*/  BSYNC B0 ;  /* 0x0000000000007941 */ /* 0x000fea0003800000 */
.L_x_1651:
        /* <DEDUP_REMOVED lines=14> */
.L_x_1654:
[----:B------:R-:W-:Y:S05]  /*b530*/  BSYNC B0 ;  /* 0x0000000000007941 */ /* 0x000fea0003800000 */
.L_x_1653:
        /* <DEDUP_REMOVED lines=14> */
.L_x_1656:
[----:B------:R-:W-:Y:S05]  /*b620*/  BSYNC B0 ;  /* 0x0000000000007941 */ /* 0x000fea0003800000 */
.L_x_1655:
        /* <DEDUP_REMOVED lines=14> */
.L_x_1657:
        /* <DEDUP_REMOVED lines=15> */
.L_x_2331:


//--------------------- .text._ZN7cutlass13device_kernelIN5flash19enable_sm80_to_sm89INS1_16FlashAttnBwdSm80INS1_25CollectiveMainloopBwdSm80ILi2ELi2EN4cute5tupleIJNS5_1CILi64EEENS7_ILi128EEES9_EEENS_10bfloat16_tEfNS_4arch4Sm80ELb0ELb1ELb1ELb1ELb1ELb0ELb0ELb0ELi2ELi2ELi2ELi2ELb0EEENS1_21CollectiveEpilogueBwdISA_SB_SD_Li256ELb1ELb0ELi4EEENS1_19SingleTileSchedulerILb1ELb0ELb0ELi128EEEEEEEEEvNT_6ParamsE --------------------------
	.section	.text._ZN7cutlass13device_kernelIN5flash19enable_sm80_to_sm89INS1_16FlashAttnBwdSm80INS1_25CollectiveMainloopBwdSm80ILi2ELi2EN4cute5tupleIJNS5_1CILi64EEENS7_ILi128EEES9_EEENS_10bfloat16_tEfNS_4arch4Sm80ELb0ELb1ELb1ELb1ELb1ELb0ELb0ELb0ELi2ELi2ELi2ELi2ELb0EEENS1_21CollectiveEpilogueBwdISA_SB_SD_Li256ELb1ELb0ELi4EEENS1_19SingleTileSchedulerILb1ELb0ELb0ELi128EEEEEEEEEvNT_6ParamsE,"ax",@progbits
	.sectioninfo	@"SHI_REGISTERS=255"
	.align	128
.text._ZN7cutlass13device_kernelIN5flash19enable_sm80_to_sm89INS1_16FlashAttnBwdSm80INS1_25CollectiveMainloopBwdSm80ILi2ELi2EN4cute5tupleIJNS5_1CILi64EEENS7_ILi128EEES9_EEENS_10bfloat16_tEfNS_4arch4Sm80ELb0ELb1ELb1ELb1ELb1ELb0ELb0ELb0ELi2ELi2ELi2ELi2ELb0EEENS1_21CollectiveEpilogueBwdISA_SB_SD_Li256ELb1ELb0ELi4EEENS1_19SingleTileSchedulerILb1ELb0ELb0ELi128EEEEEEEEEvNT_6ParamsE:
        .type           _ZN7cutlass13device_kernelIN5flash19enable_sm80_to_sm89INS1_16FlashAttnBwdSm80INS1_25CollectiveMainloopBwdSm80ILi2ELi2EN4cute5tupleIJNS5_1CILi64EEENS7_ILi128EEES9_EEENS_10bfloat16_tEfNS_4arch4Sm80ELb0ELb1ELb1ELb1ELb1ELb0ELb0ELb0ELi2ELi2ELi2ELi2ELb0EEENS1_21CollectiveEpilogueBwdISA_SB_SD_Li256ELb1ELb0ELi4EEENS1_19SingleTileSchedulerILb1ELb0ELb0ELi128EEEEEEEEEvNT_6ParamsE,@function
        .size           _ZN7cutlass13device_kernelIN5flash19enable_sm80_to_sm89INS1_16FlashAttnBwdSm80INS1_25CollectiveMainloopBwdSm80ILi2ELi2EN4cute5tupleIJNS5_1CILi64EEENS7_ILi128EEES9_EEENS_10bfloat16_tEfNS_4arch4Sm80ELb0ELb1ELb1ELb1ELb1ELb0ELb0ELb0ELi2ELi2ELi2ELi2ELb0EEENS1_21CollectiveEpilogueBwdISA_SB_SD_Li256ELb1ELb0ELi4EEENS1_19SingleTileSchedulerILb1ELb0ELb0ELi128EEEEEEEEEvNT_6ParamsE,(.L_x_2332 - _ZN7cutlass13device_kernelIN5flash19enable_sm80_to_sm89INS1_16FlashAttnBwdSm80INS1_25CollectiveMainloopBwdSm80ILi2ELi2EN4cute5tupleIJNS5_1CILi64EEENS7_ILi128EEES9_EEENS_10bfloat16_tEfNS_4arch4Sm80ELb0ELb1ELb1ELb1ELb1ELb0ELb0ELb0ELi2ELi2ELi2ELi2ELb0EEENS1_21CollectiveEpilogueBwdISA_SB_SD_Li256ELb1ELb0ELi4EEENS1_19SingleTileSchedulerILb1ELb0ELb0ELi128EEEEEEEEEvNT_6ParamsE)
        .other          _ZN7cutlass13device_kernelIN5flash19enable_sm80_to_sm89INS1_16FlashAttnBwdSm80INS1_25CollectiveMainloopBwdSm80ILi2ELi2EN4cute5tupleIJNS5_1CILi64EEENS7_ILi128EEES9_EEENS_10bfloat16_tEfNS_4arch4Sm80ELb0ELb1ELb1ELb1ELb1ELb0ELb0ELb0ELi2ELi2ELi2ELi2ELb0EEENS1_21CollectiveEpilogueBwdISA_SB_SD_Li256ELb1ELb0ELi4EEENS1_19SingleTileSchedulerILb1ELb0ELb0ELi128EEEEEEEEEvNT_6ParamsE,@"STO_CUDA_ENTRY STV_DEFAULT"
_ZN7cutlass13device_kernelIN5flash19enable_sm80_to_sm89INS1_16FlashAttnBwdSm80INS1_25CollectiveMainloopBwdSm80ILi2ELi2EN4cute5tupleIJNS5_1CILi64EEENS7_ILi128EEES9_EEENS_10bfloat16_tEfNS_4arch4Sm80ELb0ELb1ELb1ELb1ELb1ELb0ELb0ELb0ELi2ELi2ELi2ELi2ELb0EEENS1_21CollectiveEpilogueBwdISA_SB_SD_Li256ELb1ELb0ELi4EEENS1_19SingleTileSchedulerILb1ELb0ELb0ELi128EEEEEEEEEvNT_6ParamsE:
        /* <DEDUP_REMOVED lines=18> */
.L_x_1659:
        /* <DEDUP_REMOVED lines=8> */
.L_x_1661:
[----:B------:R-:W-:Y:S02]  /*01a0*/  MOV R0, c[0x0][0x3a4] ;  /* 0x0000e90000007a02 */ /* 0x000fe40000000f00 */
.L_x_1660:
[----:B------:R-:W-:-:S06]  /*01b0*/  USHF.L.U32 UR11, UR8, 0x7, URZ ;  /* 0x00000007080b7899 */ /* 0x000fcc000800063f */
[----:B-----5:R-:W-:-:S04]  /*01c0*/  ISETP.LE.AND P0, PT, R0, UR11, PT ;  /* 0x0000000b00007c0c */ /* 0x020fc8000bf03270 */
[----:B------:R-:W-:-:S05]  /*01d0*/  SEL R0, R5, 0xffffffff, !P0 ;  /* 0xffffffff05007807 */ /* 0x000fca0004000000 */
[----:B------:R2:W-:Y:S01]  /*01e0*/  STL [R1+0x98], R0 ;  /* 0x0000980001007387 */ /* 0x0005e20000100800 */
[----:B------:R-:W-:Y:S05]  /*01f0*/  BRA `(.L_x_1662) ;  /* 0x0000012000007947 */ /* 0x000fea0003800000 */
.L_x_1658:
[----:B--2-4-:R-:W-:-:S04]  /*0200*/  ISETP.NE.U32.AND P0, PT, RZ, c[0x0][0x3c0], PT ;  /* 0x0000f000ff007a0c */ /* 0x014fc80003f05070 */
[----:B------:R-:W-:-:S13]  /*0210*/  ISETP.NE.AND.EX P0, PT, RZ, c[0x0][0x3c4], PT, P0 ;  /* 0x0000f100ff007a0c */ /* 0x000fda0003f05300 */
[----:B------:R-:W-:Y:S05]  /*0220*/  @!P0 BRA `(.L_x_1663) ;  /* 0x0000002000008947 */ /* 0x000fea0003800000 */
[----:B------:R1:W5:Y:S01]  /*0230*/  LDG.E R0, [R2.64] ;  /* 0x0000000e02007981 */ /* 0x000362000c1e1900 */
[----:B------:R-:W-:Y:S05]  /*0240*/  BRA `(.L_x_1664) ;  /* 0x0000009000007947 */ /* 0x000fea0003800000 */
.L_x_1663:
        /* <DEDUP_REMOVED lines=8> */
.L_x_1665:
[----:B------:R-:W-:Y:S02]  /*02d0*/  MOV R0, c[0x0][0x3a4] ;  /* 0x0000e90000007a02 */ /* 0x000fe40000000f00 */
.L_x_1664:
[----:B------:R-:W-:-:S06]  /*02e0*/  USHF.L.U32 UR11, UR8, 0x7, URZ ;  /* 0x00000007080b7899 */ /* 0x000fcc000800063f */
[----:B-----5:R-:W-:-:S04]  /*02f0*/  ISETP.LE.AND P0, PT, R0, UR11, PT ;  /* 0x0000000b00007c0c */ /* 0x020fc8000bf03270 */
[----:B------:R-:W-:-:S05]  /*0300*/  SEL R0, R5, 0xffffffff, !P0 ;  /* 0xffffffff05007807 */ /* 0x000fca0004000000 */
[----:B------:R2:W-:Y:S04]  /*0310*/  STL [R1+0x98], R0 ;  /* 0x0000980001007387 */ /* 0x0005e80000100800 */
.L_x_1662:
        /* <DEDUP_REMOVED lines=34> */
.L_x_1666:
[----:B-1-3--:R-:W-:-:S04]  /*0540*/  ISETP.NE.U32.AND P0, PT, RZ, c[0x0][0x2e0], PT ;  /* 0x0000b800ff007a0c */ /* 0x00afc80003f05070 */
[----:B------:R-:W-:-:S13]  /*0550*/  ISETP.NE.AND.EX P0, PT, RZ, c[0x0][0x2e4], PT, P0 ;  /* 0x0000b900ff007a0c */ /* 0x000fda0003f05300 */
[----:B------:R-:W-:Y:S05]  /*0560*/  @!P0 BRA `(.L_x_1667) ;  /* 0x0000004000008947 */ /* 0x000fea0003800000 */
[----:B------:R-:W-:-:S05]  /*0570*/  IMAD.WIDE R2, R107, R8, c[0x0][0x2e0] ;  /* 0x0000b8006b027625 */ /* 0x000fca00078e0208 */
[----:B------:R-:W2:Y:S02]  /*0580*/  LDG.E R0, [R2.64] ;  /* 0x0000000e02007981 */ /* 0x000ea4000c1e1900 */
[----:B--2---:R1:W2:Y:S01]  /*0590*/  R2UR UR22, R0 ;  /* 0x00000000001673c2 */ /* 0x0042a200000e0000 */
[----:B------:R-:W-:Y:S05]  /*05a0*/  BRA `(.L_x_1668) ;  /* 0x0000006000007947 */ /* 0x000fea0003800000 */
.L_x_1667:
[----:B------:R-:W-:Y:S05]  /*05b0*/  @!P3 BRA `(.L_x_1668) ;  /* 0x000000500000b947 */ /* 0x000fea0003800000 */
[----:B------:R-:W2:Y:S04]  /*05c0*/  LDG.E R2, [R4.64] ;  /* 0x0000000e04027981 */ /* 0x000ea8000c1e1900 */
[----:B------:R-:W3:Y:S01]  /*05d0*/  LDG.E R0, [R4.64+0x4] ;  /* 0x0000040e04007981 */ /* 0x000ee2000c1e1900 */
[----:B--2---:R-:W1:Y:S08]  /*05e0*/  R2UR UR22, R2 ;  /* 0x00000000021673c2 */ /* 0x004e7000000e0000 */
[----:B---3--:R-:W1:Y:S02]  /*05f0*/  R2UR UR4, R0 ;  /* 0x00000000000473c2 */ /* 0x008e6400000e0000 */
[----:B-1----:R-:W-:-:S06]  /*0600*/  UIADD3 UR22, -UR22, UR4, URZ ;  /* 0x0000000416167290 */ /* 0x002fcc000fffe13f */
.L_x_1668:
        /* <DEDUP_REMOVED lines=15> */
.L_x_1669:
        /* <DEDUP_REMOVED lines=514> */
.L_x_1672:
[----:B------:R-:W-:Y:S05]  /*2720*/  BSYNC B0 ;  /* 0x0000000000007941 */ /* 0x000fea0003800000 */
.L_x_1671:
        /* <DEDUP_REMOVED lines=119> */
.L_x_1691:
        /* <DEDUP_REMOVED lines=223> */
.L_x_1675:
[----:B------:R-:W-:Y:S11]  /*3c90*/  ISETP.NE.AND P0, PT, R10, c[0x0][0x2a8], PT ;  /* 0x0000aa000a007a0c */ /* 0x000ff60003f05270 */
[----:B------:R-:W-:Y:S02]  /*3ca0*/  @!UPT UIADD3 URZ, URZ, URZ, URZ ;  /* 0x0000003f3f3ff290 */ /* 0x000fe4000fffe03f */
[----:B------:R-:W-:Y:S05]  /*3cb0*/  @P0 IMAD.HI.U32 R4, R2, c[0x0][0x2ac], RZ ;  /* 0x0000ab0002040a27 */ /* 0x000fea00078e00ff */
[----:B------:R-:W-:Y:S02]  /*3cc0*/  @P0 SHF.R.U32.HI R2, RZ, c[0x0][0x2b0], R4 ;  /* 0x0000ac00ff020a19 */ /* 0x000fe40000011604 */
.L_x_1676:
[----:B------:R-:W-:Y:S05]  /*3cd0*/  BSYNC B0 ;  /* 0x0000000000007941 */ /* 0x000fea0003800000 */
.L_x_1674:
        /* <DEDUP_REMOVED lines=8> */
.L_x_1673:
        /* <DEDUP_REMOVED lines=16> */
.L_x_1679:
[----:B------:R-:W-:Y:S11]  /*3e60*/  ISETP.NE.AND P0, PT, R10, c[0x0][0x2a8], PT ;  /* 0x0000aa000a007a0c */ /* 0x000ff60003f05270 */
[----:B------:R-:W-:Y:S02]  /*3e70*/  @!UPT UIADD3 URZ, URZ, URZ, URZ ;  /* 0x0000003f3f3ff290 */ /* 0x000fe4000fffe03f */
[----:B------:R-:W-:Y:S05]  /*3e80*/  @P0 IMAD.HI.U32 R4, R2, c[0x0][0x2ac], RZ ;  /* 0x0000ab0002040a27 */ /* 0x000fea00078e00ff */
[----:B------:R-:W-:Y:S02]  /*3e90*/  @P0 SHF.R.U32.HI R2, RZ, c[0x0][0x2b0], R4 ;  /* 0x0000ac00ff020a19 */ /* 0x000fe40000011604 */
.L_x_1680:
[----:B------:R-:W-:Y:S05]  /*3ea0*/  BSYNC B0 ;  /* 0x0000000000007941 */ /* 0x000fea0003800000 */
.L_x_1678:
[----:B------:R-:W2:Y:S01]  /*3eb0*/  LDL R5, [R1+0x3c] ;  /* 0x00003c0001057983 */ /* 0x000ea20000100800 */
[----:B------:R-:W-:Y:S04]  /*3ec0*/  IMAD.MOV.U32 R4, RZ, RZ, c[0x0][0x2a8] ;  /* 0x0000aa00ff047624 */ /* 0x000fe800078e00ff */
[----:B------:R-:W-:Y:S04]  /*3ed0*/  IMAD R2, R2, R4, -UR11 ;  /* 0x8000000b02027e24 */ /* 0x000fe8000f8e0204 */
[----:B--2---:R-:W-:Y:S05]  /*3ee0*/  IMAD.IADD R2, R2, 0x1, -R5 ;  /* 0x0000000102027824 */ /* 0x004fea00078e0a05 */
[----:B------:R-:W-:Y:S02]  /*3ef0*/  IADD3 R4, R2, c[0x0][0x2a8], RZ ;  /* 0x0000aa0002047a10 */ /* 0x000fe40007ffe0ff */
[----:B------:R-:W-:Y:S02]  /*3f00*/  IMNMX R7, R7, R2, !PT ;  /* 0x0000000207077217 */ /* 0x000fe40007800200 */
[----:B------:R-:W-:Y:S02]  /*3f10*/  IMNMX R8, R8, R4, PT ;  /* 0x0000000408087217 */ /* 0x000fe40003800200 */
.L_x_1677:
        /* <DEDUP_REMOVED lines=16> */
.L_x_1683:
[----:B------:R-:W-:Y:S11]  /*4020*/  ISETP.NE.AND P0, PT, R10, c[0x0][0x2a8], PT ;  /* 0x0000aa000a007a0c */ /* 0x000ff60003f05270 */
[----:B------:R-:W-:Y:S02]  /*4030*/  @!UPT UIADD3 URZ, URZ, URZ, URZ ;  /* 0x0000003f3f3ff290 */ /* 0x000fe4000fffe03f */
[----:B------:R-:W-:Y:S05]  /*4040*/  @P0 IMAD.HI.U32 R4, R2, c[0x0][0x2ac], RZ ;  /* 0x0000ab0002040a27 */ /* 0x000fea00078e00ff */
[----:B------:R-:W-:Y:S02]  /*4050*/  @P0 SHF.R.U32.HI R2, RZ, c[0x0][0x2b0], R4 ;  /* 0x0000ac00ff020a19 */ /* 0x000fe40000011604 */
.L_x_1684:
[----:B------:R-:W-:Y:S05]  /*4060*/  BSYNC B0 ;  /* 0x0000000000007941 */ /* 0x000fea0003800000 */
.L_x_1682:
[----:B------:R-:W2:Y:S01]  /*4070*/  LDL R13, [R1+0x3c] ;  /* 0x00003c00010d7983 */ /* 0x000ea20000100800 */
[----:B------:R-:W-:Y:S04]  /*4080*/  IMAD.MOV.U32 R4, RZ, RZ, c[0x0][0x2a8] ;  /* 0x0000aa00ff047624 */ /* 0x000fe800078e00ff */
[----:B------:R-:W-:Y:S04]  /*4090*/  IMAD R2, R2, R4, -UR11 ;  /* 0x8000000b02027e24 */ /* 0x000fe8000f8e0204 */
[----:B--2---:R-:W-:Y:S05]  /*40a0*/  IMAD.IADD R2, R2, 0x1, -R13 ;  /* 0x0000000102027824 */ /* 0x004fea00078e0a0d */
[----:B------:R-:W-:Y:S02]  /*40b0*/  IADD3 R4, R2, c[0x0][0x2a8], RZ ;  /* 0x0000aa0002047a10 */ /* 0x000fe40007ffe0ff */
[----:B------:R-:W-:Y:S02]  /*40c0*/  IMNMX R5, R5, R2, !PT ;  /* 0x0000000205057217 */ /* 0x000fe40007800200 */
[----:B------:R-:W-:Y:S02]  /*40d0*/  IMNMX R6, R6, R4, PT ;  /* 0x0000000406067217 */ /* 0x000fe40003800200 */
.L_x_1681:
        /* <DEDUP_REMOVED lines=16> */
.L_x_1687:
[----:B------:R-:W-:Y:S11]  /*41e0*/  ISETP.NE.AND P0, PT, R10, c[0x0][0x2a8], PT ;  /* 0x0000aa000a007a0c */ /* 0x000ff60003f05270 */
[----:B------:R-:W-:Y:S02]  /*41f0*/  @!UPT UIADD3 URZ, URZ, URZ, URZ ;  /* 0x0000003f3f3ff290 */ /* 0x000fe4000fffe03f */
[----:B------:R-:W-:Y:S05]  /*4200*/  @P0 IMAD.HI.U32 R9, R0, c[0x0][0x2ac], RZ ;  /* 0x0000ab0000090a27 */ /* 0x000fea00078e00ff */
[----:B------:R-:W-:Y:S02]  /*4210*/  @P0 SHF.R.U32.HI R0, RZ, c[0x0][0x2b0], R9 ;  /* 0x0000ac00ff000a19 */ /* 0x000fe40000011609 */
.L_x_1688:
[----:B------:R-:W-:Y:S05]  /*4220*/  BSYNC B0 ;  /* 0x0000000000007941 */ /* 0x000fea0003800000 */
.L_x_1686:
[----:B------:R-:W2:Y:S01]  /*4230*/  LDL R10, [R1+0x3c] ;  /* 0x00003c00010a7983 */ /* 0x000ea20000100800 */
[----:B------:R-:W-:Y:S04]  /*4240*/  IMAD.MOV.U32 R9, RZ, RZ, c[0x0][0x2a8] ;  /* 0x0000aa00ff097624 */ /* 0x000fe800078e00ff */
[----:B------:R-:W-:Y:S04]  /*4250*/  IMAD R0, R0, R9, -UR11 ;  /* 0x8000000b00007e24 */ /* 0x000fe8000f8e0209 */
[----:B--2---:R-:W-:Y:S05]  /*4260*/  IMAD.IADD R0, R0, 0x1, -R10 ;  /* 0x0000000100007824 */ /* 0x004fea00078e0a0a */
[----:B------:R-:W-:Y:S02]  /*4270*/  IADD3 R9, R0, c[0x0][0x2a8], RZ ;  /* 0x0000aa0000097a10 */ /* 0x000fe40007ffe0ff */
[----:B------:R-:W-:Y:S02]  /*4280*/  IMNMX R2, R2, R0, !PT ;  /* 0x0000000002027217 */ /* 0x000fe40007800200 */
[----:B------:R-:W-:Y:S02]  /*4290*/  IMNMX R4, R4, R9, PT ;  /* 0x0000000904047217 */ /* 0x000fe40003800200 */
.L_x_1685:
        /* <DEDUP_REMOVED lines=78> */
.L_x_1689:
        /* <DEDUP_REMOVED lines=689> */
.L_x_1690:
        /* <DEDUP_REMOVED lines=298> */
.L_x_1670:
        /* <DEDUP_REMOVED lines=178> */
.L_x_1693:
        /* <DEDUP_REMOVED lines=67> */
.L_x_1695:
[----:B--234-:R-:W-:Y:S05]  /*9480*/  BSYNC B0 ;  /* 0x0000000000007941 */ /* 0x01cfea0003800000 */
.L_x_1694:
        /* <DEDUP_REMOVED lines=17> */
.L_x_1697:
[----:B------:R-:W-:Y:S05]  /*95a0*/  BSYNC B0 ;  /* 0x0000000000007941 */ /* 0x000fea0003800000 */
.L_x_1696:
        /* <DEDUP_REMOVED lines=17> */
.L_x_1699:
[----:B------:R-:W-:Y:S05]  /*96c0*/  BSYNC B0 ;  /* 0x0000000000007941 */ /* 0x000fea0003800000 */
.L_x_1698:
        /* <DEDUP_REMOVED lines=16> */
.L_x_1701:
[----:B------:R-:W-:Y:S05]  /*97d0*/  BSYNC B0 ;  /* 0x0000000000007941 */ /* 0x000fea0003800000 */
.L_x_1700:
        /* <DEDUP_REMOVED lines=16> */
.L_x_1703:
[----:B------:R-:W-:Y:S05]  /*98e0*/  BSYNC B0 ;  /* 0x0000000000007941 */ /* 0x000fea0003800000 */
.L_x_1702:
        /* <DEDUP_REMOVED lines=16> */
.L_x_1705:
[----:B------:R-:W-:Y:S05]  /*99f0*/  BSYNC B0 ;  /* 0x0000000000007941 */ /* 0x000fea0003800000 */
.L_x_1704:
        /* <DEDUP_REMOVED lines=16> */
.L_x_1707:
[----:B------:R-:W-:Y:S05]  /*9b00*/  BSYNC B0 ;  /* 0x0000000000007941 */ /* 0x000fea0003800000 */
.L_x_1706:
        /* <DEDUP_REMOVED lines=16> */
.L_x_1709:
[----:B------:R-:W-:Y:S05]  /*9c10*/  BSYNC B0 ;  /* 0x0000000000007941 */ /* 0x000fea0003800000 */
.L_x_1708:
        /* <DEDUP_REMOVED lines=19> */
.L_x_1711:
[----:B------:R-:W-:Y:S05]  /*9d50*/  BSYNC B0 ;  /* 0x0000000000007941 */ /* 0x000fea0003800000 */
.L_x_1710:
        /* <DEDUP_REMOVED lines=15> */
.L_x_1713:
[----:B------:R-:W-:Y:S05]  /*9e50*/  BSYNC B0 ;  /* 0x0000000000007941 */ /* 0x000fea0003800000 */
.L_x_1712:
        /* <DEDUP_REMOVED lines=15> */
.L_x_1715:
[----:B------:R-:W-:Y:S05]  /*9f50*/  BSYNC B0 ;  /* 0x0000000000007941 */ /* 0x000fea0003800000 */
.L_x_1714:
        /* <DEDUP_REMOVED lines=14> */
.L_x_1717:
[----:B------:R-:W-:Y:S05]  /*a040*/  BSYNC B0 ;  /* 0x0000000000007941 */ /* 0x000fea0003800000 */
.L_x_1716:
        /* <DEDUP_REMOVED lines=14> */
.L_x_1719:
[----:B------:R-:W-:Y:S05]  /*a130*/  BSYNC B0 ;  /* 0x0000000000007941 */ /* 0x000fea0003800000 */
.L_x_1718:
        /* <DEDUP_REMOVED lines=14> */
.L_x_1721:
[----:B------:R-:W-:Y:S05]  /*a220*/  BSYNC B0 ;  /* 0x0000000000007941 */ /* 0x000fea0003800000 */
.L_x_1720:
        /* <DEDUP_REMOVED lines=14> */
.L_x_1723:
[----:B------:R-:W-:Y:S05]  /*a310*/  BSYNC B0 ;  /* 0x0000000000007941 */ /* 0x000fea0003800000 */
.L_x_1722:
        /* <DEDUP_REMOVED lines=14> */
.L_x_1692:
        /* <DEDUP_REMOVED lines=19> */
.L_x_1724:
        /* <DEDUP_REMOVED lines=38> */
.L_x_1726:
[----:B------:R-:W-:Y:S05]  /*a790*/  BSYNC B0 ;  /* 0x0000000000007941 */ /* 0x000fea0003800000 */
.L_x_1725:
        /* <DEDUP_REMOVED lines=17> */
.L_x_1728:
[----:B------:R-:W-:Y:S05]  /*a8b0*/  BSYNC B0 ;  /* 0x0000000000007941 */ /* 0x000fea0003800000 */
.L_x_1727:
        /* <DEDUP_REMOVED lines=17> */
.L_x_1730:
[----:B------:R-:W-:Y:S05]  /*a9d0*/  BSYNC B0 ;  /* 0x0000000000007941 */ /* 0x000fea0003800000 */
.L_x_1729:
        /* <DEDUP_REMOVED lines=16> */
.L_x_1732:
[----:B------:R-:W-:Y:S05]  /*aae0*/  BSYNC B0 ;  /* 0x0000000000007941 */ /* 0x000fea0003800000 */
.L_x_1731:
        /* <DEDUP_REMOVED lines=16> */
.L_x_1734:
[----:B------:R-:W-:Y:S05]  /*abf0*/  BSYNC B0 ;  /* 0x0000000000007941 */ /* 0x000fea0003800000 */
.L_x_1733:
        /* <DEDUP_REMOVED lines=16> */
.L_x_1736:
[----:B------:R-:W-:Y:S05]  /*ad00*/  BSYNC B0 ;  /* 0x0000000000007941 */ /* 0x000fea0003800000 */
.L_x_1735:
        /* <DEDUP_REMOVED lines=16> */
.L_x_1738:
[----:B------:R-:W-:Y:S05]  /*ae10*/  BSYNC B0 ;  /* 0x0000000000007941 */ /* 0x000fea0003800000 */
.L_x_1737:
        /* <DEDUP_REMOVED lines=16> */
.L_x_1740:
[----:B------:R-:W-:Y:S05]  /*af20*/  BSYNC B0 ;  /* 0x0000000000007941 */ /* 0x000fea0003800000 */
.L_x_1739:
        /* <DEDUP_REMOVED lines=19> */
.L_x_1742:
[----:B------:R-:W-:Y:S05]  /*b060*/  BSYNC B0 ;  /* 0x0000000000007941 */ /* 0x000fea0003800000 */
.L_x_1741:
        /* <DEDUP_REMOVED lines=15> */
.L_x_1744:
[----:B------:R-:W-:Y:S05]  /*b160*/  BSYNC B0 ;  /* 0x0000000000007941 */ /* 0x000fea0003800000 */
.L_x_1743:
        /* <DEDUP_REMOVED lines=15> */
.L_x_1746:
[----:B------:R-:W-:Y:S05]  /*b260*/  BSYNC B0 ;  /* 0x0000000000007941 */ /* 0x000fea0003800000 */
.L_x_1745:
        /* <DEDUP_REMOVED lines=14> */
.L_x_1748:
[----:B------:R-:W-:Y:S05]  /*b350*/  BSYNC B0 ;  /* 0x0000000000007941 */ /* 0x000fea0003800000 */
.L_x_1747:
        /* <DEDUP_REMOVED lines=14> */
.L_x_1750:
[----:B------:R-:W-:Y:S05]  /*b440*/  BSYNC B0 ;  /* 0x0000000000007941 */ /* 0x000fea0003800000 */
.L_x_1749:
        /* <DEDUP_REMOVED lines=14> */
.L_x_1752:
[----:B------:R-:W-:Y:S05]  /*b530*/  BSYNC B0 ;  /* 0x0000000000007941 */ /* 0x000fea0003800000 */
.L_x_1751:
        /* <DEDUP_REMOVED lines=14> */
.L_x_1754:
[----:B------:R-:W-:Y:S05]  /*b620*/  BSYNC B0 ;  /* 0x0000000000007941 */ /* 0x000fea0003800000 */
.L_x_1753:
        /* <DEDUP_REMOVED lines=14> */
.L_x_1755:
        /* <DEDUP_REMOVED lines=15> */
.L_x_2332:


//--------------------- .text._ZN7cutlass13device_kernelIN5flash19enable_sm80_to_sm89INS1_16FlashAttnBwdSm80INS1_25CollectiveMainloopBwdSm80ILi2ELi2EN4cute5tupleIJNS5_1CILi64EEENS7_ILi128EEES9_EEENS_10bfloat16_tEfNS_4arch4Sm80ELb0ELb1ELb1ELb1ELb0ELb0ELb0ELb0ELi2ELi2ELi2ELi2ELb0EEENS1_24CollectiveEpilogueBwdGQAISA_fSD_Li256ELb1ELb0EEENS1_19SingleTileSchedulerILb1ELb0ELb0ELi128EEEEEEEEEvNT_6ParamsE --------------------------
	.section	.text._ZN7cutlass13device_kernelIN5flash19enable_sm80_to_sm89INS1_16FlashAttnBwdSm80INS1_25CollectiveMainloopBwdSm80ILi2ELi2EN4cute5tupleIJNS5_1CILi64EEENS7_ILi128EEES9_EEENS_10bfloat16_tEfNS_4arch4Sm80ELb0ELb1ELb1ELb1ELb0ELb0ELb0ELb0ELi2ELi2ELi2ELi2ELb0EEENS1_24CollectiveEpilogueBwdGQAISA_fSD_Li256ELb1ELb0EEENS1_19SingleTileSchedulerILb1ELb0ELb0ELi128EEEEEEEEEvNT_6ParamsE,"ax",@progbits
	.sectioninfo	@"SHI_REGISTERS=255"
	.align	128
.text._ZN7cutlass13device_kernelIN5flash19enable_sm80_to_sm89INS1_16FlashAttnBwdSm80INS1_25CollectiveMainloopBwdSm80ILi2ELi2EN4cute5tupleIJNS5_1CILi64EEENS7_ILi128EEES9_EEENS_10bfloat16_tEfNS_4arch4Sm80ELb0ELb1ELb1ELb1ELb0ELb0ELb0ELb0ELi2ELi2ELi2ELi2ELb0EEENS1_24CollectiveEpilogueBwdGQAISA_fSD_Li256ELb1ELb0EEENS1_19SingleTileSchedulerILb1ELb0ELb0ELi128EEEEEEEEEvNT_6ParamsE:
        .type           _ZN7cutlass13device_kernelIN5flash19enable_sm80_to_sm89INS1_16FlashAttnBwdSm80INS1_25CollectiveMainloopBwdSm80ILi2ELi2EN4cute5tupleIJNS5_1CILi64EEENS7_ILi128EEES9_EEENS_10bfloat16_tEfNS_4arch4Sm80ELb0ELb1ELb1ELb1ELb0ELb0ELb0ELb0ELi2ELi2ELi2ELi2ELb0EEENS1_24CollectiveEpilogueBwdGQAISA_fSD_Li256ELb1ELb0EEENS1_19SingleTileSchedulerILb1ELb0ELb0ELi128EEEEEEEEEvNT_6ParamsE,@function
        .size           _ZN7cutlass13device_kernelIN5flash19enable_sm80_to_sm89INS1_16FlashAttnBwdSm80INS1_25CollectiveMainloopBwdSm80ILi2ELi2EN4cute5tupleIJNS5_1CILi64EEENS7_ILi128EEES9_EEENS_10bfloat16_tEfNS_4arch4Sm80ELb0ELb1ELb1ELb1ELb0ELb0ELb0ELb0ELi2ELi2ELi2ELi2ELb0EEENS1_24CollectiveEpilogueBwdGQAISA_fSD_Li256ELb1ELb0EEENS1_19SingleTileSchedulerILb1ELb0ELb0ELi128EEEEEEEEEvNT_6ParamsE,(.L_x_2333 - _ZN7cutlass13device_kernelIN5flash19enable_sm80_to_sm89INS1_16FlashAttnBwdSm80INS1_25CollectiveMainloopBwdSm80ILi2ELi2EN4cute5tupleIJNS5_1CILi64EEENS7_ILi128EEES9_EEENS_10bfloat16_tEfNS_4arch4Sm80ELb0ELb1ELb1ELb1ELb0ELb0ELb0ELb0ELi2ELi2ELi2ELi2ELb0EEENS1_24CollectiveEpilogueBwdGQAISA_fSD_Li256ELb1ELb0EEENS1_19SingleTileSchedulerILb1ELb0ELb0ELi128EEEEEEEEEvNT_6ParamsE)
        .other          _ZN7cutlass13device_kernelIN5flash19enable_sm80_to_sm89INS1_16FlashAttnBwdSm80INS1_25CollectiveMainloopBwdSm80ILi2ELi2EN4cute5tupleIJNS5_1CILi64EEENS7_ILi128EEES9_EEENS_10bfloat16_tEfNS_4arch4Sm80ELb0ELb1ELb1ELb1ELb0ELb0ELb0ELb0ELi2ELi2ELi2ELi2ELb0EEENS1_24CollectiveEpilogueBwdGQAISA_fSD_Li256ELb1ELb0EEENS1_19SingleTileSchedulerILb1ELb0ELb0ELi128EEEEEEEEEvNT_6ParamsE,@"STO_CUDA_ENTRY STV_DEFAULT"
_ZN7cutlass13device_kernelIN5flash19enable_sm80_to_sm89INS1_16FlashAttnBwdSm80INS1_25CollectiveMainloopBwdSm80ILi2ELi2EN4cute5tupleIJNS5_1CILi64EEENS7_ILi128EEES9_EEENS_10bfloat16_tEfNS_4arch4Sm80ELb0ELb1ELb1ELb1ELb0ELb0ELb0ELb0ELi2ELi2ELi2ELi2ELb0EEENS1_24CollectiveEpilogueBwdGQAISA_fSD_Li256ELb1ELb0EEENS1_19SingleTileSchedulerILb1ELb0ELb0ELi128EEEEEEEEEvNT_6ParamsE:
        /* <DEDUP_REMOVED lines=18> */
.L_x_1757:
        /* <DEDUP_REMOVED lines=8> */
.L_x_1759:
[----:B------:R-:W-:Y:S02]  /*01a0*/  MOV R0, c[0x0][0x3ac] ;  /* 0x0000eb0000007a02 */ /* 0x000fe40000000f00 */
.L_x_1758:
[----:B------:R-:W-:-:S06]  /*01b0*/  USHF.L.U32 UR12, UR8, 0x7, URZ ;  /* 0x00000007080c7899 */ /* 0x000fcc000800063f */
[----:B-----5:R-:W-:-:S04]  /*01c0*/  ISETP.LE.AND P0, PT, R0, UR12, PT ;  /* 0x0000000c00007c0c */ /* 0x020fc8000bf03270 */
[----:B------:R-:W-:-:S05]  /*01d0*/  SEL R0, R5, 0xffffffff, !P0 ;  /* 0xffffffff05007807 */ /* 0x000fca0004000000 */
[----:B------:R2:W-:Y:S01]  /*01e0*/  STL [R1+0x98], R0 ;  /* 0x0000980001007387 */ /* 0x0005e20000100800 */
[----:B------:R-:W-:Y:S05]  /*01f0*/  BRA `(.L_x_1760) ;  /* 0x0000012000007947 */ /* 0x000fea0003800000 */
.L_x_1756:
[----:B--2-4-:R-:W-:-:S04]  /*0200*/  ISETP.NE.U32.AND P0, PT, RZ, c[0x0][0x3c8], PT ;  /* 0x0000f200ff007a0c */ /* 0x014fc80003f05070 */
[----:B------:R-:W-:-:S13]  /*0210*/  ISETP.NE.AND.EX P0, PT, RZ, c[0x0][0x3cc], PT, P0 ;  /* 0x0000f300ff007a0c */ /* 0x000fda0003f05300 */
[----:B------:R-:W-:Y:S05]  /*0220*/  @!P0 BRA `(.L_x_1761) ;  /* 0x0000002000008947 */ /* 0x000fea0003800000 */
[----:B------:R1:W5:Y:S01]  /*0230*/  LDG.E R0, [R2.64] ;  /* 0x0000000e02007981 */ /* 0x000362000c1e1900 */
[----:B------:R-:W-:Y:S05]  /*0240*/  BRA `(.L_x_1762) ;  /* 0x0000009000007947 */ /* 0x000fea0003800000 */
.L_x_1761:
        /* <DEDUP_REMOVED lines=8> */
.L_x_1763:
[----:B------:R-:W-:Y:S02]  /*02d0*/  MOV R0, c[0x0][0x3ac] ;  /* 0x0000eb0000007a02 */ /* 0x000fe40000000f00 */
.L_x_1762:
[----:B------:R-:W-:-:S06]  /*02e0*/  USHF.L.U32 UR12, UR8, 0x7, URZ ;  /* 0x00000007080c7899 */ /* 0x000fcc000800063f */
[----:B-----5:R-:W-:-:S04]  /*02f0*/  ISETP.LE.AND P0, PT, R0, UR12, PT ;  /* 0x0000000c00007c0c */ /* 0x020fc8000bf03270 */
[----:B------:R-:W-:-:S05]  /*0300*/  SEL R0, R5, 0xffffffff, !P0 ;  /* 0xffffffff05007807 */ /* 0x000fca0004000000 */
[----:B------:R2:W-:Y:S04]  /*0310*/  STL [R1+0x98], R0 ;  /* 0x0000980001007387 */ /* 0x0005e80000100800 */
.L_x_1760:
        /* <DEDUP_REMOVED lines=8> */
[----:B------:R-:W-:Y:S01]  /*03a0*/  ISETP.NE.U32.AND P3, PT, RZ, c[0x0][0x2d0], PT ;  /* 0x0000b400ff007a0c */ /* 0x000fe20003f65070 */
[----:B------:R-:W-:Y:S01]  /*03b0*/  ULDC UR11, c[0x0][0x168] ;  /* 0x00005a00000b7ab9 */ /* 0x000fe20000000800 */
[----:B------:R-:W-:Y:S01]  /*03c0*/  CS2R R10, SRZ ;  /* 0x00000000000a7805 */ /* 0x000fe2000001ff00 */
[----:B------:R-:W-:Y:S01]  /*03d0*/  ULDC UR10, c[0x0][0x198] ;  /* 0x00006600000a7ab9 */ /* 0x000fe20000000800 */
[----:B------:R-:W-:Y:S01]  /*03e0*/  ISETP.NE.AND.EX P3, PT, RZ, c[0x0][0x2d4], PT, P3 ;  /* 0x0000b500ff007a0c */ /* 0x000fe20003f65330 */
[----:B------:R-:W-:Y:S01]  /*03f0*/  IMAD.MOV.U32 R20, RZ, RZ, RZ ;  /* 0x000000ffff147224 */ /* 0x000fe200078e00ff */
[----:B------:R-:W-:-:S03]  /*0400*/  P2R R28, PR, RZ, 0x4 ;  /* 0x00000004ff1c7803 */ /* 0x000fc60000000000 */
[CC--:B-1----:R-:W-:Y:S02]  /*0410*/  @P0 IMAD.WIDE R2, R166.reuse, R12.reuse, c[0x0][0x2d8] ;  /* 0x0000b600a6020625 */ /* 0x0c2fe400078e020c */
[----:B--2---:R-:W2:Y:S04]  /*0420*/  @P2 LDG.E R0, [R4.64] ;  /* 0x0000000e04002981 */ /* 0x004ea8000c1e1900 */
[----:B------:R1:W3:Y:S04]  /*0430*/  @P0 LDG.E R8, [R2.64] ;  /* 0x0000000e02080981 */ /* 0x0002e8000c1e1900 */
[----:B------:R-:W4:Y:S01]  /*0440*/  @P2 LDG.E R7, [R4.64] ;  /* 0x0000000e04072981 */ /* 0x000f22000c1e1900 */
[----:B-1----:R-:W-:-:S05]  /*0450*/  IMAD.WIDE R2, R166, R12, c[0x0][0x2d0] ;  /* 0x0000b400a6027625 */ /* 0x002fca00078e020c */
[----:B------:R-:W5:Y:S01]  /*0460*/  @P3 LDG.E R6, [R2.64] ;  /* 0x0000000e02063981 */ /* 0x000f62000c1e1900 */
[----:B--2---:R-:W-:Y:S01]  /*0470*/  @P2 IMAD R0, R166, 0x40, R0 ;  /* 0x00000040a6002824 */ /* 0x004fe200078e0200 */
[----:B---3--:R1:W2:Y:S04]  /*0480*/  @P0 R2UR UR11, R8 ;  /* 0x00000000080b03c2 */ /* 0x0082a800000e0000 */
[----:B-1----:R-:W-:-:S04]  /*0490*/  @P2 SHF.R.S32.HI R8, RZ, 0x1f, R0 ;  /* 0x0000001fff082819 */ /* 0x002fc80000011400 */
[----:B------:R-:W-:Y:S02]  /*04a0*/  @P2 LEA.HI R0, R8, R0, RZ, 0x6 ;  /* 0x0000000008002211 */ /* 0x000fe400078f30ff */
[----:B------:R-:W-:Y:S01]  /*04b0*/  CS2R R8, SRZ ;  /* 0x0000000000087805 */ /* 0x000fe2000001ff00 */
[--C-:B-----5:R-:W-:Y:S01]  /*04c0*/  @P3 SHF.R.S32.HI R11, RZ, 0x1f, R6.reuse ;  /* 0x0000001fff0b3819 */ /* 0x120fe20000011406 */
[--C-:B----4-:R-:W-:Y:S01]  /*04d0*/  @P2 IMAD.MOV.U32 R8, RZ, RZ, R7.reuse ;  /* 0x000000ffff082224 */ /* 0x110fe200078e0007 */
[----:B------:R-:W-:Y:S01]  /*04e0*/  @P2 SHF.R.S32.HI R9, RZ, 0x1f, R7 ;  /* 0x0000001fff092819 */ /* 0x000fe20000011407 */
        /* <DEDUP_REMOVED lines=9> */
.L_x_1764:
[----:B--2---:R-:W-:-:S04]  /*0580*/  ISETP.NE.U32.AND P0, PT, RZ, c[0x0][0x2e0], PT ;  /* 0x0000b800ff007a0c */ /* 0x004fc80003f05070 */
[----:B------:R-:W-:-:S13]  /*0590*/  ISETP.NE.AND.EX P0, PT, RZ, c[0x0][0x2e4], PT, P0 ;  /* 0x0000b900ff007a0c */ /* 0x000fda0003f05300 */
[----:B------:R-:W-:Y:S05]  /*05a0*/  @!P0 BRA `(.L_x_1765) ;  /* 0x0000004000008947 */ /* 0x000fea0003800000 */
[----:B------:R-:W-:-:S05]  /*05b0*/  IMAD.WIDE R2, R166, R12, c[0x0][0x2e0] ;  /* 0x0000b800a6027625 */ /* 0x000fca00078e020c */
[----:B------:R-:W2:Y:S02]  /*05c0*/  LDG.E R0, [R2.64] ;  /* 0x0000000e02007981 */ /* 0x000ea4000c1e1900 */
[----:B--2---:R1:W2:Y:S01]  /*05d0*/  R2UR UR10, R0 ;  /* 0x00000000000a73c2 */ /* 0x0042a200000e0000 */
[----:B------:R-:W-:Y:S05]  /*05e0*/  BRA `(.L_x_1766) ;  /* 0x0000006000007947 */ /* 0x000fea0003800000 */
.L_x_1765:
[----:B------:R-:W-:Y:S05]  /*05f0*/  @!P3 BRA `(.L_x_1766) ;  /* 0x000000500000b947 */ /* 0x000fea0003800000 */
[----:B------:R1:W2:Y:S04]  /*0600*/  LDG.E R0, [R2.64] ;  /* 0x0000000e02007981 */ /* 0x0002a8000c1e1900 */
[----:B-1----:R-:W3:Y:S01]  /*0610*/  LDG.E R2, [R2.64+0x4] ;  /* 0x0000040e02027981 */ /* 0x002ee2000c1e1900 */
[----:B--2---:R-:W1:Y:S08]  /*0620*/  R2UR UR10, R0 ;  /* 0x00000000000a73c2 */ /* 0x004e7000000e0000 */
[----:B---3--:R-:W1:Y:S02]  /*0630*/  R2UR UR4, R2 ;  /* 0x00000000020473c2 */ /* 0x008e6400000e0000 */
[----:B-1----:R-:W-:-:S06]  /*0640*/  UIADD3 UR10, -UR10, UR4, URZ ;  /* 0x000000040a0a7290 */ /* 0x002fcc000fffe13f */
.L_x_1766:
        /* <DEDUP_REMOVED lines=15> */
.L_x_1767:
[----:B--2---:R-:W-:Y:S01]  /*0740*/  UIADD3 UR4, UR12, UR11, -UR10 ;  /* 0x0000000b0c047290 */ /* 0x004fe2000fffe80a */
[----:B------:R-:W-:Y:S01]  /*0750*/  PLOP3.LUT P0, PT, PT, PT, PT, 0x80, 0x0 ;  /* 0x000000000000781c */ /* 0x000fe20003f0f070 */
[----:B------:R-:W-:Y:S01]  /*0760*/  ULDC UR5, c[0x0][0x2a4] ;  /* 0x0000a90000057ab9 */ /* 0x000fe20000000800 */
        /* <DEDUP_REMOVED lines=82> */
[C---:B------:R-:W-:Y:S01]  /*0c90*/  IMAD.SHL.U32 R23, R164.reuse, 0x4, RZ ;  /* 0x00000004a4177824 */ /* 0x040fe200078e00ff */
[----:B------:R-:W-:Y:S01]  /*0ca0*/  LOP3.LUT R2, R33, 0xfffffff8, RZ, 0xc0, !PT ;  /* 0xfffffff821027812 */ /* 0x000fe200078ec0ff */
[----:B------:R-:W-:Y:S01]  /*0cb0*/  ULDC.64 UR4, c[0x0][0x1d8] ;  /* 0x0000760000047ab9 */ /* 0x000fe20000000a00 */
[----:B------:R-:W-:Y:S01]  /*0cc0*/  SHF.R.S32.HI R12, RZ, 0x1f, R39 ;  /* 0x0000001fff0c7819 */ /* 0x000fe20000011427 */
[----:B------:R-:W-:Y:S01]  /*0cd0*/  STL [R1+0x68], R39 ;  /* 0x0000682701007387 */ /* 0x000fe20000100800 */
[----:B------:R-:W-:Y:S01]  /*0ce0*/  IADD3 R17, P2, R39, R8, RZ ;  /* 0x0000000827117210 */ /* 0x000fe20007f5e0ff */
[----:B------:R-:W-:Y:S01]  /*0cf0*/  IMAD.IADD R32, R164, 0x1, -R2 ;  /* 0x00000001a4207824 */ /* 0x000fe200078e0a02 */
[----:B------:R-:W-:Y:S01]  /*0d00*/  SHF.R.S32.HI R13, RZ, 0x1f, R164 ;  /* 0x0000001fff0d7819 */ /* 0x000fe200000114a4 */
[----:B------:R-:W2:Y:S01]  /*0d10*/  LDL.LU R37, [R1+0x30] ;  /* 0x0000300001257983 */ /* 0x000ea20000300800 */
[----:B------:R-:W-:Y:S01]  /*0d20*/  IADD3 R26, P1, R6, R164, RZ ;  /* 0x000000a4061a7210 */ /* 0x000fe20007f3e0ff */
[----:B------:R-:W-:Y:S01]  /*0d30*/  @P0 IMAD.HI.U32 R3, R165, c[0x0][0x24c], RZ ;  /* 0x00009300a5030a27 */ /* 0x000fe200078e00ff */
[----:B------:R-:W-:Y:S01]  /*0d40*/  USHF.L.U32 UR6, UR4, 0x6, URZ ;  /* 0x0000000604067899 */ /* 0x000fe2000800063f */
[----:B------:R-:W-:Y:S01]  /*0d50*/  SHF.R.S32.HI R31, RZ, 0x1f, R165 ;  /* 0x0000001fff1f7819 */ /* 0x000fe200000114a5 */
[----:B------:R-:W-:Y:S01]  /*0d60*/  UIADD3 UR20, -UR12, UR10, URZ ;  /* 0x0000000a0c147290 */ /* 0x000fe2000fffe13f */
[----:B------:R-:W-:Y:S01]  /*0d70*/  IMAD.SHL.U32 R18, R32, 0x8, RZ ;  /* 0x0000000820127824 */ /* 0x000fe200078e00ff */
[----:B------:R-:W-:Y:S01]  /*0d80*/  @P0 SHF.R.U32.HI R0, RZ, c[0x0][0x250], R3 ;  /* 0x00009400ff000a19 */ /* 0x000fe20000011603 */
[C---:B------:R-:W-:Y:S01]  /*0d90*/  IMAD.X R24, R12.reuse, 0x1, R9, P2 ;  /* 0x000000010c187824 */ /* 0x040fe200010e0609 */
[C---:B------:R-:W-:Y:S01]  /*0da0*/  IADD3 R10, P0, R39.reuse, R10, RZ ;  /* 0x0000000a270a7210 */ /* 0x040fe20007f1e0ff */
[----:B------:R-:W-:Y:S01]  /*0db0*/  IMAD.SHL.U32 R8, R39, 0x40, RZ ;  /* 0x0000004027087824 */ /* 0x000fe200078e00ff */
[----:B------:R-:W-:Y:S01]  /*0dc0*/  SHF.R.S32.HI R7, RZ, 0x1f, R0 ;  /* 0x0000001fff077819 */ /* 0x000fe20000011400 */
[----:B------:R-:W-:Y:S01]  /*0dd0*/  UMOV UR21, 0x6 ;  /* 0x0000000600157882 */ /* 0x000fe20000000000 */
[----:B------:R-:W-:Y:S01]  /*0de0*/  SHF.R.S32.HI R19, RZ, 0x1f, R18 ;  /* 0x0000001fff137819 */ /* 0x000fe20000011412 */
[----:B------:R-:W-:Y:S01]  /*0df0*/  IMAD.X R11, R12, 0x1, R11, P0 ;  /* 0x000000010c0b7824 */ /* 0x000fe200000e060b */
[----:B------:R-:W-:Y:S01]  /*0e00*/  SEL R12, R29, RZ, !P3 ;  /* 0x000000ff1d0c7207 */ /* 0x000fe20005800000 */
[----:B------:R-:W-:Y:S01]  /*0e10*/  IMAD R2, R7, c[0x0][0x1e0], RZ ;  /* 0x0000780007027a24 */ /* 0x000fe200078e02ff */
[----:B------:R-:W-:Y:S01]  /*0e20*/  LEA.HI.X.SX32 R27, R6, R13, 0x1, P1 ;  /* 0x0000000d061b7211 */ /* 0x000fe200008f0eff */
[----:B------:R-:W-:Y:S01]  /*0e30*/  IMAD.WIDE R10, R16, 0x80, R10 ;  /* 0x00000080100a7825 */ /* 0x000fe200078e020a */
[----:B------:R-:W-:-:S02]  /*0e40*/  SEL R13, R166, RZ, !P3 ;  /* 0x000000ffa60d7207 */ /* 0x000fc40005800000 */
[----:B------:R-:W-:Y:S01]  /*0e50*/  LOP3.LUT R8, R8, 0x1c0, RZ, 0xc0, !PT ;  /* 0x000001c008087812 */ /* 0x000fe200078ec0ff */
[C---:B------:R-:W-:Y:S02]  /*0e60*/  IMAD R4, R0.reuse, c[0x0][0x1e4], R2 ;  /* 0x0000790000047a24 */ /* 0x040fe400078e0202 */
[----:B------:R-:W-:Y:S01]  /*0e70*/  IMAD.WIDE.U32 R2, R0, c[0x0][0x1e0], R18 ;  /* 0x0000780000027a25 */ /* 0x000fe200078e0012 */
[----:B------:R-:W-:Y:S02]  /*0e80*/  LOP3.LUT R15, R8, 0x38, R18, 0xf8, !PT ;  /* 0x00000038080f7812 */ /* 0x000fe400078ef812 */
[----:B------:R-:W-:Y:S01]  /*0e90*/  SHF.R.U32.HI R8, RZ, 0x3, R8 ;  /* 0x00000003ff087819 */ /* 0x000fe20000011608 */
[----:B------:R-:W-:Y:S02]  /*0ea0*/  IMAD.IADD R5, R3, 0x1, R4 ;  /* 0x0000000103057824 */ /* 0x000fe400078e0204 */
[----:B------:R-:W-:Y:S01]  /*0eb0*/  IMAD.MOV.U32 R4, RZ, RZ, R2 ;  /* 0x000000ffff047224 */ /* 0x000fe200078e0002 */
[----:B------:R-:W-:Y:S01]  /*0ec0*/  LEA.HI R2, R36, R164, RZ, 0x6 ;  /* 0x000000a424027211 */ /* 0x000fe200078f30ff */
[----:B------:R-:W-:-:S03]  /*0ed0*/  IMAD R3, R12, c[0x0][0x1e8], RZ ;  /* 0x00007a000c037a24 */ /* 0x000fc600078e02ff */
[----:B------:R-:W-:Y:S01]  /*0ee0*/  SHF.R.S32.HI R30, RZ, 0x6, R2 ;  /* 0x00000006ff1e7819 */ /* 0x000fe20000011402 */
[----:B------:R-:W-:Y:S02]  /*0ef0*/  IMAD R2, R7, c[0x0][0x1b0], RZ ;  /* 0x00006c0007027a24 */ /* 0x000fe400078e02ff */
[----:B------:R-:W-:Y:S02]  /*0f00*/  IMAD R14, R13, c[0x0][0x1ec], R3 ;  /* 0x00007b000d0e7a24 */ /* 0x000fe400078e0203 */
[C---:B------:R-:W-:Y:S02]  /*0f10*/  IMAD R9, R0.reuse, c[0x0][0x1b4], R2 ;  /* 0x00006d0000097a24 */ /* 0x040fe400078e0202 */
[----:B------:R-:W-:-:S04]  /*0f20*/  IMAD.WIDE.U32 R2, R0, c[0x0][0x1b0], R18 ;  /* 0x00006c0000027a25 */ /* 0x000fc800078e0012 */
[----:B------:R-:W-:Y:S02]  /*0f30*/  IMAD R0, R12, c[0x0][0x1b8], RZ ;  /* 0x00006e000c007a24 */ /* 0x000fe400078e02ff */
[----:B------:R-:W-:-:S04]  /*0f40*/  IMAD.WIDE.U32 R6, R13, c[0x0][0x1e8], R4 ;  /* 0x00007a000d067a25 */ /* 0x000fc800078e0004 */
[----:B------:R-:W-:Y:S02]  /*0f50*/  IMAD.IADD R5, R3, 0x1, R9 ;  /* 0x0000000103057824 */ /* 0x000fe400078e0209 */
[----:B------:R-:W-:Y:S02]  /*0f60*/  IMAD.MOV.U32 R4, RZ, RZ, R2 ;  /* 0x000000ffff047224 */ /* 0x000fe400078e0002 */
[C---:B------:R-:W-:Y:S01]  /*0f70*/  IMAD R16, R13.reuse, c[0x0][0x1bc], R0 ;  /* 0x00006f000d107a24 */ /* 0x040fe200078e0200 */
[----:B------:R-:W-:Y:S01]  /*0f80*/  SHF.R.S32.HI R0, RZ, 0x1f, R20 ;  /* 0x0000001fff007819 */ /* 0x000fe20000011414 */
[----:B------:R-:W-:Y:S01]  /*0f90*/  IMAD.WIDE.U32 R12, R13, c[0x0][0x1b8], R4 ;  /* 0x00006e000d0c7a25 */ /* 0x000fe200078e0004 */
[----:B------:R-:W-:-:S03]  /*0fa0*/  IADD3 R20, P0, R23, R20, RZ ;  /* 0x0000001417147210 */ /* 0x000fc60007f1e0ff */
[----:B------:R-:W-:Y:S01]  /*0fb0*/  IMAD R4, R11, c[0x0][0x1d8], RZ ;  /* 0x000076000b047a24 */ /* 0x000fe200078e02ff */
[----:B------:R-:W-:Y:S01]  /*0fc0*/  LEA.HI.X.SX32 R21, R23, R0, 0x1, P0 ;  /* 0x0000000017157211 */ /* 0x000fe200000f0eff */
[----:B------:R-:W-:Y:S02]  /*0fd0*/  IMAD.IADD R3, R7, 0x1, R14 ;  /* 0x0000000107037824 */ /* 0x000fe400078e020e */
[----:B------:R-:W-:Y:S02]  /*0fe0*/  IMAD.MOV.U32 R2, RZ, RZ, R6 ;  /* 0x000000ffff027224 */ /* 0x000fe400078e0006 */
[----:B------:R-:W-:Y:S02]  /*0ff0*/  IMAD R0, R10, c[0x0][0x1dc], R4 ;  /* 0x000077000a007a24 */ /* 0x000fe400078e0204 */
[----:B------:R-:W-:Y:S02]  /*1000*/  IMAD.SHL.U32 R35, R30, 0x200, RZ ;  /* 0x000002001e237824 */ /* 0x000fe400078e00ff */
[----:B------:R-:W-:Y:S01]  /*1010*/  IMAD.WIDE.U32 R4, R10, c[0x0][0x1d8], R2 ;  /* 0x000076000a047a25 */ /* 0x000fe200078e0002 */
[----:B------:R-:W-:-:S02]  /*1020*/  IADD3 R34, R18, 0x40, RZ ;  /* 0x0000004012227810 */ /* 0x000fc40007ffe0ff */
[----:B------:R-:W-:Y:S01]  /*1030*/  LOP3.LUT R14, R35, R15, R8, 0xf6, !PT ;  /* 0x0000000f230e7212 */ /* 0x000fe200078ef608 */
[----:B------:R-:W-:Y:S01]  /*1040*/  IMAD.IADD R0, R5, 0x1, R0 ;  /* 0x0000000105007824 */ /* 0x000fe200078e0200 */
[----:B------:R-:W-:Y:S01]  /*1050*/  LEA R2, P0, R4, c[0x0][0x1c0], 0x1 ;  /* 0x0000700004027a11 */ /* 0x000fe200078008ff */
[----:B------:R-:W-:Y:S01]  /*1060*/  IMAD R7, R31, c[0x0][0x270], RZ ;  /* 0x00009c001f077a24 */ /* 0x000fe200078e02ff */
        /* <DEDUP_REMOVED lines=42> */
[----:B------:R-:W-:Y:S01]  /*1310*/  IMAD R11, R10, c[0x0][0x1ac], R0 ;  /* 0x00006b000a0b7a24 */ /* 0x000fe200078e0200 */
[----:B------:R-:W-:Y:S01]  /*1320*/  ISETP.GE.AND P1, PT, R34, c[0x0][0x19c], PT ;  /* 0x0000670022007a0c */ /* 0x000fe20003f26270 */
[----:B------:R-:W-:Y:S01]  /*1330*/  ULDC.64 UR4, c[0x0][0x1a8] ;  /* 0x00006a0000047ab9 */ /* 0x000fe20000000a00 */
[----:B------:R4:W-:Y:S01]  /*1340*/  LDGSTS.E.BYPASS.LTC128B.128 [R14+0xb080], [R4.64], !P2 ;  /* 0x0b080000040e7fae */ /* 0x0009e2000d101d4e */
[----:B------:R-:W-:Y:S01]  /*1350*/  IMAD R0, R24, c[0x0][0x208], RZ ;  /* 0x0000820018007a24 */ /* 0x000fe200078e02ff */
[----:B------:R-:W-:Y:S01]  /*1360*/  ISETP.GE.AND P2, PT, R18, c[0x0][0x19c], PT ;  /* 0x0000670012007a0c */ /* 0x000fe20003f46270 */
[----:B------:R-:W-:Y:S01]  /*1370*/  IMAD.WIDE.U32 R12, R10, c[0x0][0x1a8], R8 ;  /* 0x00006a000a0c7a25 */ /* 0x000fe200078e0008 */
[C---:B------:R-:W-:Y:S01]  /*1380*/  ISETP.LT.OR P3, PT, R15.reuse, 0x61, P4 ;  /* 0x000000610f00780c */ /* 0x040fe20002761670 */
[----:B------:R-:W-:Y:S01]  /*1390*/  USHF.L.U32 UR6, UR4, 0x6, URZ ;  /* 0x0000000604067899 */ /* 0x000fe2000800063f */
[----:B------:R-:W-:Y:S01]  /*13a0*/  ISETP.LT.OR P5, PT, R15, 0x1, P2 ;  /* 0x000000010f00780c */ /* 0x000fe200017a1670 */
[----:B------:R-:W-:Y:S01]  /*13b0*/  IMAD R25, R17, c[0x0][0x20c], R0 ;  /* 0x0000830011197a24 */ /* 0x000fe200078e0200 */
[----:B------:R-:W-:Y:S01]  /*13c0*/  ISETP.LT.OR P4, PT, R15, 0x1, P1 ;  /* 0x000000010f00780c */ /* 0x000fe20000f81670 */
        /* <DEDUP_REMOVED lines=57> */
[----:B------:R-:W-:Y:S01]  /*1760*/  IMAD.IADD R11, R11, 0x1, R25 ;  /* 0x000000010b0b7824 */ /* 0x000fe200078e0219 */
[----:B--2---:R-:W-:-:S04]  /*1770*/  LOP3.LUT R37, R37, 0xfffffffd, RZ, 0xc0, !PT ;  /* 0xfffffffd25257812 */ /* 0x004fc800078ec0ff */
[----:B------:R-:W-:Y:S02]  /*1780*/  @P0 LOP3.LUT R37, R37, 0x2, RZ, 0xfc, !PT ;  /* 0x0000000225250812 */ /* 0x000fe400078efcff */
[----:B------:R-:W-:-:S04]  /*1790*/  IADD3 R2, P0, R6, UR6, RZ ;  /* 0x0000000606027c10 */ /* 0x000fc8000ff1e0ff */
[----:B------:R-:W-:Y:S02]  /*17a0*/  IADD3.X R3, R7, UR16, RZ, P0, !PT ;  /* 0x0000001007037c10 */ /* 0x000fe400087fe4ff */
[----:B------:R-:W-:-:S03]  /*17b0*/  IADD3 R8, P0, R6, UR19, RZ ;  /* 0x0000001306087c10 */ /* 0x000fc6000ff1e0ff */
[----:B------:R2:W-:Y:S01]  /*17c0*/  LDGSTS.E.BYPASS.LTC128B.128 [R14+0x2080], [R2.64], !P5 ;  /* 0x02080000020e7fae */ /* 0x0005e2000e901d4e */
[----:B------:R-:W-:Y:S02]  /*17d0*/  IADD3.X R9, R7, UR18, RZ, P0, !PT ;  /* 0x0000001207097c10 */ /* 0x000fe400087fe4ff */
[----:B------:R-:W-:-:S03]  /*17e0*/  LEA R0, P0, R4, R40, 0x6 ;  /* 0x0000002804007211 */ /* 0x000fc600078030ff */
[----:B------:R3:W-:Y:S01]  /*17f0*/  LDGSTS.E.BYPASS.LTC128B.128 [R14+0x6080], [R8.64], !P4 ;  /* 0x06080000080e7fae */ /* 0x0007e2000e101d4e */
[----:B----4-:R-:W-:Y:S02]  /*1800*/  LEA.HI.X R7, R4, R16, R5, 0x6, P0 ;  /* 0x0000001004077211 */ /* 0x010fe400000f3405 */
[----:B------:R-:W-:-:S04]  /*1810*/  LEA R6, P0, R0, c[0x0][0x160], 0x1 ;  /* 0x0000580000067a11 */ /* 0x000fc800078008ff */
[----:B------:R-:W-:Y:S01]  /*1820*/  LEA.HI.X R7, R0, c[0x0][0x164], R7, 0x1, P0 ;  /* 0x0000590000077a11 */ /* 0x000fe200000f0c07 */
[----:B------:R-:W-:Y:S02]  /*1830*/  IMAD.U32 R0, RZ, RZ, UR4 ;  /* 0x00000004ff007e24 */ /* 0x000fe4000f8e00ff */
[----:B------:R-:W-:-:S04]  /*1840*/  IMAD.WIDE.U32 R4, R165, c[0x0][0x210], R10 ;  /* 0x00008400a5047a25 */ /* 0x000fc800078e000a */
[----:B------:R-:W-:Y:S01]  /*1850*/  IMAD.U32 R11, RZ, RZ, UR5 ;  /* 0x00000005ff0b7e24 */ /* 0x000fe2000f8e00ff */
[----:B------:R-:W-:Y:S02]  /*1860*/  ISETP.NE.AND P5, PT, R28, RZ, PT ;  /* 0x000000ff1c00720c */ /* 0x000fe40003fa5270 */
[C---:B---3--:R-:W-:Y:S01]  /*1870*/  IADD3 R8, P1, R2.reuse, UR6, RZ ;  /* 0x0000000602087c10 */ /* 0x048fe2000ff3e0ff */
[----:B------:R-:W-:Y:S01]  /*1880*/  IMAD.WIDE.U32 R22, R15, c[0x0][0x278], R22 ;  /* 0x00009e000f167a25 */ /* 0x000fe200078e0016 */
[----:B--2---:R-:W-:Y:S01]  /*1890*/  IADD3 R2, P0, R2, UR19, RZ ;  /* 0x0000001302027c10 */ /* 0x004fe2000ff1e0ff */
[----:B------:R-:W-:Y:S01]  /*18a0*/  USHF.L.U32 UR19, UR17, 0x6, URZ ;  /* 0x0000000611137899 */ /* 0x000fe2000800063f */
[----:B------:R-:W-:Y:S01]  /*18b0*/  IADD3.X R9, R3, UR16, RZ, P1, !PT ;  /* 0x0000001003097c10 */ /* 0x000fe20008ffe4ff */
[----:B-1----:R-:W-:Y:S01]  /*18c0*/  IMAD R12, R31, c[0x0][0x210], RZ ;  /* 0x000084001f0c7a24 */ /* 0x002fe200078e02ff */
[----:B------:R-:W-:Y:S01]  /*18d0*/  IADD3.X R3, R3, UR18, RZ, P0, !PT ;  /* 0x0000001203037c10 */ /* 0x000fe200087fe4ff */
[----:B------:R-:W-:Y:S01]  /*18e0*/  ULDC.64 UR6, c[0x0][0x208] ;  /* 0x0000820000067ab9 */ /* 0x000fe20000000a00 */
[----:B------:R-:W-:-:S03]  /*18f0*/  LEA R10, P0, R0, R6, 0x6 ;  /* 0x00000006000a7211 */ /* 0x000fc600078030ff */
[----:B------:R1:W-:Y:S01]  /*1900*/  LDGSTS.E.BYPASS.LTC128B.128 [R14+0x3080], [R8.64], !P5 ;  /* 0x03080000080e7fae */ /* 0x0003e2000e901d4e */
[----:B------:R-:W-:Y:S01]  /*1910*/  LEA.HI.X R11, R0, R7, R11, 0x6, P0 ;  /* 0x00000007000b7211 */ /* 0x000fe200000f340b */
[----:B------:R-:W-:Y:S01]  /*1920*/  IMAD.U32 R0, RZ, RZ, UR19 ;  /* 0x00000013ff007e24 */ /* 0x000fe2000f8e00ff */
[----:B------:R-:W-:Y:S01]  /*1930*/  LOP3.LUT P2, RZ, R29, 0x1, RZ, 0xc0, !PT ;  /* 0x000000011dff7812 */ /* 0x000fe2000784c0ff */
[----:B------:R2:W-:Y:S03]  /*1940*/  LDGSTS.E.BYPASS.LTC128B.128 [R14+0x7080], [R2.64], !P6 ;  /* 0x07080000020e7fae */ /* 0x0005e6000f101d4e */
[----:B------:R-:W-:Y:S02]  /*1950*/  IADD3 R0, -R39, UR11, -R0 ;  /* 0x0000000b27007c10 */ /* 0x000fe4000fffe900 */
[----:B------:R-:W-:Y:S02]  /*1960*/  ISETP.GT.AND P4, PT, R164, 0xf, PT ;  /* 0x0000000fa400780c */ /* 0x000fe40003f84270 */
[----:B------:R-:W-:Y:S01]  /*1970*/  LOP3.LUT R37, R37, 0xfffffffe, RZ, 0xc0, !PT ;  /* 0xfffffffe25257812 */ /* 0x000fe200078ec0ff */
[----:B------:R-:W-:Y:S01]  /*1980*/  USHF.R.S32.HI UR18, URZ, 0x1f, UR19 ;  /* 0x0000001f3f127899 */ /* 0x000fe20008011413 */
[----:B------:R-:W-:Y:S01]  /*1990*/  ISETP.LT.OR P0, PT, R0, 0x1, !P2 ;  /* 0x000000010000780c */ /* 0x000fe20005701670 */
[----:B------:R-:W0:Y:S01]  /*19a0*/  LDGDEPBAR ;  /* 0x00000000000079af */ /* 0x000e220000000000 */
[----:B------:R-:W-:Y:S01]  /*19b0*/  @P3 LOP3.LUT R37, R37, 0x1, RZ, 0xfc, !PT ;  /* 0x0000000125253812 */ /* 0x000fe200078efcff */
[----:B------:R-:W-:-:S04]  /*19c0*/  IMAD R12, R165, c[0x0][0x214], R12 ;  /* 0x00008500a50c7a24 */ /* 0x000fc800078e020c */
[----:B------:R-:W-:Y:S01]  /*19d0*/  STL [R1+0x30], R37 ;  /* 0x0000302501007387 */ /* 0x000fe20000100800 */
[----:B--2---:R-:W-:-:S05]  /*19e0*/  IMAD R2, R24, c[0x0][0x278], RZ ;  /* 0x00009e0018027a24 */ /* 0x004fca00078e02ff */
[----:B------:R2:W-:Y:S01]  /*19f0*/  LDGSTS.E.BYPASS.LTC128B.128 [R14+0x10080], [R6.64], !P0 ;  /* 0x10080000060e7fae */ /* 0x0005e2000c101d4e */
[----:B------:R-:W-:-:S03]  /*1a00*/  IMAD R2, R15, c[0x0][0x27c], R2 ;  /* 0x00009f000f027a24 */ /* 0x000fc600078e0202 */
[----:B------:R-:W-:Y:S01]  /*1a10*/  STL.64 [R1+0x58], R40 ;  /* 0x0000582801007387 */ /* 0x000fe20000100a00 */
[----:B-1----:R-:W-:Y:S01]  /*1a20*/  @!P4 IADD3 R9, P0, R22, UR19, RZ ;  /* 0x000000131609cc10 */ /* 0x002fe2000ff1e0ff */
[----:B------:R-:W-:Y:S02]  /*1a30*/  IMAD.IADD R13, R23, 0x1, R2 ;  /* 0x00000001170d7824 */ /* 0x000fe400078e0202 */
[----:B------:R-:W-:Y:S01]  /*1a40*/  STL [R1+0x64], R16 ;  /* 0x0000641001007387 */ /* 0x000fe20000100800 */
[----:B------:R-:W-:-:S03]  /*1a50*/  IMAD.IADD R5, R5, 0x1, R12 ;  /* 0x0000000105057824 */ /* 0x000fc600078e020c */
[----:B------:R-:W-:Y:S01]  /*1a60*/  STL.64 [R1+0x78], R22 ;  /* 0x0000781601007387 */ /* 0x000fe20000100a00 */
[----:B------:R-:W-:Y:S01]  /*1a70*/  LOP3.LUT P3, RZ, R29, 0x2, RZ, 0xc0, !PT ;  /* 0x000000021dff7812 */ /* 0x000fe2000786c0ff */
[----:B------:R-:W-:Y:S02]  /*1a80*/  IMAD R3, R24, c[0x0][0x218], RZ ;  /* 0x0000860018037a24 */ /* 0x000fe400078e02ff */
[----:B------:R1:W-:Y:S01]  /*1a90*/  STL [R1+0x88], R13 ;  /* 0x0000880d01007387 */ /* 0x0003e20000100800 */
[----:B------:R-:W-:Y:S01]  /*1aa0*/  USHF.L.U32 UR22, UR6, 0x6, URZ ;  /* 0x0000000606167899 */ /* 0x000fe2000800063f */
[----:B------:R-:W-:Y:S01]  /*1ab0*/  ISETP.GE.AND P1, PT, R18, c[0x0][0x1fc], PT ;  /* 0x00007f0012007a0c */ /* 0x000fe20003f26270 */
[----:B------:R-:W-:Y:S01]  /*1ac0*/  USHF.L.U64.HI UR21, UR6, UR21, UR7 ;  /* 0x0000001506157299 */ /* 0x000fe20008010207 */
[----:B------:R-:W-:Y:S01]  /*1ad0*/  IMAD R2, R15, c[0x0][0x21c], R3 ;  /* 0x000087000f027a24 */ /* 0x000fe200078e0203 */
[C---:B------:R-:W-:Y:S02]  /*1ae0*/  ISETP.LT.OR P5, PT, R0.reuse, 0x1, !P3 ;  /* 0x000000010000780c */ /* 0x040fe40005fa1670 */
[----:B------:R-:W-:Y:S01]  /*1af0*/  SEL R3, RZ, 0x1, P1 ;  /* 0x00000001ff037807 */ /* 0x000fe20000800000 */
[----:B------:R-:W-:Y:S01]  /*1b00*/  UIMAD UR16, UR21, UR17, URZ ;  /* 0x00000011151072a4 */ /* 0x000fe2000f8e023f */
[C---:B------:R-:W-:Y:S01]  /*1b10*/  ISETP.LT.OR P2, PT, R0.reuse, 0x21, !P2 ;  /* 0x000000210000780c */ /* 0x040fe20005741670 */
[----:B------:R-:W-:Y:S01]  /*1b20*/  IMAD.U32 R28, RZ, RZ, UR22 ;  /* 0x00000016ff1c7e24 */ /* 0x000fe2000f8e00ff */
[----:B------:R-:W-:Y:S01]  /*1b30*/  ISETP.LT.OR P1, PT, R0, 0x21, !P3 ;  /* 0x000000210000780c */ /* 0x000fe20005f21670 */
[----:B------:R-:W-:-:S06]  /*1b40*/  UIMAD UR16, UR13, UR22, UR16 ;  /* 0x000000160d1072a4 */ /* 0x000fcc000f8e0210 */
[----:B------:R2:W-:Y:S04]  /*1b50*/  LDGSTS.E.BYPASS.LTC128B.128 [R14+0x12080], [R6.64+0x80], !P5 ;  /* 0x12080080060e7fae */ /* 0x0005e8000e901d4e */
[----:B------:R3:W-:Y:S01]  /*1b60*/  LDGSTS.E.BYPASS.LTC128B.128 [R14+0x11080], [R10.64], !P2 ;  /* 0x110800000a0e7fae */ /* 0x0007e2000d101d4e */
[----:B-1----:R-:W-:Y:S01]  /*1b70*/  @!P4 IADD3.X R13, R13, UR18, RZ, P0, !PT ;  /* 0x000000120d0dcc10 */ /* 0x002fe200087fe4ff */
[----:B------:R-:W-:Y:S01]  /*1b80*/  IMAD.WIDE.U32 R22, R15, c[0x0][0x218], R4 ;  /* 0x000086000f167a25 */ /* 0x000fe200078e0004 */
[----:B------:R-:W-:Y:S01]  /*1b90*/  ISETP.GE.AND P0, PT, R34, c[0x0][0x1fc], PT ;  /* 0x00007f0022007a0c */ /* 0x000fe20003f06270 */
[----:B------:R3:W-:Y:S03]  /*1ba0*/  LDGSTS.E.BYPASS.LTC128B.128 [R14+0x13080], [R10.64+0x80], !P1 ;  /* 0x130800800a0e7fae */ /* 0x0007e6000c901d4e */
[----:B------:R-:W-:Y:S01]  /*1bb0*/  SEL R4, RZ, 0xffffffff, P0 ;  /* 0xffffffffff047807 */ /* 0x000fe20000000000 */
[----:B------:R-:W-:-:S02]  /*1bc0*/  IMAD.IADD R43, R23, 0x1, R2 ;  /* 0x00000001172b7824 */ /* 0x000fc400078e0202 */
[----:B------:R-:W-:Y:S02]  /*1bd0*/  IMAD.MOV.U32 R42, RZ, RZ, R22 ;  /* 0x000000ffff2a7224 */ /* 0x000fe400078e0016 */
[----:B------:R-:W-:Y:S01]  /*1be0*/  IMAD.SHL.U32 R2, R4, 0x2, RZ ;  /* 0x0000000204027824 */ /* 0x000fe200078e00ff */
[----:B------:R-:W-:Y:S01]  /*1bf0*/  @!P4 LEA R8, P0, R9, c[0x0][0x258], 0x2 ;  /* 0x000096000908ca11 */ /* 0x000fe200078010ff */
[----:B------:R-:W-:-:S03]  /*1c00*/  IMAD.WIDE.U32 R4, R28, UR17, R42 ;  /* 0x000000111c047c25 */ /* 0x000fc6000f8e002a */
[----:B------:R-:W-:Y:S02]  /*1c10*/  LOP3.LUT R3, R2, 0x2, R3, 0xe2, !PT ;  /* 0x0000000202037812 */ /* 0x000fe400078ee203 */
[----:B------:R-:W-:Y:S02]  /*1c20*/  @!P4 LEA.HI.X R9, R9, c[0x0][0x25c], R13, 0x2, P0 ;  /* 0x000097000909ca11 */ /* 0x000fe400000f140d */
[----:B------:R-:W-:Y:S02]  /*1c30*/  IADD3 R5, R5, UR16, RZ ;  /* 0x0000001005057c10 */ /* 0x000fe4000fffe0ff */
[----:B------:R-:W-:Y:S02]  /*1c40*/  LEA R2, P0, R4, c[0x0][0x1f0], 0x1 ;  /* 0x00007c0004027a11 */ /* 0x000fe400078008ff */
[C---:B------:R-:W-:Y:S02]  /*1c50*/  LOP3.LUT P5, RZ, R3.reuse, 0x1, RZ, 0xc0, !PT ;  /* 0x0000000103ff7812 */ /* 0x040fe400078ac0ff */
[----:B------:R-:W-:-:S02]  /*1c60*/  LOP3.LUT P6, RZ, R3, 0x2, RZ, 0xc0, !PT ;  /* 0x0000000203ff7812 */ /* 0x000fc400078cc0ff */
[----:B------:R-:W-:Y:S02]  /*1c70*/  LEA.HI.X R3, R4, c[0x0][0x1f4], R5, 0x1, P0 ;  /* 0x00007d0004037a11 */ /* 0x000fe400000f0c05 */
[C---:B------:R-:W-:Y:S02]  /*1c80*/  ISETP.LT.OR P1, PT, R0.reuse, 0x1, !P5 ;  /* 0x000000010000780c */ /* 0x040fe40006f21670 */
[----:B------:R-:W-:Y:S01]  /*1c90*/  ISETP.LT.OR P0, PT, R0, 0x1, !P6 ;  /* 0x000000010000780c */ /* 0x000fe20007701670 */
[----:B------:R-:W-:Y:S01]  /*1ca0*/  IMAD R25, R31, c[0x0][0x288], RZ ;  /* 0x0000a2001f197a24 */ /* 0x000fe200078e02ff */
[----:B------:R-:W-:Y:S01]  /*1cb0*/  USHF.L.U32 UR16, UR6, 0x5, URZ ;  /* 0x0000000506107899 */ /* 0x000fe2000800063f */
[----:B--2---:R-:W-:Y:S01]  /*1cc0*/  @!P4 IMAD.SHL.U32 R6, R164, 0x10, RZ ;  /* 0x00000010a406c824 */ /* 0x004fe200078e00ff */
[----:B------:R-:W-:Y:S01]  /*1cd0*/  UMOV UR13, 0x5 ;  /* 0x00000005000d7882 */ /* 0x000fe20000000000 */
[C---:B------:R-:W-:Y:S01]  /*1ce0*/  IMAD R25, R165.reuse, c[0x0][0x28c], R25 ;  /* 0x0000a300a5197a24 */ /* 0x040fe200078e0219 */
[CC--:B------:R-:W-:Y:S01]  /*1cf0*/  LEA.HI R29, R36.reuse, R164.reuse, RZ, 0x5 ;  /* 0x000000a4241d7211 */ /* 0x0c0fe200078f28ff */
[----:B------:R-:W-:Y:S01]  /*1d00*/  IMAD.WIDE.U32 R16, R165, c[0x0][0x288], R20 ;  /* 0x0000a200a5107a25 */ /* 0x000fe200078e0014 */
[----:B------:R-:W-:Y:S01]  /*1d10*/  USHF.L.U64.HI UR13, UR6, UR13, UR7 ;  /* 0x0000000d060d7299 */ /* 0x000fe20008010207 */
[----:B------:R-:W-:Y:S01]  /*1d20*/  LEA.HI R7, R36, R164, RZ, 0x4 ;  /* 0x000000a424077211 */ /* 0x000fe200078f20ff */
[----:B------:R-:W-:Y:S01]  /*1d30*/  USHF.L.U32 UR7, UR16, 0x1, URZ ;  /* 0x0000000110077899 */ /* 0x000fe2000800063f */
[----:B------:R1:W-:Y:S01]  /*1d40*/  @!P4 LDGSTS.E.BYPASS.LTC128B.128 [R6+0x20080], [R8.64] ;  /* 0x200800000806cfae */ /* 0x0003e2000b901d4e */
[----:B------:R-:W-:Y:S01]  /*1d50*/  SHF.R.S32.HI R20, RZ, 0x5, R29 ;  /* 0x00000005ff147819 */ /* 0x000fe2000001141d */
[----:B------:R-:W-:Y:S01]  /*1d60*/  IMAD.IADD R5, R17, 0x1, R25 ;  /* 0x0000000111057824 */ /* 0x000fe200078e0219 */
[----:B---3--:R-:W-:Y:S01]  /*1d70*/  SHF.R.S32.HI R10, RZ, 0x4, R7 ;  /* 0x00000004ff0a7819 */ /* 0x008fe20000011407 */
[----:B------:R-:W-:Y:S01]  /*1d80*/  IMAD.MOV.U32 R4, RZ, RZ, R16 ;  /* 0x000000ffff047224 */ /* 0x000fe200078e0010 */
[----:B------:R-:W0:Y:S01]  /*1d90*/  LDGDEPBAR ;  /* 0x00000000000079af */ /* 0x000e220000000000 */
[----:B------:R-:W-:Y:S01]  /*1da0*/  USHF.L.U64.HI UR6, UR16, 0x1, UR13 ;  /* 0x0000000110067899 */ /* 0x000fe2000801020d */
[----:B------:R-:W-:-:S02]  /*1db0*/  LEA.HI R12, R29, R20, RZ, 0x1 ;  /* 0x000000141d0c7211 */ /* 0x000fc400078f08ff */
[----:B------:R2:W-:Y:S01]  /*1dc0*/  LDGSTS.E.BYPASS.LTC128B.128 [R14+0x18080], [R2.64], !P1 ;  /* 0x18080000020e7fae */ /* 0x0005e2000c901d4e */
[----:B------:R-:W-:Y:S01]  /*1dd0*/  IMAD.WIDE.U32 R40, R15, c[0x0][0x290], R4 ;  /* 0x0000a4000f287a25 */ /* 0x000fe200078e0004 */
[C---:B------:R-:W-:Y:S02]  /*1de0*/  ISETP.LT.OR P2, PT, R0.reuse, 0x21, !P5 ;  /* 0x000000210000780c */ /* 0x040fe40006f41670 */
[----:B------:R2:W-:Y:S01]  /*1df0*/  LDGSTS.E.BYPASS.LTC128B.128 [R14+0x1a080], [R2.64+0x80], !P0 ;  /* 0x1a080080020e7fae */ /* 0x0005e2000c101d4e */
[----:B------:R-:W-:Y:S02]  /*1e00*/  LEA.HI R4, R7, R10, RZ, 0x1 ;  /* 0x0000000a07047211 */ /* 0x000fe400078f08ff */
[----:B------:R-:W-:Y:S02]  /*1e10*/  ISETP.LT.OR P1, PT, R0, 0x21, !P6 ;  /* 0x000000210000780c */ /* 0x000fe40007721670 */
[----:B------:R-:W-:Y:S01]  /*1e20*/  LEA.HI R11, R36, R164, RZ, 0x2 ;  /* 0x000000a4240b7211 */ /* 0x000fe200078f10ff */
[----:B-1----:R-:W-:-:S04]  /*1e30*/  IMAD R6, R24, c[0x0][0x290], RZ ;  /* 0x0000a40018067a24 */ /* 0x002fc800078e02ff */
[----:B------:R-:W-:Y:S01]  /*1e40*/  IMAD R6, R15, c[0x0][0x294], R6 ;  /* 0x0000a5000f067a24 */ /* 0x000fe200078e0206 */
[----:B------:R-:W-:Y:S02]  /*1e50*/  LOP3.LUT R12, R12, 0xfffffffe, RZ, 0xc0, !PT ;  /* 0xfffffffe0c0c7812 */ /* 0x000fe400078ec0ff */
[----:B------:R-:W-:Y:S01]  /*1e60*/  LOP3.LUT R4, R4, 0xfffffffe, RZ, 0xc0, !PT ;  /* 0xfffffffe04047812 */ /* 0x000fe200078ec0ff */
[----:B------:R-:W-:Y:S01]  /*1e70*/  IMAD.IADD R38, R41, 0x1, R6 ;  /* 0x0000000129267824 */ /* 0x000fe200078e0206 */
[----:B--2---:R-:W-:-:S04]  /*1e80*/  IADD3 R2, P0, R2, UR7, RZ ;  /* 0x0000000702027c10 */ /* 0x004fc8000ff1e0ff */
[----:B------:R-:W-:Y:S02]  /*1e90*/  IADD3.X R3, R3, UR6, RZ, P0, !PT ;  /* 0x0000000603037c10 */ /* 0x000fe400087fe4ff */
[----:B------:R-:W-:Y:S01]  /*1ea0*/  IADD3 R0, P0, R40, UR19, RZ ;  /* 0x0000001328007c10 */ /* 0x000fe2000ff1e0ff */
[----:B------:R1:W-:Y:S01]  /*1eb0*/  STL.64 [R1+0x50], R22 ;  /* 0x0000501601007387 */ /* 0x0003e20000100a00 */
[--C-:B------:R-:W-:Y:S02]  /*1ec0*/  SHF.R.S32.HI R8, RZ, 0x2, R11.reuse ;  /* 0x00000002ff087819 */ /* 0x100fe4000001140b */
[----:B------:R-:W-:Y:S02]  /*1ed0*/  SHF.R.S32.HI R6, RZ, 0x1f, R11 ;  /* 0x0000001fff067819 */ /* 0x000fe4000001140b */
[----:B------:R-:W-:Y:S01]  /*1ee0*/  LOP3.LUT R7, R7, 0xfffffff0, RZ, 0xc0, !PT ;  /* 0xfffffff007077812 */ /* 0x000fe200078ec0ff */
[----:B------:R-:W-:Y:S01]  /*1ef0*/  IMAD.IADD R10, R10, 0x1, -R4 ;  /* 0x000000010a0a7824 */ /* 0x000fe200078e0a04 */
[----:B------:R-:W-:Y:S01]  /*1f00*/  IADD3.X R5, R38, UR18, RZ, P0, !PT ;  /* 0x0000001226057c10 */ /* 0x000fe200087fe4ff */
[----:B------:R-:W-:Y:S01]  /*1f10*/  IMAD R31, R31, c[0x0][0x238], RZ ;  /* 0x00008e001f1f7a24 */ /* 0x000fe200078e02ff */
[----:B------:R-:W-:Y:S01]  /*1f20*/  LEA.HI R4, R6, R8, RZ, 0x3 ;  /* 0x0000000806047211 */ /* 0x000fe200078f18ff */
[----:B------:R-:W-:Y:S01]  /*1f30*/  IMAD.IADD R7, R164, 0x1, -R7 ;  /* 0x00000001a4077824 */ /* 0x000fe200078e0a07 */
[----:B------:R2:W-:Y:S01]  /*1f40*/  LDGSTS.E.BYPASS.LTC128B.128 [R14+0x19080], [R2.64], !P2 ;  /* 0x19080000020e7fae */ /* 0x0005e2000d101d4e */
[----:B------:R-:W-:-:S03]  /*1f50*/  IMAD R31, R165, c[0x0][0x23c], R31 ;  /* 0x00008f00a51f7a24 */ /* 0x000fc600078e021f */
[----:B------:R2:W-:Y:S01]  /*1f60*/  LDGSTS.E.BYPASS.LTC128B.128 [R14+0x1b080], [R2.64+0x80], !P1 ;  /* 0x1b080080020e7fae */ /* 0x0005e2000c901d4e */
[----:B------:R-:W-:-:S04]  /*1f70*/  IMAD.WIDE.U32 R26, R165, c[0x0][0x238], R26 ;  /* 0x00008e00a51a7a25 */ /* 0x000fc800078e001a */
[----:B-1----:R-:W-:Y:S01]  /*1f80*/  IMAD.IADD R22, R20, 0x1, -R12 ;  /* 0x0000000114167824 */ /* 0x002fe200078e0a0c */
[----:B------:R-:W-:-:S04]  /*1f90*/  LEA R20, P0, R0, c[0x0][0x280], 0x2 ;  /* 0x0000a00000147a11 */ /* 0x000fc800078010ff */
[----:B------:R-:W-:Y:S02]  /*1fa0*/  LEA.HI.X R21, R0, c[0x0][0x284], R5, 0x2, P0 ;  /* 0x0000a10000157a11 */ /* 0x000fe400000f1405 */
[----:B------:R-:W-:Y:S02]  /*1fb0*/  LOP3.LUT R0, R4, 0xfffffff8, RZ, 0xc0, !PT ;  /* 0xfffffff804007812 */ /* 0x000fe400078ec0ff */
[----:B------:R-:W-:Y:S01]  /*1fc0*/  SHF.R.S32.HI R4, RZ, 0x1f, R7 ;  /* 0x0000001fff047819 */ /* 0x000fe20000011407 */
[----:B--2---:R-:W-:Y:S02]  /*1fd0*/  IMAD.SHL.U32 R2, R32, 0x40, RZ ;  /* 0x0000004020027824 */ /* 0x004fe400078e00ff */
[----:B------:R-:W-:Y:S01]  /*1fe0*/  IMAD.IADD R17, R8, 0x1, -R0 ;  /* 0x0000000108117824 */ /* 0x000fe200078e0a00 */
[----:B------:R-:W-:Y:S01]  /*1ff0*/  LEA.HI R13, R4, R7, RZ, 0x3 ;  /* 0x00000007040d7211 */ /* 0x000fe200078f18ff */
[----:B------:R-:W-:Y:S01]  /*2000*/  IMAD.IADD R3, R27, 0x1, R31 ;  /* 0x000000011b037824 */ /* 0x000fe200078e021f */
[----:B------:R-:W-:Y:S01]  /*2010*/  LOP3.LUT R0, R2, 0x1c0, RZ, 0xc0, !PT ;  /* 0x000001c002007812 */ /* 0x000fe200078ec0ff */
[----:B------:R-:W-:-:S02]  /*2020*/  IMAD.SHL.U32 R16, R22, 0x10, RZ ;  /* 0x0000001016107824 */ /* 0x000fc400078e00ff */
[----:B------:R-:W-:Y:S01]  /*2030*/  IMAD.MOV.U32 R2, RZ, RZ, R26 ;  /* 0x000000ffff027224 */ /* 0x000fe200078e001a */
[----:B------:R-:W-:Y:S01]  /*2040*/  LOP3.LUT R5, R13, 0xfffffff8, RZ, 0xc0, !PT ;  /* 0xfffffff80d057812 */ /* 0x000fe200078ec0ff */
[----:B------:R-:W-:Y:S01]  /*2050*/  IMAD R4, R24, c[0x0][0x240], RZ ;  /* 0x0000900018047a24 */ /* 0x000fe200078e02ff */
        /* <DEDUP_REMOVED lines=98> */
.L_x_1770:
[----:B------:R-:W-:Y:S05]  /*2680*/  BSYNC B0 ;  /* 0x0000000000007941 */ /* 0x000fea0003800000 */
.L_x_1769:
        /* <DEDUP_REMOVED lines=119> */
.L_x_1789:
        /* <DEDUP_REMOVED lines=223> */
.L_x_1773:
[----:B------:R-:W-:Y:S11]  /*3bf0*/  ISETP.NE.AND P0, PT, R10, c[0x0][0x2a8], PT ;  /* 0x0000aa000a007a0c */ /* 0x000ff60003f05270 */
[----:B------:R-:W-:Y:S02]  /*3c00*/  @!UPT UIADD3 URZ, URZ, URZ, URZ ;  /* 0x0000003f3f3ff290 */ /* 0x000fe4000fffe03f */
[----:B------:R-:W-:Y:S05]  /*3c10*/  @P0 IMAD.HI.U32 R4, R2, c[0x0][0x2ac], RZ ;  /* 0x0000ab0002040a27 */ /* 0x000fea00078e00ff */
[----:B------:R-:W-:Y:S02]  /*3c20*/  @P0 SHF.R.U32.HI R2, RZ, c[0x0][0x2b0], R4 ;  /* 0x0000ac00ff020a19 */ /* 0x000fe40000011604 */
.L_x_1774:
[----:B------:R-:W-:Y:S05]  /*3c30*/  BSYNC B0 ;  /* 0x0000000000007941 */ /* 0x000fea0003800000 */
.L_x_1772:
        /* <DEDUP_REMOVED lines=8> */
.L_x_1771:
        /* <DEDUP_REMOVED lines=16> */
.L_x_1777:
[----:B------:R-:W-:Y:S11]  /*3dc0*/  ISETP.NE.AND P0, PT, R10, c[0x0][0x2a8], PT ;  /* 0x0000aa000a007a0c */ /* 0x000ff60003f05270 */
[----:B------:R-:W-:Y:S02]  /*3dd0*/  @!UPT UIADD3 URZ, URZ, URZ, URZ ;  /* 0x0000003f3f3ff290 */ /* 0x000fe4000fffe03f */
[----:B------:R-:W-:Y:S05]  /*3de0*/  @P0 IMAD.HI.U32 R4, R2, c[0x0][0x2ac], RZ ;  /* 0x0000ab0002040a27 */ /* 0x000fea00078e00ff */
[----:B------:R-:W-:Y:S02]  /*3df0*/  @P0 SHF.R.U32.HI R2, RZ, c[0x0][0x2b0], R4 ;  /* 0x0000ac00ff020a19 */ /* 0x000fe40000011604 */
.L_x_1778:
[----:B------:R-:W-:Y:S05]  /*3e00*/  BSYNC B0 ;  /* 0x0000000000007941 */ /* 0x000fea0003800000 */
.L_x_1776:
[----:B------:R-:W2:Y:S01]  /*3e10*/  LDL R5, [R1+0x3c] ;  /* 0x00003c0001057983 */ /* 0x000ea20000100800 */
[----:B------:R-:W-:Y:S04]  /*3e20*/  IMAD.MOV.U32 R4, RZ, RZ, c[0x0][0x2a8] ;  /* 0x0000aa00ff047624 */ /* 0x000fe800078e00ff */
[----:B------:R-:W-:Y:S04]  /*3e30*/  IMAD R2, R2, R4, -UR12 ;  /* 0x8000000c02027e24 */ /* 0x000fe8000f8e0204 */
[----:B--2---:R-:W-:Y:S05]  /*3e40*/  IMAD.IADD R2, R2, 0x1, -R5 ;  /* 0x0000000102027824 */ /* 0x004fea00078e0a05 */
[----:B------:R-:W-:Y:S02]  /*3e50*/  IADD3 R4, R2, c[0x0][0x2a8], RZ ;  /* 0x0000aa0002047a10 */ /* 0x000fe40007ffe0ff */
[----:B------:R-:W-:Y:S02]  /*3e60*/  IMNMX R7, R7, R2, !PT ;  /* 0x0000000207077217 */ /* 0x000fe40007800200 */
[----:B------:R-:W-:Y:S02]  /*3e70*/  IMNMX R8, R8, R4, PT ;  /* 0x0000000408087217 */ /* 0x000fe40003800200 */
.L_x_1775:
        /* <DEDUP_REMOVED lines=16> */
.L_x_1781:
[----:B------:R-:W-:Y:S11]  /*3f80*/  ISETP.NE.AND P0, PT, R10, c[0x0][0x2a8], PT ;  /* 0x0000aa000a007a0c */ /* 0x000ff60003f05270 */
[----:B------:R-:W-:Y:S02]  /*3f90*/  @!UPT UIADD3 URZ, URZ, URZ, URZ ;  /* 0x0000003f3f3ff290 */ /* 0x000fe4000fffe03f */
[----:B------:R-:W-:Y:S05]  /*3fa0*/  @P0 IMAD.HI.U32 R4, R2, c[0x0][0x2ac], RZ ;  /* 0x0000ab0002040a27 */ /* 0x000fea00078e00ff */
[----:B------:R-:W-:Y:S02]  /*3fb0*/  @P0 SHF.R.U32.HI R2, RZ, c[0x0][0x2b0], R4 ;  /* 0x0000ac00ff020a19 */ /* 0x000fe40000011604 */
.L_x_1782:
[----:B------:R-:W-:Y:S05]  /*3fc0*/  BSYNC B0 ;  /* 0x0000000000007941 */ /* 0x000fea0003800000 */
.L_x_1780:
[----:B------:R-:W2:Y:S01]  /*3fd0*/  LDL R13, [R1+0x3c] ;  /* 0x00003c00010d7983 */ /* 0x000ea20000100800 */
[----:B------:R-:W-:Y:S04]  /*3fe0*/  IMAD.MOV.U32 R4, RZ, RZ, c[0x0][0x2a8] ;  /* 0x0000aa00ff047624 */ /* 0x000fe800078e00ff */
[----:B------:R-:W-:Y:S04]  /*3ff0*/  IMAD R2, R2, R4, -UR12 ;  /* 0x8000000c02027e24 */ /* 0x000fe8000f8e0204 */
[----:B--2---:R-:W-:Y:S05]  /*4000*/  IMAD.IADD R2, R2, 0x1, -R13 ;  /* 0x0000000102027824 */ /* 0x004fea00078e0a0d */
[----:B------:R-:W-:Y:S02]  /*4010*/  IADD3 R4, R2, c[0x0][0x2a8], RZ ;  /* 0x0000aa0002047a10 */ /* 0x000fe40007ffe0ff */
[----:B------:R-:W-:Y:S02]  /*4020*/  IMNMX R5, R5, R2, !PT ;  /* 0x0000000205057217 */ /* 0x000fe40007800200 */
[----:B------:R-:W-:Y:S02]  /*4030*/  IMNMX R6, R6, R4, PT ;  /* 0x0000000406067217 */ /* 0x000fe40003800200 */
.L_x_1779:
        /* <DEDUP_REMOVED lines=16> */
.L_x_1785:
[----:B------:R-:W-:Y:S11]  /*4140*/  ISETP.NE.AND P0, PT, R10, c[0x0][0x2a8], PT ;  /* 0x0000aa000a007a0c */ /* 0x000ff60003f05270 */
[----:B------:R-:W-:Y:S02]  /*4150*/  @!UPT UIADD3 URZ, URZ, URZ, URZ ;  /* 0x0000003f3f3ff290 */ /* 0x000fe4000fffe03f */
[----:B------:R-:W-:Y:S05]  /*4160*/  @P0 IMAD.HI.U32 R9, R0, c[0x0][0x2ac], RZ ;  /* 0x0000ab0000090a27 */ /* 0x000fea00078e00ff */
[----:B------:R-:W-:Y:S02]  /*4170*/  @P0 SHF.R.U32.HI R0, RZ, c[0x0][0x2b0], R9 ;  /* 0x0000ac00ff000a19 */ /* 0x000fe40000011609 */
.L_x_1786:
[----:B------:R-:W-:Y:S05]  /*4180*/  BSYNC B0 ;  /* 0x0000000000007941 */ /* 0x000fea0003800000 */
.L_x_1784:
[----:B------:R-:W2:Y:S01]  /*4190*/  LDL R10, [R1+0x3c] ;  /* 0x00003c00010a7983 */ /* 0x000ea20000100800 */
[----:B------:R-:W-:Y:S04]  /*41a0*/  IMAD.MOV.U32 R9, RZ, RZ, c[0x0][0x2a8] ;  /* 0x0000aa00ff097624 */ /* 0x000fe800078e00ff */
[----:B------:R-:W-:Y:S04]  /*41b0*/  IMAD R0, R0, R9, -UR12 ;  /* 0x8000000c00007e24 */ /* 0x000fe8000f8e0209 */
[----:B--2---:R-:W-:Y:S05]  /*41c0*/  IMAD.IADD R0, R0, 0x1, -R10 ;  /* 0x0000000100007824 */ /* 0x004fea00078e0a0a */
[----:B------:R-:W-:Y:S02]  /*41d0*/  IADD3 R9, R0, c[0x0][0x2a8], RZ ;  /* 0x0000aa0000097a10 */ /* 0x000fe40007ffe0ff */
[----:B------:R-:W-:Y:S02]  /*41e0*/  IMNMX R2, R2, R0, !PT ;  /* 0x0000000002027217 */ /* 0x000fe40007800200 */
[----:B------:R-:W-:Y:S02]  /*41f0*/  IMNMX R4, R4, R9, PT ;  /* 0x0000000904047217 */ /* 0x000fe40003800200 */
.L_x_1783:
        /* <DEDUP_REMOVED lines=78> */
.L_x_1787:
        /* <DEDUP_REMOVED lines=689> */
.L_x_1788:
        /* <DEDUP_REMOVED lines=298> */
.L_x_1768:
[----:B------:R-:W-:Y:S05]  /*8490*/  @P0 EXIT ;  /* 0x000000000000094d */ /* 0x000fea0003800000 */
[----:B------:R-:W2:Y:S01]  /*84a0*/  LDL.LU R9, [R1+0x98] ;  /* 0x0000980001097983 */ /* 0x000ea20000300800 */
[----:B------:R-:W-:-:S04]  /*84b0*/  ISETP.NE.U32.AND P0, PT, RZ, c[0x0][0x360], PT ;  /* 0x0000d800ff007a0c */ /* 0x000fc80003f05070 */
[----:B------:R-:W-:-:S13]  /*84c0*/  ISETP.NE.AND.EX P0, PT, RZ, c[0x0][0x364], PT, P0 ;  /* 0x0000d900ff007a0c */ /* 0x000fda0003f05300 */
[----:B------:R-:W-:-:S04]  /*84d0*/  @P0 IMAD.MOV.U32 R2, RZ, RZ, 0x4 ;  /* 0x00000004ff020424 */ /* 0x000fc800078e00ff */
[----:B--2---:R-:W-:-:S05]  /*84e0*/  @P0 IMAD.WIDE R2, R9, R2, c[0x0][0x360] ;  /* 0x0000d80009020625 */ /* 0x004fca00078e0202 */
[----:B-1----:R1:W2:Y:S01]  /*84f0*/  @P0 LDG.E R0, [R2.64] ;  /* 0x0000000e02000981 */ /* 0x0022a2000c1e1900 */
[----:B------:R-:W-:Y:S01]  /*8500*/  IMAD.MOV.U32 R4, RZ, RZ, 0x1 ;  /* 0x00000001ff047424 */ /* 0x000fe200078e00ff */
[----:B------:R-:W-:Y:S02]  /*8510*/  USHF.L.U32 UR5, UR8, 0xe, URZ ;  /* 0x0000000e08057899 */ /* 0x000fe4000800063f */
[----:B------:R-:W3:Y:S04]  /*8520*/  S2R R5, SR_TID.X ;  /* 0x0000000000057919 */ /* 0x000ee80000002100 */
[----:B------:R-:W-:Y:S01]  /*8530*/  BAR.SYNC.DEFER_BLOCKING 0x1, 0x100 ;  /* 0x0044000000007b1d */ /* 0x000fe20000010000 */
[----:B------:R-:W-:Y:S01]  /*8540*/  ISETP.NE.AND P1, PT, R4, c[0x0][0x338], PT ;  /* 0x0000ce0004007a0c */ /* 0x000fe20003f25270 */
[----:B------:R-:W-:-:S04]  /*8550*/  USHF.R.S32.HI UR4, URZ, 0x1f, UR5 ;  /* 0x0000001f3f047899 */ /* 0x000fc80008011405 */
[----:B-1----:R-:W1:Y:S01]  /*8560*/  S2R R3, SR_CTAID.Y ;  /* 0x0000000000037919 */ /* 0x002e620000002600 */
[----:B---3--:R-:W-:-:S07]  /*8570*/  SHF.R.S32.HI R6, RZ, 0x1f, R5 ;  /* 0x0000001fff067819 */ /* 0x008fce0000011405 */
        /* <DEDUP_REMOVED lines=165> */
.L_x_1790:
        /* <DEDUP_REMOVED lines=11> */
.L_x_2333:


//--------------------- .text._ZN7cutlass13device_kernelIN5flash19enable_sm80_to_sm89INS1_16FlashAttnBwdSm80INS1_25CollectiveMainloopBwdSm80ILi2ELi2EN4cute5tupleIJNS5_1CILi64EEENS7_ILi128EEES9_EEENS_10bfloat16_tEfNS_4arch4Sm80ELb0ELb1ELb1ELb1ELb1ELb0ELb0ELb0ELi2ELi2ELi2ELi2ELb0EEENS1_24CollectiveEpilogueBwdGQAISA_fSD_Li256ELb1ELb1EEENS1_19SingleTileSchedulerILb1ELb0ELb0ELi128EEEEEEEEEvNT_6ParamsE --------------------------
	.section	.text._ZN7cutlass13device_kernelIN5flash19enable_sm80_to_sm89INS1_16FlashAttnBwdSm80INS1_25CollectiveMainloopBwdSm80ILi2ELi2EN4cute5tupleIJNS5_1CILi64EEENS7_ILi128EEES9_EEENS_10bfloat16_tEfNS_4arch4Sm80ELb0ELb1ELb1ELb1ELb1ELb0ELb0ELb0ELi2ELi2ELi2ELi2ELb0EEENS1_24CollectiveEpilogueBwdGQAISA_fSD_Li256ELb1ELb1EEENS1_19SingleTileSchedulerILb1ELb0ELb0ELi128EEEEEEEEEvNT_6ParamsE,"ax",@progbits
	.sectioninfo	@"SHI_REGISTERS=255"
	.align	128
.text._ZN7cutlass13device_kernelIN5flash19enable_sm80_to_sm89INS1_16FlashAttnBwdSm80INS1_25CollectiveMainloopBwdSm80ILi2ELi2EN4cute5tupleIJNS5_1CILi64EEENS7_ILi128EEES9_EEENS_10bfloat16_tEfNS_4arch4Sm80ELb0ELb1ELb1ELb1ELb1ELb0ELb0ELb0ELi2ELi2ELi2ELi2ELb0EEENS1_24CollectiveEpilogueBwdGQAISA_fSD_Li256ELb1ELb1EEENS1_19SingleTileSchedulerILb1ELb0ELb0ELi128EEEEEEEEEvNT_6ParamsE:
        .type           _ZN7cutlass13device_kernelIN5flash19enable_sm80_to_sm89INS1_16FlashAttnBwdSm80INS1_25CollectiveMainloopBwdSm80ILi2ELi2EN4cute5tupleIJNS5_1CILi64EEENS7_ILi128EEES9_EEENS_10bfloat16_tEfNS_4arch4Sm80ELb0ELb1ELb1ELb1ELb1ELb0ELb0ELb0ELi2ELi2ELi2ELi2ELb0EEENS1_24CollectiveEpilogueBwdGQAISA_fSD_Li256ELb1ELb1EEENS1_19SingleTileSchedulerILb1ELb0ELb0ELi128EEEEEEEEEvNT_6ParamsE,@function
        .size           _ZN7cutlass13device_kernelIN5flash19enable_sm80_to_sm89INS1_16FlashAttnBwdSm80INS1_25CollectiveMainloopBwdSm80ILi2ELi2EN4cute5tupleIJNS5_1CILi64EEENS7_ILi128EEES9_EEENS_10bfloat16_tEfNS_4arch4Sm80ELb0ELb1ELb1ELb1ELb1ELb0ELb0ELb0ELi2ELi2ELi2ELi2ELb0EEENS1_24CollectiveEpilogueBwdGQAISA_fSD_Li256ELb1ELb1EEENS1_19SingleTileSchedulerILb1ELb0ELb0ELi128EEEEEEEEEvNT_6ParamsE,(.L_x_2334 - _ZN7cutlass13device_kernelIN5flash19enable_sm80_to_sm89INS1_16FlashAttnBwdSm80INS1_25CollectiveMainloopBwdSm80ILi2ELi2EN4cute5tupleIJNS5_1CILi64EEENS7_ILi128EEES9_EEENS_10bfloat16_tEfNS_4arch4Sm80ELb0ELb1ELb1ELb1ELb1ELb0ELb0ELb0ELi2ELi2ELi2ELi2ELb0EEENS1_24CollectiveEpilogueBwdGQAISA_fSD_Li256ELb1ELb1EEENS1_19SingleTileSchedulerILb1ELb0ELb0ELi128EEEEEEEEEvNT_6ParamsE)
        .other          _ZN7cutlass13device_kernelIN5flash19enable_sm80_to_sm89INS1_16FlashAttnBwdSm80INS1_25CollectiveMainloopBwdSm80ILi2ELi2EN4cute5tupleIJNS5_1CILi64EEENS7_ILi128EEES9_EEENS_10bfloat16_tEfNS_4arch4Sm80ELb0ELb1ELb1ELb1ELb1ELb0ELb0ELb0ELi2ELi2ELi2ELi2ELb0EEENS1_24CollectiveEpilogueBwdGQAISA_fSD_Li256ELb1ELb1EEENS1_19SingleTileSchedulerILb1ELb0ELb0ELi128EEEEEEEEEvNT_6ParamsE,@"STO_CUDA_ENTRY STV_DEFAULT"
_ZN7cutlass13device_kernelIN5flash19enable_sm80_to_sm89INS1_16FlashAttnBwdSm80INS1_25CollectiveMainloopBwdSm80ILi2ELi2EN4cute5tupleIJNS5_1CILi64EEENS7_ILi128EEES9_EEENS_10bfloat16_tEfNS_4arch4Sm80ELb0ELb1ELb1ELb1ELb1ELb0ELb0ELb0ELi2ELi2ELi2ELi2ELb0EEENS1_24CollectiveEpilogueBwdGQAISA_fSD_Li256ELb1ELb1EEENS1_19SingleTileSchedulerILb1ELb0ELb0ELi128EEEEEEEEEvNT_6ParamsE:
        /* <DEDUP_REMOVED lines=18> */
.L_x_1792:
        /* <DEDUP_REMOVED lines=8> */
.L_x_1794:
[----:B------:R-:W-:Y:S02]  /*01a0*/  MOV R0, c[0x0][0x3ac] ;  /* 0x0000eb0000007a02 */ /* 0x000fe40000000f00 */
.L_x_1793:
[----:B------:R-:W-:-:S06]  /*01b0*/  USHF.L.U32 UR12, UR8, 0x7, URZ ;  /* 0x00000007080c7899 */ /* 0x000fcc000800063f */
[----:B-----5:R-:W-:-:S04]  /*01c0*/  ISETP.LE.AND P0, PT, R0, UR12, PT ;  /* 0x0000000c00007c0c */ /* 0x020fc8000bf03270 */
[----:B------:R-:W-:-:S05]  /*01d0*/  SEL R0, R5, 0xffffffff, !P0 ;  /* 0xffffffff05007807 */ /* 0x000fca0004000000 */
[----:B------:R2:W-:Y:S01]  /*01e0*/  STL [R1+0x98], R0 ;  /* 0x0000980001007387 */ /* 0x0005e20000100800 */
[----:B------:R-:W-:Y:S05]  /*01f0*/  BRA `(.L_x_1795) ;  /* 0x0000012000007947 */ /* 0x000fea0003800000 */
.L_x_1791:
[----:B--2-4-:R-:W-:-:S04]  /*0200*/  ISETP.NE.U32.AND P0, PT, RZ, c[0x0][0x3c8], PT ;  /* 0x0000f200ff007a0c */ /* 0x014fc80003f05070 */
[----:B------:R-:W-:-:S13]  /*0210*/  ISETP.NE.AND.EX P0, PT, RZ, c[0x0][0x3cc], PT, P0 ;  /* 0x0000f300ff007a0c */ /* 0x000fda0003f05300 */
[----:B------:R-:W-:Y:S05]  /*0220*/  @!P0 BRA `(.L_x_1796) ;  /* 0x0000002000008947 */ /* 0x000fea0003800000 */
[----:B------:R1:W5:Y:S01]  /*0230*/  LDG.E R0, [R2.64] ;  /* 0x0000000e02007981 */ /* 0x000362000c1e1900 */
[----:B------:R-:W-:Y:S05]  /*0240*/  BRA `(.L_x_1797) ;  /* 0x0000009000007947 */ /* 0x000fea0003800000 */
.L_x_1796:
        /* <DEDUP_REMOVED lines=8> */
.L_x_1798:
[----:B------:R-:W-:Y:S02]  /*02d0*/  MOV R0, c[0x0][0x3ac] ;  /* 0x0000eb0000007a02 */ /* 0x000fe40000000f00 */
.L_x_1797:
[----:B------:R-:W-:-:S06]  /*02e0*/  USHF.L.U32 UR12, UR8, 0x7, URZ ;  /* 0x00000007080c7899 */ /* 0x000fcc000800063f */
[----:B-----5:R-:W-:-:S04]  /*02f0*/  ISETP.LE.AND P0, PT, R0, UR12, PT ;  /* 0x0000000c00007c0c */ /* 0x020fc8000bf03270 */
[----:B------:R-:W-:-:S05]  /*0300*/  SEL R0, R5, 0xffffffff, !P0 ;  /* 0xffffffff05007807 */ /* 0x000fca0004000000 */
[----:B------:R2:W-:Y:S04]  /*0310*/  STL [R1+0x98], R0 ;  /* 0x0000980001007387 */ /* 0x0005e80000100800 */
.L_x_1795:
        /* <DEDUP_REMOVED lines=38> */
.L_x_1799:
[----:B--2---:R-:W-:-:S04]  /*0580*/  ISETP.NE.U32.AND P0, PT, RZ, c[0x0][0x2e0], PT ;  /* 0x0000b800ff007a0c */ /* 0x004fc80003f05070 */
[----:B------:R-:W-:-:S13]  /*0590*/  ISETP.NE.AND.EX P0, PT, RZ, c[0x0][0x2e4], PT, P0 ;  /* 0x0000b900ff007a0c */ /* 0x000fda0003f05300 */
[----:B------:R-:W-:Y:S05]  /*05a0*/  @!P0 BRA `(.L_x_1800) ;  /* 0x0000004000008947 */ /* 0x000fea0003800000 */
[----:B------:R-:W-:-:S05]  /*05b0*/  IMAD.WIDE R2, R166, R12, c[0x0][0x2e0] ;  /* 0x0000b800a6027625 */ /* 0x000fca00078e020c */
[----:B------:R-:W2:Y:S02]  /*05c0*/  LDG.E R0, [R2.64] ;  /* 0x0000000e02007981 */ /* 0x000ea4000c1e1900 */
[----:B--2---:R1:W2:Y:S01]  /*05d0*/  R2UR UR10, R0 ;  /* 0x00000000000a73c2 */ /* 0x0042a200000e0000 */
[----:B------:R-:W-:Y:S05]  /*05e0*/  BRA `(.L_x_1801) ;  /* 0x0000006000007947 */ /* 0x000fea0003800000 */
.L_x_1800:
[----:B------:R-:W-:Y:S05]  /*05f0*/  @!P3 BRA `(.L_x_1801) ;  /* 0x000000500000b947 */ /* 0x000fea0003800000 */
[----:B------:R1:W2:Y:S04]  /*0600*/  LDG.E R0, [R2.64] ;  /* 0x0000000e02007981 */ /* 0x0002a8000c1e1900 */
[----:B-1----:R-:W3:Y:S01]  /*0610*/  LDG.E R2, [R2.64+0x4] ;  /* 0x0000040e02027981 */ /* 0x002ee2000c1e1900 */
[----:B--2---:R-:W1:Y:S08]  /*0620*/  R2UR UR10, R0 ;  /* 0x00000000000a73c2 */ /* 0x004e7000000e0000 */
[----:B---3--:R-:W1:Y:S02]  /*0630*/  R2UR UR4, R2 ;  /* 0x00000000020473c2 */ /* 0x008e6400000e0000 */
[----:B-1----:R-:W-:-:S06]  /*0640*/  UIADD3 UR10, -UR10, UR4, URZ ;  /* 0x000000040a0a7290 */ /* 0x002fcc000fffe13f */
.L_x_1801:
        /* <DEDUP_REMOVED lines=15> */
.L_x_1802:
        /* <DEDUP_REMOVED lines=80> */
[-C--:B------:R-:W-:Y:S01]  /*0c40*/  LEA.HI R33, R36, R164.reuse, RZ, 0x3 ;  /* 0x000000a424217211 */ /* 0x080fe200078f18ff */
        /* <DEDUP_REMOVED lines=15> */
[----:B------:R-:W-:Y:S01]  /*0d40*/  SEL R8, R29, RZ, !P3 ;  /* 0x000000ff1d087207 */ /* 0x000fe20005800000 */
[----:B------:R-:W-:Y:S01]  /*0d50*/  USHF.L.U32 UR6, UR4, 0x6, URZ ;  /* 0x0000000604067899 */ /* 0x000fe2000800063f */
[----:B------:R-:W-:Y:S01]  /*0d60*/  LEA.HI.X.SX32 R27, R6, R13, 0x1, P1 ;  /* 0x0000000d061b7211 */ /* 0x000fe200008f0eff */
[----:B------:R-:W-:Y:S01]  /*0d70*/  IMAD.SHL.U32 R18, R32, 0x8, RZ ;  /* 0x0000000820127824 */ /* 0x000fe200078e00ff */
[----:B------:R-:W-:Y:S01]  /*0d80*/  @P0 SHF.R.U32.HI R0, RZ, c[0x0][0x250], R3 ;  /* 0x00009400ff000a19 */ /* 0x000fe20000011603 */
[C---:B------:R-:W-:Y:S01]  /*0d90*/  IMAD.X R24, R12.reuse, 0x1, R9, P2 ;  /* 0x000000010c187824 */ /* 0x040fe200010e0609 */
[C---:B------:R-:W-:Y:S01]  /*0da0*/  IADD3 R10, P0, R39.reuse, R10, RZ ;  /* 0x0000000a270a7210 */ /* 0x040fe20007f1e0ff */
[----:B------:R-:W-:Y:S01]  /*0db0*/  IMAD.SHL.U32 R6, R39, 0x40, RZ ;  /* 0x0000004027067824 */ /* 0x000fe200078e00ff */
[----:B------:R-:W-:Y:S01]  /*0dc0*/  SHF.R.S32.HI R7, RZ, 0x1f, R0 ;  /* 0x0000001fff077819 */ /* 0x000fe20000011400 */
[----:B------:R-:W-:Y:S01]  /*0dd0*/  UIADD3 UR20, -UR12, UR10, URZ ;  /* 0x0000000a0c147290 */ /* 0x000fe2000fffe13f */
[----:B------:R-:W-:Y:S01]  /*0de0*/  SHF.R.S32.HI R19, RZ, 0x1f, R18 ;  /* 0x0000001fff137819 */ /* 0x000fe20000011412 */
[----:B------:R-:W-:Y:S01]  /*0df0*/  IMAD.X R11, R12, 0x1, R11, P0 ;  /* 0x000000010c0b7824 */ /* 0x000fe200000e060b */
[----:B------:R-:W-:Y:S01]  /*0e00*/  SEL R12, R166, RZ, !P3 ;  /* 0x000000ffa60c7207 */ /* 0x000fe20005800000 */
[----:B------:R-:W-:Y:S01]  /*0e10*/  IMAD R2, R7, c[0x0][0x1e0], RZ ;  /* 0x0000780007027a24 */ /* 0x000fe200078e02ff */
[----:B------:R-:W-:Y:S01]  /*0e20*/  LOP3.LUT R6, R6, 0x1c0, RZ, 0xc0, !PT ;  /* 0x000001c006067812 */ /* 0x000fe200078ec0ff */
[----:B------:R-:W-:Y:S01]  /*0e30*/  IMAD.WIDE R10, R14, 0x80, R10 ;  /* 0x000000800e0a7825 */ /* 0x000fe200078e020a */
[----:B------:R-:W-:Y:S01]  /*0e40*/  SHF.R.S32.HI R31, RZ, 0x1f, R165 ;  /* 0x0000001fff1f7819 */ /* 0x000fe200000114a5 */
[----:B------:R-:W-:Y:S01]  /*0e50*/  UMOV UR21, 0x6 ;  /* 0x0000000600157882 */ /* 0x000fe20000000000 */
[----:B------:R-:W-:Y:S01]  /*0e60*/  LOP3.LUT R13, R6, 0x38, R18, 0xf8, !PT ;  /* 0x00000038060d7812 */ /* 0x000fe200078ef812 */
[C---:B------:R-:W-:Y:S01]  /*0e70*/  IMAD R4, R0.reuse, c[0x0][0x1e4], R2 ;  /* 0x0000790000047a24 */ /* 0x040fe200078e0202 */
[----:B------:R-:W-:Y:S01]  /*0e80*/  SHF.R.U32.HI R6, RZ, 0x3, R6 ;  /* 0x00000003ff067819 */ /* 0x000fe20000011606 */
[----:B------:R-:W-:-:S04]  /*0e90*/  IMAD.WIDE.U32 R2, R0, c[0x0][0x1e0], R18 ;  /* 0x0000780000027a25 */ /* 0x000fc800078e0012 */
[----:B------:R-:W-:Y:S02]  /*0ea0*/  IMAD.IADD R5, R3, 0x1, R4 ;  /* 0x0000000103057824 */ /* 0x000fe400078e0204 */
[----:B------:R-:W-:Y:S01]  /*0eb0*/  IMAD.MOV.U32 R4, RZ, RZ, R2 ;  /* 0x000000ffff047224 */ /* 0x000fe200078e0002 */
[----:B------:R-:W-:Y:S01]  /*0ec0*/  LEA.HI R2, R36, R164, RZ, 0x6 ;  /* 0x000000a424027211 */ /* 0x000fe200078f30ff */
[----:B------:R-:W-:Y:S02]  /*0ed0*/  IMAD R3, R8, c[0x0][0x1e8], RZ ;  /* 0x00007a0008037a24 */ /* 0x000fe400078e02ff */
        /* <DEDUP_REMOVED lines=8> */
[----:B------:R-:W-:Y:S01]  /*0f60*/  IMAD.IADD R3, R3, 0x1, R7 ;  /* 0x0000000103037824 */ /* 0x000fe200078e0207 */
[----:B------:R-:W-:Y:S01]  /*0f70*/  LOP3.LUT R14, R35, R13, R6, 0xf6, !PT ;  /* 0x0000000d230e7212 */ /* 0x000fe200078ef606 */
        /* <DEDUP_REMOVED lines=127> */
[----:B-1----:R-:W-:-:S04]  /*1770*/  IMAD.WIDE.U32 R10, R165, c[0x0][0x210], R8 ;  /* 0x00008400a50a7a25 */ /* 0x002fc800078e0008 */
[----:B------:R-:W-:Y:S01]  /*1780*/  IMAD R12, R165, c[0x0][0x214], R12 ;  /* 0x00008500a50c7a24 */ /* 0x000fe200078e020c */
[----:B--2---:R-:W-:-:S04]  /*1790*/  LOP3.LUT R37, R37, 0xfffffffd, RZ, 0xc0, !PT ;  /* 0xfffffffd25257812 */ /* 0x004fc800078ec0ff */
[----:B------:R-:W-:Y:S02]  /*17a0*/  @P0 LOP3.LUT R37, R37, 0x2, RZ, 0xfc, !PT ;  /* 0x0000000225250812 */ /* 0x000fe400078efcff */
[----:B------:R-:W-:-:S04]  /*17b0*/  IADD3 R2, P0, R6, UR6, RZ ;  /* 0x0000000606027c10 */ /* 0x000fc8000ff1e0ff */
[C---:B------:R-:W-:Y:S02]  /*17c0*/  IADD3.X R3, R7.reuse, UR16, RZ, P0, !PT ;  /* 0x0000001007037c10 */ /* 0x040fe400087fe4ff */
[----:B----4-:R-:W-:Y:S02]  /*17d0*/  IADD3 R6, P0, R6, UR19, RZ ;  /* 0x0000001306067c10 */ /* 0x010fe4000ff1e0ff */
        /* <DEDUP_REMOVED lines=234> */
.L_x_1805:
[----:B------:R-:W-:Y:S05]  /*2680*/  BSYNC B0 ;  /* 0x0000000000007941 */ /* 0x000fea0003800000 */
.L_x_1804:
        /* <DEDUP_REMOVED lines=119> */
.L_x_1824:
        /* <DEDUP_REMOVED lines=223> */
.L_x_1808:
[----:B------:R-:W-:Y:S11]  /*3bf0*/  ISETP.NE.AND P0, PT, R10, c[0x0][0x2a8], PT ;  /* 0x0000aa000a007a0c */ /* 0x000ff60003f05270 */
[----:B------:R-:W-:Y:S02]  /*3c00*/  @!UPT UIADD3 URZ, URZ, URZ, URZ ;  /* 0x0000003f3f3ff290 */ /* 0x000fe4000fffe03f */
[----:B------:R-:W-:Y:S05]  /*3c10*/  @P0 IMAD.HI.U32 R4, R2, c[0x0][0x2ac], RZ ;  /* 0x0000ab0002040a27 */ /* 0x000fea00078e00ff */
[----:B------:R-:W-:Y:S02]  /*3c20*/  @P0 SHF.R.U32.HI R2, RZ, c[0x0][0x2b0], R4 ;  /* 0x0000ac00ff020a19 */ /* 0x000fe40000011604 */
.L_x_1809:
[----:B------:R-:W-:Y:S05]  /*3c30*/  BSYNC B0 ;  /* 0x0000000000007941 */ /* 0x000fea0003800000 */
.L_x_1807:
        /* <DEDUP_REMOVED lines=8> */
.L_x_1806:
        /* <DEDUP_REMOVED lines=16> */
.L_x_1812:
[----:B------:R-:W-:Y:S11]  /*3dc0*/  ISETP.NE.AND P0, PT, R10, c[0x0][0x2a8], PT ;  /* 0x0000aa000a007a0c */ /* 0x000ff60003f05270 */
[----:B------:R-:W-:Y:S02]  /*3dd0*/  @!UPT UIADD3 URZ, URZ, URZ, URZ ;  /* 0x0000003f3f3ff290 */ /* 0x000fe4000fffe03f */
[----:B------:R-:W-:Y:S05]  /*3de0*/  @P0 IMAD.HI.U32 R4, R2, c[0x0][0x2ac], RZ ;  /* 0x0000ab0002040a27 */ /* 0x000fea00078e00ff */
[----:B------:R-:W-:Y:S02]  /*3df0*/  @P0 SHF.R.U32.HI R2, RZ, c[0x0][0x2b0], R4 ;  /* 0x0000ac00ff020a19 */ /* 0x000fe40000011604 */
.L_x_1813:
[----:B------:R-:W-:Y:S05]  /*3e00*/  BSYNC B0 ;  /* 0x0000000000007941 */ /* 0x000fea0003800000 */
.L_x_1811:
[----:B------:R-:W2:Y:S01]  /*3e10*/  LDL R5, [R1+0x3c] ;  /* 0x00003c0001057983 */ /* 0x000ea20000100800 */
[----:B------:R-:W-:Y:S04]  /*3e20*/  IMAD.MOV.U32 R4, RZ, RZ, c[0x0][0x2a8] ;  /* 0x0000aa00ff047624 */ /* 0x000fe800078e00ff */
[----:B------:R-:W-:Y:S04]  /*3e30*/  IMAD R2, R2, R4, -UR12 ;  /* 0x8000000c02027e24 */ /* 0x000fe8000f8e0204 */
[----:B--2---:R-:W-:Y:S05]  /*3e40*/  IMAD.IADD R2, R2, 0x1, -R5 ;  /* 0x0000000102027824 */ /* 0x004fea00078e0a05 */
[----:B------:R-:W-:Y:S02]  /*3e50*/  IADD3 R4, R2, c[0x0][0x2a8], RZ ;  /* 0x0000aa0002047a10 */ /* 0x000fe40007ffe0ff */
[----:B------:R-:W-:Y:S02]  /*3e60*/  IMNMX R7, R7, R2, !PT ;  /* 0x0000000207077217 */ /* 0x000fe40007800200 */
[----:B------:R-:W-:Y:S02]  /*3e70*/  IMNMX R8, R8, R4, PT ;  /* 0x0000000408087217 */ /* 0x000fe40003800200 */
.L_x_1810:
        /* <DEDUP_REMOVED lines=16> */
.L_x_1816:
[----:B------:R-:W-:Y:S11]  /*3f80*/  ISETP.NE.AND P0, PT, R10, c[0x0][0x2a8], PT ;  /* 0x0000aa000a007a0c */ /* 0x000ff60003f05270 */
[----:B------:R-:W-:Y:S02]  /*3f90*/  @!UPT UIADD3 URZ, URZ, URZ, URZ ;  /* 0x0000003f3f3ff290 */ /* 0x000fe4000fffe03f */
[----:B------:R-:W-:Y:S05]  /*3fa0*/  @P0 IMAD.HI.U32 R4, R2, c[0x0][0x2ac], RZ ;  /* 0x0000ab0002040a27 */ /* 0x000fea00078e00ff */
[----:B------:R-:W-:Y:S02]  /*3fb0*/  @P0 SHF.R.U32.HI R2, RZ, c[0x0][0x2b0], R4 ;  /* 0x0000ac00ff020a19 */ /* 0x000fe40000011604 */
.L_x_1817:
[----:B------:R-:W-:Y:S05]  /*3fc0*/  BSYNC B0 ;  /* 0x0000000000007941 */ /* 0x000fea0003800000 */
.L_x_1815:
[----:B------:R-:W2:Y:S01]  /*3fd0*/  LDL R13, [R1+0x3c] ;  /* 0x00003c00010d7983 */ /* 0x000ea20000100800 */
[----:B------:R-:W-:Y:S04]  /*3fe0*/  IMAD.MOV.U32 R4, RZ, RZ, c[0x0][0x2a8] ;  /* 0x0000aa00ff047624 */ /* 0x000fe800078e00ff */
[----:B------:R-:W-:Y:S04]  /*3ff0*/  IMAD R2, R2, R4, -UR12 ;  /* 0x8000000c02027e24 */ /* 0x000fe8000f8e0204 */
[----:B--2---:R-:W-:Y:S05]  /*4000*/  IMAD.IADD R2, R2, 0x1, -R13 ;  /* 0x0000000102027824 */ /* 0x004fea00078e0a0d */
[----:B------:R-:W-:Y:S02]  /*4010*/  IADD3 R4, R2, c[0x0][0x2a8], RZ ;  /* 0x0000aa0002047a10 */ /* 0x000fe40007ffe0ff */
[----:B------:R-:W-:Y:S02]  /*4020*/  IMNMX R5, R5, R2, !PT ;  /* 0x0000000205057217 */ /* 0x000fe40007800200 */
[----:B------:R-:W-:Y:S02]  /*4030*/  IMNMX R6, R6, R4, PT ;  /* 0x0000000406067217 */ /* 0x000fe40003800200 */
.L_x_1814:
        /* <DEDUP_REMOVED lines=16> */
.L_x_1820:
[----:B------:R-:W-:Y:S11]  /*4140*/  ISETP.NE.AND P0, PT, R10, c[0x0][0x2a8], PT ;  /* 0x0000aa000a007a0c */ /* 0x000ff60003f05270 */
[----:B------:R-:W-:Y:S02]  /*4150*/  @!UPT UIADD3 URZ, URZ, URZ, URZ ;  /* 0x0000003f3f3ff290 */ /* 0x000fe4000fffe03f */
[----:B------:R-:W-:Y:S05]  /*4160*/  @P0 IMAD.HI.U32 R9, R0, c[0x0][0x2ac], RZ ;  /* 0x0000ab0000090a27 */ /* 0x000fea00078e00ff */
[----:B------:R-:W-:Y:S02]  /*4170*/  @P0 SHF.R.U32.HI R0, RZ, c[0x0][0x2b0], R9 ;  /* 0x0000ac00ff000a19 */ /* 0x000fe40000011609 */
.L_x_1821:
[----:B------:R-:W-:Y:S05]  /*4180*/  BSYNC B0 ;  /* 0x0000000000007941 */ /* 0x000fea0003800000 */
.L_x_1819:
[----:B------:R-:W2:Y:S01]  /*4190*/  LDL R10, [R1+0x3c] ;  /* 0x00003c00010a7983 */ /* 0x000ea20000100800 */
[----:B------:R-:W-:Y:S04]  /*41a0*/  IMAD.MOV.U32 R9, RZ, RZ, c[0x0][0x2a8] ;  /* 0x0000aa00ff097624 */ /* 0x000fe800078e00ff */
[----:B------:R-:W-:Y:S04]  /*41b0*/  IMAD R0, R0, R9, -UR12 ;  /* 0x8000000c00007e24 */ /* 0x000fe8000f8e0209 */
[----:B--2---:R-:W-:Y:S05]  /*41c0*/  IMAD.IADD R0, R0, 0x1, -R10 ;  /* 0x0000000100007824 */ /* 0x004fea00078e0a0a */
[----:B------:R-:W-:Y:S02]  /*41d0*/  IADD3 R9, R0, c[0x0][0x2a8], RZ ;  /* 0x0000aa0000097a10 */ /* 0x000fe40007ffe0ff */
[----:B------:R-:W-:Y:S02]  /*41e0*/  IMNMX R2, R2, R0, !PT ;  /* 0x0000000002027217 */ /* 0x000fe40007800200 */
[----:B------:R-:W-:Y:S02]  /*41f0*/  IMNMX R4, R4, R9, PT ;  /* 0x0000000904047217 */ /* 0x000fe40003800200 */
.L_x_1818:
        /* <DEDUP_REMOVED lines=78> */
.L_x_1822:
        /* <DEDUP_REMOVED lines=689> */
.L_x_1823:
        /* <DEDUP_REMOVED lines=298> */
.L_x_1803:
[----:B------:R-:W-:Y:S05]  /*8490*/  @P0 EXIT ;  /* 0x000000000000094d */ /* 0x000fea0003800000 */
[----:B------:R-:W2:Y:S01]  /*84a0*/  LDL.LU R11, [R1+0x98] ;  /* 0x00009800010b7983 */ /* 0x000ea20000300800 */
[----:B------:R-:W-:-:S04]  /*84b0*/  ISETP.NE.U32.AND P0, PT, RZ, c[0x0][0x360], PT ;  /* 0x0000d800ff007a0c */ /* 0x000fc80003f05070 */
[----:B------:R-:W-:-:S13]  /*84c0*/  ISETP.NE.AND.EX P0, PT, RZ, c[0x0][0x364], PT, P0 ;  /* 0x0000d900ff007a0c */ /* 0x000fda0003f05300 */
[----:B------:R-:W-:Y:S01]  /*84d0*/  @P0 IMAD.MOV.U32 R2, RZ, RZ, 0x4 ;  /* 0x00000004ff020424 */ /* 0x000fe200078e00ff */
[----:B------:R-:W3:Y:S03]  /*84e0*/  S2R R5, SR_CTAID.Y ;  /* 0x0000000000057919 */ /* 0x000ee60000002600 */
[----:B--2---:R-:W-:-:S06]  /*84f0*/  @P0 IMAD.WIDE R2, R11, R2, c[0x0][0x360] ;  /* 0x0000d8000b020625 */ /* 0x004fcc00078e0202 */
[----:B------:R2:W4:Y:S01]  /*8500*/  @P0 LDG.E R2, [R2.64] ;  /* 0x0000000e02020981 */ /* 0x000522000c1e1900 */
[----:B-1----:R-:W-:Y:S01]  /*8510*/  IMAD.MOV.U32 R0, RZ, RZ, 0x1 ;  /* 0x00000001ff007424 */ /* 0x002fe200078e00ff */
[----:B------:R-:W-:Y:S01]  /*8520*/  ULDC UR5, c[0x0][0x358] ;  /* 0x0000d60000057ab9 */ /* 0x000fe20000000800 */
[----:B---3--:R-:W-:Y:S01]  /*8530*/  IMAD.MOV.U32 R7, RZ, RZ, R5 ;  /* 0x000000ffff077224 */ /* 0x008fe200078e0005 */
[----:B------:R-:W1:Y:S01]  /*8540*/  S2R R10, SR_TID.X ;  /* 0x00000000000a7919 */ /* 0x000e620000002100 */
[----:B------:R-:W-:-:S03]  /*8550*/  UIMAD UR5, UR8, UR5, URZ ;  /* 0x00000005080572a4 */ /* 0x000fc6000f8e023f */
[----:B------:R-:W-:Y:S01]  /*8560*/  BAR.SYNC.DEFER_BLOCKING 0x1, 0x100 ;  /* 0x0044000000007b1d */ /* 0x000fe20000010000 */
[----:B------:R-:W-:Y:S01]  /*8570*/  ISETP.NE.AND P1, PT, R0, c[0x0][0x338], PT ;  /* 0x0000ce0000007a0c */ /* 0x000fe20003f25270 */
        /* <DEDUP_REMOVED lines=17> */
[----:B-1----:R-:W-:Y:S02]  /*8690*/  ISETP.NE.AND P2, PT, R10, RZ, PT ;  /* 0x000000ff0a00720c */ /* 0x002fe40003f45270 */
        /* <DEDUP_REMOVED lines=11> */
.L_x_1827:
[----:B------:R-:W2:Y:S01]  /*8750*/  LDG.E.STRONG.GPU R0, [R4.64] ;  /* 0x0000000e04007981 */ /* 0x000ea2000c1ef900 */
[----:B------:R-:W-:Y:S01]  /*8760*/  YIELD ;  /* 0x0000000000007946 */ /* 0x000fe20003800000 */
[----:B--2---:R-:W-:Y:S01]  /*8770*/  ISETP.NE.AND P0, PT, R0, R6, PT ;  /* 0x000000060000720c */ /* 0x004fe20003f05270 */
[----:B------:R-:W-:-:S12]  /*8780*/  CCTL.IVALL ;  /* 0x00000000ff00798f */ /* 0x000fd80002000000 */
[----:B------:R-:W-:Y:S05]  /*8790*/  @P0 BRA `(.L_x_1827) ;  /* 0xffffffb000000947 */ /* 0x000fea000383ffff */
.L_x_1826:
[----:B------:R-:W-:Y:S05]  /*87a0*/  BSYNC B0 ;  /* 0x0000000000007941 */ /* 0x000fea0003800000 */
.L_x_1825:
[----:B------:R-:W-:Y:S01]  /*87b0*/  MOV R17, 0xffffffff ;  /* 0xffffffff00117802 */ /* 0x000fe20000000f00 */
[----:B------:R-:W-:Y:S05]  /*87c0*/  BRA.CONV ~URZ, `(.L_x_1828) ;  /* 0x000000237f007947 */ /* 0x000fea000b800000 */
[----:B------:R-:W-:Y:S02]  /*87d0*/  MOV R2, 0x87f0 ;  /* 0x000087f000027802 */ /* 0x000fe40000000f00 */
[----:B------:R-:W-:Y:S05]  /*87e0*/  CALL.REL.NOINC `($__internal_9_$__cuda_sm70_warpsync) ;  /* 0x00000c9000007944 */ /* 0x000fea0003c00000 */
.L_x_1828:
        /* <DEDUP_REMOVED lines=82> */
[----:B------:R-:W-:Y:S05]  /*8d10*/  CALL.REL.NOINC `($__internal_9_$__cuda_sm70_warpsync) ;  /* 0x0000076000007944 */ /* 0x000fea0003c00000 */
.L_x_1829:
        /* <DEDUP_REMOVED lines=12> */
.L_x_1831:
[----:B------:R-:W-:Y:S05]  /*8de0*/  BSYNC B0 ;  /* 0x0000000000007941 */ /* 0x000fea0003800000 */
.L_x_1830:
[----:B--2---:R-:W-:Y:S01]  /*8df0*/  IADD3 R4, P0, R14, c[0x0][0x348], RZ ;  /* 0x0000d2000e047a10 */ /* 0x004fe20007f1e0ff */
[----:B------:R-:W-:Y:S03]  /*8e00*/  BSSY B0, `(.L_x_1832) ;  /* 0x0000008000007945 */ /* 0x000fe60003800000 */
[----:B------:R-:W-:Y:S01]  /*8e10*/  IADD3.X R5, R15, c[0x0][0x34c], RZ, P0, !PT ;  /* 0x0000d3000f057a10 */ /* 0x000fe200007fe4ff */
[----:B------:R-:W-:Y:S05]  /*8e20*/  @P2 BRA `(.L_x_1833) ;  /* 0x0000005000002947 */ /* 0x000fea0003800000 */
.L_x_1834:
[----:B------:R-:W2:Y:S01]  /*8e30*/  LDG.E.STRONG.GPU R0, [R4.64] ;  /* 0x0000000e04007981 */ /* 0x000ea2000c1ef900 */
[----:B------:R-:W-:Y:S01]  /*8e40*/  YIELD ;  /* 0x0000000000007946 */ /* 0x000fe20003800000 */
[----:B--2---:R-:W-:Y:S01]  /*8e50*/  ISETP.NE.AND P0, PT, R0, R6, PT ;  /* 0x000000060000720c */ /* 0x004fe20003f05270 */
[----:B------:R-:W-:-:S12]  /*8e60*/  CCTL.IVALL ;  /* 0x00000000ff00798f */ /* 0x000fd80002000000 */
[----:B------:R-:W-:Y:S05]  /*8e70*/  @P0 BRA `(.L_x_1834) ;  /* 0xffffffb000000947 */ /* 0x000fea000383ffff */
.L_x_1833:
[----:B------:R-:W-:Y:S05]  /*8e80*/  BSYNC B0 ;  /* 0x0000000000007941 */ /* 0x000fea0003800000 */
.L_x_1832:
[----:B------:R-:W-:Y:S05]  /*8e90*/  BRA.CONV ~URZ, `(.L_x_1835) ;  /* 0x000000237f007947 */ /* 0x000fea000b800000 */
[----:B-1----:R-:W-:Y:S02]  /*8ea0*/  MOV R2, 0x8ec0 ;  /* 0x00008ec000027802 */ /* 0x002fe40000000f00 */
[----:B------:R-:W-:Y:S05]  /*8eb0*/  CALL.REL.NOINC `($__internal_9_$__cuda_sm70_warpsync) ;  /* 0x000005c000007944 */ /* 0x000fea0003c00000 */
.L_x_1835:
        /* <DEDUP_REMOVED lines=80> */
.L_x_1836:
        /* <DEDUP_REMOVED lines=12> */
        .weak           $__internal_9_$__cuda_sm70_warpsync
        .type           $__internal_9_$__cuda_sm70_warpsync,@function
        .size           $__internal_9_$__cuda_sm70_warpsync,(.L_x_2334 - $__internal_9_$__cuda_sm70_warpsync)
$__internal_9_$__cuda_sm70_warpsync:
[----:B------:R-:W-:Y:S01]  /*9480*/  MOV R3, 0x0 ;  /* 0x0000000000037802 */ /* 0x000fe20000000f00 */
[----:B------:R-:W-:Y:S04]  /*9490*/  WARPSYNC R17 ;  /* 0x0000001100007348 */ /* 0x000fe80003800000 */
[----:B------:R-:W-:Y:S05]  /*94a0*/  RET.REL.NODEC R2 `(_ZN7cutlass13device_kernelIN5flash19enable_sm80_to_sm89INS1_16FlashAttnBwdSm80INS1_25CollectiveMainloopBwdSm80ILi2ELi2EN4cute5tupleIJNS5_1CILi64EEENS7_ILi128EEES9_EEENS_10bfloat16_tEfNS_4arch4Sm80ELb0ELb1ELb1ELb1ELb1ELb0ELb0ELb0ELi2ELi2ELi2ELi2ELb0EEENS1_24CollectiveEpilogueBwdGQAISA_fSD_Li256ELb1ELb1EEENS1_19SingleTileSchedulerILb1ELb0ELb0ELi128EEEEEEEEEvNT_6ParamsE) ;  /* 0xffff6b5002007950 */ /* 0x000fea0003c3ffff */
.L_x_1837:
        /* <DEDUP_REMOVED lines=13> */
.L_x_2334:


//--------------------- .text._ZN7cutlass13device_kernelIN5flash19enable_sm80_to_sm89INS1_16FlashAttnBwdSm80INS1_25CollectiveMainloopBwdSm80ILi2ELi2EN4cute5tupleIJNS5_1CILi64EEENS7_ILi128EEES9_EEENS_10bfloat16_tEfNS_4arch4Sm80ELb1ELb0ELb1ELb0ELb0ELb0ELb0ELb0ELi2ELi2ELi2ELi2ELb0EEENS1_21CollectiveEpilogueBwdISA_SB_SD_Li256ELb0ELb0ELi4EEENS1_25SingleTileBwdLPTSchedulerILb0ELi128ELb0EEEEEEEEEvNT_6ParamsE --------------------------
	.section	.text._ZN7cutlass13device_kernelIN5flash19enable_sm80_to_sm89INS1_16FlashAttnBwdSm80INS1_25CollectiveMainloopBwdSm80ILi2ELi2EN4cute5tupleIJNS5_1CILi64EEENS7_ILi128EEES9_EEENS_10bfloat16_tEfNS_4arch4Sm80ELb1ELb0ELb1ELb0ELb0ELb0ELb0ELb0ELi2ELi2ELi2ELi2ELb0EEENS1_21CollectiveEpilogueBwdISA_SB_SD_Li256ELb0ELb0ELi4EEENS1_25SingleTileBwdLPTSchedulerILb0ELi128ELb0EEEEEEEEEvNT_6ParamsE,"ax",@progbits
	.sectioninfo	@"SHI_REGISTERS=255"
	.align	128
.text._ZN7cutlass13device_kernelIN5flash19enable_sm80_to_sm89INS1_16FlashAttnBwdSm80INS1_25CollectiveMainloopBwdSm80ILi2ELi2EN4cute5tupleIJNS5_1CILi64EEENS7_ILi128EEES9_EEENS_10bfloat16_tEfNS_4arch4Sm80ELb1ELb0ELb1ELb0ELb0ELb0ELb0ELb0ELi2ELi2ELi2ELi2ELb0EEENS1_21CollectiveEpilogueBwdISA_SB_SD_Li256ELb0ELb0ELi4EEENS1_25SingleTileBwdLPTSchedulerILb0ELi128ELb0EEEEEEEEEvNT_6ParamsE:
        .type           _ZN7cutlass13device_kernelIN5flash19enable_sm80_to_sm89INS1_16FlashAttnBwdSm80INS1_25CollectiveMainloopBwdSm80ILi2ELi2EN4cute5tupleIJNS5_1CILi64EEENS7_ILi128EEES9_EEENS_10bfloat16_tEfNS_4arch4Sm80ELb1ELb0ELb1ELb0ELb0ELb0ELb0ELb0ELi2ELi2ELi2ELi2ELb0EEENS1_21CollectiveEpilogueBwdISA_SB_SD_Li256ELb0ELb0ELi4EEENS1_25SingleTileBwdLPTSchedulerILb0ELi128ELb0EEEEEEEEEvNT_6ParamsE,@function
        .size           _ZN7cutlass13device_kernelIN5flash19enable_sm80_to_sm89INS1_16FlashAttnBwdSm80INS1_25CollectiveMainloopBwdSm80ILi2ELi2EN4cute5tupleIJNS5_1CILi64EEENS7_ILi128EEES9_EEENS_10bfloat16_tEfNS_4arch4Sm80ELb1ELb0ELb1ELb0ELb0ELb0ELb0ELb0ELi2ELi2ELi2ELi2ELb0EEENS1_21CollectiveEpilogueBwdISA_SB_SD_Li256ELb0ELb0ELi4EEENS1_25SingleTileBwdLPTSchedulerILb0ELi128ELb0EEEEEEEEEvNT_6ParamsE,(.L_x_2336 - _ZN7cutlass13device_kernelIN5flash19enable_sm80_to_sm89INS1_16FlashAttnBwdSm80INS1_25CollectiveMainloopBwdSm80ILi2ELi2EN4cute5tupleIJNS5_1CILi64EEENS7_ILi128EEES9_EEENS_10bfloat16_tEfNS_4arch4Sm80ELb1ELb0ELb1ELb0ELb0ELb0ELb0ELb0ELi2ELi2ELi2ELi2ELb0EEENS1_21CollectiveEpilogueBwdISA_SB_SD_Li256ELb0ELb0ELi4EEENS1_25SingleTileBwdLPTSchedulerILb0ELi128ELb0EEEEEEEEEvNT_6ParamsE)
        .other          _ZN7cutlass13device_kernelIN5flash19enable_sm80_to_sm89INS1_16FlashAttnBwdSm80INS1_25CollectiveMainloopBwdSm80ILi2ELi2EN4cute5tupleIJNS5_1CILi64EEENS7_ILi128EEES9_EEENS_10bfloat16_tEfNS_4arch4Sm80ELb1ELb0ELb1ELb0ELb0ELb0ELb0ELb0ELi2ELi2ELi2ELi2ELb0EEENS1_21CollectiveEpilogueBwdISA_SB_SD_Li256ELb0ELb0ELi4EEENS1_25SingleTileBwdLPTSchedulerILb0ELi128ELb0EEEEEEEEEvNT_6ParamsE,@"STO_CUDA_ENTRY STV_DEFAULT"
_ZN7cutlass13device_kernelIN5flash19enable_sm80_to_sm89INS1_16FlashAttnBwdSm80INS1_25CollectiveMainloopBwdSm80ILi2ELi2EN4cute5tupleIJNS5_1CILi64EEENS7_ILi128EEES9_EEENS_10bfloat16_tEfNS_4arch4Sm80ELb1ELb0ELb1ELb0ELb0ELb0ELb0ELb0ELi2ELi2ELi2ELi2ELb0EEENS1_21CollectiveEpilogueBwdISA_SB_SD_Li256ELb0ELb0ELi4EEENS1_25SingleTileBwdLPTSchedulerILb0ELi128ELb0EEEEEEEEEvNT_6ParamsE:
[----:B------:R-:W-:-:S03]  /*0000*/  MOV R1, c[0x0][0x28] ;  /* 0x00000a0000017a02 */ /* 0x000fc60000000f00 */
[----:B------:R-:W1:Y:S01]  /*0010*/  S2R R2, SR_TID.X ;  /* 0x0000000000027919 */ /* 0x000e620000002100 */
[----:B------:R-:W-:Y:S01]  /*0020*/  IADD3 R1, R1, -0x50, RZ ;  /* 0xffffffb001017810 */ /* 0x000fe20007ffe0ff */
[----:B------:R-:W2:Y:S01]  /*0030*/  S2UR UR7, SR_CTAID.X ;  /* 0x00000000000779c3 */ /* 0x000ea20000002500 */
[----:B------:R-:W-:Y:S02]  /*0040*/  IMAD.MOV.U32 R165, RZ, RZ, R3 ;  /* 0x000000ffffa57224 */ /* 0x000fe400078e0003 */
[--C-:B-1----:R-:W-:Y:S01]  /*0050*/  IMAD.MOV.U32 R164, RZ, RZ, R2.reuse ;  /* 0x000000ffffa47224 */ /* 0x102fe200078e0002 */
[----:B------:R-:W-:Y:S01]  /*0060*/  STL [R1], R2 ;  /* 0x0000000201007387 */ /* 0x000fe20000100800 */
[----:B------:R-:W-:-:S05]  /*0070*/  IMAD.MOV.U32 R164, RZ, RZ, R2 ;  /* 0x000000ffffa47224 */ /* 0x000fca00078e0002 */
[----:B------:R-:W-:-:S06]  /*0080*/  SHF.R.U32.HI R0, RZ, 0x5, R164 ;  /* 0x00000005ff007819 */ /* 0x000fcc00000116a4 */
        /* <DEDUP_REMOVED lines=23> */
.L_x_1839:
[----:B------:R-:W-:Y:S02]  /*0200*/  ULDC UR8, c[0x0][0x3ac] ;  /* 0x0000eb0000087ab9 */ /* 0x000fe40000000800 */
[----:B------:R-:W-:Y:S02]  /*0210*/  UISETP.NE.AND UP0, UPT, UR8, 0x1, UPT ;  /* 0x000000010800788c */ /* 0x000fe4000bf05270 */
[----:B------:R-:W-:Y:S02]  /*0220*/  ULDC.64 UR4, c[0x0][0x3b0] ;  /* 0x0000ec0000047ab9 */ /* 0x000fe40000000a00 */
[----:B------:R-:W-:Y:S02]  /*0230*/  UIMAD.WIDE.U32 UR10, UR7, UR4, URZ ;  /* 0x00000004070a72a5 */ /* 0x000fe4000f8e003f */
[----:B------:R-:W-:-:S05]  /*0240*/  UMOV UR22, UR7 ;  /* 0x0000000700167c82 */ /* 0x000fca0008000000 */
[----:B------:R-:W-:-:S04]  /*0250*/  @UP0 USHF.R.U32.HI UR22, URZ, UR5, UR11 ;  /* 0x000000053f160299 */ /* 0x000fc8000801160b */
[----:B------:R-:W-:Y:S02]  /*0260*/  UIMAD UR8, UR22, UR8, URZ ;  /* 0x00000008160872a4 */ /* 0x000fe4000f8e023f */
.L_x_1840:
        /* <DEDUP_REMOVED lines=11> */
.L_x_1838:
        /* <DEDUP_REMOVED lines=20> */
.L_x_1842:
[----:B------:R-:W-:Y:S02]  /*0460*/  ULDC UR8, c[0x0][0x3ac] ;  /* 0x0000eb0000087ab9 */ /* 0x000fe40000000800 */
[----:B------:R-:W-:Y:S02]  /*0470*/  UISETP.NE.AND UP0, UPT, UR8, 0x1, UPT ;  /* 0x000000010800788c */ /* 0x000fe4000bf05270 */
[----:B------:R-:W-:Y:S02]  /*0480*/  ULDC.64 UR4, c[0x0][0x3b0] ;  /* 0x0000ec0000047ab9 */ /* 0x000fe40000000a00 */
[----:B------:R-:W-:Y:S02]  /*0490*/  UIMAD.WIDE.U32 UR10, UR7, UR4, URZ ;  /* 0x00000004070a72a5 */ /* 0x000fe4000f8e003f */
[----:B------:R-:W-:-:S05]  /*04a0*/  UMOV UR22, UR7 ;  /* 0x0000000700167c82 */ /* 0x000fca0008000000 */
[----:B------:R-:W-:-:S04]  /*04b0*/  @UP0 USHF.R.U32.HI UR22, URZ, UR5, UR11 ;  /* 0x000000053f160299 */ /* 0x000fc8000801160b */
[----:B------:R-:W-:Y:S02]  /*04c0*/  UIMAD UR8, UR22, UR8, URZ ;  /* 0x00000008160872a4 */ /* 0x000fe4000f8e023f */
.L_x_1843:
        /* <DEDUP_REMOVED lines=10> */
.L_x_1841:
[----:B------:R-:W-:-:S13]  /*0570*/  ISETP.LE.AND P0, PT, RZ, UR21, PT ;  /* 0x00000015ff007c0c */ /* 0x000fda000bf03270 */
[----:B------:R-:W-:Y:S05]  /*0580*/  @!P0 EXIT ;  /* 0x000000000000894d */ /* 0x000fea0003800000 */
        /* <DEDUP_REMOVED lines=9> */
[----:B------:R-:W-:Y:S01]  /*0620*/  IMAD.MOV.U32 R154, RZ, RZ, RZ ;  /* 0x000000ffff9a7224 */ /* 0x000fe200078e00ff */
[----:B------:R-:W-:Y:S01]  /*0630*/  ULDC UR4, c[0x0][0x2a4] ;  /* 0x0000a90000047ab9 */ /* 0x000fe20000000800 */
[----:B------:R-:W-:Y:S01]  /*0640*/  MOV R11, RZ ;  /* 0x000000ff000b7202 */ /* 0x000fe20000000f00 */
[----:B------:R-:W-:Y:S01]  /*0650*/  UIADD3 UR5, UR5, -UR4, URZ ;  /* 0x8000000405057290 */ /* 0x000fe2000fffe03f */
[----:B------:R-:W-:Y:S01]  /*0660*/  IMAD.MOV.U32 R152, RZ, RZ, RZ ;  /* 0x000000ffff987224 */ /* 0x000fe200078e00ff */
[----:B------:R-:W-:Y:S01]  /*0670*/  UIADD3 UR6, UR6, 0x3f, URZ ;  /* 0x0000003f06067890 */ /* 0x000fe2000fffe03f */
[----:B------:R-:W-:Y:S01]  /*0680*/  CS2R R12, SRZ ;  /* 0x00000000000c7805 */ /* 0x000fe2000001ff00 */
[----:B------:R-:W-:Y:S01]  /*0690*/  USHF.R.S32.HI UR4, URZ, 0x1f, UR5 ;  /* 0x0000001f3f047899 */ /* 0x000fe20008011405 */
[----:B------:R-:W-:Y:S01]  /*06a0*/  MOV R158, RZ ;  /* 0x000000ff009e7202 */ /* 0x000fe20000000f00 */
[----:B------:R-:W-:Y:S01]  /*06b0*/  ULDC.64 UR24, c[0x0][0x118] ;  /* 0x0000460000187ab9 */ /* 0x000fe20000000a00 */
[----:B------:R-:W-:Y:S01]  /*06c0*/  IMAD.MOV.U32 R156, RZ, RZ, RZ ;  /* 0x000000ffff9c7224 */ /* 0x000fe200078e00ff */
[----:B------:R-:W-:Y:S01]  /*06d0*/  ULEA.HI UR10, UR4, UR5, URZ, 0x6 ;  /* 0x00000005040a7291 */ /* 0x000fe2000f8f303f */
[----:B------:R-:W-:Y:S01]  /*06e0*/  CS2R R14, SRZ ;  /* 0x00000000000e7805 */ /* 0x000fe2000001ff00 */
[----:B------:R-:W-:Y:S01]  /*06f0*/  USHF.R.S32.HI UR4, URZ, 0x1f, UR6 ;  /* 0x0000001f3f047899 */ /* 0x000fe20008011406 */
[----:B------:R-:W-:Y:S01]  /*0700*/  MOV R162, RZ ;  /* 0x000000ff00a27202 */ /* 0x000fe20000000f00 */
[----:B------:R-:W-:Y:S01]  /*0710*/  USHF.R.S32.HI UR10, URZ, 0x6, UR10 ;  /* 0x000000063f0a7899 */ /* 0x000fe2000801140a */
[----:B------:R-:W-:Y:S01]  /*0720*/  IMAD.MOV.U32 R160, RZ, RZ, RZ ;  /* 0x000000ffffa07224 */ /* 0x000fe200078e00ff */
[----:B------:R-:W-:Y:S01]  /*0730*/  ULEA.HI UR4, UR4, UR6, URZ, 0x6 ;  /* 0x0000000604047291 */ /* 0x000fe2000f8f303f */
[----:B------:R-:W-:Y:S01]  /*0740*/  CS2R R16, SRZ ;  /* 0x0000000000107805 */ /* 0x000fe2000001ff00 */
[----:B------:R-:W-:Y:S01]  /*0750*/  UISETP.LT.AND UP0, UPT, URZ, UR10, UPT ;  /* 0x0000000a3f00728c */ /* 0x000fe2000bf01270 */
[----:B------:R-:W-:Y:S01]  /*0760*/  MOV R146, RZ ;  /* 0x000000ff00927202 */ /* 0x000fe20000000f00 */
[----:B------:R-:W-:Y:S01]  /*0770*/  USHF.R.S32.HI UR19, URZ, 0x6, UR4 ;  /* 0x000000063f137899 */ /* 0x000fe20008011404 */
[----:B------:R-:W-:Y:S01]  /*0780*/  IMAD.MOV.U32 R144, RZ, RZ, RZ ;  /* 0x000000ffff907224 */ /* 0x000fe200078e00ff */
[----:B------:R-:W-:Y:S01]  /*0790*/  USEL UR10, URZ, UR10, !UP0 ;  /* 0x0000000a3f0a7287 */ /* 0x000fe2000c000000 */
[----:B------:R-:W-:Y:S01]  /*07a0*/  CS2R R18, SRZ ;  /* 0x0000000000127805 */ /* 0x000fe2000001ff00 */
[----:B------:R-:W-:Y:S01]  /*07b0*/  MOV R142, RZ ;  /* 0x000000ff008e7202 */ /* 0x000fe20000000f00 */
[----:B------:R-:W-:Y:S01]  /*07c0*/  IMAD.MOV.U32 R140, RZ, RZ, RZ ;  /* 0x000000ffff8c7224 */ /* 0x000fe200078e00ff */
[----:B------:R-:W-:Y:S01]  /*07d0*/  UISETP.GT.AND UP0, UPT, UR19, UR10, UPT ;  /* 0x0000000a1300728c */ /* 0x000fe2000bf04270 */
[----:B------:R-:W-:Y:S01]  /*07e0*/  CS2R R20, SRZ ;  /* 0x0000000000147805 */ /* 0x000fe2000001ff00 */
        /* <DEDUP_REMOVED lines=64> */
[----:B------:R-:W-:Y:S01]  /*0bf0*/  IMAD.U32 R2, RZ, RZ, UR20 ;  /* 0x00000014ff027e24 */ /* 0x000fe2000f8e00ff */
[----:B------:R-:W-:Y:S01]  /*0c00*/  USHF.R.S32.HI UR14, URZ, 0x1f, UR20 ;  /* 0x0000001f3f0e7899 */ /* 0x000fe20008011414 */
[----:B------:R-:W-:Y:S01]  /*0c10*/  SHF.R.S32.HI R29, RZ, 0x1f, R164 ;  /* 0x0000001fff1d7819 */ /* 0x000fe200000114a4 */
[----:B------:R-:W-:Y:S01]  /*0c20*/  UIMAD.WIDE.U32 UR16, UR20, UR7, URZ ;  /* 0x00000007141072a5 */ /* 0x000fe2000f8e003f */
[--C-:B------:R-:W-:Y:S01]  /*0c30*/  SHF.R.S32.HI R9, RZ, 0x1f, R8.reuse ;  /* 0x0000001fff097819 */ /* 0x100fe20000011408 */
[----:B------:R-:W-:Y:S01]  /*0c40*/  ULDC.64 UR4, c[0x0][0x270] ;  /* 0x00009c0000047ab9 */ /* 0x000fe20000000a00 */
[CC--:B------:R-:W-:Y:S01]  /*0c50*/  LEA.HI R27, R29.reuse, R164.reuse, RZ, 0x3 ;  /* 0x000000a41d1b7211 */ /* 0x0c0fe200078f18ff */
[----:B------:R-:W-:Y:S01]  /*0c60*/  ULDC UR6, c[0x0][0x250] ;  /* 0x0000940000067ab9 */ /* 0x000fe20000000800 */
[----:B------:R-:W-:Y:S01]  /*0c70*/  LEA.HI R0, R29, R164, RZ, 0x6 ;  /* 0x000000a41d007211 */ /* 0x000fe200078f30ff */
[----:B------:R-:W-:Y:S01]  /*0c80*/  UIMAD UR4, UR14, UR4, URZ ;  /* 0x000000040e0472a4 */ /* 0x000fe2000f8e023f */
[----:B------:R-:W-:Y:S01]  /*0c90*/  IMAD.WIDE.U32 R2, R2, c[0x0][0x270], R8 ;  /* 0x00009c0002027a25 */ /* 0x000fe200078e0008 */
[----:B------:R-:W-:Y:S01]  /*0ca0*/  UMOV UR11, UR20 ;  /* 0x00000014000b7c82 */ /* 0x000fe20008000000 */
[----:B------:R-:W-:Y:S01]  /*0cb0*/  SHF.R.S32.HI R250, RZ, 0x3, R27 ;  /* 0x00000003fffa7819 */ /* 0x000fe2000001141b */
[----:B------:R-:W-:Y:S01]  /*0cc0*/  @UP0 USHF.R.U32.HI UR11, URZ, UR6, UR17 ;  /* 0x000000063f0b0299 */ /* 0x000fe20008011611 */
[----:B------:R-:W-:Y:S01]  /*0cd0*/  IMAD.MOV.U32 R6, RZ, RZ, R2 ;  /* 0x000000ffff067224 */ /* 0x000fe200078e0002 */
[----:B------:R-:W-:Y:S01]  /*0ce0*/  UIMAD UR12, UR20, UR5, UR4 ;  /* 0x00000005140c72a4 */ /* 0x000fe2000f8e0204 */
[----:B------:R-:W-:Y:S01]  /*0cf0*/  LOP3.LUT R2, R27, 0xfffffff8, RZ, 0xc0, !PT ;  /* 0xfffffff81b027812 */ /* 0x000fe200078ec0ff */
[----:B------:R-:W-:Y:S01]  /*0d00*/  USHF.R.S32.HI UR9, URZ, 0x1f, UR11 ;  /* 0x0000001f3f097899 */ /* 0x000fe2000801140b */
[----:B------:R-:W-:Y:S01]  /*0d10*/  IMAD.U32 R4, RZ, RZ, UR20 ;  /* 0x00000014ff047e24 */ /* 0x000fe2000f8e00ff */
[----:B------:R-:W-:Y:S01]  /*0d20*/  ULDC.64 UR4, c[0x0][0x1e0] ;  /* 0x0000780000047ab9 */ /* 0x000fe20000000a00 */
[----:B------:R-:W-:Y:S01]  /*0d30*/  SHF.R.S32.HI R25, RZ, 0x6, R0 ;  /* 0x00000006ff197819 */ /* 0x000fe20000011400 */
[----:B------:R-:W-:Y:S01]  /*0d40*/  ULDC.64 UR6, c[0x0][0x288] ;  /* 0x0000a20000067ab9 */ /* 0x000fe20000000a00 */
[----:B------:R-:W-:Y:S01]  /*0d50*/  IMAD.IADD R24, R164, 0x1, -R2 ;  /* 0x00000001a4187824 */ /* 0x000fe200078e0a02 */
[----:B------:R-:W-:Y:S01]  /*0d60*/  UIMAD UR4, UR9, UR4, URZ ;  /* 0x00000004090472a4 */ /* 0x000fe2000f8e023f */
[----:B------:R-:W-:Y:S01]  /*0d70*/  IMAD.SHL.U32 R0, R250, 0x40, RZ ;  /* 0x00000040fa007824 */ /* 0x000fe200078e00ff */
[----:B------:R-:W-:Y:S01]  /*0d80*/  UIMAD UR6, UR14, UR6, URZ ;  /* 0x000000060e0672a4 */ /* 0x000fe2000f8e023f */
[----:B------:R-:W-:Y:S01]  /*0d90*/  IMAD.SHL.U32 R18, R24, 0x8, RZ ;  /* 0x0000000818127824 */ /* 0x000fe200078e00ff */
[----:B------:R1:W-:Y:S01]  /*0da0*/  STL.64 [R1+0x10], R8 ;  /* 0x0000100801007387 */ /* 0x0003e20000100a00 */
[----:B------:R-:W-:Y:S01]  /*0db0*/  IMAD.WIDE.U32 R4, R4, c[0x0][0x288], R8 ;  /* 0x0000a20004047a25 */ /* 0x000fe200078e0008 */
[----:B------:R-:W-:Y:S01]  /*0dc0*/  UIMAD UR7, UR20, UR7, UR6 ;  /* 0x00000007140772a4 */ /* 0x000fe2000f8e0206 */
[----:B------:R-:W-:Y:S01]  /*0dd0*/  IADD3 R7, R3, UR12, RZ ;  /* 0x0000000c03077c10 */ /* 0x000fe2000fffe0ff */
[----:B------:R-:W-:Y:S01]  /*0de0*/  UIMAD UR6, UR11, UR5, UR4 ;  /* 0x000000050b0672a4 */ /* 0x000fe2000f8e0204 */
[--C-:B------:R-:W-:Y:S01]  /*0df0*/  SHF.R.S32.HI R19, RZ, 0x1f, R18.reuse ;  /* 0x0000001fff137819 */ /* 0x100fe20000011412 */
[----:B------:R-:W-:Y:S01]  /*0e00*/  IMAD.SHL.U32 R28, R25, 0x200, RZ ;  /* 0x00000200191c7824 */ /* 0x000fe200078e00ff */
[----:B------:R-:W-:Y:S01]  /*0e10*/  ULDC.64 UR4, c[0x0][0x1b0] ;  /* 0x00006c0000047ab9 */ /* 0x000fe20000000a00 */
[----:B------:R-:W-:Y:S01]  /*0e20*/  LOP3.LUT R0, R0, 0x1c0, RZ, 0xc0, !PT ;  /* 0x000001c000007812 */ /* 0x000fe200078ec0ff */
[----:B------:R-:W-:Y:S01]  /*0e30*/  UIMAD UR4, UR9, UR4, URZ ;  /* 0x00000004090472a4 */ /* 0x000fe2000f8e023f */
[----:B------:R-:W-:Y:S01]  /*0e40*/  IADD3 R21, R5, UR7, RZ ;  /* 0x0000000705157c10 */ /* 0x000fe2000fffe0ff */
[----:B------:R-:W-:Y:S01]  /*0e50*/  USHF.R.S32.HI UR9, URZ, 0x1f, UR21 ;  /* 0x0000001f3f097899 */ /* 0x000fe20008011415 */
[----:B------:R-:W-:Y:S01]  /*0e60*/  LOP3.LUT R5, R0, 0x38, R18, 0xf8, !PT ;  /* 0x0000003800057812 */ /* 0x000fe200078ef812 */
[----:B------:R-:W-:Y:S01]  /*0e70*/  UIMAD UR12, UR11, UR5, UR4 ;  /* 0x000000050b0c72a4 */ /* 0x000fe2000f8e0204 */
[----:B------:R-:W-:Y:S01]  /*0e80*/  SHF.R.U32.HI R0, RZ, 0x3, R0 ;  /* 0x00000003ff007819 */ /* 0x000fe20000011600 */
[----:B------:R-:W-:Y:S01]  /*0e90*/  IMAD.MOV.U32 R20, RZ, RZ, R4 ;  /* 0x000000ffff147224 */ /* 0x000fe200078e0004 */
[----:B------:R-:W-:Y:S01]  /*0ea0*/  ULDC.64 UR4, c[0x0][0x1e8] ;  /* 0x00007a0000047ab9 */ /* 0x000fe20000000a00 */
[----:B------:R-:W-:Y:S01]  /*0eb0*/  SHF.R.S32.HI R251, RZ, 0x1f, R250 ;  /* 0x0000001ffffb7819 */ /* 0x000fe200000114fa */
[----:B------:R-:W-:Y:S01]  /*0ec0*/  UIMAD UR4, UR9, UR4, URZ ;  /* 0x00000004090472a4 */ /* 0x000fe2000f8e023f */
[----:B------:R-:W-:Y:S01]  /*0ed0*/  LOP3.LUT R13, R28, R5, R0, 0xf6, !PT ;  /* 0x000000051c0d7212 */ /* 0x000fe200078ef600 */
[----:B------:R-:W-:Y:S01]  /*0ee0*/  IMAD.U32 R0, RZ, RZ, UR21 ;  /* 0x00000015ff007e24 */ /* 0x000fe2000f8e00ff */
[C---:B------:R-:W-:Y:S01]  /*0ef0*/  IADD3 R30, R18.reuse, 0x40, RZ ;  /* 0x00000040121e7810 */ /* 0x040fe20007ffe0ff */
[----:B------:R-:W-:Y:S01]  /*0f00*/  IMAD.U32 R10, RZ, RZ, UR22 ;  /* 0x00000016ff0a7e24 */ /* 0x000fe2000f8e00ff */
[----:B------:R-:W-:Y:S01]  /*0f10*/  ISETP.GE.AND P4, PT, R18, c[0x0][0x1cc], PT ;  /* 0x0000730012007a0c */ /* 0x000fe20003f86270 */
[----:B------:R-:W-:Y:S01]  /*0f20*/  UMOV UR13, 0x6 ;  /* 0x00000006000d7882 */ /* 0x000fe20000000000 */
[----:B------:R-:W-:Y:S01]  /*0f30*/  ISETP.GE.AND P2, PT, R30, c[0x0][0x1cc], PT ;  /* 0x000073001e007a0c */ /* 0x000fe20003f46270 */
[----:B------:R-:W-:-:S04]  /*0f40*/  IMAD.WIDE R10, R10, 0x80, R250 ;  /* 0x000000800a0a7825 */ /* 0x000fc800078e02fa */
[----:B-1----:R-:W-:Y:S02]  /*0f50*/  IMAD.U32 R8, RZ, RZ, UR11 ;  /* 0x0000000bff087e24 */ /* 0x002fe4000f8e00ff */
[----:B------:R-:W-:Y:S02]  /*0f60*/  IMAD.U32 R14, RZ, RZ, UR20 ;  /* 0x00000014ff0e7e24 */ /* 0x000fe4000f8e00ff */
[----:B------:R-:W-:-:S04]  /*0f70*/  IMAD.WIDE.U32 R2, R8, c[0x0][0x1e0], R18 ;  /* 0x0000780008027a25 */ /* 0x000fc800078e0012 */
[----:B------:R-:W-:Y:S01]  /*0f80*/  IMAD.WIDE.U32 R4, R8, c[0x0][0x1b0], R18 ;  /* 0x00006c0008047a25 */ /* 0x000fe200078e0012 */
[----:B------:R-:W-:Y:S01]  /*0f90*/  IADD3 R3, R3, UR6, RZ ;  /* 0x0000000603037c10 */ /* 0x000fe2000fffe0ff */
[----:B------:R-:W-:Y:S02]  /*0fa0*/  UIMAD UR6, UR21, UR5, UR4 ;  /* 0x00000005150672a4 */ /* 0x000fe4000f8e0204 */
[----:B------:R-:W-:Y:S01]  /*0fb0*/  IMAD.U32 R8, RZ, RZ, UR21 ;  /* 0x00000015ff087e24 */ /* 0x000fe2000f8e00ff */
[----:B------:R-:W-:Y:S01]  /*0fc0*/  ULDC.64 UR4, c[0x0][0x1b8] ;  /* 0x00006e0000047ab9 */ /* 0x000fe20000000a00 */
[----:B------:R-:W-:Y:S01]  /*0fd0*/  IADD3 R5, R5, UR12, RZ ;  /* 0x0000000c05057c10 */ /* 0x000fe2000fffe0ff */
[----:B------:R-:W-:Y:S01]  /*0fe0*/  UIMAD UR4, UR9, UR4, URZ ;  /* 0x00000004090472a4 */ /* 0x000fe2000f8e023f */
[----:B------:R-:W-:-:S03]  /*0ff0*/  IMAD.WIDE.U32 R2, R0, c[0x0][0x1e8], R2 ;  /* 0x00007a0000027a25 */ /* 0x000fc600078e0002 */
[----:B------:R-:W-:Y:S01]  /*1000*/  UIMAD UR5, UR21, UR5, UR4 ;  /* 0x00000005150572a4 */ /* 0x000fe2000f8e0204 */
[C---:B------:R-:W-:Y:S01]  /*1010*/  IMAD.WIDE.U32 R22, R8.reuse, c[0x0][0x278], R6 ;  /* 0x00009e0008167a25 */ /* 0x040fe200078e0006 */
[----:B------:R-:W-:Y:S01]  /*1020*/  IADD3 R3, R3, UR6, RZ ;  /* 0x0000000603037c10 */ /* 0x000fe2000fffe0ff */
[----:B------:R-:W-:Y:S02]  /*1030*/  ULDC UR4, c[0x0][0x198] ;  /* 0x0000660000047ab9 */ /* 0x000fe40000000800 */
[----:B------:R-:W-:Y:S01]  /*1040*/  IMAD.WIDE.U32 R8, R8, c[0x0][0x1b8], R4 ;  /* 0x00006e0008087a25 */ /* 0x000fe200078e0004 */
[----:B------:R-:W-:Y:S01]  /*1050*/  UIADD3 UR8, -UR8, UR4, URZ ;  /* 0x0000000408087290 */ /* 0x000fe2000fffe13f */
[----:B------:R-:W-:Y:S02]  /*1060*/  STL.64 [R1+0x38], R22 ;  /* 0x0000381601007387 */ /* 0x000fe40000100a00 */
[----:B------:R-:W-:Y:S01]  /*1070*/  IMAD R4, R251, c[0x0][0x178], RZ ;  /* 0x00005e00fb047a24 */ /* 0x000fe200078e02ff */
[----:B------:R-:W-:Y:S01]  /*1080*/  IADD3 R9, R9, UR5, RZ ;  /* 0x0000000509097c10 */ /* 0x000fe2000fffe0ff */
[----:B------:R-:W-:Y:S01]  /*1090*/  IMAD R0, R11, c[0x0][0x1d8], RZ ;  /* 0x000076000b007a24 */ /* 0x000fe200078e02ff */
[C---:B------:R-:W-:Y:S01]  /*10a0*/  IADD3 R16, -R250.reuse, UR8, RZ ;  /* 0x00000008fa107c10 */ /* 0x040fe2000fffe1ff */
[----:B------:R-:W-:Y:S01]  /*10b0*/  IMAD R12, R250, c[0x0][0x17c], R4 ;  /* 0x00005f00fa0c7a24 */ /* 0x000fe200078e0204 */
[----:B------:R-:W-:Y:S01]  /*10c0*/  ULDC.64 UR4, c[0x0][0x1d8] ;  /* 0x0000760000047ab9 */ /* 0x000fe20000000a00 */
[----:B------:R-:W-:Y:S01]  /*10d0*/  IMAD R0, R10, c[0x0][0x1dc], R0 ;  /* 0x000077000a007a24 */ /* 0x000fe200078e0200 */
[----:B------:R-:W-:Y:S01]  /*10e0*/  ISETP.LT.OR P1, PT, R16, 0x1, P4 ;  /* 0x000000011000780c */ /* 0x000fe20002721670 */
[----:B------:R-:W-:Y:S01]  /*10f0*/  IMAD.WIDE.U32 R4, R10, c[0x0][0x1d8], R2 ;  /* 0x000076000a047a25 */ /* 0x000fe200078e0002 */
[----:B------:R-:W-:Y:S01]  /*1100*/  USHF.L.U32 UR6, UR4, 0x6, URZ ;  /* 0x0000000604067899 */ /* 0x000fe2000800063f */
[----:B------:R-:W-:Y:S01]  /*1110*/  ISETP.LT.OR P5, PT, R16, 0x1, P2 ;  /* 0x000000011000780c */ /* 0x000fe200017a1670 */
[----:B------:R-:W-:Y:S01]  /*1120*/  USHF.L.U64.HI UR7, UR4, UR13, UR5 ;  /* 0x0000000d04077299 */ /* 0x000fe20008010205 */
[----:B------:R-:W-:Y:S01]  /*1130*/  IMAD.WIDE.U32 R6, R250, c[0x0][0x178], R18 ;  /* 0x00005e00fa067a25 */ /* 0x000fe200078e0012 */
[----:B------:R-:W-:Y:S01]  /*1140*/  LEA R2, P0, R4, c[0x0][0x1c0], 0x1 ;  /* 0x0000700004027a11 */ /* 0x000fe200078008ff */
[----:B------:R-:W-:Y:S01]  /*1150*/  UIADD3 UR12, UP0, UR6, 0x80, URZ ;  /* 0x00000080060c7890 */ /* 0x000fe2000ff1e03f */
[C---:B------:R-:W-:Y:S01]  /*1160*/  ISETP.LT.OR P3, PT, R16.reuse, 0x21, P4 ;  /* 0x000000211000780c */ /* 0x040fe20002761670 */
[----:B------:R-:W-:Y:S01]  /*1170*/  IMAD.IADD R0, R5, 0x1, R0 ;  /* 0x0000000105007824 */ /* 0x000fe200078e0200 */
[----:B------:R-:W-:Y:S01]  /*1180*/  ISETP.LT.OR P6, PT, R16, 0x21, P2 ;  /* 0x000000211000780c */ /* 0x000fe200017c1670 */
[----:B------:R-:W-:Y:S01]  /*1190*/  IMAD.IADD R7, R7, 0x1, R12 ;  /* 0x0000000107077824 */ /* 0x000fe200078e020c */
[----:B------:R-:W-:Y:S01]  /*11a0*/  UIADD3.X UR11, URZ, UR7, URZ, UP0, !UPT ;  /* 0x000000073f0b7290 */ /* 0x000fe200087fe43f */
[----:B------:R-:W-:Y:S01]  /*11b0*/  IMAD.SHL.U32 R12, R13, 0x2, RZ ;  /* 0x000000020d0c7824 */ /* 0x000fe200078e00ff */
[----:B------:R-:W-:Y:S01]  /*11c0*/  LEA.HI.X R3, R4, c[0x0][0x1c4], R0, 0x1, P0 ;  /* 0x0000710004037a11 */ /* 0x000fe200000f0c00 */
[----:B------:R-:W-:Y:S01]  /*11d0*/  IMAD.WIDE.U32 R14, R14, c[0x0][0x180], R6 ;  /* 0x000060000e0e7a25 */ /* 0x000fe200078e0006 */
[----:B------:R-:W-:Y:S01]  /*11e0*/  IADD3 R4, P0, R2, UR6, RZ ;  /* 0x0000000602047c10 */ /* 0x000fe2000ff1e0ff */
[----:B------:R-:W-:-:S02]  /*11f0*/  ULDC.64 UR4, c[0x0][0x180] ;  /* 0x0000600000047ab9 */ /* 0x000fc40000000a00 */
[----:B------:R-:W-:Y:S01]  /*1200*/  IMAD.U32 R6, RZ, RZ, UR6 ;  /* 0x00000006ff067e24 */ /* 0x000fe2000f8e00ff */
[----:B------:R-:W-:Y:S01]  /*1210*/  IADD3.X R5, R3, UR7, RZ, P0, !PT ;  /* 0x0000000703057c10 */ /* 0x000fe200087fe4ff */
[----:B------:R-:W-:Y:S01]  /*1220*/  @!PT LDS RZ, [RZ] ;  /* 0x00000000fffff984 */ /* 0x000fe20000000800 */
[----:B------:R-:W-:Y:S01]  /*1230*/  @!PT LDS RZ, [RZ] ;  /* 0x00000000fffff984 */ /* 0x000fe20000000800 */
[----:B------:R-:W-:Y:S01]  /*1240*/  @!PT LDS RZ, [RZ] ;  /* 0x00000000fffff984 */ /* 0x000fe20000000800 */
[----:B------:R1:W-:Y:S01]  /*1250*/  LDGSTS.E.BYPASS.LTC128B.128 [R12+0x8080], [R2.64], !P1 ;  /* 0x08080000020c7fae */ /* 0x0003e2000c901d58 */
[----:B------:R-:W-:Y:S01]  /*1260*/  IMAD R0, R11, c[0x0][0x1a8], RZ ;  /* 0x00006a000b007a24 */ /* 0x000fe200078e02ff */
[----:B------:R-:W-:Y:S01]  /*1270*/  UIMAD UR4, UR14, UR4, URZ ;  /* 0x000000040e0472a4 */ /* 0x000fe2000f8e023f */
[----:B------:R-:W-:Y:S01]  /*1280*/  IADD3 R6, P1, P0, R6, 0x80, R2 ;  /* 0x0000008006067810 */ /* 0x000fe2000783e002 */
[----:B------:R1:W-:Y:S01]  /*1290*/  LDGSTS.E.BYPASS.LTC128B.128 [R12+0xc080], [R2.64+0x80], !P5 ;  /* 0x0c080080020c7fae */ /* 0x0003e2000e901d58 */
[----:B------:R-:W-:Y:S01]  /*12a0*/  ISETP.LT.OR P5, PT, R16, 0x41, P4 ;  /* 0x000000411000780c */ /* 0x000fe200027a1670 */
[----:B------:R-:W-:Y:S01]  /*12b0*/  IMAD R0, R10, c[0x0][0x1ac], R0 ;  /* 0x00006b000a007a24 */ /* 0x000fe200078e0200 */
[----:B------:R-:W-:Y:S01]  /*12c0*/  IADD3.X R7, RZ, UR7, R3, P1, P0 ;  /* 0x00000007ff077c10 */ /* 0x000fe20008fe0403 */
[----:B------:R2:W-:Y:S01]  /*12d0*/  LDGSTS.E.BYPASS.LTC128B.128 [R12+0x9080], [R4.64], !P3 ;  /* 0x09080000040c7fae */ /* 0x0005e2000d901d58 */
[----:B------:R-:W-:Y:S01]  /*12e0*/  ISETP.LT.OR P3, PT, R16, 0x41, P2 ;  /* 0x000000411000780c */ /* 0x000fe20001761670 */
[----:B------:R-:W-:Y:S01]  /*12f0*/  IMAD.WIDE.U32 R10, R10, c[0x0][0x1a8], R8 ;  /* 0x00006a000a0a7a25 */ /* 0x000fe200078e0008 */
[----:B------:R-:W-:Y:S01]  /*1300*/  ISETP.LT.OR P4, PT, R16, 0x61, P4 ;  /* 0x000000611000780c */ /* 0x000fe20002781670 */
[----:B------:R3:W-:Y:S01]  /*1310*/  LDGSTS.E.BYPASS.LTC128B.128 [R12+0xd080], [R6.64], !P6 ;  /* 0x0d080000060c7fae */ /* 0x0007e2000f101d58 */
[----:B------:R-:W-:Y:S01]  /*1320*/  ISETP.GE.AND P6, PT, R18, c[0x0][0x19c], PT ;  /* 0x0000670012007a0c */ /* 0x000fe20003fc6270 */
[----:B------:R-:W-:Y:S01]  /*1330*/  IMAD.IADD R0, R11, 0x1, R0 ;  /* 0x000000010b007824 */ /* 0x000fe200078e0200 */
[----:B------:R-:W-:Y:S01]  /*1340*/  ISETP.LT.OR P2, PT, R16, 0x61, P2 ;  /* 0x000000611000780c */ /* 0x000fe20001741670 */
[----:B------:R-:W-:Y:S01]  /*1350*/  UIMAD UR15, UR20, UR5, UR4 ;  /* 0x00000005140f72a4 */ /* 0x000fe2000f8e0204 */
[----:B------:R-:W-:-:S02]  /*1360*/  IMAD.MOV.U32 R8, RZ, RZ, R14 ;  /* 0x000000ffff087224 */ /* 0x000fc400078e000e */
[----:B------:R-:W-:Y:S01]  /*1370*/  ULDC.64 UR4, c[0x0][0x1a8] ;  /* 0x00006a0000047ab9 */ /* 0x000fe20000000a00 */
[----:B------:R-:W-:Y:S01]  /*1380*/  IMAD.MOV.U32 R211, RZ, RZ, 0x10 ;  /* 0x00000010ffd37424 */ /* 0x000fe200078e00ff */
[----:B------:R-:W-:Y:S01]  /*1390*/  USHF.L.U32 UR16, UR4, 0x6, URZ ;  /* 0x0000000604107899 */ /* 0x000fe2000800063f */
[----:B------:R-:W-:Y:S01]  /*13a0*/  IADD3 R9, R15, UR15, RZ ;  /* 0x0000000f0f097c10 */ /* 0x000fe2000fffe0ff */
[----:B------:R-:W-:Y:S01]  /*13b0*/  USHF.L.U64.HI UR15, UR4, UR13, UR5 ;  /* 0x0000000d040f7299 */ /* 0x000fe20008010205 */
[----:B------:R-:W-:Y:S01]  /*13c0*/  IMAD.MOV.U32 R212, RZ, RZ, 0x20 ;  /* 0x00000020ffd47424 */ /* 0x000fe200078e00ff */
[----:B------:R-:W-:Y:S02]  /*13d0*/  UIADD3 UR17, UP0, UR16, 0x80, URZ ;  /* 0x0000008010117890 */ /* 0x000fe4000ff1e03f */
[----:B------:R-:W-:Y:S02]  /*13e0*/  ULDC.64 UR4, c[0x0][0x178] ;  /* 0x00005e0000047ab9 */ /* 0x000fe40000000a00 */
[----:B------:R-:W-:Y:S01]  /*13f0*/  UIMAD.WIDE.U32 UR26, UR10, UR4, URZ ;  /* 0x000000040a1a72a5 */ /* 0x000fe2000f8e003f */
[----:B------:R-:W-:Y:S01]  /*1400*/  IMAD.U32 R15, RZ, RZ, UR4 ;  /* 0x00000004ff0f7e24 */ /* 0x000fe2000f8e00ff */
[C---:B-1----:R-:W-:Y:S01]  /*1410*/  IADD3 R2, P1, R4.reuse, UR6, RZ ;  /* 0x0000000604027c10 */ /* 0x042fe2000ff3e0ff */
[----:B------:R-:W-:Y:S01]  /*1420*/  UIADD3.X UR18, URZ, UR15, URZ, UP0, !UPT ;  /* 0x0000000f3f127290 */ /* 0x000fe200087fe43f */
[----:B--2---:R-:W-:-:S02]  /*1430*/  IADD3 R4, P0, R4, UR12, RZ ;  /* 0x0000000c04047c10 */ /* 0x004fc4000ff1e0ff */
[C---:B------:R-:W-:Y:S02]  /*1440*/  IADD3.X R3, R5.reuse, UR7, RZ, P1, !PT ;  /* 0x0000000705037c10 */ /* 0x040fe40008ffe4ff */
[----:B------:R-:W-:Y:S02]  /*1450*/  IADD3.X R5, R5, UR11, RZ, P0, !PT ;  /* 0x0000000b05057c10 */ /* 0x000fe400087fe4ff */
[----:B---3--:R-:W-:Y:S01]  /*1460*/  IADD3 R6, P0, R2, UR6, RZ ;  /* 0x0000000602067c10 */ /* 0x008fe2000ff1e0ff */
[----:B------:R1:W-:Y:S01]  /*1470*/  LDGSTS.E.BYPASS.LTC128B.128 [R12+0xa080], [R2.64], !P5 ;  /* 0x0a080000020c7fae */ /* 0x0003e2000e901d58 */
[----:B------:R-:W-:Y:S02]  /*1480*/  ISETP.GE.AND P5, PT, R30, c[0x0][0x19c], PT ;  /* 0x000067001e007a0c */ /* 0x000fe40003fa6270 */
[----:B------:R-:W-:Y:S01]  /*1490*/  IADD3.X R7, R3, UR7, RZ, P0, !PT ;  /* 0x0000000703077c10 */ /* 0x000fe200087fe4ff */
[----:B------:R2:W-:Y:S01]  /*14a0*/  LDGSTS.E.BYPASS.LTC128B.128 [R12+0xe080], [R4.64], !P3 ;  /* 0x0e080000040c7fae */ /* 0x0005e2000d901d58 */
[----:B------:R-:W-:Y:S01]  /*14b0*/  ISETP.LT.OR P3, PT, R16, 0x1, P6 ;  /* 0x000000011000780c */ /* 0x000fe20003761670 */
[----:B------:R-:W-:-:S02]  /*14c0*/  ULDC.64 UR6, c[0x0][0x188] ;  /* 0x0000620000067ab9 */ /* 0x000fc40000000a00 */
[----:B------:R3:W-:Y:S01]  /*14d0*/  LDGSTS.E.BYPASS.LTC128B.128 [R12+0xb080], [R6.64], !P4 ;  /* 0x0b080000060c7fae */ /* 0x0007e2000e101d58 */
[----:B------:R-:W-:Y:S02]  /*14e0*/  ISETP.LT.OR P4, PT, R16, 0x21, P6 ;  /* 0x000000211000780c */ /* 0x000fe40003781670 */
[----:B------:R-:W-:-:S04]  /*14f0*/  ISETP.GE.AND P6, PT, R18, c[0x0][0x16c], PT ;  /* 0x00005b0012007a0c */ /* 0x000fc80003fc6270 */
[----:B------:R-:W-:Y:S02]  /*1500*/  SEL R13, RZ, 0x1, P6 ;  /* 0x00000001ff0d7807 */ /* 0x000fe40003000000 */
[----:B--2---:R-:W-:Y:S01]  /*1510*/  IADD3 R4, P1, R2, UR12, RZ ;  /* 0x0000000c02047c10 */ /* 0x004fe2000ff3e0ff */
[----:B------:R-:W-:Y:S01]  /*1520*/  USHF.R.S32.HI UR12, URZ, 0x1f, UR10 ;  /* 0x0000001f3f0c7899 */ /* 0x000fe2000801140a */
[----:B-1----:R-:W-:Y:S02]  /*1530*/  LEA R2, P0, R10, c[0x0][0x190], 0x1 ;  /* 0x000064000a027a11 */ /* 0x002fe400078008ff */
[----:B------:R-:W-:Y:S01]  /*1540*/  IADD3.X R5, R3, UR11, RZ, P1, !PT ;  /* 0x0000000b03057c10 */ /* 0x000fe20008ffe4ff */
[----:B------:R-:W-:Y:S01]  /*1550*/  UIMAD UR11, UR9, UR6, URZ ;  /* 0x00000006090b72a4 */ /* 0x000fe2000f8e023f */
[----:B------:R-:W-:Y:S01]  /*1560*/  ISETP.LT.OR P1, PT, R16, 0x1, P5 ;  /* 0x000000011000780c */ /* 0x000fe20002f21670 */
[----:B------:R-:W-:Y:S01]  /*1570*/  UIMAD UR6, UR12, UR4, URZ ;  /* 0x000000040c0672a4 */ /* 0x000fe2000f8e023f */
[----:B------:R-:W-:Y:S01]  /*1580*/  LEA.HI.X R3, R10, c[0x0][0x194], R0, 0x1, P0 ;  /* 0x000065000a037a11 */ /* 0x000fe200000f0c00 */
[----:B------:R1:W-:Y:S01]  /*1590*/  LDGSTS.E.BYPASS.LTC128B.128 [R12+0xf080], [R4.64], !P2 ;  /* 0x0f080000040c7fae */ /* 0x0003e2000d101d58 */
[----:B------:R-:W-:Y:S01]  /*15a0*/  IMAD.U32 R0, RZ, RZ, UR21 ;  /* 0x00000015ff007e24 */ /* 0x000fe2000f8e00ff */
[----:B------:R-:W-:Y:S01]  /*15b0*/  UIMAD UR6, UR10, UR5, UR6 ;  /* 0x000000050a0672a4 */ /* 0x000fe2000f8e0206 */
[----:B---3--:R-:W-:Y:S01]  /*15c0*/  IMAD.WIDE.U32 R6, R250, c[0x0][0x208], R18 ;  /* 0x00008200fa067a25 */ /* 0x008fe200078e0012 */
[----:B------:R2:W-:Y:S01]  /*15d0*/  LDGSTS.E.BYPASS.LTC128B.128 [R12+0x80], [R2.64], !P3 ;  /* 0x00080000020c7fae */ /* 0x0005e2000d901d58 */
[----:B------:R-:W-:Y:S01]  /*15e0*/  ISETP.LT.OR P3, PT, R16, 0x21, P5 ;  /* 0x000000211000780c */ /* 0x000fe20002f61670 */
[----:B------:R-:W-:Y:S01]  /*15f0*/  UIADD3 UR6, UR27, UR6, URZ ;  /* 0x000000061b067290 */ /* 0x000fe2000fffe03f */
[----:B------:R-:W-:Y:S01]  /*1600*/  IMAD.WIDE.U32 R32, R0, c[0x0][0x188], R8 ;  /* 0x0000620000207a25 */ /* 0x000fe200078e0008 */
[----:B------:R-:W-:-:S02]  /*1610*/  UIMAD UR7, UR21, UR7, UR11 ;  /* 0x00000007150772a4 */ /* 0x000fc4000f8e020b */
[----:B------:R2:W-:Y:S01]  /*1620*/  LDGSTS.E.BYPASS.LTC128B.128 [R12+0x4080], [R2.64+0x80], !P1 ;  /* 0x04080080020c7fae */ /* 0x0005e2000c901d58 */
[----:B------:R-:W-:Y:S01]  /*1630*/  IMAD R0, R251, c[0x0][0x208], RZ ;  /* 0x00008200fb007a24 */ /* 0x000fe200078e02ff */
[----:B------:R-:W-:Y:S01]  /*1640*/  USHF.L.U32 UR11, UR10, 0x6, URZ ;  /* 0x000000060a0b7899 */ /* 0x000fe2000800063f */
[----:B------:R-:W-:Y:S01]  /*1650*/  IMAD.U32 R8, RZ, RZ, UR26 ;  /* 0x0000001aff087e24 */ /* 0x000fe2000f8e00ff */
[----:B------:R-:W-:Y:S01]  /*1660*/  STL.64 [R1+0x20], R32 ;  /* 0x0000202001007387 */ /* 0x000fe20000100a00 */
[----:B------:R-:W-:Y:S01]  /*1670*/  IMAD R0, R250, c[0x0][0x20c], R0 ;  /* 0x00008300fa007a24 */ /* 0x000fe200078e0200 */
[----:B------:R-:W-:Y:S01]  /*1680*/  IADD3 R252, R33, UR7, RZ ;  /* 0x0000000721fc7c10 */ /* 0x000fe2000fffe0ff */
[----:B------:R-:W-:Y:S02]  /*1690*/  IMAD.U32 R9, RZ, RZ, UR27 ;  /* 0x0000001bff097e24 */ /* 0x000fe4000f8e00ff */
[----:B------:R-:W-:Y:S01]  /*16a0*/  IMAD.U32 R9, RZ, RZ, UR6 ;  /* 0x00000006ff097e24 */ /* 0x000fe2000f8e00ff */
[----:B------:R-:W-:Y:S01]  /*16b0*/  ULDC.64 UR6, c[0x0][0x278] ;  /* 0x00009e0000067ab9 */ /* 0x000fe20000000a00 */
[----:B------:R-:W-:Y:S01]  /*16c0*/  IMAD.IADD R7, R7, 0x1, R0 ;  /* 0x0000000107077824 */ /* 0x000fe200078e0200 */
[----:B------:R-:W-:-:S04]  /*16d0*/  UIMAD UR6, UR9, UR6, URZ ;  /* 0x00000006090672a4 */ /* 0x000fc8000f8e023f */
[----:B------:R-:W-:Y:S01]  /*16e0*/  UIMAD UR23, UR21, UR7, UR6 ;  /* 0x00000007151772a4 */ /* 0x000fe2000f8e0206 */
[----:B-1----:R-:W-:Y:S01]  /*16f0*/  IMAD.U32 R5, RZ, RZ, UR16 ;  /* 0x00000010ff057e24 */ /* 0x002fe2000f8e00ff */
[----:B------:R-:W-:Y:S01]  /*1700*/  IADD3 R4, P2, R2, UR16, RZ ;  /* 0x0000001002047c10 */ /* 0x000fe2000ff5e0ff */
[----:B------:R-:W-:Y:S02]  /*1710*/  ULDC.64 UR6, c[0x0][0x210] ;  /* 0x0000840000067ab9 */ /* 0x000fe40000000a00 */
[----:B------:R-:W-:Y:S01]  /*1720*/  UIMAD UR6, UR14, UR6, URZ ;  /* 0x000000060e0672a4 */ /* 0x000fe2000f8e023f */
[----:B------:R-:W-:Y:S01]  /*1730*/  IADD3 R17, R23, UR23, RZ ;  /* 0x0000001717117c10 */ /* 0x000fe2000fffe0ff */
[----:B------:R-:W-:Y:S02]  /*1740*/  USHF.R.S32.HI UR14, URZ, 0x1f, UR11 ;  /* 0x0000001f3f0e7899 */ /* 0x000fe4000801140b */
[----:B------:R-:W-:Y:S01]  /*1750*/  UIMAD UR6, UR20, UR7, UR6 ;  /* 0x00000007140672a4 */ /* 0x000fe2000f8e0206 */
[----:B--2---:R-:W-:-:S02]  /*1760*/  IADD3 R2, P1, P0, R5, 0x80, R2 ;  /* 0x0000008005027810 */ /* 0x004fc4000783e002 */
[----:B------:R-:W-:Y:S02]  /*1770*/  IADD3.X R5, R3, UR15, RZ, P2, !PT ;  /* 0x0000000f03057c10 */ /* 0x000fe400097fe4ff */
[----:B------:R-:W-:Y:S02]  /*1780*/  IADD3.X R3, RZ, UR15, R3, P1, P0 ;  /* 0x0000000fff037c10 */ /* 0x000fe40008fe0403 */
[----:B------:R-:W-:Y:S01]  /*1790*/  ISETP.GE.AND P0, PT, R18, c[0x0][0x19c], PT ;  /* 0x0000670012007a0c */ /* 0x000fe20003f06270 */
[----:B------:R1:W-:Y:S01]  /*17a0*/  LDGSTS.E.BYPASS.LTC128B.128 [R12+0x1080], [R4.64], !P4 ;  /* 0x01080000040c7fae */ /* 0x0003e2000e101d58 */
[C---:B------:R-:W-:Y:S02]  /*17b0*/  ISETP.LT.OR P1, PT, R16.reuse, 0x41, P5 ;  /* 0x000000411000780c */ /* 0x040fe40002f21670 */
[----:B------:R-:W-:Y:S01]  /*17c0*/  ISETP.LT.OR P2, PT, R16, 0x41, P0 ;  /* 0x000000411000780c */ /* 0x000fe20000741670 */
[----:B------:R2:W-:Y:S01]  /*17d0*/  LDGSTS.E.BYPASS.LTC128B.128 [R12+0x5080], [R2.64], !P3 ;  /* 0x05080000020c7fae */ /* 0x0005e2000d901d58 */
[----:B------:R-:W-:-:S02]  /*17e0*/  ISETP.GE.AND P3, PT, R30, c[0x0][0x16c], PT ;  /* 0x00005b001e007a0c */ /* 0x000fc40003f66270 */
[C---:B------:R-:W-:Y:S02]  /*17f0*/  ISETP.LT.OR P4, PT, R16.reuse, 0x61, P0 ;  /* 0x000000611000780c */ /* 0x040fe40000781670 */
[----:B------:R-:W-:Y:S02]  /*1800*/  P2R R10, PR, RZ, 0x8 ;  /* 0x00000008ff0a7803 */ /* 0x000fe40000000000 */
[----:B------:R-:W-:-:S03]  /*1810*/  ISETP.LT.OR P5, PT, R16, 0x61, P5 ;  /* 0x000000611000780c */ /* 0x000fc60002fa1670 */
[----:B------:R3:W-:Y:S04]  /*1820*/  STL [R1+0x4c], R10 ;  /* 0x00004c0a01007387 */ /* 0x0007e80000100800 */
[----:B------:R4:W-:Y:S01]  /*1830*/  STL [R1+0x40], R17 ;  /* 0x0000401101007387 */ /* 0x0009e20000100800 */
[----:B--2---:R-:W-:-:S04]  /*1840*/  IADD3 R2, P0, R4, UR16, RZ ;  /* 0x0000001004027c10 */ /* 0x004fc8000ff1e0ff */
[----:B------:R-:W-:Y:S02]  /*1850*/  IADD3.X R3, R5, UR15, RZ, P0, !PT ;  /* 0x0000000f05037c10 */ /* 0x000fe400087fe4ff */
[----:B---3--:R-:W-:-:S03]  /*1860*/  IADD3 R10, P0, R4, UR17, RZ ;  /* 0x00000011040a7c10 */ /* 0x008fc6000ff1e0ff */
[----:B------:R2:W-:Y:S01]  /*1870*/  LDGSTS.E.BYPASS.LTC128B.128 [R12+0x2080], [R2.64], !P2 ;  /* 0x02080000020c7fae */ /* 0x0005e2000d101d58 */
[----:B-1----:R-:W-:Y:S02]  /*1880*/  SEL R4, RZ, 0x2, P3 ;  /* 0x00000002ff047807 */ /* 0x002fe40001800000 */
[----:B------:R-:W-:Y:S02]  /*1890*/  IADD3.X R11, R5, UR18, RZ, P0, !PT ;  /* 0x00000012050b7c10 */ /* 0x000fe400087fe4ff */
[----:B------:R-:W-:Y:S01]  /*18a0*/  LEA R0, P0, R8, R32, 0x6 ;  /* 0x0000002008007211 */ /* 0x000fe200078030ff */
[----:B------:R-:W-:Y:S02]  /*18b0*/  IMAD.IADD R13, R4, 0x1, R13 ;  /* 0x00000001040d7824 */ /* 0x000fe400078e020d */
[----:B------:R1:W-:Y:S01]  /*18c0*/  LDGSTS.E.BYPASS.LTC128B.128 [R12+0x6080], [R10.64], !P1 ;  /* 0x060800000a0c7fae */ /* 0x0003e2000c901d58 */
[----:B------:R-:W-:Y:S01]  /*18d0*/  LEA.HI.X R8, R8, R252, R9, 0x6, P0 ;  /* 0x000000fc08087211 */ /* 0x000fe200000f3409 */
[----:B------:R-:W-:Y:S01]  /*18e0*/  IMAD.U32 R9, RZ, RZ, UR20 ;  /* 0x00000014ff097e24 */ /* 0x000fe2000f8e00ff */
[----:B------:R-:W-:-:S02]  /*18f0*/  LEA R4, P0, R0, c[0x0][0x160], 0x1 ;  /* 0x0000580000047a11 */ /* 0x000fc400078008ff */
[----:B------:R-:W-:Y:S02]  /*1900*/  LOP3.LUT P3, RZ, R13, 0x1, RZ, 0xc0, !PT ;  /* 0x000000010dff7812 */ /* 0x000fe4000786c0ff */
[----:B------:R-:W-:Y:S01]  /*1910*/  LEA.HI.X R5, R0, c[0x0][0x164], R8, 0x1, P0 ;  /* 0x0000590000057a11 */ /* 0x000fe200000f0c08 */
[----:B------:R-:W-:Y:S01]  /*1920*/  IMAD.U32 R0, RZ, RZ, UR5 ;  /* 0x00000005ff007e24 */ /* 0x000fe2000f8e00ff */
[----:B------:R-:W-:Y:S01]  /*1930*/  LEA R14, P0, R15, R4, 0x6 ;  /* 0x000000040f0e7211 */ /* 0x000fe200078030ff */
[----:B------:R-:W-:Y:S01]  /*1940*/  IMAD.WIDE.U32 R8, R9, c[0x0][0x210], R6 ;  /* 0x0000840009087a25 */ /* 0x000fe200078e0006 */
[----:B------:R-:W-:Y:S02]  /*1950*/  IADD3 R6, P2, R2, UR17, RZ ;  /* 0x0000001102067c10 */ /* 0x000fe4000ff5e0ff */
[----:B------:R-:W-:Y:S02]  /*1960*/  LEA.HI.X R15, R15, R5, R0, 0x6, P0 ;  /* 0x000000050f0f7211 */ /* 0x000fe400000f3400 */
[----:B------:R-:W-:-:S02]  /*1970*/  IADD3 R0, P0, R22, UR11, RZ ;  /* 0x0000000b16007c10 */ /* 0x000fc4000ff1e0ff */
[----:B------:R-:W-:Y:S02]  /*1980*/  IADD3.X R7, R3, UR18, RZ, P2, !PT ;  /* 0x0000001203077c10 */ /* 0x000fe400097fe4ff */
[----:B------:R-:W-:Y:S02]  /*1990*/  LOP3.LUT P2, RZ, R13, 0x2, RZ, 0xc0, !PT ;  /* 0x000000020dff7812 */ /* 0x000fe4000784c0ff */
[----:B-1----:R-:W-:Y:S02]  /*19a0*/  IADD3 R10, P1, R2, UR16, RZ ;  /* 0x00000010020a7c10 */ /* 0x002fe4000ff3e0ff */
[----:B--2---:R-:W-:Y:S02]  /*19b0*/  IADD3.X R2, R17, UR14, RZ, P0, !PT ;  /* 0x0000000e11027c10 */ /* 0x004fe400087fe4ff */
[----:B------:R-:W-:Y:S02]  /*19c0*/  LEA R16, P0, R0, c[0x0][0x258], 0x2 ;  /* 0x0000960000107a11 */ /* 0x000fe400078010ff */
[----:B------:R-:W-:-:S02]  /*19d0*/  IADD3.X R11, R3, UR15, RZ, P1, !PT ;  /* 0x0000000f030b7c10 */ /* 0x000fc40008ffe4ff */
[----:B----4-:R-:W-:Y:S01]  /*19e0*/  LEA.HI.X R17, R0, c[0x0][0x25c], R2, 0x2, P0 ;  /* 0x0000970000117a11 */ /* 0x010fe200000f1402 */
[----:B------:R-:W-:Y:S01]  /*19f0*/  IMAD.U32 R0, RZ, RZ, UR11 ;  /* 0x0000000bff007e24 */ /* 0x000fe2000f8e00ff */
[----:B------:R-:W-:Y:S01]  /*1a00*/  IADD3 R3, R9, UR6, RZ ;  /* 0x0000000609037c10 */ /* 0x000fe2000fffe0ff */
[----:B------:R-:W-:Y:S01]  /*1a10*/  IMAD.U32 R9, RZ, RZ, UR21 ;  /* 0x00000015ff097e24 */ /* 0x000fe2000f8e00ff */
[----:B------:R-:W-:Y:S01]  /*1a20*/  ISETP.GE.AND P1, PT, R18, c[0x0][0x1fc], PT ;  /* 0x00007f0012007a0c */ /* 0x000fe20003f26270 */
[----:B------:R-:W-:Y:S01]  /*1a30*/  IMAD.MOV.U32 R2, RZ, RZ, R8 ;  /* 0x000000ffff027224 */ /* 0x000fe200078e0008 */
[----:B------:R-:W-:Y:S01]  /*1a40*/  ISETP.GE.AND P0, PT, R30, c[0x0][0x1fc], PT ;  /* 0x00007f001e007a0c */ /* 0x000fe20003f06270 */
[----:B------:R-:W-:Y:S01]  /*1a50*/  ULDC.64 UR6, c[0x0][0x218] ;  /* 0x0000860000067ab9 */ /* 0x000fe20000000a00 */
[----:B------:R-:W-:Y:S01]  /*1a60*/  IADD3 R8, -R250, c[0x0][0x168], -R0 ;  /* 0x00005a00fa087a10 */ /* 0x000fe20007ffe900 */
[----:B------:R-:W-:Y:S01]  /*1a70*/  UIMAD UR6, UR9, UR6, URZ ;  /* 0x00000006090672a4 */ /* 0x000fe2000f8e023f */
[----:B------:R-:W-:Y:S01]  /*1a80*/  IMAD.WIDE.U32 R22, R9, c[0x0][0x218], R2 ;  /* 0x0000860009167a25 */ /* 0x000fe200078e0002 */
[----:B------:R-:W-:Y:S01]  /*1a90*/  SEL R0, RZ, 0x1, P1 ;  /* 0x00000001ff007807 */ /* 0x000fe20000800000 */
[----:B------:R1:W-:Y:S01]  /*1aa0*/  LDGSTS.E.BYPASS.LTC128B.128 [R12+0x3080], [R10.64], !P4 ;  /* 0x030800000a0c7fae */ /* 0x0003e2000e101d58 */
[----:B------:R-:W-:Y:S01]  /*1ab0*/  SEL R2, RZ, 0xffffffff, P0 ;  /* 0xffffffffff027807 */ /* 0x000fe20000000000 */
[----:B------:R-:W-:Y:S01]  /*1ac0*/  UIMAD UR17, UR21, UR7, UR6 ;  /* 0x00000007151172a4 */ /* 0x000fe2000f8e0206 */
[C---:B------:R-:W-:Y:S01]  /*1ad0*/  ISETP.LT.OR P1, PT, R8.reuse, 0x1, !P3 ;  /* 0x000000010800780c */ /* 0x040fe20005f21670 */
[----:B------:R2:W-:Y:S01]  /*1ae0*/  STL.64 [R1+0x18], R22 ;  /* 0x0000181601007387 */ /* 0x0005e20000100a00 */
[C---:B------:R-:W-:Y:S01]  /*1af0*/  ISETP.LT.OR P0, PT, R8.reuse, 0x1, !P2 ;  /* 0x000000010800780c */ /* 0x040fe20005701670 */
[----:B------:R-:W-:Y:S01]  /*1b00*/  ULDC.64 UR6, c[0x0][0x208] ;  /* 0x0000820000067ab9 */ /* 0x000fe20000000a00 */
[----:B------:R-:W-:Y:S01]  /*1b10*/  ISETP.LT.OR P3, PT, R8, 0x21, !P3 ;  /* 0x000000210800780c */ /* 0x000fe20005f61670 */
[----:B------:R-:W-:Y:S01]  /*1b20*/  USHF.L.U32 UR16, UR6, 0x6, URZ ;  /* 0x0000000606107899 */ /* 0x000fe2000800063f */
[----:B------:R-:W-:Y:S01]  /*1b30*/  IMAD.SHL.U32 R2, R2, 0x2, RZ ;  /* 0x0000000202027824 */ /* 0x000fe200078e00ff */
[----:B------:R-:W-:Y:S01]  /*1b40*/  USHF.L.U64.HI UR15, UR6, UR13, UR7 ;  /* 0x0000000d060f7299 */ /* 0x000fe20008010207 */
[----:B------:R-:W-:Y:S01]  /*1b50*/  IADD3 R35, R23, UR17, RZ ;  /* 0x0000001117237c10 */ /* 0x000fe2000fffe0ff */
[----:B------:R3:W-:Y:S01]  /*1b60*/  LDGSTS.E.BYPASS.LTC128B.128 [R12+0x7080], [R6.64], !P5 ;  /* 0x07080000060c7fae */ /* 0x0007e2000e901d58 */
[----:B------:R-:W-:Y:S01]  /*1b70*/  IMAD.MOV.U32 R34, RZ, RZ, R22 ;  /* 0x000000ffff227224 */ /* 0x000fe200078e0016 */
[----:B------:R-:W-:Y:S01]  /*1b80*/  UIMAD UR7, UR15, UR10, URZ ;  /* 0x0000000a0f0772a4 */ /* 0x000fe2000f8e023f */
[----:B------:R-:W-:Y:S01]  /*1b90*/  IMAD.U32 R26, RZ, RZ, UR16 ;  /* 0x00000010ff1a7e24 */ /* 0x000fe2000f8e00ff */
[----:B------:R-:W0:Y:S01]  /*1ba0*/  LDGDEPBAR ;  /* 0x00000000000079af */ /* 0x000e220000000000 */
[----:B------:R-:W-:Y:S01]  /*1bb0*/  LOP3.LUT R0, R2, 0x2, R0, 0xe2, !PT ;  /* 0x0000000202007812 */ /* 0x000fe200078ee200 */
[----:B------:R-:W-:Y:S01]  /*1bc0*/  UIMAD UR7, UR12, UR16, UR7 ;  /* 0x000000100c0772a4 */ /* 0x000fe2000f8e0207 */
[----:B------:R-:W-:Y:S01]  /*1bd0*/  ISETP.LT.OR P2, PT, R8, 0x21, !P2 ;  /* 0x000000210800780c */ /* 0x000fe20005741670 */
[----:B------:R4:W-:Y:S01]  /*1be0*/  LDGSTS.E.BYPASS.LTC128B.128 [R12+0x10080], [R4.64], !P1 ;  /* 0x10080000040c7fae */ /* 0x0009e2000c901d58 */
[C---:B------:R-:W-:Y:S01]  /*1bf0*/  LOP3.LUT P4, RZ, R0.reuse, 0x1, RZ, 0xc0, !PT ;  /* 0x0000000100ff7812 */ /* 0x040fe2000788c0ff */
[----:B------:R-:W-:Y:S01]  /*1c00*/  ULDC UR12, c[0x0][0x20c] ;  /* 0x00008300000c7ab9 */ /* 0x000fe20000000800 */
[----:B------:R-:W-:Y:S01]  /*1c10*/  LOP3.LUT P5, RZ, R0, 0x2, RZ, 0xc0, !PT ;  /* 0x0000000200ff7812 */ /* 0x000fe200078ac0ff */
[----:B------:R4:W-:Y:S01]  /*1c20*/  LDGSTS.E.BYPASS.LTC128B.128 [R12+0x12080], [R4.64+0x80], !P0 ;  /* 0x12080080040c7fae */ /* 0x0009e2000c101d58 */
[----:B------:R-:W-:Y:S01]  /*1c30*/  ISETP.LT.OR P1, PT, R8, 0x1, !P4 ;  /* 0x000000010800780c */ /* 0x000fe20006721670 */
[----:B------:R-:W-:-:S02]  /*1c40*/  USHF.L.U32 UR13, UR6, 0x5, URZ ;  /* 0x00000005060d7899 */ /* 0x000fc4000800063f */
[----:B------:R5:W-:Y:S01]  /*1c50*/  LDGSTS.E.BYPASS.LTC128B.128 [R12+0x11080], [R14.64], !P3 ;  /* 0x110800000e0c7fae */ /* 0x000be2000d901d58 */
[----:B------:R-:W-:Y:S01]  /*1c60*/  ISETP.GT.AND P3, PT, R164, 0xf, PT ;  /* 0x0000000fa400780c */ /* 0x000fe20003f64270 */
[----:B------:R-:W-:Y:S01]  /*1c70*/  USHF.L.U32 UR17, UR13, 0x1, URZ ;  /* 0x000000010d117899 */ /* 0x000fe2000800063f */
[----:B--2---:R-:W-:Y:S01]  /*1c80*/  LEA.HI R23, R29, R164, RZ, 0x5 ;  /* 0x000000a41d177211 */ /* 0x004fe200078f28ff */
[----:B------:R5:W-:Y:S01]  /*1c90*/  LDGSTS.E.BYPASS.LTC128B.128 [R12+0x13080], [R14.64+0x80], !P2 ;  /* 0x130800800e0c7fae */ /* 0x000be2000d101d58 */
[----:B------:R-:W-:-:S03]  /*1ca0*/  ISETP.LT.OR P2, PT, R8, 0x21, !P5 ;  /* 0x000000210800780c */ /* 0x000fc60006f41670 */
[----:B------:R2:W-:Y:S01]  /*1cb0*/  STL.64 [R1+0x8], R34 ;  /* 0x0000082201007387 */ /* 0x0005e20000100a00 */
[----:B---3--:R-:W-:-:S05]  /*1cc0*/  IMAD.WIDE.U32 R6, R26, UR10, R34 ;  /* 0x0000000a1a067c25 */ /* 0x008fca000f8e0022 */
[----:B------:R-:W-:Y:S01]  /*1cd0*/  IADD3 R3, R7, UR7, RZ ;  /* 0x0000000707037c10 */ /* 0x000fe2000fffe0ff */
[----:B------:R-:W-:Y:S01]  /*1ce0*/  UMOV UR7, 0x5 ;  /* 0x0000000500077882 */ /* 0x000fe20000000000 */
[----:B------:R-:W-:Y:S01]  /*1cf0*/  LEA R2, P0, R6, c[0x0][0x1f0], 0x1 ;  /* 0x00007c0006027a11 */ /* 0x000fe200078008ff */
[----:B------:R-:W-:-:S03]  /*1d00*/  USHF.L.U64.HI UR12, UR6, UR7, UR12 ;  /* 0x00000007060c7299 */ /* 0x000fc6000801020c */
[----:B------:R-:W-:Y:S01]  /*1d10*/  LEA.HI.X R3, R6, c[0x0][0x1f4], R3, 0x1, P0 ;  /* 0x00007d0006037a11 */ /* 0x000fe200000f0c03 */
[----:B------:R-:W-:Y:S01]  /*1d20*/  ULDC.64 UR6, c[0x0][0x290] ;  /* 0x0000a40000067ab9 */ /* 0x000fe20000000a00 */
[----:B----4-:R-:W-:Y:S01]  /*1d30*/  SHF.R.S32.HI R4, RZ, 0x5, R23 ;  /* 0x00000005ff047819 */ /* 0x010fe20000011417 */
[----:B------:R-:W-:Y:S01]  /*1d40*/  UIMAD UR6, UR9, UR6, URZ ;  /* 0x00000006090672a4 */ /* 0x000fe2000f8e023f */
[----:B------:R-:W-:Y:S01]  /*1d50*/  ISETP.LT.OR P0, PT, R8, 0x1, !P5 ;  /* 0x000000010800780c */ /* 0x000fe20006f01670 */
[----:B------:R-:W-:Y:S01]  /*1d60*/  IMAD.U32 R5, RZ, RZ, UR21 ;  /* 0x00000015ff057e24 */ /* 0x000fe2000f8e00ff */
[----:B------:R-:W-:Y:S01]  /*1d70*/  LEA.HI R0, R23, R4, RZ, 0x1 ;  /* 0x0000000417007211 */ /* 0x000fe200078f08ff */
[----:B------:R-:W-:Y:S02]  /*1d80*/  USHF.L.U64.HI UR9, UR13, 0x1, UR12 ;  /* 0x000000010d097899 */ /* 0x000fe4000801020c */
[----:B------:R-:W-:Y:S01]  /*1d90*/  UIMAD UR6, UR21, UR7, UR6 ;  /* 0x00000007150672a4 */ /* 0x000fe2000f8e0206 */
[----:B------:R-:W-:Y:S01]  /*1da0*/  LOP3.LUT R0, R0, 0xfffffffe, RZ, 0xc0, !PT ;  /* 0xfffffffe00007812 */ /* 0x000fe200078ec0ff */
[----:B------:R-:W-:Y:S01]  /*1db0*/  IMAD.WIDE.U32 R32, R5, c[0x0][0x290], R20 ;  /* 0x0000a40005207a25 */ /* 0x000fe200078e0014 */
[----:B-----5:R-:W-:-:S03]  /*1dc0*/  LEA.HI R14, R29, R164, RZ, 0x2 ;  /* 0x000000a41d0e7211 */ /* 0x020fc600078f10ff */
[----:B------:R-:W-:Y:S01]  /*1dd0*/  IMAD.IADD R22, R4, 0x1, -R0 ;  /* 0x0000000104167824 */ /* 0x000fe200078e0a00 */
[----:B------:R-:W-:Y:S01]  /*1de0*/  IADD3 R31, R33, UR6, RZ ;  /* 0x00000006211f7c10 */ /* 0x000fe2000fffe0ff */
[----:B------:R-:W-:Y:S01]  /*1df0*/  @!P3 IMAD.SHL.U32 R0, R164, 0x10, RZ ;  /* 0x00000010a400b824 */ /* 0x000fe200078e00ff */
[----:B-1----:R-:W-:Y:S01]  /*1e00*/  SHF.R.S32.HI R10, RZ, 0x1f, R14 ;  /* 0x0000001fff0a7819 */ /* 0x002fe2000001140e */
[----:B------:R-:W-:Y:S01]  /*1e10*/  UIADD3 UR6, UR10, 0x1, URZ ;  /* 0x000000010a067890 */ /* 0x000fe2000fffe03f */
[----:B------:R2:W-:Y:S03]  /*1e20*/  STL.64 [R1+0x28], R32 ;  /* 0x0000282001007387 */ /* 0x0005e60000100a00 */
[----:B------:R-:W-:Y:S01]  /*1e30*/  UISETP.GE.AND UP0, UPT, UR6, UR19, UPT ;  /* 0x000000130600728c */ /* 0x000fe2000bf06270 */
[----:B------:R1:W-:Y:S04]  /*1e40*/  @!P3 LDGSTS.E.BYPASS.LTC128B.128 [R0+0x20080], [R16.64] ;  /* 0x200800001000bfae */ /* 0x0003e8000b901d58 */
[----:B------:R-:W0:Y:S04]  /*1e50*/  LDGDEPBAR ;  /* 0x00000000000079af */ /* 0x000e280000000000 */
[----:B------:R3:W-:Y:S01]  /*1e60*/  LDGSTS.E.BYPASS.LTC128B.128 [R12+0x18080], [R2.64], !P1 ;  /* 0x18080000020c7fae */ /* 0x0007e2000c901d58 */
[----:B------:R-:W-:-:S02]  /*1e70*/  ISETP.LT.OR P1, PT, R8, 0x21, !P4 ;  /* 0x000000210800780c */ /* 0x000fc40006721670 */
[----:B------:R-:W-:Y:S01]  /*1e80*/  SHF.R.S32.HI R8, RZ, 0x2, R14 ;  /* 0x00000002ff087819 */ /* 0x000fe2000001140e */
[----:B------:R3:W-:Y:S04]  /*1e90*/  LDGSTS.E.BYPASS.LTC128B.128 [R12+0x1a080], [R2.64+0x80], !P0 ;  /* 0x1a080080020c7fae */ /* 0x0007e8000c101d58 */
[----:B------:R2:W-:Y:S01]  /*1ea0*/  STL [R1+0x30], R31 ;  /* 0x0000301f01007387 */ /* 0x0005e20000100800 */
[----:B-1----:R-:W-:Y:S01]  /*1eb0*/  LEA.HI R0, R29, R164, RZ, 0x4 ;  /* 0x000000a41d007211 */ /* 0x002fe200078f20ff */
[----:B------:R-:W-:-:S03]  /*1ec0*/  IMAD.SHL.U32 R17, R22, 0x10, RZ ;  /* 0x0000001016117824 */ /* 0x000fc600078e00ff */
[----:B------:R-:W-:Y:S02]  /*1ed0*/  SHF.R.S32.HI R9, RZ, 0x4, R0 ;  /* 0x00000004ff097819 */ /* 0x000fe40000011400 */
[C---:B------:R-:W-:Y:S02]  /*1ee0*/  LOP3.LUT R5, R0.reuse, 0xfffffff0, RZ, 0xc0, !PT ;  /* 0xfffffff000057812 */ /* 0x040fe400078ec0ff */
[----:B------:R-:W-:-:S03]  /*1ef0*/  LEA.HI R4, R0, R9, RZ, 0x1 ;  /* 0x0000000900047211 */ /* 0x000fc600078f08ff */
[----:B------:R-:W-:Y:S01]  /*1f00*/  IMAD.IADD R5, R164, 0x1, -R5 ;  /* 0x00000001a4057824 */ /* 0x000fe200078e0a05 */
[----:B---3--:R-:W-:Y:S02]  /*1f10*/  IADD3 R2, P0, R2, UR17, RZ ;  /* 0x0000001102027c10 */ /* 0x008fe4000ff1e0ff */
[----:B------:R-:W-:Y:S02]  /*1f20*/  LOP3.LUT R4, R4, 0xfffffffe, RZ, 0xc0, !PT ;  /* 0xfffffffe04047812 */ /* 0x000fe400078ec0ff */
[----:B------:R-:W-:Y:S02]  /*1f30*/  IADD3.X R3, R3, UR9, RZ, P0, !PT ;  /* 0x0000000903037c10 */ /* 0x000fe400087fe4ff */
[----:B------:R-:W-:Y:S01]  /*1f40*/  IADD3 R0, P0, R32, UR11, RZ ;  /* 0x0000000b20007c10 */ /* 0x000fe2000ff1e0ff */
[----:B------:R-:W-:Y:S01]  /*1f50*/  IMAD.IADD R11, R9, 0x1, -R4 ;  /* 0x00000001090b7824 */ /* 0x000fe200078e0a04 */
[----:B------:R-:W-:Y:S01]  /*1f60*/  LEA.HI R4, R10, R8, RZ, 0x3 ;  /* 0x000000080a047211 */ /* 0x000fe200078f18ff */
[----:B------:R1:W-:Y:S01]  /*1f70*/  LDGSTS.E.BYPASS.LTC128B.128 [R12+0x19080], [R2.64], !P1 ;  /* 0x19080000020c7fae */ /* 0x0003e2000c901d58 */
[----:B------:R-:W-:Y:S01]  /*1f80*/  IADD3.X R6, R31, UR14, RZ, P0, !PT ;  /* 0x0000000e1f067c10 */ /* 0x000fe200087fe4ff */
[----:B------:R-:W-:Y:S01]  /*1f90*/  IMAD R10, R11, 0x800, R28 ;  /* 0x000008000b0a7824 */ /* 0x000fe200078e021c */
[----:B------:R-:W-:Y:S01]  /*1fa0*/  LEA R20, P0, R0, c[0x0][0x280], 0x2 ;  /* 0x0000a00000147a11 */ /* 0x000fe200078010ff */
[----:B------:R1:W-:Y:S01]  /*1fb0*/  LDGSTS.E.BYPASS.LTC128B.128 [R12+0x1b080], [R2.64+0x80], !P2 ;  /* 0x1b080080020c7fae */ /* 0x0003e2000d101d58 */
[----:B------:R-:W-:-:S02]  /*1fc0*/  SHF.R.S32.HI R7, RZ, 0x1f, R5 ;  /* 0x0000001fff077819 */ /* 0x000fc40000011405 */
[----:B------:R-:W-:Y:S02]  /*1fd0*/  LEA.HI.X R21, R0, c[0x0][0x284], R6, 0x2, P0 ;  /* 0x0000a10000157a11 */ /* 0x000fe400000f1406 */
[----:B------:R-:W-:Y:S01]  /*1fe0*/  LOP3.LUT R0, R4, 0xfffffff8, RZ, 0xc0, !PT ;  /* 0xfffffff804007812 */ /* 0x000fe200078ec0ff */
[----:B------:R-:W-:Y:S01]  /*1ff0*/  IMAD.SHL.U32 R4, R11, 0x20, RZ ;  /* 0x000000200b047824 */ /* 0x000fe200078e00ff */
[----:B------:R-:W-:Y:S02]  /*2000*/  R2P PR, R24, 0x6 ;  /* 0x0000000618007804 */ /* 0x000fe40000000000 */
[----:B------:R-:W-:Y:S02]  /*2010*/  LEA.HI R13, R7, R5, RZ, 0x3 ;  /* 0x00000005070d7211 */ /* 0x000fe400078f18ff */
[----:B------:R-:W-:Y:S02]  /*2020*/  PLOP3.LUT P0, PT, PT, PT, UP0, 0x80, 0x0 ;  /* 0x000000000000781c */ /* 0x000fe40003f0f008 */
[----:B------:R-:W-:-:S02]  /*2030*/  LOP3.LUT R7, R13, 0xfffffff8, RZ, 0xc0, !PT ;  /* 0xfffffff80d077812 */ /* 0x000fc400078ec0ff */
[----:B------:R-:W-:Y:S02]  /*2040*/  SEL R211, R211, 0xfffffff0, !P1 ;  /* 0xfffffff0d3d37807 */ /* 0x000fe40004800000 */
[----:B------:R-:W-:Y:S01]  /*2050*/  SEL R212, R212, 0xffffffe0, !P2 ;  /* 0xffffffe0d4d47807 */ /* 0x000fe20005000000 */
[----:B------:R-:W-:Y:S02]  /*2060*/  IMAD.IADD R7, R5, 0x1, -R7 ;  /* 0x0000000105077824 */ /* 0x000fe400078e0a07 */
        /* <DEDUP_REMOVED lines=43> */
[----:B------:R-:W-:Y:S01]  /*2320*/  SHF.R.S32.HI R2, RZ, 0x1f, R6 ;  /* 0x0000001fff027819 */ /* 0x000fe20000011406 */
[----:B------:R2:W-:Y:S03]  /*2330*/  STL [R1+0x48], R3 ;  /* 0x0000480301007387 */ /* 0x0005e60000100800 */
[----:B-1----:R-:W-:-:S02]  /*2340*/  LEA.HI R10, R2, R6, RZ, 0x2 ;  /* 0x00000006020a7211 */ /* 0x002fc400078f10ff */
[----:B------:R-:W-:Y:S02]  /*2350*/  IADD3 R2, R12, 0x18080, RZ ;  /* 0x000180800c027810 */ /* 0x000fe40007ffe0ff */
[----:B------:R-:W-:-:S03]  /*2360*/  LEA.HI.SX32 R249, R10, R17, 0x1e ;  /* 0x000000110af97211 */ /* 0x000fc600078ff2ff */
[----:B------:R2:W-:Y:S01]  /*2370*/  STL [R1+0x44], R2 ;  /* 0x0000440201007387 */ /* 0x0005e20000100800 */
[----:B------:R-:W-:Y:S05]  /*2380*/  @P0 BRA `(.L_x_1845) ;  /* 0x000001f000000947 */ /* 0x000fea0003800000 */
[----:B------:R-:W-:Y:S01]  /*2390*/  USHF.R.S32.HI UR7, URZ, 0x1f, UR6 ;  /* 0x0000001f3f077899 */ /* 0x000fe20008011406 */
[----:B------:R-:W-:Y:S01]  /*23a0*/  IMAD.WIDE.U32 R8, R26, UR6, R34 ;  /* 0x000000061a087c25 */ /* 0x000fe2000f8e0022 */
[----:B------:R-:W-:Y:S01]  /*23b0*/  UIMAD UR15, UR15, UR6, URZ ;  /* 0x000000060f0f72a4 */ /* 0x000fe2000f8e023f */
[----:B------:R-:W-:Y:S01]  /*23c0*/  ISETP.GE.AND P1, PT, R18, c[0x0][0x1fc], PT ;  /* 0x00007f0012007a0c */ /* 0x000fe20003f26270 */
[----:B------:R-:W-:Y:S01]  /*23d0*/  USHF.L.U32 UR11, UR6, 0x6, URZ ;  /* 0x00000006060b7899 */ /* 0x000fe2000800063f */
[----:B------:R-:W-:Y:S01]  /*23e0*/  BSSY B0, `(.L_x_1845) ;  /* 0x0000019000007945 */ /* 0x000fe20003800000 */
[----:B------:R-:W-:Y:S01]  /*23f0*/  UIMAD UR7, UR7, UR16, UR15 ;  /* 0x00000010070772a4 */ /* 0x000fe2000f8e020f */
[----:B--2---:R-:W-:-:S03]  /*2400*/  LEA R2, P0, R8, c[0x0][0x1f0], 0x1 ;  /* 0x00007c0008027a11 */ /* 0x004fc600078008ff */
[----:B------:R-:W-:Y:S02]  /*2410*/  IMAD.U32 R11, RZ, RZ, UR11 ;  /* 0x0000000bff0b7e24 */ /* 0x000fe4000f8e00ff */
        /* <DEDUP_REMOVED lines=8> */
[----:B------:R-:W-:-:S04]  /*24a0*/  ISETP.GE.AND P0, PT, R30, c[0x0][0x1fc], PT ;  /* 0x00007f001e007a0c */ /* 0x000fc80003f06270 */
[C---:B------:R-:W-:Y:S02]  /*24b0*/  ISETP.LT.OR P2, PT, R4.reuse, 0x1, P0 ;  /* 0x000000010400780c */ /* 0x040fe40000741670 */
[----:B------:R-:W-:-:S11]  /*24c0*/  ISETP.LT.OR P0, PT, R4, 0x21, P0 ;  /* 0x000000210400780c */ /* 0x000fd60000701670 */
[----:B------:R1:W-:Y:S04]  /*24d0*/  LDGSTS.E.BYPASS.LTC128B.128 [R12+0x1e080], [R2.64+0x80], !P2 ;  /* 0x1e080080020c7fae */ /* 0x0003e8000d101d58 */
[----:B------:R2:W-:Y:S04]  /*24e0*/  LDGSTS.E.BYPASS.LTC128B.128 [R12+0x1d080], [R8.64], !P1 ;  /* 0x1d080000080c7fae */ /* 0x0005e8000c901d58 */
[----:B------:R2:W-:Y:S01]  /*24f0*/  LDGSTS.E.BYPASS.LTC128B.128 [R12+0x1f080], [R8.64+0x80], !P0 ;  /* 0x1f080080080c7fae */ /* 0x0005e2000c101d58 */
[----:B-1----:R-:W-:-:S04]  /*2500*/  IADD3 R3, P1, R32, UR11, RZ ;  /* 0x0000000b20037c10 */ /* 0x002fc8000ff3e0ff */
[----:B------:R-:W-:Y:S02]  /*2510*/  LEA R2, P0, R3, c[0x0][0x280], 0x2 ;  /* 0x0000a00003027a11 */ /* 0x000fe400078010ff */
[----:B------:R-:W-:-:S04]  /*2520*/  LEA.HI.X.SX32 R4, R11, R31, 0x1, P1 ;  /* 0x0000001f0b047211 */ /* 0x000fc800008f0eff */
[----:B------:R-:W-:Y:S01]  /*2530*/  LEA.HI.X R3, R3, c[0x0][0x284], R4, 0x2, P0 ;  /* 0x0000a10003037a11 */ /* 0x000fe200000f1404 */
[----:B------:R-:W-:Y:S05]  /*2540*/  @P3 BRA `(.L_x_1846) ;  /* 0x0000002000003947 */ /* 0x000fea0003800000 */
[----:B--2---:R-:W-:-:S05]  /*2550*/  SHF.L.U32 R4, R164, 0x4, RZ ;  /* 0x00000004a4047819 */ /* 0x004fca00000006ff */
[----:B------:R1:W-:Y:S02]  /*2560*/  LDGSTS.E.BYPASS.LTC128B.128 [R4+0x20380], [R2.64] ;  /* 0x2038000002047fae */ /* 0x0003e4000b901d58 */
.L_x_1846:
[----:B--2---:R-:W-:Y:S05]  /*2570*/  BSYNC B0 ;  /* 0x0000000000007941 */ /* 0x004fea0003800000 */
.L_x_1845:
[----:B-12---:R-:W-:Y:S01]  /*2580*/  SHF.R.S32.HI R2, RZ, 0x1f, R25 ;  /* 0x0000001fff027819 */ /* 0x006fe20000011419 */
[----:B------:R-:W0:Y:S01]  /*2590*/  LDGDEPBAR ;  /* 0x00000000000079af */ /* 0x000e220000000000 */
[----:B------:R-:W-:Y:S01]  /*25a0*/  LOP3.LUT R3, R10, 0x7ffffffc, RZ, 0xc0, !PT ;  /* 0x7ffffffc0a037812 */ /* 0x000fe200078ec0ff */
[----:B------:R-:W-:Y:S01]  /*25b0*/  IMAD.MOV.U32 R216, RZ, RZ, 0x20 ;  /* 0x00000020ffd87424 */ /* 0x000fe200078e00ff */
[----:B------:R-:W-:Y:S01]  /*25c0*/  LEA.HI R2, R2, R25, RZ, 0x2 ;  /* 0x0000001902027211 */ /* 0x000fe200078f10ff */
[----:B------:R-:W-:Y:S01]  /*25d0*/  IMAD.MOV.U32 R218, RZ, RZ, 0x10 ;  /* 0x00000010ffda7424 */ /* 0x000fe200078e00ff */
[----:B------:R-:W-:Y:S01]  /*25e0*/  SHF.R.S32.HI R165, RZ, 0x1f, R164 ;  /* 0x0000001fffa57819 */ /* 0x000fe200000114a4 */
[----:B------:R-:W-:Y:S01]  /*25f0*/  IMAD.IADD R3, R6, 0x1, -R3 ;  /* 0x0000000106037824 */ /* 0x000fe200078e0a03 */
[----:B------:R-:W-:Y:S01]  /*2600*/  LOP3.LUT R2, R2, 0x1ffffffc, RZ, 0xc0, !PT ;  /* 0x1ffffffc02027812 */ /* 0x000fe200078ec0ff */
[----:B------:R-:W-:Y:S01]  /*2610*/  IMAD.SHL.U32 R210, R5, 0x2, RZ ;  /* 0x0000000205d27824 */ /* 0x000fe200078e00ff */
[----:B------:R-:W-:Y:S01]  /*2620*/  LOP3.LUT P0, RZ, R24, 0x4, RZ, 0xc0, !PT ;  /* 0x0000000418ff7812 */ /* 0x000fe2000780c0ff */
[----:B------:R-:W-:Y:S01]  /*2630*/  IMAD.MOV.U32 R215, RZ, RZ, -0x40 ;  /* 0xffffffc0ffd77424 */ /* 0x000fe200078e00ff */
[----:B------:R-:W-:Y:S01]  /*2640*/  LOP3.LUT P1, RZ, R7, 0x4, RZ, 0xc0, !PT ;  /* 0x0000000407ff7812 */ /* 0x000fe2000782c0ff */
[----:B------:R-:W-:Y:S01]  /*2650*/  IMAD.IADD R2, R25, 0x1, -R2 ;  /* 0x0000000119027824 */ /* 0x000fe200078e0a02 */
[----:B------:R-:W-:Y:S01]  /*2660*/  IADD3 R222, R223, 0x204c0, RZ ;  /* 0x000204c0dfde7810 */ /* 0x000fe20007ffe0ff */
[--C-:B------:R-:W-:Y:S01]  /*2670*/  IMAD R211, R211, 0x2, R210.reuse ;  /* 0x00000002d3d37824 */ /* 0x100fe200078e02d2 */
[----:B------:R-:W-:Y:S01]  /*2680*/  SEL R216, R216, 0xffffffe0, !P1 ;  /* 0xffffffe0d8d87807 */ /* 0x000fe20004800000 */
[----:B------:R-:W-:Y:S01]  /*2690*/  IMAD R2, R2, 0x4, R3 ;  /* 0x0000000402027824 */ /* 0x000fe200078e0203 */
[C---:B------:R-:W-:Y:S01]  /*26a0*/  IADD3 R206, R212.reuse, R0, RZ ;  /* 0x00000000d4ce7210 */ /* 0x040fe20007ffe0ff */
[----:B------:R-:W-:Y:S01]  /*26b0*/  IMAD R213, R212, 0x2, R210 ;  /* 0x00000002d4d57824 */ /* 0x000fe200078e02d2 */
[----:B------:R-:W-:Y:S01]  /*26c0*/  IADD3 R219, R214, R216, RZ ;  /* 0x000000d8d6db7210 */ /* 0x000fe20007ffe0ff */
[----:B------:R-:W-:Y:S01]  /*26d0*/  IMAD.SHL.U32 R4, R2, 0x2, RZ ;  /* 0x0000000202047824 */ /* 0x000fe200078e00ff */
[----:B------:R-:W-:Y:S01]  /*26e0*/  CS2R R162, SRZ ;  /* 0x0000000000a27805 */ /* 0x000fe2000001ff00 */
[----:B------:R-:W-:Y:S01]  /*26f0*/  @P0 IADD3 R222, R13, -0x40, RZ ;  /* 0xffffffc00dde0810 */ /* 0x000fe20007ffe0ff */
[----:B------:R-:W-:Y:S01]  /*2700*/  IMAD.SHL.U32 R207, R0, 0x2, RZ ;  /* 0x0000000200cf7824 */ /* 0x000fe200078e00ff */
[----:B------:R-:W-:Y:S01]  /*2710*/  LOP3.LUT P0, RZ, R7, 0x2, RZ, 0xc0, !PT ;  /* 0x0000000207ff7812 */ /* 0x000fe2000780c0ff */
[----:B------:R1:W-:Y:S01]  /*2720*/  STL [R1+0x34], R4 ;  /* 0x0000340401007387 */ /* 0x0003e20000100800 */
[----:B------:R-:W-:Y:S01]  /*2730*/  CS2R R160, SRZ ;  /* 0x0000000000a07805 */ /* 0x000fe2000001ff00 */
[----:B------:R-:W-:Y:S01]  /*2740*/  CS2R R158, SRZ ;  /* 0x00000000009e7805 */ /* 0x000fe2000001ff00 */
[----:B------:R-:W-:Y:S01]  /*2750*/  SEL R218, R218, 0xfffffff0, !P0 ;  /* 0xfffffff0dada7807 */ /* 0x000fe20004000000 */
        /* <DEDUP_REMOVED lines=63> */
[----:B------:R-:W-:Y:S01]  /*2b50*/  LEA R212, R212, R211, 0x1 ;  /* 0x000000d3d4d47211 */ /* 0x000fe200078e08ff */
[----:B------:R-:W-:Y:S01]  /*2b60*/  IMAD.IADD R220, R214, 0x1, R218 ;  /* 0x00000001d6dc7824 */ /* 0x000fe200078e02da */
[----:B------:R-:W-:Y:S01]  /*2b70*/  SEL R215, R215, 0x40, P1 ;  /* 0x00000040d7d77807 */ /* 0x000fe20000800000 */
[----:B------:R-:W-:Y:S01]  /*2b80*/  IMAD.IADD R221, R218, 0x1, R219 ;  /* 0x00000001dadd7824 */ /* 0x000fe200078e02db */
[----:B------:R-:W-:Y:S01]  /*2b90*/  USHF.L.U64.HI UR14, UR4, 0x5, UR5 ;  /* 0x00000005040e7899 */ /* 0x000fe20008010205 */
[----:B------:R-:W-:Y:S01]  /*2ba0*/  IADD3 R248, -R4, UR8, RZ ;  /* 0x0000000804f87c10 */ /* 0x000fe2000fffe1ff */
[----:B------:R-:W-:-:S02]  /*2bb0*/  USHF.L.U32 UR15, UR4, 0x5, URZ ;  /* 0x00000005040f7899 */ /* 0x000fc4000800063f */
[----:B------:R-:W-:Y:S02]  /*2bc0*/  UMOV UR5, URZ ;  /* 0x0000003f00057c82 */ /* 0x000fe40008000000 */
[----:B------:R-:W-:Y:S02]  /*2bd0*/  UMOV UR18, 0x1 ;  /* 0x0000000100127882 */ /* 0x000fe40000000000 */
[----:B------:R-:W-:Y:S02]  /*2be0*/  UMOV UR17, URZ ;  /* 0x0000003f00117c82 */ /* 0x000fe40008000000 */
[----:B------:R-:W-:Y:S02]  /*2bf0*/  UMOV UR11, 0xffffffc0 ;  /* 0xffffffc0000b7882 */ /* 0x000fe40000000000 */
[----:B------:R-:W-:Y:S02]  /*2c00*/  ULDC UR9, c[0x0][0x168] ;  /* 0x00005a0000097ab9 */ /* 0x000fe40000000800 */
[----:B-1----:R-:W-:-:S02]  /*2c10*/  ULDC UR8, c[0x0][0x198] ;  /* 0x0000660000087ab9 */ /* 0x002fc40000000800 */
.L_x_1849:
        /* <DEDUP_REMOVED lines=34> */
[----:B------:R-:W-:Y:S01]  /*2e40*/  IADD3 R164, R214, R2, RZ ;  /* 0x00000002d6a47210 */ /* 0x000fe20007ffe0ff */
[-C--:B------:R-:W-:Y:S03]  /*2e50*/  HMMA.16816.F32.BF16 R28, R28, R166.reuse, RZ ;  /* 0x000000a61c1c723c */ /* 0x080fe600000418ff */
[----:B------:R-:W-:Y:S02]  /*2e60*/  MOV R2, UR5 ;  /* 0x0000000500027c02 */ /* 0x000fe40008000f00 */
[----:B------:R-:W-:Y:S02]  /*2e70*/  SHF.L.U32 R209, R164, 0x1, RZ ;  /* 0x00000001a4d17819 */ /* 0x000fe400000006ff */
[----:B------:R-:W-:Y:S01]  /*2e80*/  LEA R2, R2, R219, 0xd ;  /* 0x000000db02027211 */ /* 0x000fe200078e68ff */
[----:B------:R-:W-:Y:S02]  /*2e90*/  HMMA.16816.F32.BF16 R32, R32, R166, RZ ;  /* 0x000000a62020723c */ /* 0x000fe400000418ff */
[----:B------:R-:W3:Y:S02]  /*2ea0*/  LDSM.16.M88.4 R184, [R209+0x10080] ;  /* 0x01008000d1b8783b */ /* 0x000ee40000000200 */
[----:B------:R-:W-:Y:S02]  /*2eb0*/  SHF.L.U32 R204, R2, 0x1, RZ ;  /* 0x0000000102cc7819 */ /* 0x000fe400000006ff */
[----:B------:R-:W-:Y:S02]  /*2ec0*/  MOV R2, UR5 ;  /* 0x0000000500027c02 */ /* 0x000fe40008000f00 */
[-C--:B----4-:R-:W-:Y:S02]  /*2ed0*/  HMMA.16816.F32.BF16 R4, R168, R172.reuse, R4 ;  /* 0x000000aca804723c */ /* 0x090fe40000041804 */
[----:B------:R-:W4:Y:S03]  /*2ee0*/  LDSM.16.M88.4 R164, [R204+0x11080] ;  /* 0x01108000cca4783b */ /* 0x000f260000000200 */
        /* <DEDUP_REMOVED lines=15> */
[-C--:B---3--:R-:W-:Y:S01]  /*2fe0*/  HMMA.16816.F32.BF16 R4, R184, R188.reuse, R4 ;  /* 0x000000bcb804723c */ /* 0x088fe20000041804 */
[----:B------:R-:W2:Y:S07]  /*2ff0*/  LDSM.16.M88.4 R180, [R3+0x11080] ;  /* 0x0110800003b4783b */ /* 0x000eae0000000200 */
[C---:B----4-:R-:W-:Y:S08]  /*3000*/  HMMA.16816.F32.BF16 R8, R164.reuse, R188, R8 ;  /* 0x000000bca408723c */ /* 0x050ff00000041808 */
        /* <DEDUP_REMOVED lines=89> */
[----:B------:R-:W1:Y:S03]  /*35a0*/  MUFU.TANH R239, R12 ;  /* 0x0000000c00ef7308 */ /* 0x000e660000002400 */
[----:B------:R-:W-:Y:S02]  /*35b0*/  FMUL.FTZ R21, R21, c[0x0][0x2b4] ;  /* 0x0000ad0015157a20 */ /* 0x000fe40000410000 */
[----:B------:R-:W-:Y:S01]  /*35c0*/  FMUL.FTZ R22, R22, c[0x0][0x2b4] ;  /* 0x0000ad0016167a20 */ /* 0x000fe20000410000 */
[----:B------:R-:W-:Y:S01]  /*35d0*/  MOV R191, UR5 ;  /* 0x0000000500bf7c02 */ /* 0x000fe20008000f00 */
[----:B------:R-:W-:Y:S03]  /*35e0*/  FMUL.FTZ R23, R23, c[0x0][0x2b4] ;  /* 0x0000ad0017177a20 */ /* 0x000fe60000410000 */
[----:B------:R-:W1:Y:S01]  /*35f0*/  MUFU.TANH R237, R13 ;  /* 0x0000000d00ed7308 */ /* 0x000e620000002400 */
[----:B------:R-:W-:Y:S01]  /*3600*/  LEA R191, R191, R249, 0x6 ;  /* 0x000000f9bfbf7211 */ /* 0x000fe200078e30ff */
[----:B------:R-:W-:Y:S02]  /*3610*/  FMUL.FTZ R24, R24, c[0x0][0x2b4] ;  /* 0x0000ad0018187a20 */ /* 0x000fe40000410000 */
[----:B------:R-:W-:Y:S01]  /*3620*/  FMUL.FTZ R25, R25, c[0x0][0x2b4] ;  /* 0x0000ad0019197a20 */ /* 0x000fe20000410000 */
[----:B------:R-:W-:Y:S01]  /*3630*/  SHF.L.U32 R191, R191, 0x2, RZ ;  /* 0x00000002bfbf7819 */ /* 0x000fe200000006ff */
[----:B------:R-:W-:Y:S02]  /*3640*/  FMUL.FTZ R28, R28, c[0x0][0x2b4] ;  /* 0x0000ad001c1c7a20 */ /* 0x000fe40000410000 */
[----:B------:R-:W-:Y:S02]  /*3650*/  FMUL.FTZ R29, R29, c[0x0][0x2b4] ;  /* 0x0000ad001d1d7a20 */ /* 0x000fe40000410000 */
[----:B------:R-:W1:Y:S01]  /*3660*/  MUFU.TANH R233, R28 ;  /* 0x0000001c00e97308 */ /* 0x000e620000002400 */
[----:B------:R1:W1:Y:S01]  /*3670*/  LDS R3, [R191+0x20080] ;  /* 0x02008000bf037984 */ /* 0x0002620000000800 */
[----:B------:R-:W-:Y:S02]  /*3680*/  FMUL.FTZ R30, R30, c[0x0][0x2b4] ;  /* 0x0000ad001e1e7a20 */ /* 0x000fe40000410000 */
[----:B------:R-:W-:Y:S01]  /*3690*/  FMUL.FTZ R31, R31, c[0x0][0x2b4] ;  /* 0x0000ad001f1f7a20 */ /* 0x000fe20000410000 */
[----:B------:R1:W1:Y:S01]  /*36a0*/  LDS R188, [R191+0x200a0] ;  /* 0x0200a000bfbc7984 */ /* 0x0002620000000800 */
[----:B------:R-:W-:Y:S02]  /*36b0*/  FMUL.FTZ R26, R26, c[0x0][0x2b4] ;  /* 0x0000ad001a1a7a20 */ /* 0x000fe40000410000 */
[----:B------:R-:W-:Y:S01]  /*36c0*/  FMUL.FTZ R27, R27, c[0x0][0x2b4] ;  /* 0x0000ad001b1b7a20 */ /* 0x000fe20000410000 */
[----:B------:R1:W1:Y:S01]  /*36d0*/  LDS R189, [R191+0x20100] ;  /* 0x02010000bfbd7984 */ /* 0x0002620000000800 */
[----:B------:R-:W1:Y:S01]  /*36e0*/  MUFU.TANH R245, R14 ;  /* 0x0000000e00f57308 */ /* 0x000e620000002400 */
[----:B------:R-:W-:Y:S02]  /*36f0*/  FMUL.FTZ R32, R32, c[0x0][0x2b4] ;  /* 0x0000ad0020207a20 */ /* 0x000fe40000410000 */
[----:B------:R1:W1:Y:S01]  /*3700*/  LDS R190, [R191+0x20120] ;  /* 0x02012000bfbe7984 */ /* 0x0002620000000800 */
[----:B------:R-:W-:Y:S04]  /*3710*/  DEPBAR.LE SB0, 0x1 ;  /* 0x000080400000791a */ /* 0x000fe80000000000 */
[----:B------:R-:W-:Y:S02]  /*3720*/  FMUL.FTZ R33, R33, c[0x0][0x2b4] ;  /* 0x0000ad0021217a20 */ /* 0x000fe40000410000 */
[----:B------:R-:W1:Y:S01]  /*3730*/  MUFU.TANH R232, R29 ;  /* 0x0000001d00e87308 */ /* 0x000e620000002400 */
[----:B------:R-:W-:Y:S01]  /*3740*/  BAR.SYNC.DEFER_BLOCKING 0x0 ;  /* 0x0000000000007b1d */ /* 0x000fe20000010000 */
[----:B------:R-:W-:Y:S02]  /*3750*/  FMUL.FTZ R34, R34, c[0x0][0x2b4] ;  /* 0x0000ad0022227a20 */ /* 0x000fe40000410000 */
[----:B------:R-:W-:Y:S06]  /*3760*/  FMUL.FTZ R35, R35, c[0x0][0x2b4] ;  /* 0x0000ad0023237a20 */ /* 0x000fec0000410000 */
[----:B------:R-:W1:Y:S10]  /*3770*/  MUFU.TANH R244, R15 ;  /* 0x0000000f00f47308 */ /* 0x000e740000002400 */
[----:B------:R-:W1:Y:S01]  /*3780*/  MUFU.TANH R238, R30 ;  /* 0x0000001e00ee7308 */ /* 0x000e620000002400 */
[----:B------:R1:W1:Y:S09]  /*3790*/  LDSM.16.M88.4 R164, [R0+0x18080] ;  /* 0x0180800000a4783b */ /* 0x0002720000000200 */
[----:B------:R-:W1:Y:S01]  /*37a0*/  MUFU.TANH R199, R20 ;  /* 0x0000001400c77308 */ /* 0x000e620000002400 */
[----:B------:R1:W1:Y:S09]  /*37b0*/  LDSM.16.M88.4 R172, [R205+0x18080] ;  /* 0x01808000cdac783b */ /* 0x0002720000000200 */
[----:B------:R2:W1:Y:S01]  /*37c0*/  MUFU.TANH R236, R31 ;  /* 0x0000001f00ec7308 */ /* 0x0004620000002400 */
[----:B------:R1:W1:Y:S08]  /*37d0*/  LDSM.16.M88.4 R180, [R205+0x19080] ;  /* 0x01908000cdb4783b */ /* 0x0002700000000200 */
[----:B-----5:R1:W1:Y:S01]  /*37e0*/  LDSM.16.M88.4 R16, [R210+0x8080] ;  /* 0x00808000d210783b */ /* 0x0202620000000200 */
[----:B------:R1:W1:Y:S07]  /*37f0*/  MUFU.TANH R198, R21 ;  /* 0x0000001500c67308 */ /* 0x00026e0000002400 */
[----:B------:R1:W1:Y:S03]  /*3800*/  LDSM.16.M88.4 R168, [R210+0xa080] ;  /* 0x00a08000d2a8783b */ /* 0x0002660000000200 */
[----:B------:R1:W1:Y:S05]  /*3810*/  MUFU.TANH R226, R22 ;  /* 0x0000001600e27308 */ /* 0x00026a0000002400 */
[----:B--2---:R2:W1:Y:S05]  /*3820*/  LDSM.16.M88.4 R28, [R0+0x19080] ;  /* 0x01908000001c783b */ /* 0x00446a0000000200 */
[----:B------:R2:W1:Y:S03]  /*3830*/  MUFU.TANH R231, R23 ;  /* 0x0000001700e77308 */ /* 0x0004660000002400 */
[----:B------:R2:W1:Y:S07]  /*3840*/  LDSM.16.M88.4 R176, [R211+0x8080] ;  /* 0x00808000d3b0783b */ /* 0x00046e0000000200 */
[----:B------:R2:W1:Y:S01]  /*3850*/  MUFU.TANH R235, R24 ;  /* 0x0000001800eb7308 */ /* 0x0004620000002400 */
[----:B------:R2:W1:Y:S09]  /*3860*/  LDSM.16.M88.4 R184, [R211+0xa080] ;  /* 0x00a08000d3b8783b */ /* 0x0004720000000200 */
        /* <DEDUP_REMOVED lines=8> */
[----:B---34-:R-:W3:Y:S01]  /*38f0*/  LDL.64 R12, [R1+0x20] ;  /* 0x00002000010c7983 */ /* 0x018ee20000100a00 */
[----:B------:R-:W-:Y:S01]  /*3900*/  ULDC.64 UR6, c[0x0][0x178] ;  /* 0x00005e0000067ab9 */ /* 0x000fe20000000a00 */
[----:B------:R-:W-:Y:S01]  /*3910*/  IMAD.U32 R5, RZ, RZ, UR15 ;  /* 0x0000000fff057e24 */ /* 0x000fe2000f8e00ff */
[----:B------:R-:W-:Y:S01]  /*3920*/  UIMAD.WIDE.U32 UR26, UR16, UR6, URZ ;  /* 0x00000006101a72a5 */ /* 0x000fe2000f8e003f */
[----:B------:R-:W4:Y:S01]  /*3930*/  LDL R2, [R1+0x4c] ;  /* 0x00004c0001027983 */ /* 0x000f220000100800 */
[----:B------:R-:W-:Y:S01]  /*3940*/  USHF.R.S32.HI UR4, URZ, 0x1f, UR16 ;  /* 0x0000001f3f047899 */ /* 0x000fe20008011410 */
[----:B------:R-:W-:Y:S02]  /*3950*/  IMAD.U32 R10, RZ, RZ, UR14 ;  /* 0x0000000eff0a7e24 */ /* 0x000fe4000f8e00ff */
[----:B------:R-:W5:Y:S01]  /*3960*/  LDL.64 R8, [R1+0x38] ;  /* 0x0000380001087983 */ /* 0x000f620000100a00 */
[----:B------:R-:W-:Y:S02]  /*3970*/  UIMAD UR4, UR4, UR6, URZ ;  /* 0x00000006040472a4 */ /* 0x000fe4000f8e023f */
[----:B------:R-:W-:Y:S01]  /*3980*/  USHF.L.U32 UR6, UR26, 0x6, URZ ;  /* 0x000000061a067899 */ /* 0x000fe2000800063f */
[----:B--2---:R-:W2:Y:S01]  /*3990*/  LDL R192, [R1+0x40] ;  /* 0x0000400001c07983 */ /* 0x004ea20000100800 */
[----:B------:R-:W-:Y:S03]  /*39a0*/  UIMAD UR4, UR16, UR7, UR4 ;  /* 0x00000007100472a4 */ /* 0x000fe6000f8e0204 */
[----:B------:R-:W2:Y:S01]  /*39b0*/  LDL R204, [R1+0x48] ;  /* 0x0000480001cc7983 */ /* 0x000ea20000100800 */
[----:B------:R-:W-:Y:S03]  /*39c0*/  UIADD3 UR4, UR27, UR4, URZ ;  /* 0x000000041b047290 */ /* 0x000fe6000fffe03f */
[----:B------:R-:W2:Y:S01]  /*39d0*/  LDL.64 R202, [R1+0x10] ;  /* 0x0000100001ca7983 */ /* 0x000ea20000100a00 */
[----:B------:R-:W-:Y:S01]  /*39e0*/  USHF.L.U64.HI UR4, UR26, 0x6, UR4 ;  /* 0x000000061a047899 */ /* 0x000fe20008010204 */
[----:B---3--:R-:W-:Y:S05]  /*39f0*/  IADD3 R5, P2, P1, R12, UR6, R5 ;  /* 0x000000060c057c10 */ /* 0x008fea000f95e005 */
[----:B------:R-:W-:Y:S02]  /*3a00*/  IADD3.X R10, R252, UR4, R10, P2, P1 ;  /* 0x00000004fc0a7c10 */ /* 0x000fe400097e240a */
[----:B----4-:R-:W-:Y:S01]  /*3a10*/  ISETP.NE.AND P2, PT, R2, RZ, PT ;  /* 0x000000ff0200720c */ /* 0x010fe20003f45270 */
[----:B------:R-:W-:Y:S05]  /*3a20*/  IMAD.U32 R2, RZ, RZ, UR10 ;  /* 0x0000000aff027e24 */ /* 0x000fea000f8e00ff */
[----:B------:R-:W-:Y:S04]  /*3a30*/  @!P3 LEA R2, R2, 0x40, 0x6 ;  /* 0x000000400202b811 */ /* 0x000fe800078e30ff */
[C---:B-1---5:R-:W-:Y:S04]  /*3a40*/  @!P3 IADD3 R0, P1, R2.reuse, R8, RZ ;  /* 0x000000080200b210 */ /* 0x062fe80007f3e0ff */
[----:B--2---:R-:W-:Y:S02]  /*3a50*/  @!P3 LEA.HI.X.SX32 R2, R2, R192, 0x1, P1 ;  /* 0x000000c00202b211 */ /* 0x004fe400008f0eff */
[C---:B------:R-:W-:Y:S04]  /*3a60*/  @!P3 LEA R8, P1, R0.reuse, c[0x0][0x258], 0x2 ;  /* 0x000096000008ba11 */ /* 0x040fe800078210ff */
[----:B------:R-:W-:Y:S02]  /*3a70*/  @!P3 LEA.HI.X R9, R0, c[0x0][0x25c], R2, 0x2, P1 ;  /* 0x000097000009ba11 */ /* 0x000fe400008f1402 */
[----:B------:R-:W-:Y:S01]  /*3a80*/  IADD3 R0, P1, R12, UR6, RZ ;  /* 0x000000060c007c10 */ /* 0x000fe2000ff3e0ff */
[----:B------:R-:W-:Y:S03]  /*3a90*/  UIMAD UR6, UR16, UR11, UR9 ;  /* 0x0000000b100672a4 */ /* 0x000fe6000f8e0209 */
[----:B------:R-:W-:Y:S02]  /*3aa0*/  IADD3.X R2, R252, UR4, RZ, P1, !PT ;  /* 0x00000004fc027c10 */ /* 0x000fe40008ffe4ff */
[C---:B------:R-:W-:Y:S04]  /*3ab0*/  LEA R6, P1, R0.reuse, c[0x0][0x160], 0x1 ;  /* 0x0000580000067a11 */ /* 0x040fe800078208ff */
[----:B------:R-:W-:Y:S01]  /*3ac0*/  LEA.HI.X R7, R0, c[0x0][0x164], R2, 0x1, P1 ;  /* 0x0000590000077a11 */ /* 0x000fe200008f0c02 */
[----:B------:R-:W-:Y:S01]  /*3ad0*/  IMAD.U32 R0, RZ, RZ, UR18 ;  /* 0x00000012ff007e24 */ /* 0x000fe2000f8e00ff */
[C---:B------:R-:W-:Y:S02]  /*3ae0*/  LEA R4, P1, R5.reuse, c[0x0][0x160], 0x1 ;  /* 0x0000580005047a11 */ /* 0x040fe400078208ff */
[----:B------:R-:W-:Y:S01]  /*3af0*/  IADD3 R2, -R250, UR6, RZ ;  /* 0x00000006fa027c10 */ /* 0x000fe2000fffe1ff */
[----:B------:R-:W-:Y:S01]  /*3b00*/  IMAD R0, R0, 0x4000, R204 ;  /* 0x0000400000007824 */ /* 0x000fe200078e02cc */
[----:B------:R-:W-:Y:S02]  /*3b10*/  LEA.HI.X R5, R5, c[0x0][0x164], R10, 0x1, P1 ;  /* 0x0000590005057a11 */ /* 0x000fe400008f0c0a */
        /* <DEDUP_REMOVED lines=18> */
.L_x_1847:
[-C--:B-1-34-:R-:W-:Y:S01]  /*3c40*/  HMMA.16816.F32.BF16 R4, R164, R16.reuse, RZ ;  /* 0x00000010a404723c */ /* 0x09afe200000418ff */
[----:B------:R-:W3:Y:S01]  /*3c50*/  LDL R192, [R1+0x34] ;  /* 0x0000340001c07983 */ /* 0x000ee20000100800 */
[----:B------:R-:W-:Y:S02]  /*3c60*/  USHF.L.U32 UR4, UR5, 0xd, URZ ;  /* 0x0000000d05047899 */ /* 0x000fe4000800063f */
[----:B------:R-:W-:Y:S01]  /*3c70*/  ULEA UR7, UR10, 0x1, 0x6 ;  /* 0x000000010a077891 */ /* 0x000fe2000f8e303f */
[----:B------:R-:W0:Y:S01]  /*3c80*/  LDGDEPBAR ;  /* 0x00000000000079af */ /* 0x000e220000000000 */
[----:B------:R-:W-:Y:S02]  /*3c90*/  UIADD3 UR6, UR4, 0x10, URZ ;  /* 0x0000001004067890 */ /* 0x000fe4000fffe03f */
[C---:B------:R-:W-:Y:S01]  /*3ca0*/  HMMA.16816.F32.BF16 R8, R28.reuse, R16, RZ ;  /* 0x000000101c08723c */ /* 0x040fe200000418ff */
[----:B------:R-:W-:Y:S01]  /*3cb0*/  MOV R2, UR4 ;  /* 0x0000000400027c02 */ /* 0x000fe20008000f00 */
[----:B------:R-:W-:Y:S02]  /*3cc0*/  UIADD3 UR23, UR10, 0x2, URZ ;  /* 0x000000020a177890 */ /* 0x000fe4000fffe03f */
[----:B--2---:R-:W-:Y:S02]  /*3cd0*/  IADD3 R0, R214, UR4, RZ ;  /* 0x00000004d6007c10 */ /* 0x004fe4000fffe0ff */
[----:B------:R-:W-:Y:S02]  /*3ce0*/  UISETP.GE.AND UP0, UPT, UR23, UR19, UPT ;  /* 0x000000131700728c */ /* 0x000fe4000bf06270 */
[-C--:B------:R-:W-:Y:S01]  /*3cf0*/  HMMA.16816.F32.BF16 R12, R28, R18.reuse, RZ ;  /* 0x000000121c0c723c */ /* 0x080fe200000418ff */
[----:B------:R-:W-:Y:S07]  /*3d00*/  SHF.L.U32 R0, R0, 0x1, RZ ;  /* 0x0000000100007819 */ /* 0x000fee00000006ff */
[C---:B------:R-:W-:Y:S08]  /*3d10*/  HMMA.16816.F32.BF16 R16, R164.reuse, R18, RZ ;  /* 0x00000012a410723c */ /* 0x040ff000000418ff */
[-C--:B------:R-:W-:Y:S08]  /*3d20*/  HMMA.16816.F32.BF16 R20, R164, R168.reuse, RZ ;  /* 0x000000a8a414723c */ /* 0x080ff000000418ff */
[C---:B------:R-:W-:Y:S08]  /*3d30*/  HMMA.16816.F32.BF16 R24, R28.reuse, R168, RZ ;  /* 0x000000a81c18723c */ /* 0x040ff000000418ff */
[-C--:B------:R-:W-:Y:S08]  /*3d40*/  HMMA.16816.F32.BF16 R28, R28, R170.reuse, RZ ;  /* 0x000000aa1c1c723c */ /* 0x080ff000000418ff */
[----:B------:R-:W-:Y:S01]  /*3d50*/  HMMA.16816.F32.BF16 R32, R164, R170, RZ ;  /* 0x000000aaa420723c */ /* 0x000fe200000418ff */
        /* <DEDUP_REMOVED lines=9> */
[-C--:B------:R-:W-:Y:S08]  /*3df0*/  HMMA.16816.F32.BF16 R28, R180, R186.reuse, R28 ;  /* 0x000000bab41c723c */ /* 0x080ff0000004181c */
[----:B------:R-:W-:Y:S01]  /*3e00*/  HMMA.16816.F32.BF16 R32, R172, R186, R32 ;  /* 0x000000baac20723c */ /* 0x000fe20000041820 */
[----:B------:R-:W2:Y:S07]  /*3e10*/  LDSM.16.M88.4 R172, [R209+0x19080] ;  /* 0x01908000d1ac783b */ /* 0x000eae0000000200 */
        /* <DEDUP_REMOVED lines=11> */
[----:B------:R-:W4:Y:S01]  /*3ed0*/  LDSM.16.M88.4 R176, [R212+0xa080] ;  /* 0x00a08000d4b0783b */ /* 0x000f220000000200 */
[-C--:B-1----:R-:W-:Y:S08]  /*3ee0*/  HMMA.16816.F32.BF16 R4, R168, R172.reuse, R4 ;  /* 0x000000aca804723c */ /* 0x082ff00000041804 */
[C---:B--2---:R-:W-:Y:S08]  /*3ef0*/  HMMA.16816.F32.BF16 R8, R164.reuse, R172, R8 ;  /* 0x000000aca408723c */ /* 0x044ff00000041808 */
        /* <DEDUP_REMOVED lines=8> */
[----:B------:R2:W4:Y:S08]  /*3f80*/  LDSM.16.M88.4 R168, [R0+0x1b080] ;  /* 0x01b0800000a8783b */ /* 0x0005300000000200 */
[----:B------:R-:W5:Y:S03]  /*3f90*/  LDSM.16.M88.4 R176, [R210+0xe080] ;  /* 0x00e08000d2b0783b */ /* 0x000f660000000200 */
[----:B--2---:R-:W-:Y:S01]  /*3fa0*/  MOV R0, UR6 ;  /* 0x0000000600007c02 */ /* 0x004fe20008000f00 */
[----:B------:R-:W-:Y:S01]  /*3fb0*/  USHF.L.U32 UR6, UR22, 0x7, URZ ;  /* 0x0000000716067899 */ /* 0x000fe2000800063f */
[----:B------:R-:W-:Y:S03]  /*3fc0*/  @P0 IADD3 R0, R2, -0x10, RZ ;  /* 0xfffffff002000810 */ /* 0x000fe60007ffe0ff */
[----:B------:R-:W-:Y:S01]  /*3fd0*/  UIADD3 UR6, UR7, UR8, -UR6 ;  /* 0x0000000807067290 */ /* 0x000fe2000fffe806 */
[----:B------:R-:W-:Y:S01]  /*3fe0*/  IADD3 R0, R214, R0, RZ ;  /* 0x00000000d6007210 */ /* 0x000fe20007ffe0ff */
[-C--:B-1----:R-:W-:Y:S05]  /*3ff0*/  HMMA.16816.F32.BF16 R4, R164, R172.reuse, R4 ;  /* 0x000000aca404723c */ /* 0x082fea0000041804 */
[----:B------:R-:W-:Y:S03]  /*4000*/  SHF.L.U32 R0, R0, 0x1, RZ ;  /* 0x0000000100007819 */ /* 0x000fe600000006ff */
[C---:B----4-:R-:W-:Y:S08]  /*4010*/  HMMA.16816.F32.BF16 R8, R168.reuse, R172, R8 ;  /* 0x000000aca808723c */ /* 0x050ff00000041808 */
        /* <DEDUP_REMOVED lines=8> */
[----:B------:R2:W4:Y:S08]  /*40a0*/  LDSM.16.M88.4 R164, [R0+0x1b080] ;  /* 0x01b0800000a4783b */ /* 0x0005300000000200 */
[----:B------:R-:W5:Y:S03]  /*40b0*/  LDSM.16.M88.4 R176, [R211+0xe080] ;  /* 0x00e08000d3b0783b */ /* 0x000f660000000200 */
[----:B--2---:R-:W-:Y:S04]  /*40c0*/  MOV R0, UR6 ;  /* 0x0000000600007c02 */ /* 0x004fe80008000f00 */
[----:B------:R-:W-:Y:S04]  /*40d0*/  IADD3 R0, R249, -c[0x0][0x168], R0 ;  /* 0x80005a00f9007a10 */ /* 0x000fe80007ffe000 */
[----:B---3--:R-:W-:Y:S01]  /*40e0*/  IADD3 R180, -R192, R0, RZ ;  /* 0x00000000c0b47210 */ /* 0x008fe20007ffe1ff */
[-C--:B-1----:R-:W-:Y:S05]  /*40f0*/  HMMA.16816.F32.BF16 R4, R168, R172.reuse, R4 ;  /* 0x000000aca804723c */ /* 0x082fea0000041804 */
[----:B------:R-:W-:Y:S03]  /*4100*/  IMNMX R0, R248, R180, PT ;  /* 0x000000b4f8007217 */ /* 0x000fe60003800200 */
[C---:B----4-:R-:W-:Y:S04]  /*4110*/  HMMA.16816.F32.BF16 R8, R164.reuse, R172, R8 ;  /* 0x000000aca408723c */ /* 0x050fe80000041808 */
[----:B------:R-:W-:Y:S04]  /*4120*/  ISETP.GT.AND P1, PT, R0, RZ, PT ;  /* 0x000000ff0000720c */ /* 0x000fe80003f24270 */
[-C--:B------:R-:W-:Y:S04]  /*4130*/  HMMA.16816.F32.BF16 R12, R164, R174.reuse, R12 ;  /* 0x000000aea40c723c */ /* 0x080fe8000004180c */
[----:B------:R-:W-:Y:S02]  /*4140*/  FSEL R2, R200, -INF , P1 ;  /* 0xff800000c8027808 */ /* 0x000fe40000800000 */
[----:B------:R-:W-:Y:S02]  /*4150*/  ISETP.GT.AND P1, PT, R0, 0x1, PT ;  /* 0x000000010000780c */ /* 0x000fe40003f24270 */
[C---:B------:R-:W-:Y:S01]  /*4160*/  HMMA.16816.F32.BF16 R16, R168.reuse, R174, R16 ;  /* 0x000000aea810723c */ /* 0x040fe20000041810 */
[----:B------:R-:W-:Y:S03]  /*4170*/  LDSM.16.M88.4 R172, [R213+0xc080] ;  /* 0x00c08000d5ac783b */ /* 0x000fe60000000200 */
[--C-:B------:R-:W-:Y:S04]  /*4180*/  FFMA.FTZ R2, R2, c[0x0][0x29c], -R3.reuse ;  /* 0x0000a70002027a23 */ /* 0x100fe80000010803 */
[-C--:B-----5:R-:W-:Y:S01]  /*4190*/  HMMA.16816.F32.BF16 R20, R168, R176.reuse, R20 ;  /* 0x000000b0a814723c */ /* 0x0a0fe20000041814 */
[----:B------:R1:W2:Y:S07]  /*41a0*/  MUFU.EX2 R194, R2 ;  /* 0x0000000200c27308 */ /* 0x0002ae0000000800 */
[C---:B------:R-:W-:Y:S08]  /*41b0*/  HMMA.16816.F32.BF16 R24, R164.reuse, R176, R24 ;  /* 0x000000b0a418723c */ /* 0x040ff00000041818 */
[-C--:B------:R-:W-:Y:S01]  /*41c0*/  HMMA.16816.F32.BF16 R28, R164, R178.reuse, R28 ;  /* 0x000000b2a41c723c */ /* 0x080fe2000004181c */
[----:B------:R-:W3:Y:S07]  /*41d0*/  LDSM.16.M88.4 R164, [R209+0x1a080] ;  /* 0x01a08000d1a4783b */ /* 0x000eee0000000200 */
[----:B------:R-:W-:Y:S01]  /*41e0*/  HMMA.16816.F32.BF16 R32, R168, R178, R32 ;  /* 0x000000b2a820723c */ /* 0x000fe20000041820 */
[----:B------:R-:W4:Y:S03]  /*41f0*/  LDSM.16.M88.4 R168, [R209+0x1b080] ;  /* 0x01b08000d1a8783b */ /* 0x000f260000000200 */
[----:B-1----:R-:W-:Y:S02]  /*4200*/  FSEL R2, R201, -INF , P1 ;  /* 0xff800000c9027808 */ /* 0x002fe40000800000 */
[----:B------:R-:W-:Y:S03]  /*4210*/  ISETP.GT.AND P1, PT, R0, 0x20, PT ;  /* 0x000000200000780c */ /* 0x000fe60003f24270 */
[----:B------:R-:W1:Y:S03]  /*4220*/  LDSM.16.M88.4 R176, [R213+0xe080] ;  /* 0x00e08000d5b0783b */ /* 0x000e660000000200 */
[--C-:B------:R-:W-:Y:S04]  /*4230*/  FFMA.FTZ R2, R2, c[0x0][0x29c], -R3.reuse ;  /* 0x0000a70002027a23 */ /* 0x100fe80000010803 */
[----:B------:R5:W-:Y:S01]  /*4240*/  MUFU.EX2 R192, R2 ;  /* 0x0000000200c07308 */ /* 0x000be20000000800 */
[-C--:B---3--:R-:W-:Y:S05]  /*4250*/  HMMA.16816.F32.BF16 R4, R164, R172.reuse, R4 ;  /* 0x000000aca404723c */ /* 0x088fea0000041804 */
[----:B-----5:R-:W-:Y:S03]  /*4260*/  FSEL R2, R197, -INF , P1 ;  /* 0xff800000c5027808 */ /* 0x020fe60000800000 */
[C---:B----4-:R-:W-:Y:S04]  /*4270*/  HMMA.16816.F32.BF16 R8, R168.reuse, R172, R8 ;  /* 0x000000aca808723c */ /* 0x050fe80000041808 */
[--C-:B------:R-:W-:Y:S01]  /*4280*/  FFMA.FTZ R2, R2, c[0x0][0x29c], -R3.reuse ;  /* 0x0000a70002027a23 */ /* 0x100fe20000010803 */
[----:B------:R-:W-:Y:S03]  /*4290*/  ISETP.GT.AND P1, PT, R0, 0x21, PT ;  /* 0x000000210000780c */ /* 0x000fe60003f24270 */
[-C--:B------:R-:W-:Y:S01]  /*42a0*/  HMMA.16816.F32.BF16 R12, R168, R174.reuse, R12 ;  /* 0x000000aea80c723c */ /* 0x080fe2000004180c */
[----:B------:R3:W4:Y:S07]  /*42b0*/  MUFU.EX2 R184, R2 ;  /* 0x0000000200b87308 */ /* 0x00072e0000000800 */
[C---:B------:R-:W-:Y:S01]  /*42c0*/  HMMA.16816.F32.BF16 R16, R164.reuse, R174, R16 ;  /* 0x000000aea410723c */ /* 0x040fe20000041810 */
[----:B------:R-:W-:Y:S07]  /*42d0*/  LDSM.16.M88.4 R172, [R208+0x1a080] ;  /* 0x01a08000d0ac783b */ /* 0x000fee0000000200 */
[-C--:B-1----:R-:W-:Y:S08]  /*42e0*/  HMMA.16816.F32.BF16 R20, R164, R176.reuse, R20 ;  /* 0x000000b0a414723c */ /* 0x082ff00000041814 */
[C---:B------:R-:W-:Y:S04]  /*42f0*/  HMMA.16816.F32.BF16 R24, R168.reuse, R176, R24 ;  /* 0x000000b0a818723c */ /* 0x040fe80000041818 */
[----:B---3--:R-:W-:Y:S02]  /*4300*/  FSEL R2, R196, -INF , P1 ;  /* 0xff800000c4027808 */ /* 0x008fe40000800000 */
[----:B------:R-:W-:Y:S02]  /*4310*/  ISETP.GT.AND P1, PT, R0, 0x40, PT ;  /* 0x000000400000780c */ /* 0x000fe40003f24270 */
[-C--:B------:R-:W-:Y:S01]  /*4320*/  HMMA.16816.F32.BF16 R28, R168, R178.reuse, R28 ;  /* 0x000000b2a81c723c */ /* 0x080fe2000004181c */
[----:B------:R-:W1:Y:S03]  /*4330*/  LDSM.16.M88.4 R168, [R212+0xc080] ;  /* 0x00c08000d4a8783b */ /* 0x000e660000000200 */
[--C-:B------:R-:W-:Y:S04]  /*4340*/  FFMA.FTZ R2, R2, c[0x0][0x29c], -R3.reuse ;  /* 0x0000a70002027a23 */ /* 0x100fe80000010803 */
[----:B------:R-:W-:Y:S01]  /*4350*/  HMMA.16816.F32.BF16 R32, R164, R178, R32 ;  /* 0x000000b2a420723c */ /* 0x000fe20000041820 */
[----:B------:R3:W5:Y:S01]  /*4360*/  LDSM.16.M88.4 R164, [R208+0x1b080] ;  /* 0x01b08000d0a4783b */ /* 0x0007620000000200 */
[----:B------:R2:W1:Y:S07]  /*4370*/  MUFU.EX2 R182, R2 ;  /* 0x0000000200b67308 */ /* 0x00046e0000000800 */
[----:B------:R-:W4:Y:S03]  /*4380*/  LDSM.16.M88.4 R176, [R212+0xe080] ;  /* 0x00e08000d4b0783b */ /* 0x000f260000000200 */
[----:B---3--:R-:W-:Y:S02]  /*4390*/  MOV R208, 0x20 ;  /* 0x0000002000d07802 */ /* 0x008fe40000000f00 */
[----:B--2---:R-:W-:Y:S02]  /*43a0*/  FSEL R2, R199, -INF , P1 ;  /* 0xff800000c7027808 */ /* 0x004fe40000800000 */
[----:B------:R-:W-:Y:S02]  /*43b0*/  SEL R208, R208, 0xffffffe0, !P0 ;  /* 0xffffffe0d0d07807 */ /* 0x000fe40004000000 */
[----:B------:R-:W-:Y:S01]  /*43c0*/  ISETP.GT.AND P1, PT, R0, 0x41, PT ;  /* 0x000000410000780c */ /* 0x000fe20003f24270 */
[--C-:B------:R-:W-:Y:S01]  /*43d0*/  FFMA.FTZ R2, R2, c[0x0][0x29c], -R3.reuse ;  /* 0x0000a70002027a23 */ /* 0x100fe20000010803 */
[-C--:B-1----:R-:W-:Y:S03]  /*43e0*/  HMMA.16816.F32.BF16 R4, R172, R168.reuse, R4 ;  /* 0x000000a8ac04723c */ /* 0x082fe60000041804 */
[----:B------:R1:W-:Y:S05]  /*43f0*/  MUFU.EX2 R181, R2 ;  /* 0x0000000200b57308 */ /* 0x0003ea0000000800 */
[C---:B-----5:R-:W-:Y:S08]  /*4400*/  HMMA.16816.F32.BF16 R8, R164.reuse, R168, R8 ;  /* 0x000000a8a408723c */ /* 0x060ff00000041808 */
[-C--:B------:R-:W-:Y:S08]  /*4410*/  HMMA.16816.F32.BF16 R12, R164, R170.reuse, R12 ;  /* 0x000000aaa40c723c */ /* 0x080ff0000004180c */
[C---:B------:R-:W-:Y:S04]  /*4420*/  HMMA.16816.F32.BF16 R16, R172.reuse, R170, R16 ;  /* 0x000000aaac10723c */ /* 0x040fe80000041810 */
[----:B-1----:R-:W-:Y:S02]  /*4430*/  FSEL R2, R198, -INF , P1 ;  /* 0xff800000c6027808 */ /* 0x002fe40000800000 */
[----:B------:R-:W-:Y:S02]  /*4440*/  ISETP.GT.AND P1, PT, R0, 0x60, PT ;  /* 0x000000600000780c */ /* 0x000fe40003f24270 */
[-C--:B----4-:R-:W-:Y:S04]  /*4450*/  HMMA.16816.F32.BF16 R20, R172, R176.reuse, R20 ;  /* 0x000000b0ac14723c */ /* 0x090fe80000041814 */
[--C-:B------:R-:W-:Y:S04]  /*4460*/  FFMA.FTZ R2, R2, c[0x0][0x29c], -R3.reuse ;  /* 0x0000a70002027a23 */ /* 0x100fe80000010803 */
[C---:B------:R-:W-:Y:S01]  /*4470*/  HMMA.16816.F32.BF16 R24, R164.reuse, R176, R24 ;  /* 0x000000b0a418723c */ /* 0x040fe20000041818 */
[----:B------:R1:W2:Y:S07]  /*4480*/  MUFU.EX2 R177, R2 ;  /* 0x0000000200b17308 */ /* 0x0002ae0000000800 */
[-C--:B------:R-:W-:Y:S07]  /*4490*/  HMMA.16816.F32.BF16 R28, R164, R178.reuse, R28 ;  /* 0x000000b2a41c723c */ /* 0x080fee000004181c */
[----:B------:R-:W-:Y:S01]  /*44a0*/  IADD3 R164, R180, 0x8, RZ ;  /* 0x00000008b4a47810 */ /* 0x000fe20007ffe0ff */
[----:B------:R-:W-:Y:S04]  /*44b0*/  HMMA.16816.F32.BF16 R32, R172, R178, R32 ;  /* 0x000000b2ac20723c */ /* 0x000fe80000041820 */
[----:B-1----:R-:W-:Y:S02]  /*44c0*/  FSEL R2, R193, -INF , P1 ;  /* 0xff800000c1027808 */ /* 0x002fe40000800000 */
[----:B------:R-:W-:Y:S02]  /*44d0*/  ISETP.GT.AND P1, PT, R0, 0x61, PT ;  /* 0x000000610000780c */ /* 0x000fe40003f24270 */
[----:B------:R-:W-:Y:S01]  /*44e0*/  IMNMX R0, R248, R164, PT ;  /* 0x000000a4f8007217 */ /* 0x000fe20003800200 */
[--C-:B------:R-:W-:Y:S03]  /*44f0*/  FFMA.FTZ R2, R2, c[0x0][0x29c], -R3.reuse ;  /* 0x0000a70002027a23 */ /* 0x100fe60000010803 */
[----:B------:R-:W-:Y:S02]  /*4500*/  FSEL R164, R195, -INF , P1 ;  /* 0xff800000c3a47808 */ /* 0x000fe40000800000 */
[----:B------:R-:W-:Y:S01]  /*4510*/  ISETP.GT.AND P1, PT, R0, RZ, PT ;  /* 0x000000ff0000720c */ /* 0x000fe20003f24270 */
[----:B------:R1:W3:Y:S02]  /*4520*/  MUFU.EX2 R176, R2 ;  /* 0x0000000200b07308 */ /* 0x0002e40000000800 */
[----:B------:R-:W-:Y:S01]  /*4530*/  FFMA.FTZ R3, R164, c[0x0][0x29c], -R3 ;  /* 0x0000a700a4037a23 */ /* 0x000fe20000010803 */
[----:B------:R-:W-:Y:S01]  /*4540*/  FSEL R169, R230, -INF , P1 ;  /* 0xff800000e6a97808 */ /* 0x000fe20000800000 */
[----:B------:R-:W-:Y:S01]  /*4550*/  FFMA.FTZ R164, -R200, R200, 1 ;  /* 0x3f800000c8a47423 */ /* 0x000fe200000101c8 */
[C---:B------:R-:W-:Y:S03]  /*4560*/  ISETP.GT.AND P1, PT, R0.reuse, 0x1, PT ;  /* 0x000000010000780c */ /* 0x040fe60003f24270 */
[--C-:B------:R-:W-:Y:S01]  /*4570*/  FFMA.FTZ R169, R169, c[0x0][0x29c], -R188.reuse ;  /* 0x0000a700a9a97a23 */ /* 0x100fe200000108bc */
[----:B------:R-:W-:Y:S01]  /*4580*/  FSEL R168, R229, -INF , P1 ;  /* 0xff800000e5a87808 */ /* 0x000fe20000800000 */
[----:B------:R4:W-:Y:S01]  /*4590*/  MUFU.EX2 R172, R3 ;  /* 0x0000000300ac7308 */ /* 0x0009e20000000800 */
[----:B------:R-:W-:Y:S03]  /*45a0*/  ISETP.GT.AND P1, PT, R0, 0x20, PT ;  /* 0x000000200000780c */ /* 0x000fe60003f24270 */
[--C-:B------:R-:W-:Y:S01]  /*45b0*/  FFMA.FTZ R168, R168, c[0x0][0x29c], -R188.reuse ;  /* 0x0000a700a8a87a23 */ /* 0x100fe200000108bc */
[----:B------:R-:W-:Y:S02]  /*45c0*/  FSEL R170, R227, -INF , P1 ;  /* 0xff800000e3aa7808 */ /* 0x000fe40000800000 */
[----:B------:R-:W-:Y:S03]  /*45d0*/  ISETP.GT.AND P1, PT, R0, 0x21, PT ;  /* 0x000000210000780c */ /* 0x000fe60003f24270 */
[--C-:B------:R-:W-:Y:S01]  /*45e0*/  FFMA.FTZ R170, R170, c[0x0][0x29c], -R188.reuse ;  /* 0x0000a700aaaa7a23 */ /* 0x100fe200000108bc */
[----:B------:R-:W-:Y:S01]  /*45f0*/  FSEL R167, R228, -INF , P1 ;  /* 0xff800000e4a77808 */ /* 0x000fe20000800000 */
[----:B------:R-:W-:Y:S01]  /*4600*/  MUFU.EX2 R169, R169 ;  /* 0x000000a900a97308 */ /* 0x000fe20000000800 */
[----:B------:R-:W-:Y:S01]  /*4610*/  ISETP.GT.AND P1, PT, R0, 0x40, PT ;  /* 0x000000400000780c */ /* 0x000fe20003f24270 */
[----:B-1----:R-:W1:Y:S02]  /*4620*/  LDS R2, [R191+0x20280] ;  /* 0x02028000bf027984 */ /* 0x002e640000000800 */
[--C-:B------:R-:W-:Y:S01]  /*4630*/  FFMA.FTZ R167, R167, c[0x0][0x29c], -R188.reuse ;  /* 0x0000a700a7a77a23 */ /* 0x100fe200000108bc */
[----:B------:R-:W-:Y:S02]  /*4640*/  FSEL R166, R226, -INF , P1 ;  /* 0xff800000e2a67808 */ /* 0x000fe40000800000 */
[----:B------:R-:W-:Y:S03]  /*4650*/  ISETP.GT.AND P1, PT, R0, 0x41, PT ;  /* 0x000000410000780c */ /* 0x000fe60003f24270 */
[--C-:B------:R-:W-:Y:S01]  /*4660*/  FFMA.FTZ R166, R166, c[0x0][0x29c], -R188.reuse ;  /* 0x0000a700a6a67a23 */ /* 0x100fe200000108bc */
[----:B------:R-:W-:Y:S01]  /*4670*/  FSEL R171, R231, -INF , P1 ;  /* 0xff800000e7ab7808 */ /* 0x000fe20000800000 */
[----:B------:R-:W-:Y:S01]  /*4680*/  MUFU.EX2 R168, R168 ;  /* 0x000000a800a87308 */ /* 0x000fe20000000800 */
[C---:B------:R-:W-:Y:S03]  /*4690*/  ISETP.GT.AND P1, PT, R0.reuse, 0x60, PT ;  /* 0x000000600000780c */ /* 0x040fe60003f24270 */
[--C-:B------:R-:W-:Y:S01]  /*46a0*/  FFMA.FTZ R173, R171, c[0x0][0x29c], -R188.reuse ;  /* 0x0000a700abad7a23 */ /* 0x100fe200000108bc */
[----:B------:R-:W-:Y:S01]  /*46b0*/  FSEL R165, R225, -INF , P1 ;  /* 0xff800000e1a57808 */ /* 0x000fe20000800000 */
[----:B------:R-:W-:Y:S01]  /*46c0*/  FFMA.FTZ R171, -R201, R201, 1 ;  /* 0x3f800000c9ab7423 */ /* 0x000fe200000101c9 */
[----:B------:R-:W-:Y:S03]  /*46d0*/  ISETP.GT.AND P1, PT, R0, 0x61, PT ;  /* 0x000000610000780c */ /* 0x000fe60003f24270 */
[--C-:B------:R-:W-:Y:S01]  /*46e0*/  FFMA.FTZ R174, R165, c[0x0][0x29c], -R188.reuse ;  /* 0x0000a700a5ae7a23 */ /* 0x100fe200000108bc */
[----:B----4-:R-:W-:Y:S01]  /*46f0*/  FSEL R3, R224, -INF , P1 ;  /* 0xff800000e0037808 */ /* 0x010fe20000800000 */
[----:B------:R-:W-:Y:S01]  /*4700*/  FFMA.FTZ R165, -R197, R197, 1 ;  /* 0x3f800000c5a57423 */ /* 0x000fe200000101c5 */
[----:B------:R-:W-:Y:S03]  /*4710*/  MUFU.EX2 R167, R167 ;  /* 0x000000a700a77308 */ /* 0x000fe60000000800 */
[----:B------:R-:W-:Y:S01]  /*4720*/  FFMA.FTZ R188, R3, c[0x0][0x29c], -R188 ;  /* 0x0000a70003bc7a23 */ /* 0x000fe200000108bc */
[----:B------:R-:W-:Y:S04]  /*4730*/  IADD3 R3, R180, 0x20, RZ ;  /* 0x00000020b4037810 */ /* 0x000fe80007ffe0ff */
[----:B------:R-:W-:Y:S02]  /*4740*/  IMNMX R3, R248, R3, PT ;  /* 0x00000003f8037217 */ /* 0x000fe40003800200 */
[----:B------:R-:W4:Y:S02]  /*4750*/  MUFU.EX2 R170, R170 ;  /* 0x000000aa00aa7308 */ /* 0x000f240000000800 */
[----:B------:R-:W-:Y:S01]  /*4760*/  ISETP.GT.AND P1, PT, R3, RZ, PT ;  /* 0x000000ff0300720c */ /* 0x000fe20003f24270 */
[--C-:B-1----:R-:W-:Y:S02]  /*4770*/  FADD.FTZ R0, R4, -R2.reuse ;  /* 0x8000000204007221 */ /* 0x102fe40000010000 */
[--C-:B------:R-:W-:Y:S05]  /*4780*/  FADD.FTZ R4, R16, -R2.reuse ;  /* 0x8000000210047221 */ /* 0x100fea0000010000 */
[----:B------:R-:W1:Y:S01]  /*4790*/  MUFU.EX2 R166, R166 ;  /* 0x000000a600a67308 */ /* 0x000e620000000800 */
[----:B------:R-:W-:Y:S02]  /*47a0*/  FMUL.FTZ R0, R194, R0 ;  /* 0x00000000c2007220 */ /* 0x000fe40000410000 */
[----:B------:R-:W-:Y:S02]  /*47b0*/  FMUL.FTZ R4, R184, R4 ;  /* 0x00000004b8047220 */ /* 0x000fe40000410000 */
[----:B------:R-:W-:Y:S02]  /*47c0*/  FMUL.FTZ R205, R0, R164 ;  /* 0x000000a400cd7220 */ /* 0x000fe40000410000 */
[----:B------:R-:W-:Y:S02]  /*47d0*/  FMUL.FTZ R203, R4, R165 ;  /* 0x000000a504cb7220 */ /* 0x000fe40000410000 */
[--C-:B------:R-:W-:Y:S01]  /*47e0*/  FADD.FTZ R0, R17, -R2.reuse ;  /* 0x8000000211007221 */ /* 0x100fe20000010000 */
[----:B------:R5:W1:Y:S01]  /*47f0*/  MUFU.EX2 R165, R173 ;  /* 0x000000ad00a57308 */ /* 0x000a620000000800 */
[----:B------:R-:W-:Y:S02]  /*4800*/  FFMA.FTZ R164, -R196, R196, 1 ;  /* 0x3f800000c4a47423 */ /* 0x000fe400000101c4 */
[----:B------:R-:W-:Y:S02]  /*4810*/  FMUL.FTZ R0, R182, R0 ;  /* 0x00000000b6007220 */ /* 0x000fe40000410000 */
[--C-:B------:R-:W-:Y:S02]  /*4820*/  FADD.FTZ R5, R5, -R2.reuse ;  /* 0x8000000205057221 */ /* 0x100fe40000010000 */
[----:B------:R-:W-:Y:S02]  /*4830*/  FMUL.FTZ R202, R0, R164 ;  /* 0x000000a400ca7220 */ /* 0x000fe40000410000 */
[----:B------:R-:W1:Y:S01]  /*4840*/  LDS R0, [R191+0x202a0] ;  /* 0x0202a000bf007984 */ /* 0x000e620000000800 */
[----:B------:R4:W1:Y:S01]  /*4850*/  MUFU.EX2 R164, R174 ;  /* 0x000000ae00a47308 */ /* 0x0008620000000800 */
[--C-:B------:R-:W-:Y:S02]  /*4860*/  FADD.FTZ R4, R21, -R2.reuse ;  /* 0x8000000215047221 */ /* 0x100fe40000010000 */
[----:B------:R-:W-:Y:S02]  /*4870*/  FMUL.FTZ R5, R192, R5 ;  /* 0x00000005c0057220 */ /* 0x000fe40000410000 */
[----:B------:R-:W-:Y:S02]  /*4880*/  FFMA.FTZ R16, -R198, R198, 1 ;  /* 0x3f800000c6107423 */ /* 0x000fe400000101c6 */
[----:B--2---:R-:W-:Y:S02]  /*4890*/  FMUL.FTZ R4, R177, R4 ;  /* 0x00000004b1047220 */ /* 0x004fe40000410000 */
[----:B------:R-:W-:Y:S01]  /*48a0*/  FMUL.FTZ R204, R5, R171 ;  /* 0x000000ab05cc7220 */ /* 0x000fe20000410000 */
[----:B------:R-:W2:Y:S01]  /*48b0*/  MUFU.EX2 R188, R188 ;  /* 0x000000bc00bc7308 */ /* 0x000ea20000000800 */
[--C-:B------:R-:W-:Y:S02]  /*48c0*/  FADD.FTZ R5, R20, -R2.reuse ;  /* 0x8000000214057221 */ /* 0x100fe40000010000 */
[----:B------:R-:W-:Y:S01]  /*48d0*/  FMUL.FTZ R200, R4, R16 ;  /* 0x0000001004c87220 */ /* 0x000fe20000410000 */
[----:B-----5:R-:W-:Y:S01]  /*48e0*/  FSEL R173, R241, -INF , P1 ;  /* 0xff800000f1ad7808 */ /* 0x020fe20000800000 */
[--C-:B------:R-:W-:Y:S01]  /*48f0*/  FADD.FTZ R4, R32, -R2.reuse ;  /* 0x8000000220047221 */ /* 0x100fe20000010000 */
[----:B------:R-:W-:Y:S01]  /*4900*/  ISETP.GT.AND P1, PT, R3, 0x1, PT ;  /* 0x000000010300780c */ /* 0x000fe20003f24270 */
[----:B------:R-:W-:Y:S02]  /*4910*/  FMUL.FTZ R5, R181, R5 ;  /* 0x00000005b5057220 */ /* 0x000fe40000410000 */
[----:B------:R-:W-:Y:S01]  /*4920*/  FFMA.FTZ R17, -R199, R199, 1 ;  /* 0x3f800000c7117423 */ /* 0x000fe200000101c7 */
[----:B------:R-:W-:Y:S01]  /*4930*/  FSEL R175, R240, -INF , P1 ;  /* 0xff800000f0af7808 */ /* 0x000fe20000800000 */
[----:B---3--:R-:W-:Y:S01]  /*4940*/  FMUL.FTZ R4, R176, R4 ;  /* 0x00000004b0047220 */ /* 0x008fe20000410000 */
[----:B------:R-:W-:Y:S01]  /*4950*/  ISETP.GT.AND P1, PT, R3, 0x20, PT ;  /* 0x000000200300780c */ /* 0x000fe20003f24270 */
[----:B------:R-:W-:Y:S02]  /*4960*/  FADD.FTZ R33, R33, -R2 ;  /* 0x8000000221217221 */ /* 0x000fe40000010000 */
[----:B------:R-:W-:Y:S01]  /*4970*/  FFMA.FTZ R2, -R193, R193, 1 ;  /* 0x3f800000c1027423 */ /* 0x000fe200000101c1 */
[----:B------:R-:W-:Y:S01]  /*4980*/  FSEL R21, R239, -INF , P1 ;  /* 0xff800000ef157808 */ /* 0x000fe20000800000 */
[----:B------:R-:W-:Y:S01]  /*4990*/  FMUL.FTZ R201, R5, R17 ;  /* 0x0000001105c97220 */ /* 0x000fe20000410000 */
[----:B------:R-:W-:Y:S01]  /*49a0*/  ISETP.GT.AND P1, PT, R3, 0x21, PT ;  /* 0x000000210300780c */ /* 0x000fe20003f24270 */
[----:B------:R-:W-:Y:S01]  /*49b0*/  FMUL.FTZ R198, R4, R2 ;  /* 0x0000000204c67220 */ /* 0x000fe20000410000 */
[----:B------:R-:W-:Y:S01]  /*49c0*/  IADD3 R2, R180, 0x28, RZ ;  /* 0x00000028b4027810 */ /* 0x000fe20007ffe0ff */
[--C-:B------:R-:W-:Y:S01]  /*49d0*/  FFMA.FTZ R21, R21, c[0x0][0x29c], -R189.reuse ;  /* 0x0000a70015157a23 */ /* 0x100fe200000108bd */
[----:B----4-:R-:W-:Y:S01]  /*49e0*/  FSEL R174, R237, -INF , P1 ;  /* 0xff800000edae7808 */ /* 0x010fe20000800000 */
[----:B------:R-:W-:Y:S01]  /*49f0*/  FFMA.FTZ R4, -R195, R195, 1 ;  /* 0x3f800000c3047423 */ /* 0x000fe200000101c3 */
[----:B------:R-:W-:Y:S01]  /*4a00*/  ISETP.GT.AND P1, PT, R3, 0x40, PT ;  /* 0x000000400300780c */ /* 0x000fe20003f24270 */
[--C-:B------:R-:W-:Y:S01]  /*4a10*/  FFMA.FTZ R16, R175, c[0x0][0x29c], -R189.reuse ;  /* 0x0000a700af107a23 */ /* 0x100fe200000108bd */
[----:B------:R-:W-:Y:S01]  /*4a20*/  IMNMX R2, R248, R2, PT ;  /* 0x00000002f8027217 */ /* 0x000fe20003800200 */
[--C-:B------:R-:W-:Y:S01]  /*4a30*/  FFMA.FTZ R20, R173, c[0x0][0x29c], -R189.reuse ;  /* 0x0000a700ad147a23 */ /* 0x100fe200000108bd */
[----:B------:R-:W-:Y:S01]  /*4a40*/  FSEL R171, R235, -INF , P1 ;  /* 0xff800000ebab7808 */ /* 0x000fe20000800000 */
[--C-:B------:R-:W-:Y:S01]  /*4a50*/  FFMA.FTZ R173, R174, c[0x0][0x29c], -R189.reuse ;  /* 0x0000a700aead7a23 */ /* 0x100fe200000108bd */
[----:B------:R-:W-:Y:S01]  /*4a60*/  ISETP.GT.AND P1, PT, R3, 0x41, PT ;  /* 0x000000410300780c */ /* 0x000fe20003f24270 */
[--C-:B-1----:R-:W-:Y:S01]  /*4a70*/  FADD.FTZ R7, R7, -R0.reuse ;  /* 0x8000000007077221 */ /* 0x102fe20000010000 */
[----:B------:R-:W-:Y:S01]  /*4a80*/  MUFU.EX2 R16, R16 ;  /* 0x0000001000107308 */ /* 0x000fe20000000800 */
[--C-:B------:R-:W-:Y:S01]  /*4a90*/  FFMA.FTZ R171, R171, c[0x0][0x29c], -R189.reuse ;  /* 0x0000a700abab7a23 */ /* 0x100fe200000108bd */
[----:B------:R-:W-:Y:S01]  /*4aa0*/  FSEL R32, R234, -INF , P1 ;  /* 0xff800000ea207808 */ /* 0x000fe20000800000 */
[--C-:B------:R-:W-:Y:S01]  /*4ab0*/  FADD.FTZ R18, R18, -R0.reuse ;  /* 0x8000000012127221 */ /* 0x100fe20000010000 */
[----:B------:R-:W-:Y:S01]  /*4ac0*/  ISETP.GT.AND P1, PT, R3, 0x60, PT ;  /* 0x000000600300780c */ /* 0x000fe20003f24270 */
[--C-:B------:R-:W-:Y:S02]  /*4ad0*/  FADD.FTZ R179, R34, -R0.reuse ;  /* 0x8000000022b37221 */ /* 0x100fe40000010000 */
[--C-:B------:R-:W-:Y:S01]  /*4ae0*/  FFMA.FTZ R174, R32, c[0x0][0x29c], -R189.reuse ;  /* 0x0000a70020ae7a23 */ /* 0x100fe200000108bd */
[----:B------:R-:W-:Y:S01]  /*4af0*/  FSEL R17, R233, -INF , P1 ;  /* 0xff800000e9117808 */ /* 0x000fe20000800000 */
[----:B------:R-:W-:Y:S01]  /*4b00*/  FMUL.FTZ R18, R170, R18 ;  /* 0x00000012aa127220 */ /* 0x000fe20000410000 */
[----:B------:R-:W-:Y:S01]  /*4b10*/  ISETP.GT.AND P1, PT, R3, 0x61, PT ;  /* 0x000000610300780c */ /* 0x000fe20003f24270 */
[----:B------:R-:W-:Y:S01]  /*4b20*/  FMUL.FTZ R3, R172, R33 ;  /* 0x00000021ac037220 */ /* 0x000fe20000410000 */
[----:B------:R-:W1:Y:S01]  /*4b30*/  MUFU.EX2 R20, R20 ;  /* 0x0000001400147308 */ /* 0x000e620000000800 */
[--C-:B------:R-:W-:Y:S01]  /*4b40*/  FFMA.FTZ R183, R17, c[0x0][0x29c], -R189.reuse ;  /* 0x0000a70011b77a23 */ /* 0x100fe200000108bd */
[----:B------:R-:W-:Y:S01]  /*4b50*/  FSEL R5, R232, -INF , P1 ;  /* 0xff800000e8057808 */ /* 0x000fe20000800000 */
[----:B------:R-:W-:Y:S01]  /*4b60*/  FMUL.FTZ R196, R3, R4 ;  /* 0x0000000403c47220 */ /* 0x000fe20000410000 */
[----:B------:R-:W-:Y:S01]  /*4b70*/  ISETP.GT.AND P1, PT, R2, RZ, PT ;  /* 0x000000ff0200720c */ /* 0x000fe20003f24270 */
[--C-:B------:R-:W-:Y:S01]  /*4b80*/  FADD.FTZ R4, R6, -R0.reuse ;  /* 0x8000000006047221 */ /* 0x100fe20000010000 */
[----:B------:R-:W-:Y:S01]  /*4b90*/  F2FP.BF16.PACK_AB R172, R172, R176 ;  /* 0x000000b0acac723e */ /* 0x000fe200000010ff */
[----:B------:R-:W-:Y:S01]  /*4ba0*/  FFMA.FTZ R189, R5, c[0x0][0x29c], -R189 ;  /* 0x0000a70005bd7a23 */ /* 0x000fe200000108bd */
[----:B------:R-:W-:Y:S01]  /*4bb0*/  FSEL R180, R247, -INF , P1 ;  /* 0xff800000f7b47808 */ /* 0x000fe20000800000 */
[----:B------:R-:W-:Y:S01]  /*4bc0*/  FFMA.FTZ R5, -R230, R230, 1 ;  /* 0x3f800000e6057423 */ /* 0x000fe200000101e6 */
[----:B------:R3:W4:Y:S01]  /*4bd0*/  MUFU.EX2 R17, R21 ;  /* 0x0000001500117308 */ /* 0x0007220000000800 */
[----:B------:R-:W-:Y:S01]  /*4be0*/  ISETP.GT.AND P1, PT, R2, 0x1, PT ;  /* 0x000000010200780c */ /* 0x000fe20003f24270 */
[----:B------:R-:W-:Y:S02]  /*4bf0*/  FMUL.FTZ R4, R169, R4 ;  /* 0x00000004a9047220 */ /* 0x000fe40000410000 */
[----:B------:R-:W-:Y:S01]  /*4c00*/  FFMA.FTZ R6, -R229, R229, 1 ;  /* 0x3f800000e5067423 */ /* 0x000fe200000101e5 */
[----:B------:R-:W-:Y:S01]  /*4c10*/  FSEL R175, R246, -INF , P1 ;  /* 0xff800000f6af7808 */ /* 0x000fe20000800000 */
[----:B------:R-:W-:Y:S01]  /*4c20*/  FMUL.FTZ R193, R4, R5 ;  /* 0x0000000504c17220 */ /* 0x000fe20000410000 */
[----:B------:R-:W-:Y:S01]  /*4c30*/  ISETP.GT.AND P1, PT, R2, 0x20, PT ;  /* 0x000000200200780c */ /* 0x000fe20003f24270 */
[----:B------:R-:W-:Y:S02]  /*4c40*/  FMUL.FTZ R3, R168, R7 ;  /* 0x00000007a8037220 */ /* 0x000fe40000410000 */
[--C-:B------:R-:W-:Y:S01]  /*4c50*/  FADD.FTZ R5, R19, -R0.reuse ;  /* 0x8000000013057221 */ /* 0x100fe20000010000 */
[----:B------:R-:W-:Y:S01]  /*4c60*/  FSEL R33, R245, -INF , P1 ;  /* 0xff800000f5217808 */ /* 0x000fe20000800000 */
[----:B------:R-:W-:Y:S01]  /*4c70*/  FMUL.FTZ R185, R3, R6 ;  /* 0x0000000603b97220 */ /* 0x000fe20000410000 */
[----:B------:R-:W-:Y:S01]  /*4c80*/  ISETP.GT.AND P1, PT, R2, 0x21, PT ;  /* 0x000000210200780c */ /* 0x000fe20003f24270 */
[----:B------:R-:W-:Y:S01]  /*4c90*/  FFMA.FTZ R3, -R228, R228, 1 ;  /* 0x3f800000e4037423 */ /* 0x000fe200000101e4 */
[----:B------:R5:W-:Y:S01]  /*4ca0*/  MUFU.EX2 R4, R171 ;  /* 0x000000ab00047308 */ /* 0x000be20000000800 */
[----:B------:R-:W-:Y:S01]  /*4cb0*/  FMUL.FTZ R5, R167, R5 ;  /* 0x00000005a7057220 */ /* 0x000fe20000410000 */
[----:B------:R-:W-:Y:S01]  /*4cc0*/  FSEL R32, R244, -INF , P1 ;  /* 0xff800000f4207808 */ /* 0x000fe20000800000 */
[----:B------:R-:W-:Y:S01]  /*4cd0*/  FFMA.FTZ R6, -R227, R227, 1 ;  /* 0x3f800000e3067423 */ /* 0x000fe200000101e3 */
[----:B------:R-:W-:Y:S01]  /*4ce0*/  ISETP.GT.AND P1, PT, R2, 0x40, PT ;  /* 0x000000400200780c */ /* 0x000fe20003f24270 */
[----:B------:R-:W-:Y:S01]  /*4cf0*/  FMUL.FTZ R187, R5, R3 ;  /* 0x0000000305bb7220 */ /* 0x000fe20000410000 */
[----:B------:R-:W-:Y:S01]  /*4d00*/  F2FP.BF16.PACK_AB R167, R167, R170 ;  /* 0x000000aaa7a7723e */ /* 0x000fe200000010ff */
[--C-:B------:R-:W-:Y:S01]  /*4d10*/  FADD.FTZ R3, R22, -R0.reuse ;  /* 0x8000000016037221 */ /* 0x100fe20000010000 */
[----:B------:R-:W-:Y:S01]  /*4d20*/  F2FP.BF16.PACK_AB R22, R168, R169 ;  /* 0x000000a9a816723e */ /* 0x000fe200000010ff */
[----:B------:R-:W-:Y:S01]  /*4d30*/  FFMA.FTZ R5, -R226, R226, 1 ;  /* 0x3f800000e2057423 */ /* 0x000fe200000101e2 */
[----:B---3--:R-:W-:Y:S01]  /*4d40*/  FSEL R21, R242, -INF , P1 ;  /* 0xff800000f2157808 */ /* 0x008fe20000800000 */
[----:B------:R-:W-:Y:S01]  /*4d50*/  FMUL.FTZ R3, R166, R3 ;  /* 0x00000003a6037220 */ /* 0x000fe20000410000 */
[----:B------:R-:W-:Y:S01]  /*4d60*/  ISETP.GT.AND P1, PT, R2, 0x41, PT ;  /* 0x000000410200780c */ /* 0x000fe20003f24270 */
[----:B------:R-:W-:Y:S01]  /*4d70*/  FMUL.FTZ R195, R18, R6 ;  /* 0x0000000612c37220 */ /* 0x000fe20000410000 */
[----:B------:R3:W1:Y:S01]  /*4d80*/  MUFU.EX2 R7, R173 ;  /* 0x000000ad00077308 */ /* 0x0006620000000800 */
[----:B------:R-:W-:Y:S01]  /*4d90*/  FMUL.FTZ R186, R3, R5 ;  /* 0x0000000503ba7220 */ /* 0x000fe20000410000 */
[----:B------:R-:W-:Y:S01]  /*4da0*/  FSEL R19, R243, -INF , P1 ;  /* 0xff800000f3137808 */ /* 0x000fe20000800000 */
[--C-:B------:R-:W-:Y:S01]  /*4db0*/  FADD.FTZ R178, R23, -R0.reuse ;  /* 0x8000000017b27221 */ /* 0x100fe20000010000 */
[----:B------:R-:W-:Y:S01]  /*4dc0*/  ISETP.GT.AND P1, PT, R2, 0x60, PT ;  /* 0x000000600200780c */ /* 0x000fe20003f24270 */
[----:B------:R-:W-:Y:S01]  /*4dd0*/  FADD.FTZ R35, R35, -R0 ;  /* 0x8000000023237221 */ /* 0x000fe20000010000 */
[----:B------:R-:W-:Y:S01]  /*4de0*/  F2FP.BF16.PACK_AB R23, R192, R194 ;  /* 0x000000c2c017723e */ /* 0x000fe200000010ff */
[--C-:B------:R-:W-:Y:S01]  /*4df0*/  FFMA.FTZ R197, R19, c[0x0][0x29c], -R190.reuse ;  /* 0x0000a70013c57a23 */ /* 0x100fe200000108be */
[----:B------:R-:W-:Y:S01]  /*4e00*/  FSEL R18, R238, -INF , P1 ;  /* 0xff800000ee127808 */ /* 0x000fe20000800000 */
[--C-:B------:R-:W-:Y:S01]  /*4e10*/  FFMA.FTZ R34, R175, c[0x0][0x29c], -R190.reuse ;  /* 0x0000a700af227a23 */ /* 0x100fe200000108be */
[----:B------:R-:W-:Y:S01]  /*4e20*/  ISETP.GT.AND P1, PT, R2, 0x61, PT ;  /* 0x000000610200780c */ /* 0x000fe20003f24270 */
[----:B------:R1:W-:Y:S01]  /*4e30*/  MUFU.EX2 R5, R183 ;  /* 0x000000b700057308 */ /* 0x0003e20000000800 */
[----:B------:R-:W4:Y:S01]  /*4e40*/  LDS R2, [R191+0x20300] ;  /* 0x02030000bf027984 */ /* 0x000f220000000800 */
[--C-:B------:R-:W-:Y:S01]  /*4e50*/  FFMA.FTZ R199, R18, c[0x0][0x29c], -R190.reuse ;  /* 0x0000a70012c77a23 */ /* 0x100fe200000108be */
[----:B------:R-:W-:Y:S01]  /*4e60*/  FSEL R0, R236, -INF , P1 ;  /* 0xff800000ec007808 */ /* 0x000fe20000800000 */
[--C-:B-----5:R-:W-:Y:S01]  /*4e70*/  FFMA.FTZ R171, R180, c[0x0][0x29c], -R190.reuse ;  /* 0x0000a700b4ab7a23 */ /* 0x120fe200000108be */
[----:B------:R-:W-:Y:S01]  /*4e80*/  F2FP.BF16.PACK_AB R169, R204, R205 ;  /* 0x000000cdcca9723e */ /* 0x000fe200000010ff */
[--C-:B------:R-:W-:Y:S01]  /*4e90*/  FFMA.FTZ R180, R33, c[0x0][0x29c], -R190.reuse ;  /* 0x0000a70021b47a23 */ /* 0x100fe200000108be */
[----:B------:R-:W-:Y:S01]  /*4ea0*/  F2FP.BF16.PACK_AB R33, R165, R166 ;  /* 0x000000a6a521723e */ /* 0x000fe200000010ff */
[----:B------:R-:W-:Y:S01]  /*4eb0*/  FFMA.FTZ R18, -R225, R225, 1 ;  /* 0x3f800000e1127423 */ /* 0x000fe200000101e1 */
[----:B------:R-:W-:Y:S01]  /*4ec0*/  F2FP.BF16.PACK_AB R168, R185, R193 ;  /* 0x000000c1b9a8723e */ /* 0x000fe200000010ff */
[----:B------:R5:W-:Y:S01]  /*4ed0*/  MUFU.EX2 R3, R189 ;  /* 0x000000bd00037308 */ /* 0x000be20000000800 */
[----:B------:R-:W-:Y:S01]  /*4ee0*/  FMUL.FTZ R165, R165, R178 ;  /* 0x000000b2a5a57220 */ /* 0x000fe20000410000 */
[----:B------:R-:W-:Y:S01]  /*4ef0*/  F2FP.BF16.PACK_AB R170, R202, R203 ;  /* 0x000000cbcaaa723e */ /* 0x000fe200000010ff */
[----:B------:R-:W-:Y:S01]  /*4f00*/  FFMA.FTZ R19, -R231, R231, 1 ;  /* 0x3f800000e7137423 */ /* 0x000fe200000101e7 */
[----:B---3--:R-:W-:Y:S02]  /*4f10*/  F2FP.BF16.PACK_AB R173, R177, R181 ;  /* 0x000000b5b1ad723e */ /* 0x008fe400000010ff */
[----:B------:R-:W-:Y:S01]  /*4f20*/  F2FP.BF16.PACK_AB R175, R196, R198 ;  /* 0x000000c6c4af723e */ /* 0x000fe200000010ff */
[----:B------:R-:W-:Y:S01]  /*4f30*/  FMUL.FTZ R19, R165, R19 ;  /* 0x00000013a5137220 */ /* 0x000fe20000410000 */
[----:B------:R-:W-:Y:S02]  /*4f40*/  PLOP3.LUT P1, PT, PT, PT, UP0, 0x80, 0x0 ;  /* 0x000000000000781c */ /* 0x000fe40003f2f008 */
[----:B------:R3:W3:Y:S02]  /*4f50*/  MUFU.EX2 R6, R174 ;  /* 0x000000ae00067308 */ /* 0x0006e40000000800 */
[----:B------:R-:W-:Y:S01]  /*4f60*/  F2FP.BF16.PACK_AB R166, R19, R186 ;  /* 0x000000ba13a6723e */ /* 0x000fe200000010ff */
[--C-:B-1----:R-:W-:Y:S02]  /*4f70*/  FFMA.FTZ R183, R32, c[0x0][0x29c], -R190.reuse ;  /* 0x0000a70020b77a23 */ /* 0x102fe400000108be */
[----:B------:R-:W-:Y:S01]  /*4f80*/  FMUL.FTZ R32, R164, R179 ;  /* 0x000000b3a4207220 */ /* 0x000fe20000410000 */
[C---:B--2---:R-:W-:Y:S01]  /*4f90*/  F2FP.BF16.PACK_AB R164, R188.reuse, R164 ;  /* 0x000000a4bca4723e */ /* 0x044fe200000010ff */
[----:B------:R-:W-:Y:S01]  /*4fa0*/  FMUL.FTZ R188, R188, R35 ;  /* 0x00000023bcbc7220 */ /* 0x000fe20000410000 */
[----:B------:R-:W-:Y:S01]  /*4fb0*/  F2FP.BF16.PACK_AB R35, R187, R195 ;  /* 0x000000c3bb23723e */ /* 0x000fe200000010ff */
[----:B------:R-:W-:Y:S01]  /*4fc0*/  FMUL.FTZ R18, R32, R18 ;  /* 0x0000001220127220 */ /* 0x000fe20000410000 */
[----:B------:R-:W-:Y:S01]  /*4fd0*/  MUFU.EX2 R34, R34 ;  /* 0x0000002200227308 */ /* 0x000fe20000000800 */
[--C-:B-----5:R-:W-:Y:S01]  /*4fe0*/  FFMA.FTZ R189, R21, c[0x0][0x29c], -R190.reuse ;  /* 0x0000a70015bd7a23 */ /* 0x120fe200000108be */
[----:B------:R-:W-:Y:S01]  /*4ff0*/  F2FP.BF16.PACK_AB R21, R182, R184 ;  /* 0x000000b8b615723e */ /* 0x000fe200000010ff */
[----:B------:R-:W-:Y:S02]  /*5000*/  FFMA.FTZ R190, R0, c[0x0][0x29c], -R190 ;  /* 0x0000a70000be7a23 */ /* 0x000fe400000108be */
[----:B------:R-:W-:Y:S05]  /*5010*/  FFMA.FTZ R0, -R224, R224, 1 ;  /* 0x3f800000e0007423 */ /* 0x000fea00000101e0 */
[----:B------:R-:W1:Y:S01]  /*5020*/  MUFU.EX2 R171, R171 ;  /* 0x000000ab00ab7308 */ /* 0x000e620000000800 */
[----:B------:R-:W-:Y:S02]  /*5030*/  FMUL.FTZ R0, R188, R0 ;  /* 0x00000000bc007220 */ /* 0x000fe40000410000 */
[--C-:B----4-:R-:W-:Y:S01]  /*5040*/  FADD.FTZ R8, R8, -R2.reuse ;  /* 0x8000000208087221 */ /* 0x110fe20000010000 */
[----:B---3--:R-:W-:Y:S01]  /*5050*/  F2FP.BF16.PACK_AB R174, R200, R201 ;  /* 0x000000c9c8ae723e */ /* 0x008fe200000010ff */
[--C-:B------:R-:W-:Y:S01]  /*5060*/  FADD.FTZ R12, R12, -R2.reuse ;  /* 0x800000020c0c7221 */ /* 0x100fe20000010000 */
[----:B------:R-:W-:Y:S01]  /*5070*/  F2FP.BF16.PACK_AB R165, R0, R18 ;  /* 0x0000001200a5723e */ /* 0x000fe200000010ff */
[----:B------:R-:W-:Y:S02]  /*5080*/  FFMA.FTZ R0, -R239, R239, 1 ;  /* 0x3f800000ef007423 */ /* 0x000fe400000101ef */
[----:B------:R-:W-:Y:S01]  /*5090*/  FMUL.FTZ R19, R20, R8 ;  /* 0x0000000814137220 */ /* 0x000fe20000410000 */
[----:B------:R-:W-:Y:S01]  /*50a0*/  MUFU.EX2 R32, R180 ;  /* 0x000000b400207308 */ /* 0x000fe20000000800 */
[----:B------:R-:W-:Y:S01]  /*50b0*/  FFMA.FTZ R8, -R241, R241, 1 ;  /* 0x3f800000f1087423 */ /* 0x000fe200000101f1 */
[----:B------:R-:W-:Y:S01]  /*50c0*/  F2FP.BF16.PACK_AB R20, R16, R20 ;  /* 0x000000141014723e */ /* 0x000fe200000010ff */
[----:B------:R-:W-:Y:S01]  /*50d0*/  FMUL.FTZ R12, R17, R12 ;  /* 0x0000000c110c7220 */ /* 0x000fe20000410000 */
[----:B------:R-:W-:Y:S01]  /*50e0*/  F2FP.BF16.PACK_AB R17, R7, R17 ;  /* 0x000000110711723e */ /* 0x000fe200000010ff */
[--C-:B------:R-:W-:Y:S02]  /*50f0*/  FADD.FTZ R9, R9, -R2.reuse ;  /* 0x8000000209097221 */ /* 0x100fe40000010000 */
[--C-:B------:R-:W-:Y:S02]  /*5100*/  FADD.FTZ R13, R13, -R2.reuse ;  /* 0x800000020d0d7221 */ /* 0x100fe40000010000 */
[----:B------:R-:W-:Y:S01]  /*5110*/  FMUL.FTZ R178, R19, R8 ;  /* 0x0000000813b27220 */ /* 0x000fe20000410000 */
[----:B------:R-:W2:Y:S01]  /*5120*/  MUFU.EX2 R18, R183 ;  /* 0x000000b700127308 */ /* 0x000ea20000000800 */
[----:B------:R-:W-:Y:S02]  /*5130*/  FMUL.FTZ R176, R12, R0 ;  /* 0x000000000cb07220 */ /* 0x000fe40000410000 */
[--C-:B------:R-:W-:Y:S01]  /*5140*/  FADD.FTZ R24, R24, -R2.reuse ;  /* 0x8000000218187221 */ /* 0x100fe20000010000 */
[----:B------:R-:W3:Y:S01]  /*5150*/  LDS R0, [R191+0x20320] ;  /* 0x02032000bf007984 */ /* 0x000ee20000000800 */
[--C-:B------:R-:W-:Y:S02]  /*5160*/  FADD.FTZ R25, R25, -R2.reuse ;  /* 0x8000000219197221 */ /* 0x100fe40000010000 */
[--C-:B------:R-:W-:Y:S01]  /*5170*/  FADD.FTZ R29, R29, -R2.reuse ;  /* 0x800000021d1d7221 */ /* 0x100fe20000010000 */
[----:B------:R-:W-:Y:S01]  /*5180*/  STS [R223+0x20480], R23 ;  /* 0x02048017df007388 */ /* 0x000fe20000000800 */
[----:B------:R-:W-:Y:S01]  /*5190*/  FMUL.FTZ R9, R16, R9 ;  /* 0x0000000910097220 */ /* 0x000fe20000410000 */
[----:B------:R-:W-:Y:S01]  /*51a0*/  MUFU.EX2 R19, R189 ;  /* 0x000000bd00137308 */ /* 0x000fe20000000800 */
[----:B------:R-:W-:Y:S01]  /*51b0*/  FMUL.FTZ R13, R7, R13 ;  /* 0x0000000d070d7220 */ /* 0x000fe20000410000 */
[----:B------:R-:W-:Y:S01]  /*51c0*/  STS [R223+0x20880], R22 ;  /* 0x02088016df007388 */ /* 0x000fe20000000800 */
[----:B------:R-:W-:Y:S02]  /*51d0*/  FFMA.FTZ R7, -R240, R240, 1 ;  /* 0x3f800000f0077423 */ /* 0x000fe400000101f0 */
[----:B------:R-:W-:Y:S01]  /*51e0*/  FADD.FTZ R28, R28, -R2 ;  /* 0x800000021c1c7221 */ /* 0x000fe20000010000 */
[----:B------:R-:W-:Y:S01]  /*51f0*/  STS [R222], R21 ;  /* 0x00000015de007388 */ /* 0x000fe20000000800 */
[----:B------:R-:W-:Y:S02]  /*5200*/  FFMA.FTZ R8, -R237, R237, 1 ;  /* 0x3f800000ed087423 */ /* 0x000fe400000101ed */
[----:B------:R-:W-:Y:S01]  /*5210*/  FMUL.FTZ R177, R9, R7 ;  /* 0x0000000709b17220 */ /* 0x000fe20000410000 */
[----:B------:R-:W-:Y:S01]  /*5220*/  STS [R222+0x400], R167 ;  /* 0x000400a7de007388 */ /* 0x000fe20000000800 */
[----:B------:R-:W-:Y:S01]  /*5230*/  FMUL.FTZ R16, R4, R24 ;  /* 0x0000001804107220 */ /* 0x000fe20000410000 */
[C---:B------:R-:W-:Y:S01]  /*5240*/  F2FP.BF16.PACK_AB R4, R6.reuse, R4 ;  /* 0x000000040604723e */ /* 0x040fe200000010ff */
[----:B------:R-:W-:Y:S01]  /*5250*/  FMUL.FTZ R28, R5, R28 ;  /* 0x0000001c051c7220 */ /* 0x000fe20000410000 */
[C---:B------:R-:W-:Y:S01]  /*5260*/  F2FP.BF16.PACK_AB R5, R3.reuse, R5 ;  /* 0x000000050305723e */ /* 0x040fe200000010ff */
[----:B------:R-:W-:Y:S01]  /*5270*/  FMUL.FTZ R3, R3, R29 ;  /* 0x0000001d03037220 */ /* 0x000fe20000410000 */
[----:B------:R-:W-:Y:S01]  /*5280*/  STS [R223+0x21480], R20 ;  /* 0x02148014df007388 */ /* 0x000fe20000000800 */
[----:B------:R-:W-:Y:S01]  /*5290*/  FMUL.FTZ R9, R13, R8 ;  /* 0x000000080d097220 */ /* 0x000fe20000410000 */
[----:B------:R-:W4:Y:S01]  /*52a0*/  MUFU.EX2 R12, R197 ;  /* 0x000000c5000c7308 */ /* 0x000f220000000800 */
[----:B------:R-:W-:Y:S02]  /*52b0*/  FMUL.FTZ R13, R6, R25 ;  /* 0x00000019060d7220 */ /* 0x000fe40000410000 */
[----:B------:R-:W-:Y:S01]  /*52c0*/  FFMA.FTZ R8, -R235, R235, 1 ;  /* 0x3f800000eb087423 */ /* 0x000fe200000101eb */
[----:B------:R-:W-:Y:S01]  /*52d0*/  F2FP.BF16.PACK_AB R9, R9, R176 ;  /* 0x000000b00909723e */ /* 0x000fe200000010ff */
[----:B------:R-:W-:Y:S02]  /*52e0*/  FFMA.FTZ R7, -R234, R234, 1 ;  /* 0x3f800000ea077423 */ /* 0x000fe400000101ea */
[----:B------:R-:W-:Y:S02]  /*52f0*/  FFMA.FTZ R6, -R233, R233, 1 ;  /* 0x3f800000e9067423 */ /* 0x000fe400000101e9 */
[----:B------:R-:W-:Y:S02]  /*5300*/  FFMA.FTZ R2, -R232, R232, 1 ;  /* 0x3f800000e8027423 */ /* 0x000fe400000101e8 */
[----:B------:R-:W-:Y:S02]  /*5310*/  FMUL.FTZ R6, R28, R6 ;  /* 0x000000061c067220 */ /* 0x000fe40000410000 */
[----:B------:R-:W-:Y:S01]  /*5320*/  FMUL.FTZ R16, R16, R8 ;  /* 0x0000000810107220 */ /* 0x000fe20000410000 */
[----:B------:R-:W-:Y:S01]  /*5330*/  F2FP.BF16.PACK_AB R8, R177, R178 ;  /* 0x000000b2b108723e */ /* 0x000fe200000010ff */
[----:B------:R-:W-:Y:S02]  /*5340*/  FMUL.FTZ R13, R13, R7 ;  /* 0x000000070d0d7220 */ /* 0x000fe40000410000 */
[----:B------:R-:W-:Y:S01]  /*5350*/  FMUL.FTZ R2, R3, R2 ;  /* 0x0000000203027220 */ /* 0x000fe20000410000 */
[----:B-1----:R-:W-:Y:S01]  /*5360*/  F2FP.BF16.PACK_AB R3, R34, R171 ;  /* 0x000000ab2203723e */ /* 0x002fe200000010ff */
[----:B------:R-:W-:Y:S01]  /*5370*/  MUFU.EX2 R7, R199 ;  /* 0x000000c700077308 */ /* 0x000fe20000000800 */
[----:B------:R-:W-:Y:S01]  /*5380*/  F2FP.BF16.PACK_AB R13, R13, R16 ;  /* 0x000000100d0d723e */ /* 0x000fe200000010ff */
[--C-:B---3--:R-:W-:Y:S01]  /*5390*/  FADD.FTZ R10, R10, -R0.reuse ;  /* 0x800000000a0a7221 */ /* 0x108fe20000010000 */
[----:B------:R-:W-:Y:S01]  /*53a0*/  F2FP.BF16.PACK_AB R16, R2, R6 ;  /* 0x000000060210723e */ /* 0x000fe200000010ff */
[----:B------:R1:W-:Y:S01]  /*53b0*/  STS [R223+0x21880], R3 ;  /* 0x02188003df007388 */ /* 0x0003e20000000800 */
[----:B--2---:R-:W-:Y:S01]  /*53c0*/  F2FP.BF16.PACK_AB R2, R18, R32 ;  /* 0x000000201202723e */ /* 0x004fe200000010ff */
[----:B------:R-:W-:Y:S02]  /*53d0*/  FMUL.FTZ R171, R171, R10 ;  /* 0x0000000aabab7220 */ /* 0x000fe40000410000 */
[----:B------:R-:W-:Y:S01]  /*53e0*/  STS [R222+0x1000], R17 ;  /* 0x00100011de007388 */ /* 0x000fe20000000800 */
[--C-:B------:R-:W-:Y:S01]  /*53f0*/  FADD.FTZ R11, R11, -R0.reuse ;  /* 0x800000000b0b7221 */ /* 0x100fe20000010000 */
[----:B------:R-:W2:Y:S01]  /*5400*/  MUFU.EX2 R6, R190 ;  /* 0x000000be00067308 */ /* 0x000ea20000000800 */
[--C-:B------:R-:W-:Y:S01]  /*5410*/  FADD.FTZ R14, R14, -R0.reuse ;  /* 0x800000000e0e7221 */ /* 0x100fe20000010000 */
[----:B------:R3:W-:Y:S01]  /*5420*/  STS [R222+0x1400], R2 ;  /* 0x00140002de007388 */ /* 0x0007e20000000800 */
[----:B------:R-:W-:Y:S02]  /*5430*/  FMUL.FTZ R10, R34, R11 ;  /* 0x0000000b220a7220 */ /* 0x000fe40000410000 */
[----:B------:R-:W-:Y:S01]  /*5440*/  FMUL.FTZ R14, R32, R14 ;  /* 0x0000000e200e7220 */ /* 0x000fe20000410000 */
[----:B------:R-:W-:Y:S01]  /*5450*/  STS [R223+0x22480], R173 ;  /* 0x022480addf007388 */ /* 0x000fe20000000800 */
[--C-:B------:R-:W-:Y:S02]  /*5460*/  FADD.FTZ R15, R15, -R0.reuse ;  /* 0x800000000f0f7221 */ /* 0x100fe40000010000 */
[--C-:B------:R-:W-:Y:S01]  /*5470*/  FADD.FTZ R26, R26, -R0.reuse ;  /* 0x800000001a1a7221 */ /* 0x100fe20000010000 */
[----:B------:R-:W-:Y:S01]  /*5480*/  STS [R223+0x22880], R33 ;  /* 0x02288021df007388 */ /* 0x000fe20000000800 */
[----:B------:R-:W-:Y:S02]  /*5490*/  FMUL.FTZ R15, R18, R15 ;  /* 0x0000000f120f7220 */ /* 0x000fe40000410000 */
[--C-:B------:R-:W-:Y:S01]  /*54a0*/  FADD.FTZ R27, R27, -R0.reuse ;  /* 0x800000001b1b7221 */ /* 0x100fe20000010000 */
[----:B------:R-:W-:Y:S01]  /*54b0*/  STS [R222+0x2000], R172 ;  /* 0x002000acde007388 */ /* 0x000fe20000000800 */
[--C-:B------:R-:W-:Y:S02]  /*54c0*/  FADD.FTZ R30, R30, -R0.reuse ;  /* 0x800000001e1e7221 */ /* 0x100fe40000010000 */
[----:B----4-:R-:W-:Y:S01]  /*54d0*/  FMUL.FTZ R27, R12, R27 ;  /* 0x0000001b0c1b7220 */ /* 0x010fe20000410000 */
[----:B------:R-:W-:Y:S01]  /*54e0*/  STS [R222+0x2400], R164 ;  /* 0x002400a4de007388 */ /* 0x000fe20000000800 */
[----:B-1----:R-:W-:Y:S02]  /*54f0*/  FFMA.FTZ R3, -R246, R246, 1 ;  /* 0x3f800000f6037423 */ /* 0x002fe400000101f6 */
[----:B------:R-:W-:Y:S01]  /*5500*/  FADD.FTZ R31, R31, -R0 ;  /* 0x800000001f1f7221 */ /* 0x000fe20000010000 */
[----:B------:R1:W-:Y:S01]  /*5510*/  STS [R223+0x23480], R4 ;  /* 0x02348004df007388 */ /* 0x0003e20000000800 */
[----:B------:R-:W-:Y:S02]  /*5520*/  FMUL.FTZ R10, R10, R3 ;  /* 0x000000030a0a7220 */ /* 0x000fe40000410000 */
[----:B------:R-:W-:Y:S01]  /*5530*/  FFMA.FTZ R3, -R245, R245, 1 ;  /* 0x3f800000f5037423 */ /* 0x000fe200000101f5 */
[----:B---3--:R-:W-:Y:S01]  /*5540*/  F2FP.BF16.PACK_AB R2, R12, R19 ;  /* 0x000000130c02723e */ /* 0x008fe200000010ff */
[----:B------:R-:W-:Y:S02]  /*5550*/  FMUL.FTZ R19, R19, R26 ;  /* 0x0000001a13137220 */ /* 0x000fe40000410000 */
[----:B------:R-:W-:Y:S02]  /*5560*/  FFMA.FTZ R0, -R242, R242, 1 ;  /* 0x3f800000f2007423 */ /* 0x000fe400000101f2 */
[----:B------:R3:W-:Y:S01]  /*5570*/  STS [R223+0x23880], R2 ;  /* 0x02388002df007388 */ /* 0x0007e20000000800 */
[----:B--2---:R-:W-:Y:S03]  /*5580*/  FMUL.FTZ R31, R6, R31 ;  /* 0x0000001f061f7220 */ /* 0x004fe60000410000 */
[----:B------:R2:W-:Y:S01]  /*5590*/  STS [R222+0x3000], R5 ;  /* 0x00300005de007388 */ /* 0x0005e20000000800 */
[----:B-1----:R-:W-:Y:S04]  /*55a0*/  FFMA.FTZ R4, -R244, R244, 1 ;  /* 0x3f800000f4047423 */ /* 0x002fe800000101f4 */
[----:B------:R-:W-:Y:S02]  /*55b0*/  FMUL.FTZ R4, R15, R4 ;  /* 0x000000040f047220 */ /* 0x000fe40000410000 */
[----:B---3--:R-:W-:Y:S04]  /*55c0*/  FFMA.FTZ R2, -R247, R247, 1 ;  /* 0x3f800000f7027423 */ /* 0x008fe800000101f7 */
[----:B------:R-:W-:Y:S01]  /*55d0*/  FMUL.FTZ R11, R171, R2 ;  /* 0x00000002ab0b7220 */ /* 0x000fe20000410000 */
[----:B------:R-:W-:Y:S01]  /*55e0*/  F2FP.BF16.PACK_AB R2, R6, R7 ;  /* 0x000000070602723e */ /* 0x000fe200000010ff */
[----:B--2---:R-:W-:Y:S02]  /*55f0*/  FMUL.FTZ R5, R7, R30 ;  /* 0x0000001e07057220 */ /* 0x004fe40000410000 */
[----:B------:R-:W-:Y:S02]  /*5600*/  FMUL.FTZ R7, R19, R0 ;  /* 0x0000000013077220 */ /* 0x000fe40000410000 */
[----:B------:R1:W-:Y:S01]  /*5610*/  STS [R222+0x3400], R2 ;  /* 0x00340002de007388 */ /* 0x0003e20000000800 */
[----:B------:R-:W-:Y:S02]  /*5620*/  FFMA.FTZ R6, -R236, R236, 1 ;  /* 0x3f800000ec067423 */ /* 0x000fe400000101ec */
[----:B------:R-:W-:Y:S01]  /*5630*/  FFMA.FTZ R0, -R238, R238, 1 ;  /* 0x3f800000ee007423 */ /* 0x000fe200000101ee */
[----:B------:R-:W-:Y:S03]  /*5640*/  BAR.SYNC.DEFER_BLOCKING 0x0 ;  /* 0x0000000000007b1d */ /* 0x000fe60000010000 */
[----:B------:R-:W-:Y:S02]  /*5650*/  FMUL.FTZ R5, R5, R0 ;  /* 0x0000000005057220 */ /* 0x000fe40000410000 */
[----:B------:R-:W-:Y:S05]  /*5660*/  FMUL.FTZ R0, R31, R6 ;  /* 0x000000061f007220 */ /* 0x000fea0000410000 */
[----:B------:R-:W-:Y:S01]  /*5670*/  F2FP.BF16.PACK_AB R0, R0, R5 ;  /* 0x000000050000723e */ /* 0x000fe200000010ff */
[----:B-1----:R-:W-:Y:S01]  /*5680*/  FMUL.FTZ R2, R14, R3 ;  /* 0x000000030e027220 */ /* 0x002fe20000410000 */
[----:B------:R-:W-:Y:S01]  /*5690*/  F2FP.BF16.PACK_AB R3, R10, R11 ;  /* 0x0000000b0a03723e */ /* 0x000fe200000010ff */
[----:B------:R-:W-:Y:S03]  /*56a0*/  STS [R223+0x24480], R169 ;  /* 0x024480a9df007388 */ /* 0x000fe60000000800 */
[----:B------:R-:W-:Y:S01]  /*56b0*/  F2FP.BF16.PACK_AB R4, R4, R2 ;  /* 0x000000020404723e */ /* 0x000fe200000010ff */
[----:B------:R-:W-:Y:S01]  /*56c0*/  FFMA.FTZ R2, -R243, R243, 1 ;  /* 0x3f800000f3027423 */ /* 0x000fe200000101f3 */
[----:B------:R-:W-:Y:S03]  /*56d0*/  STS [R223+0x24880], R168 ;  /* 0x024880a8df007388 */ /* 0x000fe60000000800 */
[----:B------:R-:W-:Y:S01]  /*56e0*/  FMUL.FTZ R2, R27, R2 ;  /* 0x000000021b027220 */ /* 0x000fe20000410000 */
[----:B------:R-:W-:Y:S04]  /*56f0*/  STS [R222+0x4000], R170 ;  /* 0x004000aade007388 */ /* 0x000fe80000000800 */
        /* <DEDUP_REMOVED lines=118> */
[----:B------:R-:W-:Y:S02]  /*5e60*/  ULDC.64 UR6, c[0x0][0x208] ;  /* 0x0000820000067ab9 */ /* 0x000fe40000000a00 */
[----:B------:R-:W-:Y:S01]  /*5e70*/  USHF.R.S32.HI UR4, URZ, 0x1f, UR23 ;  /* 0x0000001f3f047899 */ /* 0x000fe20008011417 */
[----:B------:R-:W3:Y:S01]  /*5e80*/  LDL.64 R224, [R1+0x28] ;  /* 0x0000280001e07983 */ /* 0x000ee20000100a00 */
[----:B------:R-:W-:Y:S02]  /*5e90*/  UIMAD.WIDE.U32 UR26, UR23, UR6, URZ ;  /* 0x00000006171a72a5 */ /* 0x000fe4000f8e003f */
[----:B------:R-:W-:Y:S01]  /*5ea0*/  UIMAD UR4, UR4, UR6, URZ ;  /* 0x00000006040472a4 */ /* 0x000fe2000f8e023f */
[----:B------:R-:W4:Y:S01]  /*5eb0*/  LDL.64 R226, [R1+0x8] ;  /* 0x0000080001e27983 */ /* 0x000f220000100a00 */
[----:B------:R-:W-:Y:S02]  /*5ec0*/  USHF.L.U32 UR6, UR26, 0x6, URZ ;  /* 0x000000061a067899 */ /* 0x000fe4000800063f */
[----:B------:R-:W-:Y:S01]  /*5ed0*/  UIMAD UR4, UR23, UR7, UR4 ;  /* 0x00000007170472a4 */ /* 0x000fe2000f8e0204 */
[----:B------:R-:W5:Y:S01]  /*5ee0*/  LDL R205, [R1+0x30] ;  /* 0x0000300001cd7983 */ /* 0x000f620000100800 */
[----:B------:R-:W-:Y:S02]  /*5ef0*/  USHF.L.U32 UR23, UR23, 0x6, URZ ;  /* 0x0000000617177899 */ /* 0x000fe4000800063f */
[----:B------:R-:W-:Y:S01]  /*5f00*/  UIADD3 UR4, UR27, UR4, URZ ;  /* 0x000000041b047290 */ /* 0x000fe2000fffe03f */
[----:B------:R-:W5:Y:S01]  /*5f10*/  LDL R209, [R1+0x44] ;  /* 0x0000440001d17983 */ /* 0x000f620000100800 */
[----:B------:R-:W-:Y:S02]  /*5f20*/  IMAD.U32 R7, RZ, RZ, UR6 ;  /* 0x00000006ff077e24 */ /* 0x000fe4000f8e00ff */
[----:B------:R-:W-:Y:S01]  /*5f30*/  USHF.L.U64.HI UR4, UR26, 0x6, UR4 ;  /* 0x000000061a047899 */ /* 0x000fe20008010204 */
[----:B------:R-:W5:Y:S01]  /*5f40*/  LDL.64 R228, [R1+0x10] ;  /* 0x0000100001e47983 */ /* 0x000f620000100a00 */
[----:B------:R-:W-:Y:S04]  /*5f50*/  IMAD.U32 R13, RZ, RZ, UR23 ;  /* 0x00000017ff0d7e24 */ /* 0x000fe8000f8e00ff */
[----:B------:R-:W-:Y:S01]  /*5f60*/  IMAD.U32 R4, RZ, RZ, UR4 ;  /* 0x00000004ff047e24 */ /* 0x000fe2000f8e00ff */
[----:B--2---:R-:W-:Y:S04]  /*5f70*/  IADD3 R7, P2, P1, R230, UR13, R7 ;  /* 0x0000000de6077c10 */ /* 0x004fe8000f95e007 */
[----:B----4-:R-:W-:Y:S02]  /*5f80*/  IADD3.X R12, R227, UR12, R4, P2, P1 ;  /* 0x0000000ce30c7c10 */ /* 0x010fe400097e2404 */
[----:B---3--:R-:W-:Y:S04]  /*5f90*/  IADD3 R4, P1, R224, UR23, RZ ;  /* 0x00000017e0047c10 */ /* 0x008fe8000ff3e0ff */
[----:B-----5:R-:W-:Y:S02]  /*5fa0*/  LEA.HI.X.SX32 R5, R13, R205, 0x1, P1 ;  /* 0x000000cd0d057211 */ /* 0x020fe400008f0eff */
[C---:B------:R-:W-:Y:S04]  /*5fb0*/  LEA R10, P1, R4.reuse, c[0x0][0x280], 0x2 ;  /* 0x0000a000040a7a11 */ /* 0x040fe800078210ff */
[----:B------:R-:W-:Y:S02]  /*5fc0*/  LEA.HI.X R11, R4, c[0x0][0x284], R5, 0x2, P1 ;  /* 0x0000a100040b7a11 */ /* 0x000fe400008f1405 */
[----:B------:R-:W-:Y:S04]  /*5fd0*/  IADD3 R4, P1, R230, UR6, RZ ;  /* 0x00000006e6047c10 */ /* 0x000fe8000ff3e0ff */
[----:B------:R-:W-:Y:S02]  /*5fe0*/  IADD3.X R5, R227, UR4, RZ, P1, !PT ;  /* 0x00000004e3057c10 */ /* 0x000fe40008ffe4ff */
[C---:B------:R-:W-:Y:S04]  /*5ff0*/  LEA R8, P1, R4.reuse, c[0x0][0x1f0], 0x1 ;  /* 0x00007c0004087a11 */ /* 0x040fe800078208ff */
[----:B------:R-:W-:Y:S01]  /*6000*/  LEA.HI.X R9, R4, c[0x0][0x1f4], R5, 0x1, P1 ;  /* 0x00007d0004097a11 */ /* 0x000fe200008f0c05 */
[----:B------:R-:W-:Y:S01]  /*6010*/  IMAD.U32 R4, RZ, RZ, UR17 ;  /* 0x00000011ff047e24 */ /* 0x000fe2000f8e00ff */
[C---:B------:R-:W-:Y:S02]  /*6020*/  LEA R6, P1, R7.reuse, c[0x0][0x1f0], 0x1 ;  /* 0x00007c0007067a11 */ /* 0x040fe400078208ff */
[----:B------:R-:W-:Y:S01]  /*6030*/  IADD3 R5, -R250, c[0x0][0x168], -R13 ;  /* 0x00005a00fa057a10 */ /* 0x000fe20007ffe90d */
[----:B------:R-:W-:Y:S01]  /*6040*/  IMAD R4, R4, 0x4000, R209 ;  /* 0x0000400004047824 */ /* 0x000fe200078e02d1 */
        /* <DEDUP_REMOVED lines=13> */
[----:B------:R-:W-:Y:S01]  /*6120*/  ISETP.LT.OR P1, PT, R5, 0x21, !P5 ;  /* 0x000000210500780c */ /* 0x000fe20006f21670 */
[----:B------:R-:W-:Y:S04]  /*6130*/  IMAD.U32 R5, RZ, RZ, UR17 ;  /* 0x00000011ff057e24 */ /* 0x000fe8000f8e00ff */
[----:B------:R-:W-:Y:S04]  /*6140*/  @!P3 IMAD R5, R5, 0x40, R228 ;  /* 0x000000400505b824 */ /* 0x000fe800078e02e4 */
[----:B------:R-:W-:Y:S04]  /*6150*/  @!P3 IMAD.SHL.U32 R5, R5, 0x4, RZ ;  /* 0x000000040505b824 */ /* 0x000fe800078e00ff */
[----:B------:R1:W-:Y:S04]  /*6160*/  LDGSTS.E.BYPASS.LTC128B.128 [R4+0x3000], [R6.64+0x80], !P1 ;  /* 0x0300008006047fae */ /* 0x0003e8000c901d58 */
[----:B------:R1:W-:Y:S02]  /*6170*/  @!P3 LDGSTS.E.BYPASS.LTC128B.128 [R5+0x20280], [R10.64] ;  /* 0x202800000a05bfae */ /* 0x0003e4000b901d58 */
.L_x_1848:
[-C--:B-12-4-:R-:W-:Y:S01]  /*6180*/  HMMA.16816.F32.BF16 R4, R164, R16.reuse, RZ ;  /* 0x00000010a404723c */ /* 0x096fe200000418ff */
[----:B------:R-:W-:Y:S01]  /*6190*/  LDSM.16.MT88.4 R168, [R0+0x1080] ;  /* 0x0010800000a8783b */ /* 0x000fe20000004200 */
[----:B------:R-:W-:Y:S02]  /*61a0*/  ULDC.64 UR6, c[0x0][0x238] ;  /* 0x00008e0000067ab9 */ /* 0x000fe40000000a00 */
[----:B------:R-:W-:Y:S01]  /*61b0*/  IMAD.IADD R205, R2, 0x1, R215 ;  /* 0x0000000102cd7824 */ /* 0x000fe200078e02d7 */
[----:B------:R-:W-:Y:S01]  /*61c0*/  USHF.R.S32.HI UR23, URZ, 0x1f, UR20 ;  /* 0x0000001f3f177899 */ /* 0x000fe20008011414 */
[----:B------:R-:W2:Y:S01]  /*61d0*/  LDL.64 R224, [R1] ;  /* 0x0000000001e07983 */ /* 0x000ea20000100a00 */
[----:B------:R-:W-:Y:S01]  /*61e0*/  USHF.L.U32 UR10, UR10, 0xd, URZ ;  /* 0x0000000d0a0a7899 */ /* 0x000fe2000800063f */
[C---:B------:R-:W-:Y:S01]  /*61f0*/  HMMA.16816.F32.BF16 R8, R28.reuse, R16, RZ ;  /* 0x000000101c08723c */ /* 0x040fe200000418ff */
[----:B------:R-:W-:Y:S02]  /*6200*/  UIMAD UR23, UR23, UR6, URZ ;  /* 0x00000006171772a4 */ /* 0x000fe4000f8e023f */
[----:B------:R-:W-:Y:S01]  /*6210*/  LDSM.16.M88.4 R172, [R205+0x25480] ;  /* 0x02548000cdac783b */ /* 0x000fe20000000200 */
[----:B------:R-:W-:Y:S02]  /*6220*/  USHF.R.S32.HI UR4, URZ, 0x1f, UR21 ;  /* 0x0000001f3f047899 */ /* 0x000fe40008011415 */
[----:B------:R-:W-:Y:S02]  /*6230*/  UIMAD UR23, UR20, UR7, UR23 ;  /* 0x00000007141772a4 */ /* 0x000fe4000f8e0217 */
[-C--:B------:R-:W-:Y:S01]  /*6240*/  HMMA.16816.F32.BF16 R12, R28, R18.reuse, RZ ;  /* 0x000000121c0c723c */ /* 0x080fe200000418ff */
[----:B------:R-:W-:Y:S01]  /*6250*/  LDSM.16.MT88.4 R184, [R0+0x1880] ;  /* 0x0018800000b8783b */ /* 0x000fe20000004200 */
[----:B------:R-:W-:Y:S02]  /*6260*/  ULDC.64 UR6, c[0x0][0x240] ;  /* 0x0000900000067ab9 */ /* 0x000fe40000000a00 */
[----:B------:R-:W-:Y:S02]  /*6270*/  UIMAD UR4, UR4, UR6, URZ ;  /* 0x00000006040472a4 */ /* 0x000fe4000f8e023f */
[----:B------:R-:W0:Y:S01]  /*6280*/  LDGDEPBAR ;  /* 0x00000000000079af */ /* 0x000e220000000000 */
[----:B------:R-:W-:Y:S01]  /*6290*/  USHF.R.S32.HI UR6, URZ, 0x1f, UR10 ;  /* 0x0000001f3f067899 */ /* 0x000fe2000801140a */
[C---:B------:R-:W-:Y:S01]  /*62a0*/  HMMA.16816.F32.BF16 R16, R164.reuse, R18, RZ ;  /* 0x00000012a410723c */ /* 0x040fe200000418ff */
[----:B------:R-:W-:Y:S02]  /*62b0*/  UIMAD UR4, UR21, UR7, UR4 ;  /* 0x00000007150472a4 */ /* 0x000fe4000f8e0204 */
[----:B------:R-:W-:Y:S02]  /*62c0*/  UISETP.GE.AND UP0, UPT, UR16, UR19, UPT ;  /* 0x000000131000728c */ /* 0x000fe4000bf06270 */
[----:B------:R-:W-:Y:S02]  /*62d0*/  UIADD3 UR7, UR5, 0x1, URZ ;  /* 0x0000000105077890 */ /* 0x000fe4000fffe03f */
[----:B------:R-:W-:Y:S01]  /*62e0*/  UISETP.GE.AND UP3, UPT, UR5, 0x1, UPT ;  /* 0x000000010500788c */ /* 0x000fe2000bf66270 */
[-C--:B------:R-:W-:Y:S01]  /*62f0*/  HMMA.16816.F32.BF16 R20, R164, R176.reuse, RZ ;  /* 0x000000b0a414723c */ /* 0x080fe200000418ff */
[----:B------:R-:W-:Y:S02]  /*6300*/  UISETP.GE.AND UP2, UPT, UR18, 0x1, UPT ;  /* 0x000000011200788c */ /* 0x000fe4000bf46270 */
[----:B------:R-:W-:Y:S02]  /*6310*/  UISETP.GE.AND UP1, UPT, UR17, 0x1, UPT ;  /* 0x000000011100788c */ /* 0x000fe4000bf26270 */
[----:B------:R-:W-:Y:S03]  /*6320*/  USEL UR5, UR7, URZ, !UP3 ;  /* 0x0000003f07057287 */ /* 0x000fe6000d800000 */
[C---:B------:R-:W-:Y:S08]  /*6330*/  HMMA.16816.F32.BF16 R24, R28.reuse, R176, RZ ;  /* 0x000000b01c18723c */ /* 0x040ff000000418ff */
[-C--:B------:R-:W-:Y:S08]  /*6340*/  HMMA.16816.F32.BF16 R28, R28, R178.reuse, RZ ;  /* 0x000000b21c1c723c */ /* 0x080ff000000418ff */
[----:B------:R-:W-:Y:S01]  /*6350*/  HMMA.16816.F32.BF16 R32, R164, R178, RZ ;  /* 0x000000b2a420723c */ /* 0x000fe200000418ff */
[----:B------:R-:W1:Y:S05]  /*6360*/  LDSM.16.M88.4 R164, [R205+0x24480] ;  /* 0x02448000cda4783b */ /* 0x000e6a0000000200 */
[----:B------:R-:W3:Y:S02]  /*6370*/  LDSM.16.MT88.4 R176, [R0+0x5080] ;  /* 0x0050800000b0783b */ /* 0x000ee40000004200 */
[-C--:B------:R-:W-:Y:S08]  /*6380*/  HMMA.16816.F32.BF16 R4, R188, R192.reuse, R4 ;  /* 0x000000c0bc04723c */ /* 0x080ff00000041804 */
[C---:B------:R-:W-:Y:S07]  /*6390*/  HMMA.16816.F32.BF16 R8, R196.reuse, R192, R8 ;  /* 0x000000c0c408723c */ /* 0x040fee0000041808 */
[----:B------:R-:W-:Y:S01]  /*63a0*/  IMAD.IADD R192, R208, 0x1, R205 ;  /* 0x00000001d0c07824 */ /* 0x000fe200078e02cd */
[-C--:B------:R-:W-:Y:S04]  /*63b0*/  HMMA.16816.F32.BF16 R12, R196, R194.reuse, R12 ;  /* 0x000000c2c40c723c */ /* 0x080fe8000004180c */
[----:B------:R-:W4:Y:S04]  /*63c0*/  LDSM.16.M88.4 R180, [R192+0x24480] ;  /* 0x02448000c0b4783b */ /* 0x000f280000000200 */
[C---:B------:R-:W-:Y:S08]  /*63d0*/  HMMA.16816.F32.BF16 R16, R188.reuse, R194, R16 ;  /* 0x000000c2bc10723c */ /* 0x040ff00000041810 */
[-C--:B------:R-:W-:Y:S08]  /*63e0*/  HMMA.16816.F32.BF16 R20, R188, R200.reuse, R20 ;  /* 0x000000c8bc14723c */ /* 0x080ff00000041814 */
[C---:B------:R-:W-:Y:S08]  /*63f0*/  HMMA.16816.F32.BF16 R24, R196.reuse, R200, R24 ;  /* 0x000000c8c418723c */ /* 0x040ff00000041818 */
[-C--:B------:R-:W-:Y:S01]  /*6400*/  HMMA.16816.F32.BF16 R28, R196, R202.reuse, R28 ;  /* 0x000000cac41c723c */ /* 0x080fe2000004181c */
[----:B------:R-:W-:Y:S07]  /*6410*/  LDSM.16.MT88.4 R196, [R0+0x2880] ;  /* 0x0028800000c4783b */ /* 0x000fee0000004200 */
[----:B------:R-:W-:Y:S01]  /*6420*/  HMMA.16816.F32.BF16 R32, R188, R202, R32 ;  /* 0x000000cabc20723c */ /* 0x000fe20000041820 */
[----:B------:R-:W5:Y:S05]  /*6430*/  LDSM.16.M88.4 R188, [R192+0x25480] ;  /* 0x02548000c0bc783b */ /* 0x000f6a0000000200 */
[----:B------:R-:W4:Y:S02]  /*6440*/  LDSM.16.MT88.4 R192, [R0+0x5880] ;  /* 0x0058800000c0783b */ /* 0x000f240000004200 */
[-C--:B-1----:R-:W-:Y:S08]  /*6450*/  HMMA.16816.F32.BF16 R4, R164, R168.reuse, R4 ;  /* 0x000000a8a404723c */ /* 0x082ff00000041804 */
[C---:B------:R-:W-:Y:S08]  /*6460*/  HMMA.16816.F32.BF16 R8, R172.reuse, R168, R8 ;  /* 0x000000a8ac08723c */ /* 0x040ff00000041808 */
        /* <DEDUP_REMOVED lines=8> */
[----:B------:R1:W3:Y:S05]  /*64f0*/  LDSM.16.M88.4 R164, [R2+0x26480] ;  /* 0x0264800002a4783b */ /* 0x0002ea0000000200 */
[----:B------:R-:W3:Y:S02]  /*6500*/  LDSM.16.MT88.4 R176, [R0+0x6080] ;  /* 0x0060800000b0783b */ /* 0x000ee40000004200 */
[-C--:B----4-:R-:W-:Y:S08]  /*6510*/  HMMA.16816.F32.BF16 R4, R180, R184.reuse, R4 ;  /* 0x000000b8b404723c */ /* 0x090ff00000041804 */
[C---:B-----5:R-:W-:Y:S08]  /*6520*/  HMMA.16816.F32.BF16 R8, R188.reuse, R184, R8 ;  /* 0x000000b8bc08723c */ /* 0x060ff00000041808 */
[-C--:B------:R-:W-:Y:S04]  /*6530*/  HMMA.16816.F32.BF16 R12, R188, R186.reuse, R12 ;  /* 0x000000babc0c723c */ /* 0x080fe8000004180c */
[----:B-1----:R-:W-:Y:S04]  /*6540*/  IADD3 R2, R215, R2, R208 ;  /* 0x00000002d7027210 */ /* 0x002fe80007ffe0d0 */
[C---:B------:R-:W-:Y:S01]  /*6550*/  HMMA.16816.F32.BF16 R16, R180.reuse, R186, R16 ;  /* 0x000000bab410723c */ /* 0x040fe20000041810 */
[----:B------:R-:W1:Y:S07]  /*6560*/  LDSM.16.M88.4 R184, [R204+0x26480] ;  /* 0x02648000ccb8783b */ /* 0x000e6e0000000200 */
[-C--:B------:R-:W-:Y:S08]  /*6570*/  HMMA.16816.F32.BF16 R20, R180, R192.reuse, R20 ;  /* 0x000000c0b414723c */ /* 0x080ff00000041814 */
[C---:B------:R-:W-:Y:S08]  /*6580*/  HMMA.16816.F32.BF16 R24, R188.reuse, R192, R24 ;  /* 0x000000c0bc18723c */ /* 0x040ff00000041818 */
[-C--:B------:R-:W-:Y:S01]  /*6590*/  HMMA.16816.F32.BF16 R28, R188, R194.reuse, R28 ;  /* 0x000000c2bc1c723c */ /* 0x080fe2000004181c */
[----:B------:R-:W4:Y:S07]  /*65a0*/  LDSM.16.M88.4 R188, [R204+0x27480] ;  /* 0x02748000ccbc783b */ /* 0x000f2e0000000200 */
[----:B------:R-:W-:Y:S01]  /*65b0*/  HMMA.16816.F32.BF16 R32, R180, R194, R32 ;  /* 0x000000c2b420723c */ /* 0x000fe20000041820 */
[----:B------:R-:W5:Y:S05]  /*65c0*/  LDSM.16.MT88.4 R180, [R0+0x6880] ;  /* 0x0068800000b4783b */ /* 0x000f6a0000004200 */
[----:B------:R-:W-:Y:S02]  /*65d0*/  LDSM.16.M88.4 R192, [R2+0x26480] ;  /* 0x0264800002c0783b */ /* 0x000fe40000000200 */
[-C--:B---3--:R-:W-:Y:S08]  /*65e0*/  HMMA.16816.F32.BF16 R4, R164, R168.reuse, R4 ;  /* 0x000000a8a404723c */ /* 0x088ff00000041804 */
        /* <DEDUP_REMOVED lines=9> */
[----:B------:R-:W3:Y:S05]  /*6680*/  LDSM.16.M88.4 R164, [R205+0x26480] ;  /* 0x02648000cda4783b */ /* 0x000eea0000000200 */
[----:B------:R-:W2:Y:S02]  /*6690*/  LDSM.16.MT88.4 R176, [R0+0x7080] ;  /* 0x0070800000b0783b */ /* 0x000ea40000004200 */
[-C--:B-1----:R-:W-:Y:S08]  /*66a0*/  HMMA.16816.F32.BF16 R4, R184, R196.reuse, R4 ;  /* 0x000000c4b804723c */ /* 0x082ff00000041804 */
[C---:B----4-:R-:W-:Y:S08]  /*66b0*/  HMMA.16816.F32.BF16 R8, R188.reuse, R196, R8 ;  /* 0x000000c4bc08723c */ /* 0x050ff00000041808 */
[-C--:B------:R-:W-:Y:S08]  /*66c0*/  HMMA.16816.F32.BF16 R12, R188, R198.reuse, R12 ;  /* 0x000000c6bc0c723c */ /* 0x080ff0000004180c */
[C---:B------:R-:W-:Y:S01]  /*66d0*/  HMMA.16816.F32.BF16 R16, R184.reuse, R198, R16 ;  /* 0x000000c6b810723c */ /* 0x040fe20000041810 */
[----:B------:R-:W1:Y:S07]  /*66e0*/  LDSM.16.MT88.4 R196, [R0+0x3880] ;  /* 0x0038800000c4783b */ /* 0x000e6e0000004200 */
[-C--:B-----5:R-:W-:Y:S08]  /*66f0*/  HMMA.16816.F32.BF16 R20, R184, R180.reuse, R20 ;  /* 0x000000b4b814723c */ /* 0x0a0ff00000041814 */
[C---:B------:R-:W-:Y:S08]  /*6700*/  HMMA.16816.F32.BF16 R24, R188.reuse, R180, R24 ;  /* 0x000000b4bc18723c */ /* 0x040ff00000041818 */
[-C--:B------:R-:W-:Y:S01]  /*6710*/  HMMA.16816.F32.BF16 R28, R188, R182.reuse, R28 ;  /* 0x000000b6bc1c723c */ /* 0x080fe2000004181c */
[----:B------:R4:W5:Y:S07]  /*6720*/  LDSM.16.M88.4 R188, [R2+0x27480] ;  /* 0x0274800002bc783b */ /* 0x00096e0000000200 */
[----:B------:R-:W-:Y:S01]  /*6730*/  HMMA.16816.F32.BF16 R32, R184, R182, R32 ;  /* 0x000000b6b820723c */ /* 0x000fe20000041820 */
[----:B------:R-:W-:Y:S07]  /*6740*/  LDSM.16.MT88.4 R180, [R206+0x27c80] ;  /* 0x027c8000ceb4783b */ /* 0x000fee0000004200 */
[-C--:B---3--:R-:W-:Y:S08]  /*6750*/  HMMA.16816.F32.BF16 R4, R164, R168.reuse, R4 ;  /* 0x000000a8a404723c */ /* 0x088ff00000041804 */
[C---:B------:R-:W-:Y:S01]  /*6760*/  HMMA.16816.F32.BF16 R8, R172.reuse, R168, R8 ;  /* 0x000000a8ac08723c */ /* 0x040fe20000041808 */
[----:B----4-:R-:W-:Y:S01]  /*6770*/  IMAD.U32 R2, RZ, RZ, UR4 ;  /* 0x00000004ff027e24 */ /* 0x010fe2000f8e00ff */
[----:B------:R-:W-:Y:S04]  /*6780*/  UIADD3 UR4, UR17, 0x1, URZ ;  /* 0x0000000111047890 */ /* 0x000fe8000fffe03f */
[----:B------:R-:W-:Y:S02]  /*6790*/  USEL UR17, UR4, URZ, !UP1 ;  /* 0x0000003f04117287 */ /* 0x000fe4000c800000 */
[-C--:B------:R-:W-:Y:S08]  /*67a0*/  HMMA.16816.F32.BF16 R12, R172, R170.reuse, R12 ;  /* 0x000000aaac0c723c */ /* 0x080ff0000004180c */
[C---:B------:R-:W-:Y:S01]  /*67b0*/  HMMA.16816.F32.BF16 R16, R164.reuse, R170, R16 ;  /* 0x000000aaa410723c */ /* 0x040fe20000041810 */
[----:B------:R3:W4:Y:S07]  /*67c0*/  LDSM.16.MT88.4 R168, [R0+0x7880] ;  /* 0x0078800000a8783b */ /* 0x00072e0000004200 */
[-C--:B--2---:R-:W-:Y:S08]  /*67d0*/  HMMA.16816.F32.BF16 R20, R164, R176.reuse, R20 ;  /* 0x000000b0a414723c */ /* 0x084ff00000041814 */
[C---:B------:R-:W-:Y:S08]  /*67e0*/  HMMA.16816.F32.BF16 R24, R172.reuse, R176, R24 ;  /* 0x000000b0ac18723c */ /* 0x040ff00000041818 */
[-C--:B------:R-:W-:Y:S01]  /*67f0*/  HMMA.16816.F32.BF16 R28, R172, R178.reuse, R28 ;  /* 0x000000b2ac1c723c */ /* 0x080fe2000004181c */
[----:B---3--:R-:W-:Y:S07]  /*6800*/  IMAD.U32 R0, RZ, RZ, UR21 ;  /* 0x00000015ff007e24 */ /* 0x008fee000f8e00ff */
[----:B------:R-:W-:Y:S01]  /*6810*/  HMMA.16816.F32.BF16 R32, R164, R178, R32 ;  /* 0x000000b2a420723c */ /* 0x000fe20000041820 */
[----:B------:R-:W-:Y:S06]  /*6820*/  LDSM.16.MT88.4 R176, [R207+0x27c80] ;  /* 0x027c8000cfb0783b */ /* 0x000fec0000004200 */
[----:B------:R-:W-:Y:S01]  /*6830*/  IMAD.U32 R164, RZ, RZ, UR20 ;  /* 0x00000014ffa47e24 */ /* 0x000fe2000f8e00ff */
[-C--:B-1----:R-:W-:Y:S05]  /*6840*/  HMMA.16816.F32.BF16 R4, R192, R196.reuse, R4 ;  /* 0x000000c4c004723c */ /* 0x082fea0000041804 */
[----:B------:R-:W-:Y:S03]  /*6850*/  IMAD.WIDE.U32 R164, R164, c[0x0][0x238], R224 ;  /* 0x00008e00a4a47a25 */ /* 0x000fe600078e00e0 */
[C---:B-----5:R-:W-:Y:S04]  /*6860*/  HMMA.16816.F32.BF16 R8, R188.reuse, R196, R8 ;  /* 0x000000c4bc08723c */ /* 0x060fe80000041808 */
[----:B------:R-:W-:Y:S04]  /*6870*/  IADD3 R165, R165, UR23, RZ ;  /* 0x00000017a5a57c10 */ /* 0x000fe8000fffe0ff */
[-C--:B------:R-:W-:Y:S04]  /*6880*/  HMMA.16816.F32.BF16 R12, R188, R198.reuse, R12 ;  /* 0x000000c6bc0c723c */ /* 0x080fe8000004180c */
[----:B------:R-:W-:Y:S04]  /*6890*/  IMAD.WIDE.U32 R164, R0, c[0x0][0x240], R164 ;  /* 0x0000900000a47a25 */ /* 0x000fe800078e00a4 */
[C---:B------:R-:W-:Y:S04]  /*68a0*/  HMMA.16816.F32.BF16 R16, R192.reuse, R198, R16 ;  /* 0x000000c6c010723c */ /* 0x040fe80000041810 */
[----:B------:R-:W-:Y:S01]  /*68b0*/  IADD3 R0, P1, R164, UR10, RZ ;  /* 0x0000000aa4007c10 */ /* 0x000fe2000ff3e0ff */
[----:B------:R-:W-:Y:S03]  /*68c0*/  UMOV UR10, UR16 ;  /* 0x00000010000a7c82 */ /* 0x000fe60008000000 */
[-C--:B----4-:R-:W-:Y:S04]  /*68d0*/  HMMA.16816.F32.BF16 R20, R192, R168.reuse, R20 ;  /* 0x000000a8c014723c */ /* 0x090fe80000041814 */
        /* <DEDUP_REMOVED lines=62> */
[----:B------:R-:W3:Y:S02]  /*6cc0*/  LDSM.16.MT88.4 R172, [R206+0x26c80] ;  /* 0x026c8000ceac783b */ /* 0x000ee40000004200 */
        /* <DEDUP_REMOVED lines=11> */
[-C--:B-1----:R-:W-:Y:S08]  /*6d80*/  HMMA.16816.F32.BF16 R100, R32, R164.reuse, R100 ;  /* 0x000000a42064723c */ /* 0x082ff00000041864 */
[-C--:B------:R-:W-:Y:S08]  /*6d90*/  HMMA.16816.F32.BF16 R104, R168, R164.reuse, R104 ;  /* 0x000000a4a868723c */ /* 0x080ff00000041868 */
[-C--:B--2---:R-:W-:Y:S08]  /*6da0*/  HMMA.16816.F32.BF16 R108, R28, R164.reuse, R108 ;  /* 0x000000a41c6c723c */ /* 0x084ff0000004186c */
        /* <DEDUP_REMOVED lines=116> */
.L_x_1844:
[----:B------:R-:W-:Y:S01]  /*74f0*/  USHF.L.U32 UR7, UR22, 0x7, URZ ;  /* 0x0000000716077899 */ /* 0x000fe2000800063f */
[----:B------:R-:W-:Y:S05]  /*7500*/  @P0 BRA `(.L_x_1850) ;  /* 0x00001de000000947 */ /* 0x000fea0003800000 */
[----:B------:R-:W2:Y:S01]  /*7510*/  LDL.LU.64 R164, [R1] ;  /* 0x0000000001a47983 */ /* 0x000ea20000300a00 */
[----:B------:R-:W-:Y:S01]  /*7520*/  F2FP.BF16.PACK_AB R41, R41, R40 ;  /* 0x000000282929723e */ /* 0x000fe200000010ff */
[----:B------:R-:W-:Y:S01]  /*7530*/  ULDC UR8, c[0x0][0x2f0] ;  /* 0x0000bc0000087ab9 */ /* 0x000fe20000000800 */
[----:B------:R-:W-:Y:S01]  /*7540*/  F2FP.BF16.PACK_AB R111, R37, R36 ;  /* 0x00000024256f723e */ /* 0x000fe200000010ff */
[----:B------:R-:W-:Y:S01]  /*7550*/  UIADD3 UR8, -UR7, UR8, URZ ;  /* 0x0000000807087290 */ /* 0x000fe2000fffe13f */
[----:B------:R-:W-:Y:S01]  /*7560*/  F2FP.BF16.PACK_AB R109, R39, R38 ;  /* 0x00000026276d723e */ /* 0x000fe200000010ff */
[----:B------:R-:W-:Y:S01]  /*7570*/  USHF.R.S32.HI UR6, URZ, 0x1f, UR20 ;  /* 0x0000001f3f067899 */ /* 0x000fe20008011414 */
[----:B------:R-:W-:Y:S01]  /*7580*/  F2FP.BF16.PACK_AB R64, R65, R64 ;  /* 0x000000404140723e */ /* 0x000fe200000010ff */
[----:B------:R-:W-:Y:S01]  /*7590*/  UISETP.LT.AND UP0, UPT, UR8, 0x80, UPT ;  /* 0x000000800800788c */ /* 0x000fe2000bf01270 */
[----:B------:R-:W-:Y:S01]  /*75a0*/  F2FP.BF16.PACK_AB R66, R67, R66 ;  /* 0x000000424342723e */ /* 0x000fe200000010ff */
[----:B------:R-:W-:Y:S01]  /*75b0*/  ULDC.64 UR4, c[0x0][0x338] ;  /* 0x0000ce0000047ab9 */ /* 0x000fe20000000a00 */
[----:B------:R-:W-:Y:S01]  /*75c0*/  F2FP.BF16.PACK_AB R42, R43, R42 ;  /* 0x0000002a2b2a723e */ /* 0x000fe200000010ff */
[----:B------:R-:W-:Y:S01]  /*75d0*/  UIMAD UR4, UR6, UR4, URZ ;  /* 0x00000004060472a4 */ /* 0x000fe2000f8e023f */
[----:B------:R-:W-:Y:S01]  /*75e0*/  F2FP.BF16.PACK_AB R60, R61, R60 ;  /* 0x0000003c3d3c723e */ /* 0x000fe200000010ff */
[----:B------:R-:W-:Y:S01]  /*75f0*/  USEL UR8, UR8, 0x80, UP0 ;  /* 0x0000008008087887 */ /* 0x000fe20008000000 */
[----:B------:R-:W-:Y:S01]  /*7600*/  F2FP.BF16.PACK_AB R62, R63, R62 ;  /* 0x0000003e3f3e723e */ /* 0x000fe200000010ff */
[----:B------:R-:W-:Y:S01]  /*7610*/  UIMAD UR5, UR20, UR5, UR4 ;  /* 0x00000005140572a4 */ /* 0x000fe2000f8e0204 */
[----:B------:R-:W-:Y:S01]  /*7620*/  F2FP.BF16.PACK_AB R44, R45, R44 ;  /* 0x0000002c2d2c723e */ /* 0x000fe200000010ff */
[----:B------:R-:W-:Y:S01]  /*7630*/  USHF.R.S32.HI UR7, URZ, 0x1f, UR21 ;  /* 0x0000001f3f077899 */ /* 0x000fe20008011415 */
[----:B------:R-:W-:Y:S01]  /*7640*/  F2FP.BF16.PACK_AB R46, R47, R46 ;  /* 0x0000002e2f2e723e */ /* 0x000fe200000010ff */
[----:B------:R-:W-:Y:S01]  /*7650*/  BSSY B0, `(.L_x_1851) ;  /* 0x00000cf000007945 */ /* 0x000fe20003800000 */
        /* <DEDUP_REMOVED lines=63> */
[----:B------:R-:W-:Y:S02]  /*7a50*/  SHF.R.S32.HI R6, RZ, 0x5, R0 ;  /* 0x00000005ff067819 */ /* 0x000fe40000011400 */
        /* <DEDUP_REMOVED lines=38> */
[----:B------:R-:W-:Y:S01]  /*7cc0*/  SHF.R.S32.HI R7, RZ, 0x1f, R6 ;  /* 0x0000001fff077819 */ /* 0x000fe20000011406 */
[----:B------:R-:W-:Y:S01]  /*7cd0*/  STS [R2+0x8080], R64 ;  /* 0x0080804002007388 */ /* 0x000fe20000000800 */
[----:B------:R-:W-:-:S03]  /*7ce0*/  ISETP.GE.AND P2, PT, R10, UR8, PT ;  /* 0x000000080a007c0c */ /* 0x000fc6000bf46270 */
[----:B------:R-:W-:Y:S01]  /*7cf0*/  STS [R2+0x8480], R66 ;  /* 0x0084804202007388 */ /* 0x000fe20000000800 */
[----:B------:R-:W-:-:S03]  /*7d00*/  ISETP.GE.OR P0, PT, R6, c[0x0][0x324], P2 ;  /* 0x0000c90006007a0c */ /* 0x000fc60001706670 */
        /* <DEDUP_REMOVED lines=58> */
[----:B------:R3:W-:Y:S04]  /*80b0*/  STS [R2+0x7080], R4 ;  /* 0x0070800402007388 */ /* 0x0007e80000000800 */
[----:B------:R4:W-:Y:S01]  /*80c0*/  STS [R2+0x7480], R3 ;  /* 0x0074800302007388 */ /* 0x0009e20000000800 */
[----:B-1----:R-:W-:Y:S01]  /*80d0*/  SHF.R.S32.HI R11, RZ, 0x1f, R10 ;  /* 0x0000001fff0b7819 */ /* 0x002fe2000001140a */
[----:B--2---:R-:W-:-:S02]  /*80e0*/  IMAD.SHL.U32 R0, R5, 0x2, RZ ;  /* 0x0000000205007824 */ /* 0x004fc400078e00ff */
[----:B------:R-:W-:Y:S01]  /*80f0*/  BAR.SYNC.DEFER_BLOCKING 0x1, 0x100 ;  /* 0x0044000000007b1d */ /* 0x000fe20000010000 */
[----:B------:R-:W-:Y:S02]  /*8100*/  IMAD.U32 R5, RZ, RZ, UR22 ;  /* 0x00000016ff057e24 */ /* 0x000fe4000f8e00ff */
[----:B---3--:R-:W-:Y:S02]  /*8110*/  IMAD.U32 R4, RZ, RZ, UR21 ;  /* 0x00000015ff047e24 */ /* 0x008fe4000f8e00ff */
[----:B----4-:R-:W-:-:S04]  /*8120*/  IMAD.U32 R2, RZ, RZ, UR20 ;  /* 0x00000014ff027e24 */ /* 0x010fc8000f8e00ff */
[----:B------:R-:W-:-:S05]  /*8130*/  IMAD.WIDE.U32 R2, R2, c[0x0][0x338], R6 ;  /* 0x0000ce0002027a25 */ /* 0x000fca00078e0006 */
[----:B------:R-:W-:Y:S01]  /*8140*/  IADD3 R3, R3, UR5, RZ ;  /* 0x0000000503037c10 */ /* 0x000fe2000fffe0ff */
[----:B------:R-:W-:Y:S02]  /*8150*/  ULDC.64 UR4, c[0x0][0x340] ;  /* 0x0000d00000047ab9 */ /* 0x000fe40000000a00 */
[----:B------:R-:W-:Y:S02]  /*8160*/  UIMAD UR4, UR7, UR4, URZ ;  /* 0x00000004070472a4 */ /* 0x000fe4000f8e023f */
[----:B------:R-:W-:Y:S02]  /*8170*/  IMAD.WIDE.U32 R8, R4, c[0x0][0x340], R2 ;  /* 0x0000d00004087a25 */ /* 0x000fe400078e0002 */
[----:B------:R-:W-:Y:S01]  /*8180*/  UIMAD UR4, UR21, UR5, UR4 ;  /* 0x00000005150472a4 */ /* 0x000fe2000f8e0204 */
[----:B------:R1:W2:Y:S01]  /*8190*/  LDS.128 R20, [R0+0x8880] ;  /* 0x0088800000147984 */ /* 0x0002a20000000c00 */
[----:B------:R-:W-:-:S03]  /*81a0*/  IMAD.WIDE R2, R5, 0x80, R10 ;  /* 0x0000008005027825 */ /* 0x000fc600078e020a */
[----:B------:R1:W3:Y:S01]  /*81b0*/  LDS.128 R24, [R0+0x9080] ;  /* 0x0090800000187984 */ /* 0x0002e20000000c00 */
[----:B------:R-:W-:-:S03]  /*81c0*/  IADD3 R5, R9, UR4, RZ ;  /* 0x0000000409057c10 */ /* 0x000fc6000fffe0ff */
        /* <DEDUP_REMOVED lines=23> */
.L_x_1852:
[----:B--234-:R-:W-:Y:S05]  /*8340*/  BSYNC B0 ;  /* 0x0000000000007941 */ /* 0x01cfea0003800000 */
.L_x_1851:
        /* <DEDUP_REMOVED lines=17> */
.L_x_1854:
[----:B------:R-:W-:Y:S05]  /*8460*/  BSYNC B0 ;  /* 0x0000000000007941 */ /* 0x000fea0003800000 */
.L_x_1853:
        /* <DEDUP_REMOVED lines=17> */
.L_x_1856:
[----:B------:R-:W-:Y:S05]  /*8580*/  BSYNC B0 ;  /* 0x0000000000007941 */ /* 0x000fea0003800000 */
.L_x_1855:
        /* <DEDUP_REMOVED lines=16> */
.L_x_1858:
[----:B------:R-:W-:Y:S05]  /*8690*/  BSYNC B0 ;  /* 0x0000000000007941 */ /* 0x000fea0003800000 */
.L_x_1857:
        /* <DEDUP_REMOVED lines=16> */
.L_x_1860:
[----:B------:R-:W-:Y:S05]  /*87a0*/  BSYNC B0 ;  /* 0x0000000000007941 */ /* 0x000fea0003800000 */
.L_x_1859:
        /* <DEDUP_REMOVED lines=16> */
.L_x_1862:
[----:B------:R-:W-:Y:S05]  /*88b0*/  BSYNC B0 ;  /* 0x0000000000007941 */ /* 0x000fea0003800000 */
.L_x_1861:
        /* <DEDUP_REMOVED lines=16> */
.L_x_1864:
[----:B------:R-:W-:Y:S05]  /*89c0*/  BSYNC B0 ;  /* 0x0000000000007941 */ /* 0x000fea0003800000 */
.L_x_1863:
        /* <DEDUP_REMOVED lines=15> */
.L_x_1866:
[----:B------:R-:W-:Y:S05]  /*8ac0*/  BSYNC B0 ;  /* 0x0000000000007941 */ /* 0x000fea0003800000 */
.L_x_1865:
[----:B------:R-:W-:Y:S01]  /*8ad0*/  ULDC.64 UR4, c[0x0][0x308] ;  /* 0x0000c20000047ab9 */ /* 0x000fe20000000a00 */
[----:B------:R-:W-:Y:S01]  /*8ae0*/  IMAD.U32 R0, RZ, RZ, UR20 ;  /* 0x00000014ff007e24 */ /* 0x000fe2000f8e00ff */
[----:B------:R-:W-:Y:S01]  /*8af0*/  UIMAD UR4, UR6, UR4, URZ ;  /* 0x00000004060472a4 */ /* 0x000fe2000f8e023f */
[----:B------:R-:W-:Y:S01]  /*8b00*/  ISETP.GE.OR P0, PT, R6, c[0x0][0x2f4], P2 ;  /* 0x0000bd0006007a0c */ /* 0x000fe20001706670 */
[----:B------:R-:W-:Y:S01]  /*8b10*/  BSSY B0, `(.L_x_1867) ;  /* 0x0000013000007945 */ /* 0x000fe20003800000 */
[----:B--2---:R-:W-:Y:S01]  /*8b20*/  IMAD.WIDE.U32 R4, R0, c[0x0][0x308], R6 ;  /* 0x0000c20000047a25 */ /* 0x004fe200078e0006 */
        /* <DEDUP_REMOVED lines=17> */
.L_x_1868:
[----:B------:R-:W-:Y:S05]  /*8c40*/  BSYNC B0 ;  /* 0x0000000000007941 */ /* 0x000fea0003800000 */
.L_x_1867:
        /* <DEDUP_REMOVED lines=15> */
.L_x_1870:
[----:B------:R-:W-:Y:S05]  /*8d40*/  BSYNC B0 ;  /* 0x0000000000007941 */ /* 0x000fea0003800000 */
.L_x_1869:
        /* <DEDUP_REMOVED lines=15> */
.L_x_1872:
[----:B------:R-:W-:Y:S05]  /*8e40*/  BSYNC B0 ;  /* 0x0000000000007941 */ /* 0x000fea0003800000 */
.L_x_1871:
        /* <DEDUP_REMOVED lines=14> */
.L_x_1874:
[----:B------:R-:W-:Y:S05]  /*8f30*/  BSYNC B0 ;  /* 0x0000000000007941 */ /* 0x000fea0003800000 */
.L_x_1873:
        /* <DEDUP_REMOVED lines=14> */
.L_x_1876:
[----:B------:R-:W-:Y:S05]  /*9020*/  BSYNC B0 ;  /* 0x0000000000007941 */ /* 0x000fea0003800000 */
.L_x_1875:
        /* <DEDUP_REMOVED lines=14> */
.L_x_1878:
[----:B------:R-:W-:Y:S05]  /*9110*/  BSYNC B0 ;  /* 0x0000000000007941 */ /* 0x000fea0003800000 */
.L_x_1877:
        /* <DEDUP_REMOVED lines=14> */
.L_x_1880:
[----:B------:R-:W-:Y:S05]  /*9200*/  BSYNC B0 ;  /* 0x0000000000007941 */ /* 0x000fea0003800000 */
.L_x_1879:
        /* <DEDUP_REMOVED lines=14> */
.L_x_1850:
[----:B------:R-:W2:Y:S01]  /*92f0*/  LDL.LU.64 R2, [R1] ;  /* 0x0000000001027983 */ /* 0x000ea20000300a00 */
[----:B------:R-:W-:Y:S01]  /*9300*/  USHF.R.S32.HI UR6, URZ, 0x1f, UR20 ;  /* 0x0000001f3f067899 */ /* 0x000fe20008011414 */
[----:B------:R-:W-:Y:S01]  /*9310*/  IMAD.U32 R8, RZ, RZ, UR20 ;  /* 0x00000014ff087e24 */ /* 0x000fe2000f8e00ff */
[----:B------:R-:W-:Y:S01]  /*9320*/  ULDC.64 UR4, c[0x0][0x308] ;  /* 0x0000c20000047ab9 */ /* 0x000fe20000000a00 */
[----:B------:R-:W-:Y:S01]  /*9330*/  BSSY B0, `(.L_x_1881) ;  /* 0x0000023000007945 */ /* 0x000fe20003800000 */
[----:B------:R-:W-:Y:S02]  /*9340*/  UIMAD UR4, UR6, UR4, URZ ;  /* 0x00000004060472a4 */ /* 0x000fe4000f8e023f */
[----:B------:R-:W-:Y:S02]  /*9350*/  USHF.R.S32.HI UR8, URZ, 0x1f, UR21 ;  /* 0x0000001f3f087899 */ /* 0x000fe40008011415 */
[----:B------:R-:W-:-:S03]  /*9360*/  UIMAD UR5, UR20, UR5, UR4 ;  /* 0x00000005140572a4 */ /* 0x000fc6000f8e0204 */
[----:B------:R-:W-:Y:S02]  /*9370*/  ULDC UR4, c[0x0][0x2f0] ;  /* 0x0000bc0000047ab9 */ /* 0x000fe40000000800 */
[----:B------:R-:W-:Y:S01]  /*9380*/  UIADD3 UR7, -UR7, UR4, URZ ;  /* 0x0000000407077290 */ /* 0x000fe2000fffe13f */
[----:B--2---:R-:W-:-:S04]  /*9390*/  SHF.R.S32.HI R0, RZ, 0x1f, R2 ;  /* 0x0000001fff007819 */ /* 0x004fc80000011402 */
[----:B------:R-:W-:-:S04]  /*93a0*/  LEA.HI R0, R0, R2, RZ, 0x4 ;  /* 0x0000000200007211 */ /* 0x000fc800078f20ff */
[----:B------:R-:W-:Y:S02]  /*93b0*/  LOP3.LUT R10, R0, 0x1ffffff0, RZ, 0xc0, !PT ;  /* 0x1ffffff0000a7812 */ /* 0x000fe400078ec0ff */
[----:B------:R-:W-:Y:S01]  /*93c0*/  SHF.R.S32.HI R4, RZ, 0x4, R0 ;  /* 0x00000004ff047819 */ /* 0x000fe20000011400 */
[----:B------:R-:W-:Y:S02]  /*93d0*/  IMAD.U32 R0, RZ, RZ, UR21 ;  /* 0x00000015ff007e24 */ /* 0x000fe4000f8e00ff */
[----:B------:R-:W-:Y:S01]  /*93e0*/  IMAD.IADD R10, R2, 0x1, -R10 ;  /* 0x00000001020a7824 */ /* 0x000fe200078e0a0a */
[----:B------:R-:W-:Y:S01]  /*93f0*/  ISETP.GE.AND P2, PT, R4, UR7, PT ;  /* 0x0000000704007c0c */ /* 0x000fe2000bf46270 */
[----:B------:R-:W-:Y:S01]  /*9400*/  IMAD.U32 R2, RZ, RZ, UR22 ;  /* 0x00000016ff027e24 */ /* 0x000fe2000f8e00ff */
[----:B------:R-:W-:Y:S01]  /*9410*/  SHF.R.S32.HI R5, RZ, 0x1f, R4 ;  /* 0x0000001fff057819 */ /* 0x000fe20000011404 */
[----:B------:R-:W-:-:S04]  /*9420*/  IMAD.SHL.U32 R10, R10, 0x8, RZ ;  /* 0x000000080a0a7824 */ /* 0x000fc800078e00ff */
[----:B------:R-:W-:Y:S01]  /*9430*/  IMAD.WIDE R2, R2, 0x80, R4 ;  /* 0x0000008002027825 */ /* 0x000fe200078e0204 */
[----:B------:R-:W-:Y:S02]  /*9440*/  SHF.R.S32.HI R11, RZ, 0x1f, R10 ;  /* 0x0000001fff0b7819 */ /* 0x000fe4000001140a */
[----:B------:R-:W-:-:S03]  /*9450*/  ISETP.GE.OR P0, PT, R10, c[0x0][0x2f4], P2 ;  /* 0x0000bd000a007a0c */ /* 0x000fc60001706670 */
[----:B------:R-:W-:-:S05]  /*9460*/  IMAD.WIDE.U32 R8, R8, c[0x0][0x308], R10 ;  /* 0x0000c20008087a25 */ /* 0x000fca00078e000a */
        /* <DEDUP_REMOVED lines=15> */
.L_x_1882:
[----:B------:R-:W-:Y:S05]  /*9560*/  BSYNC B0 ;  /* 0x0000000000007941 */ /* 0x000fea0003800000 */
.L_x_1881:
        /* <DEDUP_REMOVED lines=17> */
.L_x_1884:
[----:B------:R-:W-:Y:S05]  /*9680*/  BSYNC B0 ;  /* 0x0000000000007941 */ /* 0x000fea0003800000 */
.L_x_1883:
        /* <DEDUP_REMOVED lines=17> */
.L_x_1886:
[----:B------:R-:W-:Y:S05]  /*97a0*/  BSYNC B0 ;  /* 0x0000000000007941 */ /* 0x000fea0003800000 */
.L_x_1885:
        /* <DEDUP_REMOVED lines=16> */
.L_x_1888:
[----:B------:R-:W-:Y:S05]  /*98b0*/  BSYNC B0 ;  /* 0x0000000000007941 */ /* 0x000fea0003800000 */
.L_x_1887:
        /* <DEDUP_REMOVED lines=16> */
.L_x_1890:
[----:B------:R-:W-:Y:S05]  /*99c0*/  BSYNC B0 ;  /* 0x0000000000007941 */ /* 0x000fea0003800000 */
.L_x_1889:
        /* <DEDUP_REMOVED lines=16> */
.L_x_1892:
[----:B------:R-:W-:Y:S05]  /*9ad0*/  BSYNC B0 ;  /* 0x0000000000007941 */ /* 0x000fea0003800000 */
.L_x_1891:
        /* <DEDUP_REMOVED lines=16> */
.L_x_1894:
[----:B------:R-:W-:Y:S05]  /*9be0*/  BSYNC B0 ;  /* 0x0000000000007941 */ /* 0x000fea0003800000 */
.L_x_1893:
        /* <DEDUP_REMOVED lines=15> */
.L_x_1896:
[----:B------:R-:W-:Y:S05]  /*9ce0*/  BSYNC B0 ;  /* 0x0000000000007941 */ /* 0x000fea0003800000 */
.L_x_1895:
        /* <DEDUP_REMOVED lines=13> */
[----:B--2---:R-:W-:Y:S01]  /*9dc0*/  IADD3 R5, R7, UR4, RZ ;  /* 0x0000000407057c10 */ /* 0x004fe2000fffe0ff */
        /* <DEDUP_REMOVED lines=9> */
.L_x_1898:
[----:B------:R-:W-:Y:S05]  /*9e60*/  BSYNC B0 ;  /* 0x0000000000007941 */ /* 0x000fea0003800000 */
.L_x_1897:
        /* <DEDUP_REMOVED lines=15> */
.L_x_1900:
[----:B------:R-:W-:Y:S05]  /*9f60*/  BSYNC B0 ;  /* 0x0000000000007941 */ /* 0x000fea0003800000 */
.L_x_1899:
        /* <DEDUP_REMOVED lines=15> */
.L_x_1902:
[----:B------:R-:W-:Y:S05]  /*a060*/  BSYNC B0 ;  /* 0x0000000000007941 */ /* 0x000fea0003800000 */
.L_x_1901:
        /* <DEDUP_REMOVED lines=14> */
.L_x_1904:
[----:B------:R-:W-:Y:S05]  /*a150*/  BSYNC B0 ;  /* 0x0000000000007941 */ /* 0x000fea0003800000 */
.L_x_1903:
        /* <DEDUP_REMOVED lines=14> */
.L_x_1906:
[----:B------:R-:W-:Y:S05]  /*a240*/  BSYNC B0 ;  /* 0x0000000000007941 */ /* 0x000fea0003800000 */
.L_x_1905:
        /* <DEDUP_REMOVED lines=14> */
.L_x_1908:
[----:B------:R-:W-:Y:S05]  /*a330*/  BSYNC B0 ;  /* 0x0000000000007941 */ /* 0x000fea0003800000 */
.L_x_1907:
        /* <DEDUP_REMOVED lines=14> */
.L_x_1910:
[----:B------:R-:W-:Y:S05]  /*a420*/  BSYNC B0 ;  /* 0x0000000000007941 */ /* 0x000fea0003800000 */
.L_x_1909:
        /* <DEDUP_REMOVED lines=12> */
[----:B------:R-:W-:Y:S01]  /*a4f0*/  STG.E.128 [R2.64], RZ ;  /* 0x000000ff02007986 */ /* 0x000fe2000c101d18 */
[----:B------:R-:W-:Y:S05]  /*a500*/  EXIT ;  /* 0x000000000000794d */ /* 0x000fea0003800000 */
.L_x_1911:
        /* <DEDUP_REMOVED lines=15> */
.L_x_2336:


//--------------------- .text._ZN7cutlass13device_kernelIN5flash19enable_sm80_to_sm89INS1_16FlashAttnBwdSm80INS1_25CollectiveMainloopBwdSm80ILi2ELi2EN4cute5tupleIJNS5_1CILi64EEENS7_ILi128EEES9_EEENS_10bfloat16_tEfNS_4arch4Sm80ELb1ELb0ELb1ELb0ELb1ELb0ELb0ELb0ELi2ELi2ELi2ELi2ELb0EEENS1_21CollectiveEpilogueBwdISA_SB_SD_Li256ELb0ELb0ELi4EEENS1_25SingleTileBwdLPTSchedulerILb0ELi128ELb1EEEEEEEEEvNT_6ParamsE --------------------------
	.section	.text._ZN7cutlass13device_kernelIN5flash19enable_sm80_to_sm89INS1_16FlashAttnBwdSm80INS1_25CollectiveMainloopBwdSm80ILi2ELi2EN4cute5tupleIJNS5_1CILi64EEENS7_ILi128EEES9_EEENS_10bfloat16_tEfNS_4arch4Sm80ELb1ELb0ELb1ELb0ELb1ELb0ELb0ELb0ELi2ELi2ELi2ELi2ELb0EEENS1_21CollectiveEpilogueBwdISA_SB_SD_Li256ELb0ELb0ELi4EEENS1_25SingleTileBwdLPTSchedulerILb0ELi128ELb1EEEEEEEEEvNT_6ParamsE,"ax",@progbits
	.sectioninfo	@"SHI_REGISTERS=255"
	.align	128
.text._ZN7cutlass13device_kernelIN5flash19enable_sm80_to_sm89INS1_16FlashAttnBwdSm80INS1_25CollectiveMainloopBwdSm80ILi2ELi2EN4cute5tupleIJNS5_1CILi64EEENS7_ILi128EEES9_EEENS_10bfloat16_tEfNS_4arch4Sm80ELb1ELb0ELb1ELb0ELb1ELb0ELb0ELb0ELi2ELi2ELi2ELi2ELb0EEENS1_21CollectiveEpilogueBwdISA_SB_SD_Li256ELb0ELb0ELi4EEENS1_25SingleTileBwdLPTSchedulerILb0ELi128ELb1EEEEEEEEEvNT_6ParamsE:
        .type           _ZN7cutlass13device_kernelIN5flash19enable_sm80_to_sm89INS1_16FlashAttnBwdSm80INS1_25CollectiveMainloopBwdSm80ILi2ELi2EN4cute5tupleIJNS5_1CILi64EEENS7_ILi128EEES9_EEENS_10bfloat16_tEfNS_4arch4Sm80ELb1ELb0ELb1ELb0ELb1ELb0ELb0ELb0ELi2ELi2ELi2ELi2ELb0EEENS1_21CollectiveEpilogueBwdISA_SB_SD_Li256ELb0ELb0ELi4EEENS1_25SingleTileBwdLPTSchedulerILb0ELi128ELb1EEEEEEEEEvNT_6ParamsE,@function
        .size           _ZN7cutlass13device_kernelIN5flash19enable_sm80_to_sm89INS1_16FlashAttnBwdSm80INS1_25CollectiveMainloopBwdSm80ILi2ELi2EN4cute5tupleIJNS5_1CILi64EEENS7_ILi128EEES9_EEENS_10bfloat16_tEfNS_4arch4Sm80ELb1ELb0ELb1ELb0ELb1ELb0ELb0ELb0ELi2ELi2ELi2ELi2ELb0EEENS1_21CollectiveEpilogueBwdISA_SB_SD_Li256ELb0ELb0ELi4EEENS1_25SingleTileBwdLPTSchedulerILb0ELi128ELb1EEEEEEEEEvNT_6ParamsE,(.L_x_2337 - _ZN7cutlass13device_kernelIN5flash19enable_sm80_to_sm89INS1_16FlashAttnBwdSm80INS1_25CollectiveMainloopBwdSm80ILi2ELi2EN4cute5tupleIJNS5_1CILi64EEENS7_ILi128EEES9_EEENS_10bfloat16_tEfNS_4arch4Sm80ELb1ELb0ELb1ELb0ELb1ELb0ELb0ELb0ELi2ELi2ELi2ELi2ELb0EEENS1_21CollectiveEpilogueBwdISA_SB_SD_Li256ELb0ELb0ELi4EEENS1_25SingleTileBwdLPTSchedulerILb0ELi128ELb1EEEEEEEEEvNT_6ParamsE)
        .other          _ZN7cutlass13device_kernelIN5flash19enable_sm80_to_sm89INS1_16FlashAttnBwdSm80INS1_25CollectiveMainloopBwdSm80ILi2ELi2EN4cute5tupleIJNS5_1CILi64EEENS7_ILi128EEES9_EEENS_10bfloat16_tEfNS_4arch4Sm80ELb1ELb0ELb1ELb0ELb1ELb0ELb0ELb0ELi2ELi2ELi2ELi2ELb0EEENS1_21CollectiveEpilogueBwdISA_SB_SD_Li256ELb0ELb0ELi4EEENS1_25SingleTileBwdLPTSchedulerILb0ELi128ELb1EEEEEEEEEvNT_6ParamsE,@"STO_CUDA_ENTRY STV_DEFAULT"
_ZN7cutlass13device_kernelIN5flash19enable_sm80_to_sm89INS1_16FlashAttnBwdSm80INS1_25CollectiveMainloopBwdSm80ILi2ELi2EN4cute5tupleIJNS5_1CILi64EEENS7_ILi128EEES9_EEENS_10bfloat16_tEfNS_4arch4Sm80ELb1ELb0ELb1ELb0ELb1ELb0ELb0ELb0ELi2ELi2ELi2ELi2ELb0EEENS1_21CollectiveEpilogueBwdISA_SB_SD_Li256ELb0ELb0ELi4EEENS1_25SingleTileBwdLPTSchedulerILb0ELi128ELb1EEEEEEEEEvNT_6ParamsE:
        /* <DEDUP_REMOVED lines=28> */
.L_x_1913:
[----:B------:R-:W-:Y:S02]  /*01c0*/  ULDC UR7, c[0x0][0x3ac] ;  /* 0x0000eb0000077ab9 */ /* 0x000fe40000000800 */
[----:B------:R-:W-:Y:S02]  /*01d0*/  UISETP.NE.AND UP0, UPT, UR7, 0x1, UPT ;  /* 0x000000010700788c */ /* 0x000fe4000bf05270 */
[----:B------:R-:W-:Y:S02]  /*01e0*/  ULDC.64 UR4, c[0x0][0x3b0] ;  /* 0x0000ec0000047ab9 */ /* 0x000fe40000000a00 */
[----:B------:R-:W-:Y:S02]  /*01f0*/  UIMAD.WIDE.U32 UR10, UR6, UR4, URZ ;  /* 0x00000004060a72a5 */ /* 0x000fe4000f8e003f */
[----:B------:R-:W-:-:S05]  /*0200*/  UMOV UR8, UR6 ;  /* 0x0000000600087c82 */ /* 0x000fca0008000000 */
[----:B------:R-:W-:-:S04]  /*0210*/  @UP0 USHF.R.U32.HI UR8, URZ, UR5, UR11 ;  /* 0x000000053f080299 */ /* 0x000fc8000801160b */
[----:B------:R-:W-:Y:S02]  /*0220*/  UIMAD UR7, UR8, UR7, URZ ;  /* 0x00000007080772a4 */ /* 0x000fe4000f8e023f */
.L_x_1914:
        /* <DEDUP_REMOVED lines=14> */
.L_x_1912:
        /* <DEDUP_REMOVED lines=20> */
.L_x_1916:
[----:B------:R-:W-:Y:S02]  /*0450*/  ULDC UR7, c[0x0][0x3ac] ;  /* 0x0000eb0000077ab9 */ /* 0x000fe40000000800 */
[----:B------:R-:W-:Y:S02]  /*0460*/  UISETP.NE.AND UP0, UPT, UR7, 0x1, UPT ;  /* 0x000000010700788c */ /* 0x000fe4000bf05270 */
[----:B------:R-:W-:Y:S02]  /*0470*/  ULDC.64 UR4, c[0x0][0x3b0] ;  /* 0x0000ec0000047ab9 */ /* 0x000fe40000000a00 */
[----:B------:R-:W-:Y:S02]  /*0480*/  UIMAD.WIDE.U32 UR10, UR6, UR4, URZ ;  /* 0x00000004060a72a5 */ /* 0x000fe4000f8e003f */
[----:B------:R-:W-:-:S05]  /*0490*/  UMOV UR8, UR6 ;  /* 0x0000000600087c82 */ /* 0x000fca0008000000 */
[----:B------:R-:W-:-:S04]  /*04a0*/  @UP0 USHF.R.U32.HI UR8, URZ, UR5, UR11 ;  /* 0x000000053f080299 */ /* 0x000fc8000801160b */
[----:B------:R-:W-:Y:S02]  /*04b0*/  UIMAD UR7, UR8, UR7, URZ ;  /* 0x00000007080772a4 */ /* 0x000fe4000f8e023f */
.L_x_1917:
        /* <DEDUP_REMOVED lines=13> */
.L_x_1915:
        /* <DEDUP_REMOVED lines=372> */
[----:B------:R2:W-:Y:S01]  /*1cd0*/  STL.64 [R1], R34 ;  /* 0x0000002201007387 */ /* 0x0005e20000100a00 */
        /* <DEDUP_REMOVED lines=139> */
.L_x_1920:
[----:B--2---:R-:W-:Y:S05]  /*2590*/  BSYNC B0 ;  /* 0x0000000000007941 */ /* 0x004fea0003800000 */
.L_x_1919:
[----:B-12---:R-:W-:Y:S01]  /*25a0*/  SHF.R.S32.HI R2, RZ, 0x1f, R25 ;  /* 0x0000001fff027819 */ /* 0x006fe20000011419 */
[----:B------:R-:W0:Y:S01]  /*25b0*/  LDGDEPBAR ;  /* 0x00000000000079af */ /* 0x000e220000000000 */
[----:B------:R-:W-:Y:S01]  /*25c0*/  LOP3.LUT R3, R10, 0x7ffffffc, RZ, 0xc0, !PT ;  /* 0x7ffffffc0a037812 */ /* 0x000fe200078ec0ff */
[----:B------:R-:W-:Y:S01]  /*25d0*/  IMAD.MOV.U32 R216, RZ, RZ, 0x20 ;  /* 0x00000020ffd87424 */ /* 0x000fe200078e00ff */
[----:B------:R-:W-:Y:S01]  /*25e0*/  LEA.HI R2, R2, R25, RZ, 0x2 ;  /* 0x0000001902027211 */ /* 0x000fe200078f10ff */
[----:B------:R-:W-:Y:S01]  /*25f0*/  IMAD.MOV.U32 R218, RZ, RZ, 0x10 ;  /* 0x00000010ffda7424 */ /* 0x000fe200078e00ff */
[----:B------:R-:W-:Y:S01]  /*2600*/  LOP3.LUT P0, RZ, R24, 0x4, RZ, 0xc0, !PT ;  /* 0x0000000418ff7812 */ /* 0x000fe2000780c0ff */
[----:B------:R-:W-:Y:S01]  /*2610*/  IMAD.IADD R3, R6, 0x1, -R3 ;  /* 0x0000000106037824 */ /* 0x000fe200078e0a03 */
[----:B------:R-:W-:Y:S01]  /*2620*/  LOP3.LUT R2, R2, 0x1ffffffc, RZ, 0xc0, !PT ;  /* 0x1ffffffc02027812 */ /* 0x000fe200078ec0ff */
[----:B------:R-:W-:Y:S01]  /*2630*/  IMAD.SHL.U32 R210, R5, 0x2, RZ ;  /* 0x0000000205d27824 */ /* 0x000fe200078e00ff */
[----:B------:R-:W-:Y:S01]  /*2640*/  LOP3.LUT P1, RZ, R7, 0x4, RZ, 0xc0, !PT ;  /* 0x0000000407ff7812 */ /* 0x000fe2000782c0ff */
[----:B------:R-:W-:Y:S01]  /*2650*/  IMAD.MOV.U32 R215, RZ, RZ, -0x40 ;  /* 0xffffffc0ffd77424 */ /* 0x000fe200078e00ff */
[----:B------:R-:W-:Y:S01]  /*2660*/  IADD3 R222, R223, 0x204c0, RZ ;  /* 0x000204c0dfde7810 */ /* 0x000fe20007ffe0ff */
[----:B------:R-:W-:Y:S01]  /*2670*/  IMAD.IADD R2, R25, 0x1, -R2 ;  /* 0x0000000119027824 */ /* 0x000fe200078e0a02 */
[----:B------:R-:W-:Y:S01]  /*2680*/  SEL R216, R216, 0xffffffe0, !P1 ;  /* 0xffffffe0d8d87807 */ /* 0x000fe20004800000 */
[--C-:B------:R-:W-:Y:S01]  /*2690*/  IMAD R211, R211, 0x2, R210.reuse ;  /* 0x00000002d3d37824 */ /* 0x100fe200078e02d2 */
[----:B------:R-:W-:Y:S01]  /*26a0*/  IADD3 R206, R212, R0, RZ ;  /* 0x00000000d4ce7210 */ /* 0x000fe20007ffe0ff */
[----:B------:R-:W-:Y:S01]  /*26b0*/  IMAD R2, R2, 0x4, R3 ;  /* 0x0000000402027824 */ /* 0x000fe200078e0203 */
[----:B------:R-:W-:Y:S01]  /*26c0*/  IADD3 R219, R214, R216, RZ ;  /* 0x000000d8d6db7210 */ /* 0x000fe20007ffe0ff */
[----:B------:R-:W-:Y:S01]  /*26d0*/  IMAD R213, R212, 0x2, R210 ;  /* 0x00000002d4d57824 */ /* 0x000fe200078e02d2 */
[----:B------:R-:W-:Y:S01]  /*26e0*/  @P0 IADD3 R222, R13, -0x40, RZ ;  /* 0xffffffc00dde0810 */ /* 0x000fe20007ffe0ff */
[----:B------:R-:W-:Y:S01]  /*26f0*/  IMAD.SHL.U32 R4, R2, 0x2, RZ ;  /* 0x0000000202047824 */ /* 0x000fe200078e00ff */
[----:B------:R-:W-:Y:S01]  /*2700*/  LOP3.LUT P0, RZ, R7, 0x2, RZ, 0xc0, !PT ;  /* 0x0000000207ff7812 */ /* 0x000fe2000780c0ff */
[----:B------:R-:W-:Y:S01]  /*2710*/  IMAD.SHL.U32 R207, R0, 0x2, RZ ;  /* 0x0000000200cf7824 */ /* 0x000fe200078e00ff */
[----:B------:R-:W-:Y:S01]  /*2720*/  CS2R R162, SRZ ;  /* 0x0000000000a27805 */ /* 0x000fe2000001ff00 */
[----:B------:R-:W-:Y:S01]  /*2730*/  CS2R R160, SRZ ;  /* 0x0000000000a07805 */ /* 0x000fe2000001ff00 */
[----:B------:R1:W-:Y:S01]  /*2740*/  STL [R1+0x2c], R4 ;  /* 0x00002c0401007387 */ /* 0x0003e20000100800 */
[----:B------:R-:W-:Y:S01]  /*2750*/  SEL R218, R218, 0xfffffff0, !P0 ;  /* 0xfffffff0dada7807 */ /* 0x000fe20004000000 */
        /* <DEDUP_REMOVED lines=65> */
[----:B------:R-:W-:Y:S01]  /*2b70*/  SHF.R.S32.HI R251, RZ, 0x1f, R250 ;  /* 0x0000001ffffb7819 */ /* 0x000fe200000114fa */
[----:B------:R-:W-:Y:S01]  /*2b80*/  IMAD.IADD R221, R218, 0x1, R219 ;  /* 0x00000001dadd7824 */ /* 0x000fe200078e02db */
[----:B------:R-:W-:Y:S01]  /*2b90*/  SEL R215, R215, 0x40, P1 ;  /* 0x00000040d7d77807 */ /* 0x000fe20000800000 */
        /* <DEDUP_REMOVED lines=9> */
.L_x_1923:
        /* <DEDUP_REMOVED lines=165> */
[----:B------:R-:W1:Y:S01]  /*3680*/  LDS R188, [R191+0x20080] ;  /* 0x02008000bfbc7984 */ /* 0x000e620000000800 */
[----:B------:R-:W-:Y:S02]  /*3690*/  FMUL.FTZ R30, R30, c[0x0][0x2b4] ;  /* 0x0000ad001e1e7a20 */ /* 0x000fe40000410000 */
[----:B------:R-:W-:Y:S01]  /*36a0*/  FMUL.FTZ R31, R31, c[0x0][0x2b4] ;  /* 0x0000ad001f1f7a20 */ /* 0x000fe20000410000 */
        /* <DEDUP_REMOVED lines=15> */
[----:B------:R-:W1:Y:S09]  /*37a0*/  LDSM.16.M88.4 R172, [R205+0x18080] ;  /* 0x01808000cdac783b */ /* 0x000e720000000200 */
        /* <DEDUP_REMOVED lines=17> */
[----:B------:R2:W2:Y:S10]  /*38c0*/  MUFU.TANH R193, R33 ;  /* 0x0000002100c17308 */ /* 0x0004b40000002400 */
[----:B------:R2:W2:Y:S10]  /*38d0*/  MUFU.TANH R224, R34 ;  /* 0x0000002200e07308 */ /* 0x0004b40000002400 */
[----:B-1----:R1:W1:Y:S01]  /*38e0*/  MUFU.TANH R205, R35 ;  /* 0x0000002300cd7308 */ /* 0x0022620000002400 */
        /* <DEDUP_REMOVED lines=22> */
[C---:B-----5:R-:W-:Y:S04]  /*3a50*/  @!P3 IADD3 R0, P1, R2.reuse, R8, RZ ;  /* 0x000000080200b210 */ /* 0x060fe80007f3e0ff */
        /* <DEDUP_REMOVED lines=31> */
.L_x_1921:
[-C--:B--234-:R-:W-:Y:S01]  /*3c50*/  HMMA.16816.F32.BF16 R4, R164, R16.reuse, RZ ;  /* 0x00000010a404723c */ /* 0x09cfe200000418ff */
[----:B------:R-:W2:Y:S01]  /*3c60*/  LDL R199, [R1+0x2c] ;  /* 0x00002c0001c77983 */ /* 0x000ea20000100800 */
[----:B------:R-:W-:Y:S02]  /*3c70*/  USHF.L.U32 UR4, UR5, 0xd, URZ ;  /* 0x0000000d05047899 */ /* 0x000fe4000800063f */
[----:B------:R-:W-:Y:S01]  /*3c80*/  ULEA UR7, UR10, 0x1, 0x6 ;  /* 0x000000010a077891 */ /* 0x000fe2000f8e303f */
[----:B------:R-:W0:Y:S01]  /*3c90*/  LDGDEPBAR ;  /* 0x00000000000079af */ /* 0x000e220000000000 */
[----:B------:R-:W-:Y:S02]  /*3ca0*/  UIADD3 UR6, UR4, 0x10, URZ ;  /* 0x0000001004067890 */ /* 0x000fe4000fffe03f */
[C---:B------:R-:W-:Y:S01]  /*3cb0*/  HMMA.16816.F32.BF16 R8, R28.reuse, R16, RZ ;  /* 0x000000101c08723c */ /* 0x040fe200000418ff */
[----:B------:R-:W-:Y:S01]  /*3cc0*/  MOV R2, UR4 ;  /* 0x0000000400027c02 */ /* 0x000fe20008000f00 */
[----:B------:R-:W-:Y:S02]  /*3cd0*/  UIADD3 UR23, UR10, 0x2, URZ ;  /* 0x000000020a177890 */ /* 0x000fe4000fffe03f */
[----:B------:R-:W-:Y:S02]  /*3ce0*/  IADD3 R0, R214, UR4, RZ ;  /* 0x00000004d6007c10 */ /* 0x000fe4000fffe0ff */
[----:B------:R-:W-:Y:S02]  /*3cf0*/  UISETP.GE.AND UP0, UPT, UR23, UR19, UPT ;  /* 0x000000131700728c */ /* 0x000fe4000bf06270 */
[-C--:B------:R-:W-:Y:S01]  /*3d00*/  HMMA.16816.F32.BF16 R12, R28, R18.reuse, RZ ;  /* 0x000000121c0c723c */ /* 0x080fe200000418ff */
[----:B------:R-:W-:Y:S07]  /*3d10*/  SHF.L.U32 R0, R0, 0x1, RZ ;  /* 0x0000000100007819 */ /* 0x000fee00000006ff */
[C---:B------:R-:W-:Y:S08]  /*3d20*/  HMMA.16816.F32.BF16 R16, R164.reuse, R18, RZ ;  /* 0x00000012a410723c */ /* 0x040ff000000418ff */
[-C--:B------:R-:W-:Y:S08]  /*3d30*/  HMMA.16816.F32.BF16 R20, R164, R168.reuse, RZ ;  /* 0x000000a8a414723c */ /* 0x080ff000000418ff */
        /* <DEDUP_REMOVED lines=14> */
[----:B------:R-:W3:Y:S07]  /*3e20*/  LDSM.16.M88.4 R172, [R209+0x19080] ;  /* 0x01908000d1ac783b */ /* 0x000eee0000000200 */
        /* <DEDUP_REMOVED lines=24> */
[----:B---3--:R-:W-:Y:S01]  /*3fb0*/  MOV R0, UR6 ;  /* 0x0000000600007c02 */ /* 0x008fe20008000f00 */
        /* <DEDUP_REMOVED lines=17> */
[----:B---3--:R-:W-:Y:S04]  /*40d0*/  MOV R0, UR6 ;  /* 0x0000000600007c02 */ /* 0x008fe80008000f00 */
[----:B------:R-:W-:Y:S04]  /*40e0*/  IADD3 R0, R247, -c[0x0][0x168], R0 ;  /* 0x80005a00f7007a10 */ /* 0x000fe80007ffe000 */
[----:B--2---:R-:W-:Y:S01]  /*40f0*/  IADD3 R182, -R199, R0, RZ ;  /* 0x00000000c7b67210 */ /* 0x004fe20007ffe1ff */
        /* <DEDUP_REMOVED lines=10> */
[-C--:B-----5:R-:W-:Y:S02]  /*41a0*/  HMMA.16816.F32.BF16 R20, R168, R176.reuse, R20 ;  /* 0x000000b0a814723c */ /* 0x0a0fe40000041814 */
[----:B------:R-:W-:Y:S06]  /*41b0*/  MUFU.EX2 R181, R181 ;  /* 0x000000b500b57308 */ /* 0x000fec0000000800 */
        /* <DEDUP_REMOVED lines=18> */
[----:B--2---:R-:W-:Y:S04]  /*42e0*/  MOV R208, 0x20 ;  /* 0x0000002000d07802 */ /* 0x004fe80000000f00 */
[----:B------:R-:W-:Y:S01]  /*42f0*/  SEL R208, R208, 0xffffffe0, !P0 ;  /* 0xffffffe0d0d07807 */ /* 0x000fe20004000000 */
[-C--:B-1----:R-:W-:Y:S08]  /*4300*/  HMMA.16816.F32.BF16 R4, R172, R168.reuse, R4 ;  /* 0x000000a8ac04723c */ /* 0x082ff00000041804 */
[C---:B---3--:R-:W-:Y:S08]  /*4310*/  HMMA.16816.F32.BF16 R8, R164.reuse, R168, R8 ;  /* 0x000000a8a408723c */ /* 0x048ff00000041808 */
[-C--:B------:R-:W-:Y:S08]  /*4320*/  HMMA.16816.F32.BF16 R12, R164, R170.reuse, R12 ;  /* 0x000000aaa40c723c */ /* 0x080ff0000004180c */
[C---:B------:R-:W-:Y:S07]  /*4330*/  HMMA.16816.F32.BF16 R16, R172.reuse, R170, R16 ;  /* 0x000000aaac10723c */ /* 0x040fee0000041810 */
[----:B------:R-:W-:Y:S01]  /*4340*/  FSEL R171, R200, -INF , P1 ;  /* 0xff800000c8ab7808 */ /* 0x000fe20000800000 */
[-C--:B----4-:R-:W-:Y:S03]  /*4350*/  HMMA.16816.F32.BF16 R20, R172, R176.reuse, R20 ;  /* 0x000000b0ac14723c */ /* 0x090fe60000041814 */
[----:B------:R-:W-:Y:S01]  /*4360*/  ISETP.GT.AND P1, PT, R0, 0x20, PT ;  /* 0x000000200000780c */ /* 0x000fe20003f24270 */
[--C-:B------:R-:W-:Y:S03]  /*4370*/  FFMA.FTZ R171, R171, c[0x0][0x29c], -R188.reuse ;  /* 0x0000a700abab7a23 */ /* 0x100fe600000108bc */
[----:B------:R-:W-:Y:S01]  /*4380*/  FSEL R2, R195, -INF , P1 ;  /* 0xff800000c3027808 */ /* 0x000fe20000800000 */
[C---:B------:R-:W-:Y:S02]  /*4390*/  HMMA.16816.F32.BF16 R24, R164.reuse, R176, R24 ;  /* 0x000000b0a418723c */ /* 0x040fe40000041818 */
[----:B------:R-:W1:Y:S02]  /*43a0*/  MUFU.EX2 R171, R171 ;  /* 0x000000ab00ab7308 */ /* 0x000e640000000800 */
[--C-:B------:R-:W-:Y:S01]  /*43b0*/  FFMA.FTZ R2, R2, c[0x0][0x29c], -R188.reuse ;  /* 0x0000a70002027a23 */ /* 0x100fe200000108bc */
[----:B------:R-:W-:Y:S03]  /*43c0*/  ISETP.GT.AND P1, PT, R0, 0x21, PT ;  /* 0x000000210000780c */ /* 0x000fe60003f24270 */
[-C--:B------:R-:W-:Y:S04]  /*43d0*/  HMMA.16816.F32.BF16 R28, R164, R178.reuse, R28 ;  /* 0x000000b2a41c723c */ /* 0x080fe8000004181c */
[----:B------:R2:W3:Y:S03]  /*43e0*/  MUFU.EX2 R184, R2 ;  /* 0x0000000200b87308 */ /* 0x0004e60000000800 */
[----:B------:R-:W-:Y:S01]  /*43f0*/  IADD3 R164, R182, 0x8, RZ ;  /* 0x00000008b6a47810 */ /* 0x000fe20007ffe0ff */
[----:B------:R-:W-:Y:S04]  /*4400*/  HMMA.16816.F32.BF16 R32, R172, R178, R32 ;  /* 0x000000b2ac20723c */ /* 0x000fe80000041820 */
[----:B--2---:R-:W-:Y:S02]  /*4410*/  FSEL R2, R198, -INF , P1 ;  /* 0xff800000c6027808 */ /* 0x004fe40000800000 */
[----:B------:R-:W-:Y:S03]  /*4420*/  ISETP.GT.AND P1, PT, R0, 0x40, PT ;  /* 0x000000400000780c */ /* 0x000fe60003f24270 */
[--C-:B------:R-:W-:Y:S04]  /*4430*/  FFMA.FTZ R2, R2, c[0x0][0x29c], -R188.reuse ;  /* 0x0000a70002027a23 */ /* 0x100fe800000108bc */
[----:B------:R2:W-:Y:S02]  /*4440*/  MUFU.EX2 R183, R2 ;  /* 0x0000000200b77308 */ /* 0x0005e40000000800 */
[----:B--2---:R-:W-:Y:S02]  /*4450*/  FSEL R2, R196, -INF , P1 ;  /* 0xff800000c4027808 */ /* 0x004fe40000800000 */
[----:B------:R-:W-:Y:S03]  /*4460*/  ISETP.GT.AND P1, PT, R0, 0x41, PT ;  /* 0x000000410000780c */ /* 0x000fe60003f24270 */
[--C-:B------:R-:W-:Y:S01]  /*4470*/  FFMA.FTZ R177, R2, c[0x0][0x29c], -R188.reuse ;  /* 0x0000a70002b17a23 */ /* 0x100fe200000108bc */
[----:B------:R-:W-:Y:S02]  /*4480*/  FSEL R2, R197, -INF , P1 ;  /* 0xff800000c5027808 */ /* 0x000fe40000800000 */
[----:B------:R-:W-:Y:S03]  /*4490*/  ISETP.GT.AND P1, PT, R0, 0x60, PT ;  /* 0x000000600000780c */ /* 0x000fe60003f24270 */
[--C-:B------:R-:W-:Y:S01]  /*44a0*/  FFMA.FTZ R2, R2, c[0x0][0x29c], -R188.reuse ;  /* 0x0000a70002027a23 */ /* 0x100fe200000108bc */
[----:B------:R-:W-:Y:S01]  /*44b0*/  FSEL R180, R194, -INF , P1 ;  /* 0xff800000c2b47808 */ /* 0x000fe20000800000 */
[----:B------:R-:W2:Y:S01]  /*44c0*/  MUFU.EX2 R177, R177 ;  /* 0x000000b100b17308 */ /* 0x000ea20000000800 */
[----:B------:R-:W-:Y:S02]  /*44d0*/  ISETP.GT.AND P1, PT, R0, 0x61, PT ;  /* 0x000000610000780c */ /* 0x000fe40003f24270 */
[----:B------:R-:W-:Y:S01]  /*44e0*/  IMNMX R0, R246, R164, PT ;  /* 0x000000a4f6007217 */ /* 0x000fe20003800200 */
[--C-:B------:R-:W-:Y:S01]  /*44f0*/  FFMA.FTZ R180, R180, c[0x0][0x29c], -R188.reuse ;  /* 0x0000a700b4b47a23 */ /* 0x100fe200000108bc */
[----:B------:R-:W-:Y:S02]  /*4500*/  FSEL R164, R193, -INF , P1 ;  /* 0xff800000c1a47808 */ /* 0x000fe40000800000 */
[----:B------:R-:W-:Y:S03]  /*4510*/  ISETP.GT.AND P1, PT, R0, RZ, PT ;  /* 0x000000ff0000720c */ /* 0x000fe60003f24270 */
[----:B------:R4:W5:Y:S01]  /*4520*/  MUFU.EX2 R176, R2 ;  /* 0x0000000200b07308 */ /* 0x0009620000000800 */
[----:B------:R-:W-:Y:S01]  /*4530*/  FSEL R170, R229, -INF , P1 ;  /* 0xff800000e5aa7808 */ /* 0x000fe20000800000 */
[----:B------:R-:W-:Y:S01]  /*4540*/  FFMA.FTZ R188, R164, c[0x0][0x29c], -R188 ;  /* 0x0000a700a4bc7a23 */ /* 0x000fe200000108bc */
[----:B------:R-:W-:Y:S03]  /*4550*/  ISETP.GT.AND P1, PT, R0, 0x1, PT ;  /* 0x000000010000780c */ /* 0x000fe60003f24270 */
[--C-:B------:R-:W-:Y:S01]  /*4560*/  FFMA.FTZ R170, R170, c[0x0][0x29c], -R3.reuse ;  /* 0x0000a700aaaa7a23 */ /* 0x100fe20000010803 */
[----:B------:R-:W-:Y:S02]  /*4570*/  FSEL R169, R227, -INF , P1 ;  /* 0xff800000e3a97808 */ /* 0x000fe40000800000 */
[C---:B------:R-:W-:Y:S01]  /*4580*/  ISETP.GT.AND P1, PT, R0.reuse, 0x20, PT ;  /* 0x000000200000780c */ /* 0x040fe20003f24270 */
[----:B------:R-:W1:Y:S02]  /*4590*/  MUFU.EX2 R180, R180 ;  /* 0x000000b400b47308 */ /* 0x000e640000000800 */
[--C-:B------:R-:W-:Y:S01]  /*45a0*/  FFMA.FTZ R169, R169, c[0x0][0x29c], -R3.reuse ;  /* 0x0000a700a9a97a23 */ /* 0x100fe20000010803 */
[----:B------:R-:W-:Y:S02]  /*45b0*/  FSEL R168, R203, -INF , P1 ;  /* 0xff800000cba87808 */ /* 0x000fe40000800000 */
[----:B------:R-:W-:Y:S03]  /*45c0*/  ISETP.GT.AND P1, PT, R0, 0x21, PT ;  /* 0x000000210000780c */ /* 0x000fe60003f24270 */
[--C-:B------:R-:W-:Y:S01]  /*45d0*/  FFMA.FTZ R168, R168, c[0x0][0x29c], -R3.reuse ;  /* 0x0000a700a8a87a23 */ /* 0x100fe20000010803 */
[----:B------:R-:W-:Y:S01]  /*45e0*/  FSEL R167, R225, -INF , P1 ;  /* 0xff800000e1a77808 */ /* 0x000fe20000800000 */
[----:B------:R-:W1:Y:S01]  /*45f0*/  MUFU.EX2 R188, R188 ;  /* 0x000000bc00bc7308 */ /* 0x000e620000000800 */
[----:B------:R-:W-:Y:S01]  /*4600*/  ISETP.GT.AND P1, PT, R0, 0x40, PT ;  /* 0x000000400000780c */ /* 0x000fe20003f24270 */
[----:B----4-:R-:W4:Y:S03]  /*4610*/  LDS R2, [R191+0x20280] ;  /* 0x02028000bf027984 */ /* 0x010f260000000800 */
[----:B------:R-:W-:Y:S01]  /*4620*/  FSEL R166, R226, -INF , P1 ;  /* 0xff800000e2a67808 */ /* 0x000fe20000800000 */
[--C-:B------:R-:W-:Y:S01]  /*4630*/  FFMA.FTZ R167, R167, c[0x0][0x29c], -R3.reuse ;  /* 0x0000a700a7a77a23 */ /* 0x100fe20000010803 */
[----:B------:R-:W-:Y:S03]  /*4640*/  ISETP.GT.AND P1, PT, R0, 0x41, PT ;  /* 0x000000410000780c */ /* 0x000fe60003f24270 */
[--C-:B------:R-:W-:Y:S01]  /*4650*/  FFMA.FTZ R166, R166, c[0x0][0x29c], -R3.reuse ;  /* 0x0000a700a6a67a23 */ /* 0x100fe20000010803 */
[----:B------:R-:W-:Y:S01]  /*4660*/  FSEL R165, R228, -INF , P1 ;  /* 0xff800000e4a57808 */ /* 0x000fe20000800000 */
[----:B------:R-:W1:Y:S01]  /*4670*/  MUFU.EX2 R169, R169 ;  /* 0x000000a900a97308 */ /* 0x000e620000000800 */
[----:B------:R-:W-:Y:S03]  /*4680*/  ISETP.GT.AND P1, PT, R0, 0x60, PT ;  /* 0x000000600000780c */ /* 0x000fe60003f24270 */
[--C-:B------:R-:W-:Y:S01]  /*4690*/  FFMA.FTZ R165, R165, c[0x0][0x29c], -R3.reuse ;  /* 0x0000a700a5a57a23 */ /* 0x100fe20000010803 */
[----:B------:R-:W-:Y:S02]  /*46a0*/  FSEL R164, R224, -INF , P1 ;  /* 0xff800000e0a47808 */ /* 0x000fe40000800000 */
[----:B------:R-:W-:Y:S03]  /*46b0*/  ISETP.GT.AND P1, PT, R0, 0x61, PT ;  /* 0x000000610000780c */ /* 0x000fe60003f24270 */
[--C-:B------:R-:W-:Y:S01]  /*46c0*/  FFMA.FTZ R164, R164, c[0x0][0x29c], -R3.reuse ;  /* 0x0000a700a4a47a23 */ /* 0x100fe20000010803 */
[----:B------:R-:W-:Y:S01]  /*46d0*/  FSEL R0, R205, -INF , P1 ;  /* 0xff800000cd007808 */ /* 0x000fe20000800000 */
[----:B------:R-:W2:Y:S04]  /*46e0*/  MUFU.EX2 R170, R170 ;  /* 0x000000aa00aa7308 */ /* 0x000ea80000000800 */
[----:B------:R-:W-:Y:S01]  /*46f0*/  FFMA.FTZ R178, R0, c[0x0][0x29c], -R3 ;  /* 0x0000a70000b27a23 */ /* 0x000fe20000010803 */
[C---:B------:R-:W-:Y:S02]  /*4700*/  IADD3 R3, R182.reuse, 0x20, RZ ;  /* 0x00000020b6037810 */ /* 0x040fe40007ffe0ff */
[----:B------:R-:W-:Y:S02]  /*4710*/  IADD3 R182, R182, 0x28, RZ ;  /* 0x00000028b6b67810 */ /* 0x000fe40007ffe0ff */
[----:B------:R-:W-:Y:S01]  /*4720*/  IMNMX R3, R246, R3, PT ;  /* 0x00000003f6037217 */ /* 0x000fe20003800200 */
[----:B------:R-:W2:Y:S03]  /*4730*/  MUFU.EX2 R168, R168 ;  /* 0x000000a800a87308 */ /* 0x000ea60000000800 */
[----:B------:R-:W-:Y:S04]  /*4740*/  ISETP.GT.AND P1, PT, R3, RZ, PT ;  /* 0x000000ff0300720c */ /* 0x000fe80003f24270 */
[----:B------:R-:W-:Y:S02]  /*4750*/  FSEL R174, R239, -INF , P1 ;  /* 0xff800000efae7808 */ /* 0x000fe40000800000 */
[----:B------:R-:W-:Y:S01]  /*4760*/  ISETP.GT.AND P1, PT, R3, 0x1, PT ;  /* 0x000000010300780c */ /* 0x000fe20003f24270 */
[--C-:B----4-:R-:W-:Y:S01]  /*4770*/  FADD.FTZ R0, R4, -R2.reuse ;  /* 0x8000000204007221 */ /* 0x110fe20000010000 */
[----:B------:R-:W4:Y:S01]  /*4780*/  MUFU.EX2 R167, R167 ;  /* 0x000000a700a77308 */ /* 0x000f220000000800 */
[----:B------:R-:W-:Y:S01]  /*4790*/  FFMA.FTZ R4, -R192, R192, 1 ;  /* 0x3f800000c0047423 */ /* 0x000fe200000101c0 */
[----:B-1----:R-:W-:Y:S01]  /*47a0*/  F2FP.BF16.PACK_AB R192, R171, R181 ;  /* 0x000000b5abc0723e */ /* 0x002fe200000010ff */
[----:B------:R-:W-:Y:S01]  /*47b0*/  FMUL.FTZ R0, R181, R0 ;  /* 0x00000000b5007220 */ /* 0x000fe20000410000 */
[----:B------:R-:W-:Y:S01]  /*47c0*/  FSEL R175, R238, -INF , P1 ;  /* 0xff800000eeaf7808 */ /* 0x000fe20000800000 */
[--C-:B------:R-:W-:Y:S01]  /*47d0*/  FADD.FTZ R5, R5, -R2.reuse ;  /* 0x8000000205057221 */ /* 0x100fe20000010000 */
[----:B------:R-:W-:Y:S01]  /*47e0*/  ISETP.GT.AND P1, PT, R3, 0x20, PT ;  /* 0x000000200300780c */ /* 0x000fe20003f24270 */
[----:B------:R-:W-:Y:S02]  /*47f0*/  FMUL.FTZ R204, R0, R4 ;  /* 0x0000000400cc7220 */ /* 0x000fe40000410000 */
[--C-:B------:R-:W-:Y:S01]  /*4800*/  FADD.FTZ R0, R16, -R2.reuse ;  /* 0x8000000210007221 */ /* 0x100fe20000010000 */
[----:B------:R-:W-:Y:S01]  /*4810*/  FSEL R173, R237, -INF , P1 ;  /* 0xff800000edad7808 */ /* 0x000fe20000800000 */
[----:B------:R-:W-:Y:S01]  /*4820*/  FFMA.FTZ R4, -R195, R195, 1 ;  /* 0x3f800000c3047423 */ /* 0x000fe200000101c3 */
[----:B------:R-:W-:Y:S01]  /*4830*/  ISETP.GT.AND P1, PT, R3, 0x21, PT ;  /* 0x000000210300780c */ /* 0x000fe20003f24270 */
[----:B---3--:R-:W-:Y:S01]  /*4840*/  FMUL.FTZ R0, R184, R0 ;  /* 0x00000000b8007220 */ /* 0x008fe20000410000 */
[----:B------:R-:W1:Y:S01]  /*4850*/  MUFU.EX2 R166, R166 ;  /* 0x000000a600a67308 */ /* 0x000e620000000800 */
[----:B------:R-:W-:Y:S01]  /*4860*/  FMUL.FTZ R171, R171, R5 ;  /* 0x00000005abab7220 */ /* 0x000fe20000410000 */
[----:B------:R-:W-:Y:S01]  /*4870*/  FSEL R172, R235, -INF , P1 ;  /* 0xff800000ebac7808 */ /* 0x000fe20000800000 */
[----:B------:R-:W-:Y:S01]  /*4880*/  FMUL.FTZ R201, R0, R4 ;  /* 0x0000000400c97220 */ /* 0x000fe20000410000 */
[----:B------:R-:W-:Y:S01]  /*4890*/  ISETP.GT.AND P1, PT, R3, 0x40, PT ;  /* 0x000000400300780c */ /* 0x000fe20003f24270 */
[----:B------:R-:W-:Y:S02]  /*48a0*/  FFMA.FTZ R5, -R200, R200, 1 ;  /* 0x3f800000c8057423 */ /* 0x000fe400000101c8 */
[--C-:B------:R-:W-:Y:S02]  /*48b0*/  FADD.FTZ R0, R20, -R2.reuse ;  /* 0x8000000214007221 */ /* 0x100fe40000010000 */
[----:B------:R-:W-:Y:S01]  /*48c0*/  FMUL.FTZ R202, R171, R5 ;  /* 0x00000005abca7220 */ /* 0x000fe20000410000 */
[----:B------:R-:W-:Y:S01]  /*48d0*/  FSEL R171, R233, -INF , P1 ;  /* 0xff800000e9ab7808 */ /* 0x000fe20000800000 */
[----:B--2---:R-:W-:Y:S01]  /*48e0*/  FMUL.FTZ R0, R177, R0 ;  /* 0x00000000b1007220 */ /* 0x004fe20000410000 */
[----:B------:R-:W-:Y:S01]  /*48f0*/  ISETP.GT.AND P1, PT, R3, 0x41, PT ;  /* 0x000000410300780c */ /* 0x000fe20003f24270 */
[----:B------:R-:W-:Y:S01]  /*4900*/  FFMA.FTZ R5, -R196, R196, 1 ;  /* 0x3f800000c4057423 */ /* 0x000fe200000101c4 */
[----:B------:R-:W-:Y:S01]  /*4910*/  MUFU.EX2 R164, R164 ;  /* 0x000000a400a47308 */ /* 0x000fe20000000800 */
[--C-:B------:R-:W-:Y:S02]  /*4920*/  FADD.FTZ R4, R17, -R2.reuse ;  /* 0x8000000211047221 */ /* 0x100fe40000010000 */
[----:B------:R-:W-:Y:S02]  /*4930*/  FMUL.FTZ R199, R0, R5 ;  /* 0x0000000500c77220 */ /* 0x000fe40000410000 */
[----:B------:R-:W2:Y:S01]  /*4940*/  LDS R0, [R191+0x202a0] ;  /* 0x0202a000bf007984 */ /* 0x000ea20000000800 */
[----:B------:R-:W-:Y:S02]  /*4950*/  FMUL.FTZ R4, R183, R4 ;  /* 0x00000004b7047220 */ /* 0x000fe40000410000 */
[----:B------:R-:W-:Y:S02]  /*4960*/  FFMA.FTZ R16, -R198, R198, 1 ;  /* 0x3f800000c6107423 */ /* 0x000fe400000101c6 */
[--C-:B------:R-:W-:Y:S01]  /*4970*/  FADD.FTZ R21, R21, -R2.reuse ;  /* 0x8000000215157221 */ /* 0x100fe20000010000 */
[----:B------:R-:W3:Y:S01]  /*4980*/  MUFU.EX2 R165, R165 ;  /* 0x000000a500a57308 */ /* 0x000ee20000000800 */
[----:B------:R-:W-:Y:S01]  /*4990*/  FMUL.FTZ R200, R4, R16 ;  /* 0x0000001004c87220 */ /* 0x000fe20000410000 */
[----:B------:R-:W-:Y:S01]  /*49a0*/  FSEL R16, R232, -INF , P1 ;  /* 0xff800000e8107808 */ /* 0x000fe20000800000 */
[----:B------:R-:W-:Y:S01]  /*49b0*/  FFMA.FTZ R5, -R197, R197, 1 ;  /* 0x3f800000c5057423 */ /* 0x000fe200000101c5 */
[----:B------:R-:W-:Y:S01]  /*49c0*/  ISETP.GT.AND P1, PT, R3, 0x60, PT ;  /* 0x000000600300780c */ /* 0x000fe20003f24270 */
[----:B-----5:R-:W-:Y:S02]  /*49d0*/  FMUL.FTZ R4, R176, R21 ;  /* 0x00000015b0047220 */ /* 0x020fe40000410000 */
[--C-:B------:R-:W-:Y:S02]  /*49e0*/  FFMA.FTZ R173, R173, c[0x0][0x29c], -R189.reuse ;  /* 0x0000a700adad7a23 */ /* 0x100fe400000108bd */
[----:B------:R-:W-:Y:S01]  /*49f0*/  FMUL.FTZ R197, R4, R5 ;  /* 0x0000000504c57220 */ /* 0x000fe20000410000 */
[----:B------:R5:W1:Y:S01]  /*4a00*/  MUFU.EX2 R21, R178 ;  /* 0x000000b200157308 */ /* 0x000a620000000800 */
[----:B------:R-:W-:Y:S01]  /*4a10*/  FSEL R5, R231, -INF , P1 ;  /* 0xff800000e7057808 */ /* 0x000fe20000800000 */
[--C-:B------:R-:W-:Y:S01]  /*4a20*/  FADD.FTZ R32, R32, -R2.reuse ;  /* 0x8000000220207221 */ /* 0x100fe20000010000 */
[----:B------:R-:W-:Y:S01]  /*4a30*/  ISETP.GT.AND P1, PT, R3, 0x61, PT ;  /* 0x000000610300780c */ /* 0x000fe20003f24270 */
[--C-:B------:R-:W-:Y:S01]  /*4a40*/  FFMA.FTZ R20, R175, c[0x0][0x29c], -R189.reuse ;  /* 0x0000a700af147a23 */ /* 0x100fe200000108bd */
[----:B------:R-:W-:Y:S01]  /*4a50*/  IMNMX R3, R246, R182, PT ;  /* 0x000000b6f6037217 */ /* 0x000fe20003800200 */
[--C-:B------:R-:W-:Y:S01]  /*4a60*/  FFMA.FTZ R175, R16, c[0x0][0x29c], -R189.reuse ;  /* 0x0000a70010af7a23 */ /* 0x100fe200000108bd */
[----:B------:R-:W-:Y:S01]  /*4a70*/  FSEL R4, R230, -INF , P1 ;  /* 0xff800000e6047808 */ /* 0x000fe20000800000 */
[--C-:B------:R-:W-:Y:S01]  /*4a80*/  FFMA.FTZ R179, R5, c[0x0][0x29c], -R189.reuse ;  /* 0x0000a70005b37a23 */ /* 0x100fe200000108bd */
[----:B------:R-:W-:Y:S01]  /*4a90*/  ISETP.GT.AND P1, PT, R3, RZ, PT ;  /* 0x000000ff0300720c */ /* 0x000fe20003f24270 */
[----:B------:R1:W-:Y:S01]  /*4aa0*/  MUFU.EX2 R16, R173 ;  /* 0x000000ad00107308 */ /* 0x0003e20000000800 */
[----:B------:R-:W-:Y:S02]  /*4ab0*/  FADD.FTZ R33, R33, -R2 ;  /* 0x8000000221217221 */ /* 0x000fe40000010000 */
[----:B------:R-:W-:Y:S02]  /*4ac0*/  FMUL.FTZ R2, R180, R32 ;  /* 0x00000020b4027220 */ /* 0x000fe40000410000 */
[----:B------:R-:W-:Y:S02]  /*4ad0*/  FFMA.FTZ R5, -R194, R194, 1 ;  /* 0x3f800000c2057423 */ /* 0x000fe400000101c2 */
[--C-:B------:R-:W-:Y:S02]  /*4ae0*/  FFMA.FTZ R17, R174, c[0x0][0x29c], -R189.reuse ;  /* 0x0000a700ae117a23 */ /* 0x100fe400000108bd */
[--C-:B------:R-:W-:Y:S01]  /*4af0*/  FFMA.FTZ R172, R172, c[0x0][0x29c], -R189.reuse ;  /* 0x0000a700acac7a23 */ /* 0x100fe200000108bd */
[----:B------:R-:W-:Y:S01]  /*4b00*/  MUFU.EX2 R20, R20 ;  /* 0x0000001400147308 */ /* 0x000fe20000000800 */
[--C-:B------:R-:W-:Y:S02]  /*4b10*/  FFMA.FTZ R174, R171, c[0x0][0x29c], -R189.reuse ;  /* 0x0000a700abae7a23 */ /* 0x100fe400000108bd */
[----:B------:R-:W-:Y:S01]  /*4b20*/  FFMA.FTZ R189, R4, c[0x0][0x29c], -R189 ;  /* 0x0000a70004bd7a23 */ /* 0x000fe200000108bd */
[----:B-----5:R-:W-:Y:S01]  /*4b30*/  FSEL R178, R245, -INF , P1 ;  /* 0xff800000f5b27808 */ /* 0x020fe20000800000 */
[----:B------:R-:W-:Y:S01]  /*4b40*/  FFMA.FTZ R4, -R193, R193, 1 ;  /* 0x3f800000c1047423 */ /* 0x000fe200000101c1 */
[----:B------:R-:W-:Y:S01]  /*4b50*/  ISETP.GT.AND P1, PT, R3, 0x1, PT ;  /* 0x000000010300780c */ /* 0x000fe20003f24270 */
[----:B------:R-:W-:Y:S02]  /*4b60*/  FMUL.FTZ R193, R2, R5 ;  /* 0x0000000502c17220 */ /* 0x000fe40000410000 */
[C---:B------:R-:W-:Y:S01]  /*4b70*/  FMUL.FTZ R33, R188.reuse, R33 ;  /* 0x00000021bc217220 */ /* 0x040fe20000410000 */
[----:B------:R-:W5:Y:S01]  /*4b80*/  MUFU.EX2 R17, R17 ;  /* 0x0000001100117308 */ /* 0x000f620000000800 */
[--C-:B--2---:R-:W-:Y:S01]  /*4b90*/  FADD.FTZ R2, R7, -R0.reuse ;  /* 0x8000000007027221 */ /* 0x104fe20000010000 */
[----:B------:R-:W-:Y:S01]  /*4ba0*/  F2FP.BF16.PACK_AB R188, R188, R180 ;  /* 0x000000b4bcbc723e */ /* 0x000fe200000010ff */
[----:B------:R-:W-:Y:S01]  /*4bb0*/  FMUL.FTZ R186, R33, R4 ;  /* 0x0000000421ba7220 */ /* 0x000fe20000410000 */
[----:B-1----:R-:W-:Y:S01]  /*4bc0*/  FSEL R173, R244, -INF , P1 ;  /* 0xff800000f4ad7808 */ /* 0x002fe20000800000 */
[----:B------:R-:W-:Y:S01]  /*4bd0*/  FFMA.FTZ R5, -R227, R227, 1 ;  /* 0x3f800000e3057423 */ /* 0x000fe200000101e3 */
[----:B------:R-:W-:Y:S01]  /*4be0*/  ISETP.GT.AND P1, PT, R3, 0x20, PT ;  /* 0x000000200300780c */ /* 0x000fe20003f24270 */
[C---:B------:R-:W-:Y:S01]  /*4bf0*/  FMUL.FTZ R2, R169.reuse, R2 ;  /* 0x00000002a9027220 */ /* 0x040fe20000410000 */
[----:B------:R-:W-:Y:S01]  /*4c00*/  F2FP.BF16.PACK_AB R169, R169, R170 ;  /* 0x000000aaa9a9723e */ /* 0x000fe200000010ff */
[--C-:B------:R-:W-:Y:S01]  /*4c10*/  FADD.FTZ R4, R6, -R0.reuse ;  /* 0x8000000006047221 */ /* 0x100fe20000010000 */
[----:B------:R-:W-:Y:S01]  /*4c20*/  FSEL R171, R243, -INF , P1 ;  /* 0xff800000f3ab7808 */ /* 0x000fe20000800000 */
[----:B------:R-:W-:Y:S01]  /*4c30*/  FMUL.FTZ R181, R2, R5 ;  /* 0x0000000502b57220 */ /* 0x000fe20000410000 */
[----:B------:R-:W-:Y:S01]  /*4c40*/  ISETP.GT.AND P1, PT, R3, 0x21, PT ;  /* 0x000000210300780c */ /* 0x000fe20003f24270 */
[----:B------:R-:W-:Y:S01]  /*4c50*/  FFMA.FTZ R6, -R229, R229, 1 ;  /* 0x3f800000e5067423 */ /* 0x000fe200000101e5 */
[----:B------:R1:W2:Y:S01]  /*4c60*/  MUFU.EX2 R7, R172 ;  /* 0x000000ac00077308 */ /* 0x0002a20000000800 */
[----:B------:R-:W-:Y:S01]  /*4c70*/  FMUL.FTZ R4, R170, R4 ;  /* 0x00000004aa047220 */ /* 0x000fe20000410000 */
[----:B------:R-:W-:Y:S01]  /*4c80*/  FSEL R33, R242, -INF , P1 ;  /* 0xff800000f2217808 */ /* 0x000fe20000800000 */
[--C-:B------:R-:W-:Y:S01]  /*4c90*/  FADD.FTZ R2, R18, -R0.reuse ;  /* 0x8000000012027221 */ /* 0x100fe20000010000 */
[----:B------:R-:W-:Y:S01]  /*4ca0*/  ISETP.GT.AND P1, PT, R3, 0x40, PT ;  /* 0x000000400300780c */ /* 0x000fe20003f24270 */
[----:B------:R-:W-:Y:S02]  /*4cb0*/  FMUL.FTZ R182, R4, R6 ;  /* 0x0000000604b67220 */ /* 0x000fe40000410000 */
[----:B------:R-:W-:Y:S01]  /*4cc0*/  FFMA.FTZ R6, -R203, R203, 1 ;  /* 0x3f800000cb067423 */ /* 0x000fe200000101cb */
[----:B------:R-:W-:Y:S01]  /*4cd0*/  FSEL R32, R240, -INF , P1 ;  /* 0xff800000f0207808 */ /* 0x000fe20000800000 */
[----:B------:R-:W-:Y:S01]  /*4ce0*/  FMUL.FTZ R2, R168, R2 ;  /* 0x00000002a8027220 */ /* 0x000fe20000410000 */
[----:B------:R-:W-:Y:S01]  /*4cf0*/  ISETP.GT.AND P1, PT, R3, 0x41, PT ;  /* 0x000000410300780c */ /* 0x000fe20003f24270 */
[--C-:B------:R-:W-:Y:S01]  /*4d00*/  FADD.FTZ R5, R19, -R0.reuse ;  /* 0x8000000013057221 */ /* 0x100fe20000010000 */
[----:B------:R2:W2:Y:S01]  /*4d10*/  MUFU.EX2 R4, R174 ;  /* 0x000000ae00047308 */ /* 0x0004a20000000800 */
[----:B------:R-:W-:Y:S01]  /*4d20*/  FMUL.FTZ R194, R2, R6 ;  /* 0x0000000602c27220 */ /* 0x000fe20000410000 */
[----:B------:R-:W-:Y:S01]  /*4d30*/  FSEL R19, R241, -INF , P1 ;  /* 0xff800000f1137808 */ /* 0x000fe20000800000 */
[----:B------:R-:W-:Y:S01]  /*4d40*/  FFMA.FTZ R2, -R225, R225, 1 ;  /* 0x3f800000e1027423 */ /* 0x000fe200000101e1 */
[----:B------:R-:W-:Y:S01]  /*4d50*/  ISETP.GT.AND P1, PT, R3, 0x60, PT ;  /* 0x000000600300780c */ /* 0x000fe20003f24270 */
[C---:B----4-:R-:W-:Y:S01]  /*4d60*/  FMUL.FTZ R5, R167.reuse, R5 ;  /* 0x00000005a7057220 */ /* 0x050fe20000410000 */
[----:B------:R-:W-:Y:S01]  /*4d70*/  F2FP.BF16.PACK_AB R168, R167, R168 ;  /* 0x000000a8a7a8723e */ /* 0x000fe200000010ff */
[----:B------:R-:W-:Y:S01]  /*4d80*/  FADD.FTZ R22, R22, -R0 ;  /* 0x8000000016167221 */ /* 0x000fe20000010000 */
[----:B------:R-:W-:Y:S01]  /*4d90*/  FSEL R18, R236, -INF , P1 ;  /* 0xff800000ec127808 */ /* 0x000fe20000800000 */
[----:B------:R-:W-:Y:S01]  /*4da0*/  FMUL.FTZ R185, R5, R2 ;  /* 0x0000000205b97220 */ /* 0x000fe20000410000 */
[----:B------:R-:W-:Y:S01]  /*4db0*/  ISETP.GT.AND P1, PT, R3, 0x61, PT ;  /* 0x000000610300780c */ /* 0x000fe20003f24270 */
[----:B------:R-:W4:Y:S01]  /*4dc0*/  LDS R2, [R191+0x20300] ;  /* 0x02030000bf027984 */ /* 0x000f220000000800 */
[----:B------:R5:W-:Y:S01]  /*4dd0*/  MUFU.EX2 R5, R179 ;  /* 0x000000b300057308 */ /* 0x000be20000000800 */
[----:B------:R-:W-:Y:S01]  /*4de0*/  FFMA.FTZ R203, R18, c[0x0][0x29c], -R190 ;  /* 0x0000a70012cb7a23 */ /* 0x000fe200000108be */
[----:B------:R-:W-:Y:S01]  /*4df0*/  FSEL R3, R234, -INF , P1 ;  /* 0xff800000ea037808 */ /* 0x000fe20000800000 */
[----:B------:R-:W-:Y:S01]  /*4e00*/  FMUL.FTZ R22, R166, R22 ;  /* 0x00000016a6167220 */ /* 0x000fe20000410000 */
[----:B---3--:R-:W-:Y:S01]  /*4e10*/  F2FP.BF16.PACK_AB R166, R165, R166 ;  /* 0x000000a6a5a6723e */ /* 0x008fe200000010ff */
[--C-:B------:R-:W-:Y:S01]  /*4e20*/  FADD.FTZ R35, R35, -R0.reuse ;  /* 0x8000000023237221 */ /* 0x100fe20000010000 */
[----:B-1----:R-:W-:Y:S01]  /*4e30*/  F2FP.BF16.PACK_AB R172, R202, R204 ;  /* 0x000000cccaac723e */ /* 0x002fe200000010ff */
[----:B------:R-:W-:Y:S01]  /*4e40*/  FFMA.FTZ R18, -R226, R226, 1 ;  /* 0x3f800000e2127423 */ /* 0x000fe200000101e2 */
[----:B------:R-:W-:Y:S01]  /*4e50*/  F2FP.BF16.PACK_AB R170, R181, R182 ;  /* 0x000000b6b5aa723e */ /* 0x000fe200000010ff */
[----:B------:R-:W-:Y:S01]  /*4e60*/  FADD.FTZ R34, R34, -R0 ;  /* 0x8000000022227221 */ /* 0x000fe20000010000 */
[----:B------:R1:W3:Y:S01]  /*4e70*/  MUFU.EX2 R6, R175 ;  /* 0x000000af00067308 */ /* 0x0002e20000000800 */
[--C-:B------:R-:W-:Y:S01]  /*4e80*/  FFMA.FTZ R178, R178, c[0x0][0x29c], -R190.reuse ;  /* 0x0000a700b2b27a23 */ /* 0x100fe200000108be */
[----:B--2---:R-:W-:Y:S01]  /*4e90*/  F2FP.BF16.PACK_AB R174, R176, R177 ;  /* 0x000000b1b0ae723e */ /* 0x004fe200000010ff */
[--C-:B------:R-:W-:Y:S01]  /*4ea0*/  FFMA.FTZ R187, R171, c[0x0][0x29c], -R190.reuse ;  /* 0x0000a700abbb7a23 */ /* 0x100fe200000108be */
[----:B------:R-:W-:Y:S01]  /*4eb0*/  F2FP.BF16.PACK_AB R171, R183, R184 ;  /* 0x000000b8b7ab723e */ /* 0x000fe200000010ff */
[--C-:B------:R-:W-:Y:S01]  /*4ec0*/  FFMA.FTZ R195, R33, c[0x0][0x29c], -R190.reuse ;  /* 0x0000a70021c37a23 */ /* 0x100fe200000108be */
[----:B------:R-:W-:Y:S01]  /*4ed0*/  F2FP.BF16.PACK_AB R176, R186, R193 ;  /* 0x000000c1bab0723e */ /* 0x000fe200000010ff */
[--C-:B------:R-:W-:Y:S01]  /*4ee0*/  FFMA.FTZ R196, R32, c[0x0][0x29c], -R190.reuse ;  /* 0x0000a70020c47a23 */ /* 0x100fe200000108be */
[----:B------:R-:W-:Y:S01]  /*4ef0*/  PLOP3.LUT P1, PT, PT, PT, UP0, 0x80, 0x0 ;  /* 0x000000000000781c */ /* 0x000fe20003f2f008 */
[--C-:B------:R-:W-:Y:S01]  /*4f00*/  FFMA.FTZ R198, R19, c[0x0][0x29c], -R190.reuse ;  /* 0x0000a70013c67a23 */ /* 0x100fe200000108be */
[----:B------:R-:W-:Y:S01]  /*4f10*/  MUFU.EX2 R167, R178 ;  /* 0x000000b200a77308 */ /* 0x000fe20000000800 */
[----:B------:R-:W-:Y:S02]  /*4f20*/  FMUL.FTZ R33, R22, R18 ;  /* 0x0000001216217220 */ /* 0x000fe40000410000 */
[----:B------:R-:W-:Y:S01]  /*4f30*/  FMUL.FTZ R34, R164, R34 ;  /* 0x00000022a4227220 */ /* 0x000fe20000410000 */
[----:B------:R-:W-:Y:S01]  /*4f40*/  F2FP.BF16.PACK_AB R164, R21, R164 ;  /* 0x000000a415a4723e */ /* 0x000fe200000010ff */
[--C-:B-----5:R-:W-:Y:S01]  /*4f50*/  FFMA.FTZ R179, R173, c[0x0][0x29c], -R190.reuse ;  /* 0x0000a700adb37a23 */ /* 0x120fe200000108be */
[----:B------:R-:W-:Y:S01]  /*4f60*/  F2FP.BF16.PACK_AB R173, R200, R201 ;  /* 0x000000c9c8ad723e */ /* 0x000fe200000010ff */
[----:B------:R-:W-:Y:S02]  /*4f70*/  FFMA.FTZ R190, R3, c[0x0][0x29c], -R190 ;  /* 0x0000a70003be7a23 */ /* 0x000fe400000108be */
[----:B------:R-:W-:Y:S01]  /*4f80*/  FMUL.FTZ R21, R21, R35 ;  /* 0x0000002315157220 */ /* 0x000fe20000410000 */
[----:B------:R-:W2:Y:S01]  /*4f90*/  MUFU.EX2 R3, R189 ;  /* 0x000000bd00037308 */ /* 0x000ea20000000800 */
[----:B------:R-:W-:Y:S02]  /*4fa0*/  FADD.FTZ R23, R23, -R0 ;  /* 0x8000000017177221 */ /* 0x000fe40000010000 */
[----:B------:R-:W-:Y:S01]  /*4fb0*/  FFMA.FTZ R18, -R224, R224, 1 ;  /* 0x3f800000e0127423 */ /* 0x000fe200000101e0 */
[----:B-1----:R-:W-:Y:S01]  /*4fc0*/  F2FP.BF16.PACK_AB R175, R197, R199 ;  /* 0x000000c7c5af723e */ /* 0x002fe200000010ff */
[----:B------:R-:W-:Y:S02]  /*4fd0*/  FFMA.FTZ R0, -R205, R205, 1 ;  /* 0x3f800000cd007423 */ /* 0x000fe400000101cd */
[----:B------:R-:W-:Y:S02]  /*4fe0*/  FMUL.FTZ R18, R34, R18 ;  /* 0x0000001222127220 */ /* 0x000fe40000410000 */
[----:B------:R-:W-:Y:S01]  /*4ff0*/  FMUL.FTZ R0, R21, R0 ;  /* 0x0000000015007220 */ /* 0x000fe20000410000 */
[----:B------:R-:W1:Y:S01]  /*5000*/  MUFU.EX2 R22, R179 ;  /* 0x000000b300167308 */ /* 0x000e620000000800 */
[----:B------:R-:W-:Y:S02]  /*5010*/  FMUL.FTZ R23, R165, R23 ;  /* 0x00000017a5177220 */ /* 0x000fe40000410000 */
[----:B------:R-:W-:Y:S01]  /*5020*/  FFMA.FTZ R19, -R228, R228, 1 ;  /* 0x3f800000e4137423 */ /* 0x000fe200000101e4 */
[----:B------:R-:W-:Y:S01]  /*5030*/  F2FP.BF16.PACK_AB R32, R0, R18 ;  /* 0x000000120020723e */ /* 0x000fe200000010ff */
[--C-:B----4-:R-:W-:Y:S02]  /*5040*/  FADD.FTZ R12, R12, -R2.reuse ;  /* 0x800000020c0c7221 */ /* 0x110fe40000010000 */
[----:B------:R-:W-:Y:S01]  /*5050*/  FMUL.FTZ R19, R23, R19 ;  /* 0x0000001317137220 */ /* 0x000fe20000410000 */
[----:B------:R-:W-:Y:S01]  /*5060*/  F2FP.BF16.PACK_AB R23, R185, R194 ;  /* 0x000000c2b917723e */ /* 0x000fe200000010ff */
[--C-:B------:R-:W-:Y:S01]  /*5070*/  FADD.FTZ R8, R8, -R2.reuse ;  /* 0x8000000208087221 */ /* 0x100fe20000010000 */
[----:B------:R-:W-:Y:S01]  /*5080*/  MUFU.EX2 R21, R187 ;  /* 0x000000bb00157308 */ /* 0x000fe20000000800 */
[--C-:B------:R-:W-:Y:S01]  /*5090*/  FADD.FTZ R9, R9, -R2.reuse ;  /* 0x8000000209097221 */ /* 0x100fe20000010000 */
[----:B------:R-:W-:Y:S01]  /*50a0*/  F2FP.BF16.PACK_AB R33, R19, R33 ;  /* 0x000000211321723e */ /* 0x000fe200000010ff */
[----:B------:R-:W-:Y:S01]  /*50b0*/  FFMA.FTZ R0, -R237, R237, 1 ;  /* 0x3f800000ed007423 */ /* 0x000fe200000101ed */
[C---:B------:R-:W-:Y:S01]  /*50c0*/  F2FP.BF16.PACK_AB R19, R20.reuse, R17 ;  /* 0x000000111413723e */ /* 0x040fe200000010ff */
[----:B------:R-:W-:Y:S02]  /*50d0*/  FMUL.FTZ R34, R17, R8 ;  /* 0x0000000811227220 */ /* 0x000fe40000410000 */
[----:B------:R-:W-:Y:S02]  /*50e0*/  FMUL.FTZ R20, R20, R9 ;  /* 0x0000000914147220 */ /* 0x000fe40000410000 */
[----:B------:R-:W-:Y:S01]  /*50f0*/  FFMA.FTZ R8, -R239, R239, 1 ;  /* 0x3f800000ef087423 */ /* 0x000fe200000101ef */
[----:B------:R-:W4:Y:S01]  /*5100*/  MUFU.EX2 R18, R195 ;  /* 0x000000c300127308 */ /* 0x000f220000000800 */
[----:B------:R-:W-:Y:S01]  /*5110*/  FMUL.FTZ R9, R16, R12 ;  /* 0x0000000c10097220 */ /* 0x000fe20000410000 */
[----:B------:R-:W-:Y:S01]  /*5120*/  F2FP.BF16.PACK_AB R12, R7, R16 ;  /* 0x00000010070c723e */ /* 0x000fe200000010ff */
[--C-:B------:R-:W-:Y:S02]  /*5130*/  FADD.FTZ R13, R13, -R2.reuse ;  /* 0x800000020d0d7221 */ /* 0x100fe40000010000 */
[----:B------:R-:W-:Y:S02]  /*5140*/  FMUL.FTZ R165, R34, R8 ;  /* 0x0000000822a57220 */ /* 0x000fe40000410000 */
[----:B------:R-:W-:Y:S02]  /*5150*/  FMUL.FTZ R34, R9, R0 ;  /* 0x0000000009227220 */ /* 0x000fe40000410000 */
[--C-:B------:R-:W-:Y:S01]  /*5160*/  FADD.FTZ R24, R24, -R2.reuse ;  /* 0x8000000218187221 */ /* 0x100fe20000010000 */
[----:B------:R-:W5:Y:S01]  /*5170*/  LDS R0, [R191+0x20320] ;  /* 0x02032000bf007984 */ /* 0x000f620000000800 */
[--C-:B------:R-:W-:Y:S02]  /*5180*/  FADD.FTZ R25, R25, -R2.reuse ;  /* 0x8000000219197221 */ /* 0x100fe40000010000 */
[--C-:B------:R-:W-:Y:S01]  /*5190*/  FADD.FTZ R29, R29, -R2.reuse ;  /* 0x800000021d1d7221 */ /* 0x100fe20000010000 */
[----:B------:R-:W-:Y:S01]  /*51a0*/  STS [R223+0x20480], R192 ;  /* 0x020480c0df007388 */ /* 0x000fe20000000800 */
[----:B------:R-:W-:Y:S02]  /*51b0*/  FADD.FTZ R28, R28, -R2 ;  /* 0x800000021c1c7221 */ /* 0x000fe40000010000 */
[----:B------:R-:W-:Y:S01]  /*51c0*/  FMUL.FTZ R13, R7, R13 ;  /* 0x0000000d070d7220 */ /* 0x000fe20000410000 */
[----:B------:R-:W-:Y:S01]  /*51d0*/  STS [R223+0x20880], R169 ;  /* 0x020880a9df007388 */ /* 0x000fe20000000800 */
[----:B------:R-:W-:Y:S02]  /*51e0*/  FFMA.FTZ R7, -R238, R238, 1 ;  /* 0x3f800000ee077423 */ /* 0x000fe400000101ee */
[----:B------:R-:W-:Y:S01]  /*51f0*/  FMUL.FTZ R17, R4, R24 ;  /* 0x0000001804117220 */ /* 0x000fe20000410000 */
[----:B---3--:R-:W-:Y:S01]  /*5200*/  F2FP.BF16.PACK_AB R4, R6, R4 ;  /* 0x000000040604723e */ /* 0x008fe200000010ff */
[----:B------:R-:W-:Y:S01]  /*5210*/  FMUL.FTZ R35, R20, R7 ;  /* 0x0000000714237220 */ /* 0x000fe20000410000 */
[----:B------:R-:W-:Y:S01]  /*5220*/  STS [R222], R171 ;  /* 0x000000abde007388 */ /* 0x000fe20000000800 */
[----:B------:R-:W-:Y:S01]  /*5230*/  FMUL.FTZ R16, R6, R25 ;  /* 0x0000001906107220 */ /* 0x000fe20000410000 */
[----:B------:R-:W-:Y:S01]  /*5240*/  MUFU.EX2 R20, R196 ;  /* 0x000000c400147308 */ /* 0x000fe20000000800 */
[----:B------:R-:W-:Y:S01]  /*5250*/  FMUL.FTZ R28, R5, R28 ;  /* 0x0000001c051c7220 */ /* 0x000fe20000410000 */
[C---:B--2---:R-:W-:Y:S01]  /*5260*/  F2FP.BF16.PACK_AB R5, R3.reuse, R5 ;  /* 0x000000050305723e */ /* 0x044fe200000010ff */
[----:B------:R-:W-:Y:S01]  /*5270*/  FMUL.FTZ R3, R3, R29 ;  /* 0x0000001d03037220 */ /* 0x000fe20000410000 */
[----:B------:R-:W-:Y:S01]  /*5280*/  STS [R222+0x400], R168 ;  /* 0x000400a8de007388 */ /* 0x000fe20000000800 */
[----:B------:R-:W-:Y:S02]  /*5290*/  FFMA.FTZ R9, -R233, R233, 1 ;  /* 0x3f800000e9097423 */ /* 0x000fe400000101e9 */
[----:B------:R-:W-:Y:S01]  /*52a0*/  FFMA.FTZ R7, -R232, R232, 1 ;  /* 0x3f800000e8077423 */ /* 0x000fe200000101e8 */
[----:B------:R-:W-:Y:S01]  /*52b0*/  STS [R223+0x21480], R19 ;  /* 0x02148013df007388 */ /* 0x000fe20000000800 */
        /* <DEDUP_REMOVED lines=8> */
[----:B------:R-:W-:Y:S01]  /*5340*/  FFMA.FTZ R8, -R235, R235, 1 ;  /* 0x3f800000eb087423 */ /* 0x000fe200000101eb */
[----:B------:R-:W-:Y:S01]  /*5350*/  F2FP.BF16.PACK_AB R16, R16, R17 ;  /* 0x000000111010723e */ /* 0x000fe200000010ff */
[----:B------:R-:W-:Y:S01]  /*5360*/  MUFU.EX2 R7, R203 ;  /* 0x000000cb00077308 */ /* 0x000fe20000000800 */
[----:B------:R-:W-:Y:S01]  /*5370*/  F2FP.BF16.PACK_AB R17, R2, R6 ;  /* 0x000000060211723e */ /* 0x000fe200000010ff */
[----:B------:R1:W-:Y:S01]  /*5380*/  STS [R223+0x21880], R3 ;  /* 0x02188003df007388 */ /* 0x0003e20000000800 */
[----:B----4-:R-:W-:Y:S01]  /*5390*/  F2FP.BF16.PACK_AB R2, R18, R21 ;  /* 0x000000151202723e */ /* 0x010fe200000010ff */
[----:B------:R-:W-:Y:S02]  /*53a0*/  FMUL.FTZ R13, R13, R8 ;  /* 0x000000080d0d7220 */ /* 0x000fe40000410000 */
[----:B------:R-:W-:Y:S01]  /*53b0*/  STS [R222+0x1000], R12 ;  /* 0x0010000cde007388 */ /* 0x000fe20000000800 */
[--C-:B-----5:R-:W-:Y:S02]  /*53c0*/  FADD.FTZ R10, R10, -R0.reuse ;  /* 0x800000000a0a7221 */ /* 0x120fe40000010000 */
[--C-:B------:R-:W-:Y:S01]  /*53d0*/  FADD.FTZ R11, R11, -R0.reuse ;  /* 0x800000000b0b7221 */ /* 0x100fe20000010000 */
[----:B------:R2:W-:Y:S01]  /*53e0*/  STS [R222+0x1400], R2 ;  /* 0x00140002de007388 */ /* 0x0005e20000000800 */
[----:B------:R-:W2:Y:S01]  /*53f0*/  MUFU.EX2 R8, R198 ;  /* 0x000000c600087308 */ /* 0x000ea20000000800 */
[----:B------:R-:W-:Y:S01]  /*5400*/  FMUL.FTZ R167, R167, R10 ;  /* 0x0000000aa7a77220 */ /* 0x000fe20000410000 */
[----:B------:R-:W-:Y:S01]  /*5410*/  F2FP.BF16.PACK_AB R13, R13, R34 ;  /* 0x000000220d0d723e */ /* 0x000fe200000010ff */
[----:B------:R-:W-:Y:S01]  /*5420*/  STS [R223+0x22480], R174 ;  /* 0x022480aedf007388 */ /* 0x000fe20000000800 */
[----:B------:R-:W-:Y:S02]  /*5430*/  FMUL.FTZ R10, R22, R11 ;  /* 0x0000000b160a7220 */ /* 0x000fe40000410000 */
[--C-:B------:R-:W-:Y:S01]  /*5440*/  FADD.FTZ R14, R14, -R0.reuse ;  /* 0x800000000e0e7221 */ /* 0x100fe20000010000 */
[----:B------:R-:W-:Y:S01]  /*5450*/  STS [R223+0x22880], R166 ;  /* 0x022880a6df007388 */ /* 0x000fe20000000800 */
[--C-:B------:R-:W-:Y:S02]  /*5460*/  FADD.FTZ R15, R15, -R0.reuse ;  /* 0x800000000f0f7221 */ /* 0x100fe40000010000 */
[----:B------:R-:W3:Y:S01]  /*5470*/  MUFU.EX2 R6, R190 ;  /* 0x000000be00067308 */ /* 0x000ee20000000800 */
[----:B------:R-:W-:Y:S01]  /*5480*/  STS [R222+0x2000], R188 ;  /* 0x002000bcde007388 */ /* 0x000fe20000000800 */
[----:B------:R-:W-:Y:S02]  /*5490*/  FMUL.FTZ R14, R21, R14 ;  /* 0x0000000e150e7220 */ /* 0x000fe40000410000 */
[----:B------:R-:W-:Y:S01]  /*54a0*/  FMUL.FTZ R15, R18, R15 ;  /* 0x0000000f120f7220 */ /* 0x000fe20000410000 */
[----:B------:R-:W-:Y:S01]  /*54b0*/  STS [R222+0x2400], R164 ;  /* 0x002400a4de007388 */ /* 0x000fe20000000800 */
[----:B-1----:R-:W-:Y:S02]  /*54c0*/  FFMA.FTZ R3, -R244, R244, 1 ;  /* 0x3f800000f4037423 */ /* 0x002fe400000101f4 */
[--C-:B------:R-:W-:Y:S01]  /*54d0*/  FADD.FTZ R26, R26, -R0.reuse ;  /* 0x800000001a1a7221 */ /* 0x100fe20000010000 */
[----:B------:R1:W-:Y:S01]  /*54e0*/  STS [R223+0x23480], R4 ;  /* 0x02348004df007388 */ /* 0x0003e20000000800 */
[----:B------:R-:W-:Y:S02]  /*54f0*/  FMUL.FTZ R10, R10, R3 ;  /* 0x000000030a0a7220 */ /* 0x000fe40000410000 */
[----:B------:R-:W-:Y:S01]  /*5500*/  FFMA.FTZ R3, -R243, R243, 1 ;  /* 0x3f800000f3037423 */ /* 0x000fe200000101f3 */
[----:B--2---:R-:W-:Y:S01]  /*5510*/  F2FP.BF16.PACK_AB R2, R8, R20 ;  /* 0x000000140802723e */ /* 0x004fe200000010ff */
[--C-:B------:R-:W-:Y:S02]  /*5520*/  FADD.FTZ R27, R27, -R0.reuse ;  /* 0x800000001b1b7221 */ /* 0x100fe40000010000 */
[--C-:B------:R-:W-:Y:S02]  /*5530*/  FADD.FTZ R30, R30, -R0.reuse ;  /* 0x800000001e1e7221 */ /* 0x100fe40000010000 */
[----:B------:R2:W-:Y:S01]  /*5540*/  STS [R223+0x23880], R2 ;  /* 0x02388002df007388 */ /* 0x0005e20000000800 */
[----:B------:R-:W-:Y:S02]  /*5550*/  FMUL.FTZ R20, R20, R26 ;  /* 0x0000001a14147220 */ /* 0x000fe40000410000 */
[----:B------:R-:W-:Y:S01]  /*5560*/  FMUL.FTZ R27, R8, R27 ;  /* 0x0000001b081b7220 */ /* 0x000fe20000410000 */
[----:B------:R4:W-:Y:S01]  /*5570*/  STS [R222+0x3000], R5 ;  /* 0x00300005de007388 */ /* 0x0009e20000000800 */
[----:B------:R-:W-:Y:S02]  /*5580*/  FADD.FTZ R31, R31, -R0 ;  /* 0x800000001f1f7221 */ /* 0x000fe40000010000 */
[----:B------:R-:W-:Y:S02]  /*5590*/  FFMA.FTZ R0, -R240, R240, 1 ;  /* 0x3f800000f0007423 */ /* 0x000fe400000101f0 */
[----:B---3--:R-:W-:Y:S02]  /*55a0*/  FMUL.FTZ R31, R6, R31 ;  /* 0x0000001f061f7220 */ /* 0x008fe40000410000 */
[----:B-1----:R-:W-:Y:S04]  /*55b0*/  FFMA.FTZ R4, -R242, R242, 1 ;  /* 0x3f800000f2047423 */ /* 0x002fe800000101f2 */
[----:B------:R-:W-:Y:S02]  /*55c0*/  FMUL.FTZ R4, R15, R4 ;  /* 0x000000040f047220 */ /* 0x000fe40000410000 */
[----:B--2---:R-:W-:Y:S04]  /*55d0*/  FFMA.FTZ R2, -R245, R245, 1 ;  /* 0x3f800000f5027423 */ /* 0x004fe800000101f5 */
[----:B------:R-:W-:Y:S01]  /*55e0*/  FMUL.FTZ R11, R167, R2 ;  /* 0x00000002a70b7220 */ /* 0x000fe20000410000 */
[----:B------:R-:W-:Y:S01]  /*55f0*/  F2FP.BF16.PACK_AB R2, R6, R7 ;  /* 0x000000070602723e */ /* 0x000fe200000010ff */
[----:B----4-:R-:W-:Y:S02]  /*5600*/  FMUL.FTZ R5, R7, R30 ;  /* 0x0000001e07057220 */ /* 0x010fe40000410000 */
        /* <DEDUP_REMOVED lines=139> */
[----:B------:R-:W4:Y:S01]  /*5ec0*/  LDL.64 R228, [R1] ;  /* 0x0000000001e47983 */ /* 0x000f220000100a00 */
        /* <DEDUP_REMOVED lines=44> */
.L_x_1922:
[-C--:B-12-4-:R-:W-:Y:S01]  /*6190*/  HMMA.16816.F32.BF16 R4, R164, R16.reuse, RZ ;  /* 0x00000010a404723c */ /* 0x096fe200000418ff */
[----:B------:R-:W-:Y:S01]  /*61a0*/  LDSM.16.MT88.4 R168, [R0+0x1080] ;  /* 0x0010800000a8783b */ /* 0x000fe20000004200 */
[----:B------:R-:W-:Y:S02]  /*61b0*/  ULDC.64 UR6, c[0x0][0x238] ;  /* 0x00008e0000067ab9 */ /* 0x000fe40000000a00 */
[----:B------:R-:W-:Y:S01]  /*61c0*/  IMAD.IADD R205, R2, 0x1, R215 ;  /* 0x0000000102cd7824 */ /* 0x000fe200078e02d7 */
[----:B------:R-:W-:Y:S01]  /*61d0*/  USHF.R.S32.HI UR23, URZ, 0x1f, UR21 ;  /* 0x0000001f3f177899 */ /* 0x000fe20008011415 */
        /* <DEDUP_REMOVED lines=11> */
[----:B------:R-:W-:Y:S02]  /*6290*/  USHF.R.S32.HI UR6, URZ, 0x1f, UR10 ;  /* 0x0000001f3f067899 */ /* 0x000fe4000801140a */
[----:B------:R-:W-:Y:S01]  /*62a0*/  UIMAD UR4, UR22, UR7, UR4 ;  /* 0x00000007160472a4 */ /* 0x000fe2000f8e0204 */
[C---:B------:R-:W-:Y:S01]  /*62b0*/  HMMA.16816.F32.BF16 R16, R164.reuse, R18, RZ ;  /* 0x00000012a410723c */ /* 0x040fe200000418ff */
[----:B------:R-:W-:Y:S02]  /*62c0*/  UISETP.GE.AND UP0, UPT, UR16, UR19, UPT ;  /* 0x000000131000728c */ /* 0x000fe4000bf06270 */
[----:B------:R-:W-:Y:S02]  /*62d0*/  UIADD3 UR7, UR5, 0x1, URZ ;  /* 0x0000000105077890 */ /* 0x000fe4000fffe03f */
[----:B------:R-:W-:Y:S02]  /*62e0*/  UISETP.GE.AND UP3, UPT, UR5, 0x1, UPT ;  /* 0x000000010500788c */ /* 0x000fe4000bf66270 */
[----:B------:R-:W-:Y:S01]  /*62f0*/  UISETP.GE.AND UP2, UPT, UR18, 0x1, UPT ;  /* 0x000000011200788c */ /* 0x000fe2000bf46270 */
[-C--:B------:R-:W-:Y:S01]  /*6300*/  HMMA.16816.F32.BF16 R20, R164, R176.reuse, RZ ;  /* 0x000000b0a414723c */ /* 0x080fe200000418ff */
[----:B------:R-:W-:Y:S02]  /*6310*/  UISETP.GE.AND UP1, UPT, UR17, 0x1, UPT ;  /* 0x000000011100788c */ /* 0x000fe4000bf26270 */
[----:B------:R-:W-:Y:S05]  /*6320*/  USEL UR5, UR7, URZ, !UP3 ;  /* 0x0000003f07057287 */ /* 0x000fea000d800000 */
[C---:B------:R-:W-:Y:S08]  /*6330*/  HMMA.16816.F32.BF16 R24, R28.reuse, R176, RZ ;  /* 0x000000b01c18723c */ /* 0x040ff000000418ff */
[-C--:B------:R-:W-:Y:S08]  /*6340*/  HMMA.16816.F32.BF16 R28, R28, R178.reuse, RZ ;  /* 0x000000b21c1c723c */ /* 0x080ff000000418ff */
[----:B------:R-:W-:Y:S01]  /*6350*/  HMMA.16816.F32.BF16 R32, R164, R178, RZ ;  /* 0x000000b2a420723c */ /* 0x000fe200000418ff */
[----:B------:R-:W1:Y:S05]  /*6360*/  LDSM.16.M88.4 R164, [R205+0x24480] ;  /* 0x02448000cda4783b */ /* 0x000e6a0000000200 */
[----:B------:R-:W2:Y:S02]  /*6370*/  LDSM.16.MT88.4 R176, [R0+0x5080] ;  /* 0x0050800000b0783b */ /* 0x000ea40000004200 */
[-C--:B------:R-:W-:Y:S08]  /*6380*/  HMMA.16816.F32.BF16 R4, R188, R192.reuse, R4 ;  /* 0x000000c0bc04723c */ /* 0x080ff00000041804 */
[C---:B------:R-:W-:Y:S07]  /*6390*/  HMMA.16816.F32.BF16 R8, R196.reuse, R192, R8 ;  /* 0x000000c0c408723c */ /* 0x040fee0000041808 */
[----:B------:R-:W-:Y:S01]  /*63a0*/  IMAD.IADD R192, R208, 0x1, R205 ;  /* 0x00000001d0c07824 */ /* 0x000fe200078e02cd */
[-C--:B------:R-:W-:Y:S04]  /*63b0*/  HMMA.16816.F32.BF16 R12, R196, R194.reuse, R12 ;  /* 0x000000c2c40c723c */ /* 0x080fe8000004180c */
[----:B------:R-:W3:Y:S04]  /*63c0*/  LDSM.16.M88.4 R180, [R192+0x24480] ;  /* 0x02448000c0b4783b */ /* 0x000ee80000000200 */
[C---:B------:R-:W-:Y:S08]  /*63d0*/  HMMA.16816.F32.BF16 R16, R188.reuse, R194, R16 ;  /* 0x000000c2bc10723c */ /* 0x040ff00000041810 */
[-C--:B------:R-:W-:Y:S08]  /*63e0*/  HMMA.16816.F32.BF16 R20, R188, R200.reuse, R20 ;  /* 0x000000c8bc14723c */ /* 0x080ff00000041814 */
[C---:B------:R-:W-:Y:S08]  /*63f0*/  HMMA.16816.F32.BF16 R24, R196.reuse, R200, R24 ;  /* 0x000000c8c418723c */ /* 0x040ff00000041818 */
[-C--:B------:R-:W-:Y:S01]  /*6400*/  HMMA.16816.F32.BF16 R28, R196, R202.reuse, R28 ;  /* 0x000000cac41c723c */ /* 0x080fe2000004181c */
[----:B------:R-:W-:Y:S07]  /*6410*/  LDSM.16.MT88.4 R196, [R0+0x2880] ;  /* 0x0028800000c4783b */ /* 0x000fee0000004200 */
[----:B------:R-:W-:Y:S01]  /*6420*/  HMMA.16816.F32.BF16 R32, R188, R202, R32 ;  /* 0x000000cabc20723c */ /* 0x000fe20000041820 */
[----:B------:R-:W4:Y:S05]  /*6430*/  LDSM.16.M88.4 R188, [R192+0x25480] ;  /* 0x02548000c0bc783b */ /* 0x000f2a0000000200 */
[----:B------:R-:W5:Y:S02]  /*6440*/  LDSM.16.MT88.4 R192, [R0+0x5880] ;  /* 0x0058800000c0783b */ /* 0x000f640000004200 */
[-C--:B-1----:R-:W-:Y:S08]  /*6450*/  HMMA.16816.F32.BF16 R4, R164, R168.reuse, R4 ;  /* 0x000000a8a404723c */ /* 0x082ff00000041804 */
[C---:B------:R-:W-:Y:S08]  /*6460*/  HMMA.16816.F32.BF16 R8, R172.reuse, R168, R8 ;  /* 0x000000a8ac08723c */ /* 0x040ff00000041808 */
[-C--:B------:R-:W-:Y:S08]  /*6470*/  HMMA.16816.F32.BF16 R12, R172, R170.reuse, R12 ;  /* 0x000000aaac0c723c */ /* 0x080ff0000004180c */
[C---:B------:R-:W-:Y:S01]  /*6480*/  HMMA.16816.F32.BF16 R16, R164.reuse, R170, R16 ;  /* 0x000000aaa410723c */ /* 0x040fe20000041810 */
[----:B------:R-:W-:Y:S07]  /*6490*/  LDSM.16.MT88.4 R168, [R0+0x2080] ;  /* 0x0020800000a8783b */ /* 0x000fee0000004200 */
[-C--:B--2---:R-:W-:Y:S08]  /*64a0*/  HMMA.16816.F32.BF16 R20, R164, R176.reuse, R20 ;  /* 0x000000b0a414723c */ /* 0x084ff00000041814 */
[C---:B------:R-:W-:Y:S08]  /*64b0*/  HMMA.16816.F32.BF16 R24, R172.reuse, R176, R24 ;  /* 0x000000b0ac18723c */ /* 0x040ff00000041818 */
[-C--:B------:R-:W-:Y:S01]  /*64c0*/  HMMA.16816.F32.BF16 R28, R172, R178.reuse, R28 ;  /* 0x000000b2ac1c723c */ /* 0x080fe2000004181c */
[----:B------:R-:W-:Y:S07]  /*64d0*/  LDSM.16.M88.4 R172, [R2+0x27480] ;  /* 0x0274800002ac783b */ /* 0x000fee0000000200 */
[----:B------:R-:W-:Y:S01]  /*64e0*/  HMMA.16816.F32.BF16 R32, R164, R178, R32 ;  /* 0x000000b2a420723c */ /* 0x000fe20000041820 */
[----:B------:R1:W2:Y:S05]  /*64f0*/  LDSM.16.M88.4 R164, [R2+0x26480] ;  /* 0x0264800002a4783b */ /* 0x0002aa0000000200 */
[----:B------:R-:W2:Y:S02]  /*6500*/  LDSM.16.MT88.4 R176, [R0+0x6080] ;  /* 0x0060800000b0783b */ /* 0x000ea40000004200 */
[-C--:B---3--:R-:W-:Y:S08]  /*6510*/  HMMA.16816.F32.BF16 R4, R180, R184.reuse, R4 ;  /* 0x000000b8b404723c */ /* 0x088ff00000041804 */
[C---:B----4-:R-:W-:Y:S08]  /*6520*/  HMMA.16816.F32.BF16 R8, R188.reuse, R184, R8 ;  /* 0x000000b8bc08723c */ /* 0x050ff00000041808 */
[-C--:B------:R-:W-:Y:S04]  /*6530*/  HMMA.16816.F32.BF16 R12, R188, R186.reuse, R12 ;  /* 0x000000babc0c723c */ /* 0x080fe8000004180c */
[----:B-1----:R-:W-:Y:S04]  /*6540*/  IADD3 R2, R215, R2, R208 ;  /* 0x00000002d7027210 */ /* 0x002fe80007ffe0d0 */
[C---:B------:R-:W-:Y:S01]  /*6550*/  HMMA.16816.F32.BF16 R16, R180.reuse, R186, R16 ;  /* 0x000000bab410723c */ /* 0x040fe20000041810 */
[----:B------:R-:W1:Y:S07]  /*6560*/  LDSM.16.M88.4 R184, [R204+0x26480] ;  /* 0x02648000ccb8783b */ /* 0x000e6e0000000200 */
[-C--:B-----5:R-:W-:Y:S08]  /*6570*/  HMMA.16816.F32.BF16 R20, R180, R192.reuse, R20 ;  /* 0x000000c0b414723c */ /* 0x0a0ff00000041814 */
[C---:B------:R-:W-:Y:S08]  /*6580*/  HMMA.16816.F32.BF16 R24, R188.reuse, R192, R24 ;  /* 0x000000c0bc18723c */ /* 0x040ff00000041818 */
[-C--:B------:R-:W-:Y:S01]  /*6590*/  HMMA.16816.F32.BF16 R28, R188, R194.reuse, R28 ;  /* 0x000000c2bc1c723c */ /* 0x080fe2000004181c */
[----:B------:R-:W3:Y:S07]  /*65a0*/  LDSM.16.M88.4 R188, [R204+0x27480] ;  /* 0x02748000ccbc783b */ /* 0x000eee0000000200 */
[----:B------:R-:W-:Y:S01]  /*65b0*/  HMMA.16816.F32.BF16 R32, R180, R194, R32 ;  /* 0x000000c2b420723c */ /* 0x000fe20000041820 */
[----:B------:R-:W4:Y:S05]  /*65c0*/  LDSM.16.MT88.4 R180, [R0+0x6880] ;  /* 0x0068800000b4783b */ /* 0x000f2a0000004200 */
[----:B------:R-:W-:Y:S02]  /*65d0*/  LDSM.16.M88.4 R192, [R2+0x26480] ;  /* 0x0264800002c0783b */ /* 0x000fe40000000200 */
        /* <DEDUP_REMOVED lines=11> */
[----:B------:R-:W5:Y:S02]  /*6690*/  LDSM.16.MT88.4 R176, [R0+0x7080] ;  /* 0x0070800000b0783b */ /* 0x000f640000004200 */
        /* <DEDUP_REMOVED lines=10> */
[----:B------:R-:W-:Y:S07]  /*6740*/  LDSM.16.MT88.4 R180, [R206+0x27c80] ;  /* 0x027c8000ceb4783b */ /* 0x000fee0000004200 */
[-C--:B--2---:R-:W-:Y:S08]  /*6750*/  HMMA.16816.F32.BF16 R4, R164, R168.reuse, R4 ;  /* 0x000000a8a404723c */ /* 0x084ff00000041804 */
[C---:B------:R-:W-:Y:S01]  /*6760*/  HMMA.16816.F32.BF16 R8, R172.reuse, R168, R8 ;  /* 0x000000a8ac08723c */ /* 0x040fe20000041808 */
[----:B---3--:R-:W-:Y:S01]  /*6770*/  IMAD.U32 R2, RZ, RZ, UR4 ;  /* 0x00000004ff027e24 */ /* 0x008fe2000f8e00ff */
[----:B------:R-:W-:Y:S04]  /*6780*/  UIADD3 UR4, UR17, 0x1, URZ ;  /* 0x0000000111047890 */ /* 0x000fe8000fffe03f */
[----:B------:R-:W-:Y:S02]  /*6790*/  USEL UR17, UR4, URZ, !UP1 ;  /* 0x0000003f04117287 */ /* 0x000fe4000c800000 */
[-C--:B------:R-:W-:Y:S08]  /*67a0*/  HMMA.16816.F32.BF16 R12, R172, R170.reuse, R12 ;  /* 0x000000aaac0c723c */ /* 0x080ff0000004180c */
[C---:B------:R-:W-:Y:S01]  /*67b0*/  HMMA.16816.F32.BF16 R16, R164.reuse, R170, R16 ;  /* 0x000000aaa410723c */ /* 0x040fe20000041810 */
[----:B------:R2:W3:Y:S07]  /*67c0*/  LDSM.16.MT88.4 R168, [R0+0x7880] ;  /* 0x0078800000a8783b */ /* 0x0004ee0000004200 */
[-C--:B-----5:R-:W-:Y:S08]  /*67d0*/  HMMA.16816.F32.BF16 R20, R164, R176.reuse, R20 ;  /* 0x000000b0a414723c */ /* 0x0a0ff00000041814 */
[C---:B------:R-:W-:Y:S08]  /*67e0*/  HMMA.16816.F32.BF16 R24, R172.reuse, R176, R24 ;  /* 0x000000b0ac18723c */ /* 0x040ff00000041818 */
[-C--:B------:R-:W-:Y:S01]  /*67f0*/  HMMA.16816.F32.BF16 R28, R172, R178.reuse, R28 ;  /* 0x000000b2ac1c723c */ /* 0x080fe2000004181c */
[----:B--2---:R-:W-:Y:S07]  /*6800*/  IMAD.U32 R0, RZ, RZ, UR22 ;  /* 0x00000016ff007e24 */ /* 0x004fee000f8e00ff */
[----:B------:R-:W-:Y:S01]  /*6810*/  HMMA.16816.F32.BF16 R32, R164, R178, R32 ;  /* 0x000000b2a420723c */ /* 0x000fe20000041820 */
[----:B------:R-:W-:Y:S06]  /*6820*/  LDSM.16.MT88.4 R176, [R207+0x27c80] ;  /* 0x027c8000cfb0783b */ /* 0x000fec0000004200 */
[----:B------:R-:W-:Y:S01]  /*6830*/  IMAD.U32 R164, RZ, RZ, UR21 ;  /* 0x00000015ffa47e24 */ /* 0x000fe2000f8e00ff */
[-C--:B-1----:R-:W-:Y:S05]  /*6840*/  HMMA.16816.F32.BF16 R4, R192, R196.reuse, R4 ;  /* 0x000000c4c004723c */ /* 0x082fea0000041804 */
[----:B------:R-:W-:Y:S03]  /*6850*/  IMAD.WIDE.U32 R164, R164, c[0x0][0x238], R250 ;  /* 0x00008e00a4a47a25 */ /* 0x000fe600078e00fa */
[C---:B----4-:R-:W-:Y:S04]  /*6860*/  HMMA.16816.F32.BF16 R8, R188.reuse, R196, R8 ;  /* 0x000000c4bc08723c */ /* 0x050fe80000041808 */
[----:B------:R-:W-:Y:S04]  /*6870*/  IADD3 R165, R165, UR23, RZ ;  /* 0x00000017a5a57c10 */ /* 0x000fe8000fffe0ff */
[-C--:B------:R-:W-:Y:S04]  /*6880*/  HMMA.16816.F32.BF16 R12, R188, R198.reuse, R12 ;  /* 0x000000c6bc0c723c */ /* 0x080fe8000004180c */
[----:B------:R-:W-:Y:S04]  /*6890*/  IMAD.WIDE.U32 R164, R0, c[0x0][0x240], R164 ;  /* 0x0000900000a47a25 */ /* 0x000fe800078e00a4 */
[C---:B------:R-:W-:Y:S04]  /*68a0*/  HMMA.16816.F32.BF16 R16, R192.reuse, R198, R16 ;  /* 0x000000c6c010723c */ /* 0x040fe80000041810 */
[----:B------:R-:W-:Y:S01]  /*68b0*/  IADD3 R0, P1, R164, UR10, RZ ;  /* 0x0000000aa4007c10 */ /* 0x000fe2000ff3e0ff */
[----:B------:R-:W-:Y:S03]  /*68c0*/  UMOV UR10, UR16 ;  /* 0x00000010000a7c82 */ /* 0x000fe60008000000 */
[-C--:B---3--:R-:W-:Y:S04]  /*68d0*/  HMMA.16816.F32.BF16 R20, R192, R168.reuse, R20 ;  /* 0x000000a8c014723c */ /* 0x088fe80000041814 */
        /* <DEDUP_REMOVED lines=193> */
.L_x_1918:
[----:B------:R-:W-:Y:S01]  /*74f0*/  USHF.L.U32 UR7, UR20, 0x7, URZ ;  /* 0x0000000714077899 */ /* 0x000fe2000800063f */
[----:B------:R-:W-:Y:S05]  /*7500*/  @P0 BRA `(.L_x_1924) ;  /* 0x00001dd000000947 */ /* 0x000fea0003800000 */
[----:B------:R-:W-:Y:S01]  /*7510*/  SHF.R.S32.HI R5, RZ, 0x1f, R250 ;  /* 0x0000001fff057819 */ /* 0x000fe200000114fa */
[----:B------:R-:W-:Y:S01]  /*7520*/  BAR.SYNC.DEFER_BLOCKING 0x1, 0x100 ;  /* 0x0044000000007b1d */ /* 0x000fe20000010000 */
[----:B------:R-:W-:Y:S01]  /*7530*/  F2FP.BF16.PACK_AB R41, R41, R40 ;  /* 0x000000282929723e */ /* 0x000fe200000010ff */
[----:B------:R-:W-:Y:S01]  /*7540*/  USHF.R.S32.HI UR6, URZ, 0x1f, UR21 ;  /* 0x0000001f3f067899 */ /* 0x000fe20008011415 */
[CC--:B------:R-:W-:Y:S02]  /*7550*/  LEA.HI R3, R5.reuse, R250.reuse, RZ, 0x2 ;  /* 0x000000fa05037211 */ /* 0x0c0fe400078f10ff */
[CC--:B------:R-:W-:Y:S01]  /*7560*/  LEA.HI R10, R5.reuse, R250.reuse, RZ, 0x4 ;  /* 0x000000fa050a7211 */ /* 0x0c0fe200078f20ff */
[----:B------:R-:W-:Y:S01]  /*7570*/  ULDC UR8, c[0x0][0x2f0] ;  /* 0x0000bc0000087ab9 */ /* 0x000fe20000000800 */
[--C-:B------:R-:W-:Y:S01]  /*7580*/  SHF.R.S32.HI R4, RZ, 0x2, R3.reuse ;  /* 0x00000002ff047819 */ /* 0x100fe20000011403 */
[----:B------:R-:W-:Y:S01]  /*7590*/  UIADD3 UR8, -UR7, UR8, URZ ;  /* 0x0000000807087290 */ /* 0x000fe2000fffe13f */
[----:B------:R-:W-:Y:S01]  /*75a0*/  SHF.R.S32.HI R0, RZ, 0x1f, R3 ;  /* 0x0000001fff007819 */ /* 0x000fe20000011403 */
[----:B------:R-:W-:Y:S01]  /*75b0*/  ULDC.64 UR4, c[0x0][0x338] ;  /* 0x0000ce0000047ab9 */ /* 0x000fe20000000a00 */
[----:B------:R-:W-:Y:S01]  /*75c0*/  LEA.HI R40, R5, R250, RZ, 0x7 ;  /* 0x000000fa05287211 */ /* 0x000fe200078f38ff */
[----:B------:R-:W-:Y:S01]  /*75d0*/  UISETP.LT.AND UP0, UPT, UR8, 0x80, UPT ;  /* 0x000000800800788c */ /* 0x000fe2000bf01270 */
[----:B------:R-:W-:Y:S01]  /*75e0*/  LEA.HI R0, R0, R4, RZ, 0x3 ;  /* 0x0000000400007211 */ /* 0x000fe200078f18ff */
[----:B------:R-:W-:Y:S01]  /*75f0*/  UIMAD UR4, UR6, UR4, URZ ;  /* 0x00000004060472a4 */ /* 0x000fe2000f8e023f */
[----:B------:R-:W-:Y:S01]  /*7600*/  F2FP.BF16.PACK_AB R111, R37, R36 ;  /* 0x00000024256f723e */ /* 0x000fe200000010ff */
[----:B------:R-:W-:Y:S01]  /*7610*/  USEL UR8, UR8, 0x80, UP0 ;  /* 0x0000008008087887 */ /* 0x000fe20008000000 */
[----:B------:R-:W-:Y:S01]  /*7620*/  LOP3.LUT R2, R0, 0xfffffff8, RZ, 0xc0, !PT ;  /* 0xfffffff800027812 */ /* 0x000fe200078ec0ff */
[----:B------:R-:W-:Y:S01]  /*7630*/  UIMAD UR5, UR21, UR5, UR4 ;  /* 0x00000005150572a4 */ /* 0x000fe2000f8e0204 */
[----:B------:R-:W-:Y:S01]  /*7640*/  LEA.HI R0, R5, R250, RZ, 0x5 ;  /* 0x000000fa05007211 */ /* 0x000fe200078f28ff */
[----:B------:R-:W-:Y:S01]  /*7650*/  USHF.R.S32.HI UR7, URZ, 0x1f, UR22 ;  /* 0x0000001f3f077899 */ /* 0x000fe20008011416 */
[----:B------:R-:W-:Y:S01]  /*7660*/  F2FP.BF16.PACK_AB R109, R39, R38 ;  /* 0x00000026276d723e */ /* 0x000fe200000010ff */
[----:B------:R-:W-:Y:S01]  /*7670*/  IMAD.IADD R8, R4, 0x1, -R2 ;  /* 0x0000000104087824 */ /* 0x000fe200078e0a02 */
[----:B------:R-:W-:Y:S01]  /*7680*/  LEA.HI R2, R5, R250, RZ, 0x6 ;  /* 0x000000fa05027211 */ /* 0x000fe200078f30ff */
[----:B------:R-:W-:Y:S01]  /*7690*/  BSSY B0, `(.L_x_1925) ;  /* 0x00000ca000007945 */ /* 0x000fe20003800000 */
[----:B------:R-:W-:-:S02]  /*76a0*/  SHF.R.S32.HI R6, RZ, 0x5, R0 ;  /* 0x00000005ff067819 */ /* 0x000fc40000011400 */
[----:B------:R-:W-:Y:S02]  /*76b0*/  LOP3.LUT R4, R3, 0x3ffffffc, RZ, 0xc0, !PT ;  /* 0x3ffffffc03047812 */ /* 0x000fe400078ec0ff */
[----:B------:R-:W-:Y:S01]  /*76c0*/  SHF.R.U32.HI R5, RZ, 0x3, R2 ;  /* 0x00000003ff057819 */ /* 0x000fe20000011602 */
[----:B------:R-:W-:Y:S01]  /*76d0*/  IMAD.SHL.U32 R2, R8, 0x40, RZ ;  /* 0x0000004008027824 */ /* 0x000fe200078e00ff */
[----:B------:R-:W-:Y:S01]  /*76e0*/  LEA.HI R0, R0, R6, RZ, 0x1 ;  /* 0x0000000600007211 */ /* 0x000fe200078f08ff */
[----:B------:R-:W-:Y:S01]  /*76f0*/  IMAD.IADD R7, R250, 0x1, -R4 ;  /* 0x00000001fa077824 */ /* 0x000fe200078e0a04 */
[----:B------:R-:W-:Y:S02]  /*7700*/  LOP3.LUT R3, R10, 0xfffffff0, RZ, 0xc0, !PT ;  /* 0xfffffff00a037812 */ /* 0x000fe400078ec0ff */
[----:B------:R-:W-:Y:S02]  /*7710*/  LOP3.LUT R4, R0, 0x1ffffe, RZ, 0xc0, !PT ;  /* 0x001ffffe00047812 */ /* 0x000fe400078ec0ff */
[----:B------:R-:W-:Y:S01]  /*7720*/  LOP3.LUT R0, R2, 0x1c0, RZ, 0xc0, !PT ;  /* 0x000001c002007812 */ /* 0x000fe200078ec0ff */
[----:B------:R-:W-:Y:S01]  /*7730*/  IMAD.IADD R2, R250, 0x1, -R3 ;  /* 0x00000001fa027824 */ /* 0x000fe200078e0a03 */
[----:B------:R-:W-:Y:S01]  /*7740*/  SHF.R.S32.HI R10, RZ, 0x4, R10 ;  /* 0x00000004ff0a7819 */ /* 0x000fe2000001140a */
[----:B------:R-:W-:Y:S01]  /*7750*/  IMAD.IADD R4, R6, 0x1, -R4 ;  /* 0x0000000106047824 */ /* 0x000fe200078e0a04 */
[----:B------:R-:W-:-:S02]  /*7760*/  LOP3.LUT R5, R0, 0x18, R5, 0xf8, !PT ;  /* 0x0000001800057812 */ /* 0x000fc400078ef805 */
[----:B------:R-:W-:Y:S01]  /*7770*/  SHF.R.U32.HI R0, RZ, 0x3, R0 ;  /* 0x00000003ff007819 */ /* 0x000fe20000011600 */
[----:B------:R-:W-:Y:S01]  /*7780*/  IMAD R7, R4, 0x200, R7 ;  /* 0x0000020004077824 */ /* 0x000fe200078e0207 */
[----:B------:R-:W-:Y:S01]  /*7790*/  LOP3.LUT P0, RZ, R8, 0x4, RZ, 0xc0, !PT ;  /* 0x0000000408ff7812 */ /* 0x000fe2000780c0ff */
[----:B------:R-:W-:Y:S01]  /*77a0*/  IMAD.SHL.U32 R3, R10, 0x40, RZ ;  /* 0x000000400a037824 */ /* 0x000fe200078e00ff */
[----:B------:R-:W-:Y:S01]  /*77b0*/  LOP3.LUT R0, R5, R0, RZ, 0x3c, !PT ;  /* 0x0000000005007212 */ /* 0x000fe200078e3cff */
[----:B------:R-:W-:Y:S01]  /*77c0*/  IMAD.SHL.U32 R4, R2, 0x8, RZ ;  /* 0x0000000802047824 */ /* 0x000fe200078e00ff */
[----:B------:R-:W-:Y:S01]  /*77d0*/  SHF.R.S32.HI R6, RZ, 0x1f, R2 ;  /* 0x0000001fff067819 */ /* 0x000fe20000011402 */
[----:B------:R-:W-:Y:S01]  /*77e0*/  IMAD.SHL.U32 R8, R40, 0x4, RZ ;  /* 0x0000000428087824 */ /* 0x000fe200078e00ff */
[----:B------:R-:W-:Y:S01]  /*77f0*/  LOP3.LUT R3, R3, 0x1c0, RZ, 0xc0, !PT ;  /* 0x000001c003037812 */ /* 0x000fe200078ec0ff */
[----:B------:R-:W-:Y:S01]  /*7800*/  IMAD.U32 R0, R7, 0x2, R0 ;  /* 0x0000000207007824 */ /* 0x000fe200078e0000 */
[----:B------:R-:W-:-:S02]  /*7810*/  LEA.HI R2, R6, R2, RZ, 0x3 ;  /* 0x0000000206027211 */ /* 0x000fc400078f18ff */
[----:B------:R-:W-:Y:S01]  /*7820*/  LOP3.LUT R5, R3, 0x38, R4, 0xf8, !PT ;  /* 0x0000003803057812 */ /* 0x000fe200078ef804 */
[----:B------:R-:W-:Y:S01]  /*7830*/  IMAD.SHL.U32 R0, R0, 0x2, RZ ;  /* 0x0000000200007824 */ /* 0x000fe200078e00ff */
[----:B------:R-:W-:Y:S01]  /*7840*/  SHF.R.U32.HI R7, RZ, 0x3, R3 ;  /* 0x00000003ff077819 */ /* 0x000fe20000011603 */
[----:B------:R-:W-:Y:S01]  /*7850*/  IMAD.SHL.U32 R3, R2, 0x400, RZ ;  /* 0x0000040002037824 */ /* 0x000fe200078e00ff */
[----:B------:R-:W-:Y:S02]  /*7860*/  F2FP.BF16.PACK_AB R64, R65, R64 ;  /* 0x000000404140723e */ /* 0x000fe400000010ff */
[C---:B------:R-:W-:Y:S01]  /*7870*/  IADD3 R2, R0.reuse, 0x40, RZ ;  /* 0x0000004000027810 */ /* 0x040fe20007ffe0ff */
[----:B------:R-:W-:Y:S01]  /*7880*/  STS [R0+0x8080], R111 ;  /* 0x0080806f00007388 */ /* 0x000fe20000000800 */
[----:B------:R-:W-:Y:S02]  /*7890*/  F2FP.BF16.PACK_AB R66, R67, R66 ;  /* 0x000000424342723e */ /* 0x000fe400000010ff */
[----:B------:R-:W-:Y:S01]  /*78a0*/  @P0 IADD3 R2, R0, -0x40, RZ ;  /* 0xffffffc000020810 */ /* 0x000fe20007ffe0ff */
        /* <DEDUP_REMOVED lines=86> */
[----:B------:R-:W-:Y:S01]  /*7e10*/  LOP3.LUT R7, R5, R7, RZ, 0x3c, !PT ;  /* 0x0000000705077212 */ /* 0x000fe200078e3cff */
[----:B------:R-:W-:Y:S01]  /*7e20*/  STS [R2+0xf080], R84 ;  /* 0x00f0805402007388 */ /* 0x000fe20000000800 */
[----:B------:R-:W-:Y:S02]  /*7e30*/  LOP3.LUT R6, R3, 0x7fffe000, RZ, 0xc0, !PT ;  /* 0x7fffe00003067812 */ /* 0x000fe400078ec0ff */
[----:B------:R-:W-:Y:S01]  /*7e40*/  F2FP.BF16.PACK_AB R5, R149, R148 ;  /* 0x000000949505723e */ /* 0x000fe200000010ff */
[----:B------:R-:W-:Y:S01]  /*7e50*/  STS [R2+0xf480], R86 ;  /* 0x00f4805602007388 */ /* 0x000fe20000000800 */
[----:B------:R-:W-:-:S02]  /*7e60*/  F2FP.BF16.PACK_AB R3, R151, R150 ;  /* 0x000000969703723e */ /* 0x000fc400000010ff */
[----:B------:R-:W-:Y:S01]  /*7e70*/  LOP3.LUT R8, R8, 0x7ffffe00, RZ, 0xc0, !PT ;  /* 0x7ffffe0008087812 */ /* 0x000fe200078ec0ff */
[----:B------:R-:W-:Y:S01]  /*7e80*/  STS [R0+0x80], R39 ;  /* 0x0000802700007388 */ /* 0x000fe20000000800 */
[----:B------:R-:W-:Y:S02]  /*7e90*/  ISETP.GE.AND P2, PT, R10, UR8, PT ;  /* 0x000000080a007c0c */ /* 0x000fe4000bf46270 */
[----:B------:R-:W-:Y:S01]  /*7ea0*/  IADD3 R6, R7, R6, R8 ;  /* 0x0000000607067210 */ /* 0x000fe20007ffe008 */
[----:B------:R-:W-:Y:S01]  /*7eb0*/  STS [R0+0x480], R38 ;  /* 0x0004802600007388 */ /* 0x000fe20000000800 */
[----:B------:R-:W-:Y:S01]  /*7ec0*/  ISETP.GE.OR P0, PT, R4, c[0x0][0x324], P2 ;  /* 0x0000c90004007a0c */ /* 0x000fe20001706670 */
[----:B------:R-:W-:Y:S02]  /*7ed0*/  IMAD.U32 R7, RZ, RZ, UR20 ;  /* 0x00000014ff077e24 */ /* 0x000fe4000f8e00ff */
        /* <DEDUP_REMOVED lines=33> */
[----:B------:R-:W-:Y:S01]  /*80f0*/  IMAD.U32 R6, RZ, RZ, UR22 ;  /* 0x00000016ff067e24 */ /* 0x000fe2000f8e00ff */
[----:B---3--:R-:W-:Y:S01]  /*8100*/  SHF.R.S32.HI R5, RZ, 0x1f, R4 ;  /* 0x0000001fff057819 */ /* 0x008fe20000011404 */
        /* <DEDUP_REMOVED lines=34> */
.L_x_1926:
[----:B--234-:R-:W-:Y:S05]  /*8330*/  BSYNC B0 ;  /* 0x0000000000007941 */ /* 0x01cfea0003800000 */
.L_x_1925:
        /* <DEDUP_REMOVED lines=17> */
.L_x_1928:
[----:B------:R-:W-:Y:S05]  /*8450*/  BSYNC B0 ;  /* 0x0000000000007941 */ /* 0x000fea0003800000 */
.L_x_1927:
        /* <DEDUP_REMOVED lines=17> */
.L_x_1930:
[----:B------:R-:W-:Y:S05]  /*8570*/  BSYNC B0 ;  /* 0x0000000000007941 */ /* 0x000fea0003800000 */
.L_x_1929:
        /* <DEDUP_REMOVED lines=16> */
.L_x_1932:
[----:B------:R-:W-:Y:S05]  /*8680*/  BSYNC B0 ;  /* 0x0000000000007941 */ /* 0x000fea0003800000 */
.L_x_1931:
        /* <DEDUP_REMOVED lines=16> */
.L_x_1934:
[----:B------:R-:W-:Y:S05]  /*8790*/  BSYNC B0 ;  /* 0x0000000000007941 */ /* 0x000fea0003800000 */
.L_x_1933:
        /* <DEDUP_REMOVED lines=16> */
.L_x_1936:
[----:B------:R-:W-:Y:S05]  /*88a0*/  BSYNC B0 ;  /* 0x0000000000007941 */ /* 0x000fea0003800000 */
.L_x_1935:
        /* <DEDUP_REMOVED lines=16> */
.L_x_1938:
[----:B------:R-:W-:Y:S05]  /*89b0*/  BSYNC B0 ;  /* 0x0000000000007941 */ /* 0x000fea0003800000 */
.L_x_1937:
        /* <DEDUP_REMOVED lines=15> */
.L_x_1940:
[----:B------:R-:W-:Y:S05]  /*8ab0*/  BSYNC B0 ;  /* 0x0000000000007941 */ /* 0x000fea0003800000 */
.L_x_1939:
        /* <DEDUP_REMOVED lines=23> */
.L_x_1942:
[----:B------:R-:W-:Y:S05]  /*8c30*/  BSYNC B0 ;  /* 0x0000000000007941 */ /* 0x000fea0003800000 */
.L_x_1941:
        /* <DEDUP_REMOVED lines=15> */
.L_x_1944:
[----:B------:R-:W-:Y:S05]  /*8d30*/  BSYNC B0 ;  /* 0x0000000000007941 */ /* 0x000fea0003800000 */
.L_x_1943:
        /* <DEDUP_REMOVED lines=15> */
.L_x_1946:
[----:B------:R-:W-:Y:S05]  /*8e30*/  BSYNC B0 ;  /* 0x0000000000007941 */ /* 0x000fea0003800000 */
.L_x_1945:
        /* <DEDUP_REMOVED lines=14> */
.L_x_1948:
[----:B------:R-:W-:Y:S05]  /*8f20*/  BSYNC B0 ;  /* 0x0000000000007941 */ /* 0x000fea0003800000 */
.L_x_1947:
        /* <DEDUP_REMOVED lines=14> */
.L_x_1950:
[----:B------:R-:W-:Y:S05]  /*9010*/  BSYNC B0 ;  /* 0x0000000000007941 */ /* 0x000fea0003800000 */
.L_x_1949:
        /* <DEDUP_REMOVED lines=14> */
.L_x_1952:
[----:B------:R-:W-:Y:S05]  /*9100*/  BSYNC B0 ;  /* 0x0000000000007941 */ /* 0x000fea0003800000 */
.L_x_1951:
        /* <DEDUP_REMOVED lines=14> */
.L_x_1954:
[----:B------:R-:W-:Y:S05]  /*91f0*/  BSYNC B0 ;  /* 0x0000000000007941 */ /* 0x000fea0003800000 */
.L_x_1953:
        /* <DEDUP_REMOVED lines=14> */
.L_x_1924:
[----:B------:R-:W-:Y:S01]  /*92e0*/  SHF.R.S32.HI R0, RZ, 0x1f, R250 ;  /* 0x0000001fff007819 */ /* 0x000fe200000114fa */
[----:B------:R-:W-:Y:S01]  /*92f0*/  USHF.R.S32.HI UR6, URZ, 0x1f, UR21 ;  /* 0x0000001f3f067899 */ /* 0x000fe20008011415 */
[----:B------:R-:W-:Y:S01]  /*9300*/  IMAD.U32 R10, RZ, RZ, UR21 ;  /* 0x00000015ff0a7e24 */ /* 0x000fe2000f8e00ff */
[----:B------:R-:W-:Y:S01]  /*9310*/  ULDC.64 UR4, c[0x0][0x308] ;  /* 0x0000c20000047ab9 */ /* 0x000fe20000000a00 */
[----:B------:R-:W-:Y:S01]  /*9320*/  LEA.HI R0, R0, R250, RZ, 0x4 ;  /* 0x000000fa00007211 */ /* 0x000fe200078f20ff */
[----:B------:R-:W-:Y:S01]  /*9330*/  UIMAD UR4, UR6, UR4, URZ ;  /* 0x00000004060472a4 */ /* 0x000fe2000f8e023f */
[----:B------:R-:W-:Y:S01]  /*9340*/  IMAD.U32 R2, RZ, RZ, UR20 ;  /* 0x00000014ff027e24 */ /* 0x000fe2000f8e00ff */
[----:B------:R-:W-:Y:S01]  /*9350*/  USHF.R.S32.HI UR8, URZ, 0x1f, UR22 ;  /* 0x0000001f3f087899 */ /* 0x000fe20008011416 */
[----:B------:R-:W-:Y:S01]  /*9360*/  LOP3.LUT R4, R0, 0x1ffffff0, RZ, 0xc0, !PT ;  /* 0x1ffffff000047812 */ /* 0x000fe200078ec0ff */
[----:B------:R-:W-:Y:S01]  /*9370*/  UIMAD UR5, UR21, UR5, UR4 ;  /* 0x00000005150572a4 */ /* 0x000fe2000f8e0204 */
[----:B------:R-:W-:Y:S01]  /*9380*/  SHF.R.S32.HI R6, RZ, 0x4, R0 ;  /* 0x00000004ff067819 */ /* 0x000fe20000011400 */
[----:B------:R-:W-:Y:S01]  /*9390*/  IMAD.U32 R0, RZ, RZ, UR22 ;  /* 0x00000016ff007e24 */ /* 0x000fe2000f8e00ff */
[----:B------:R-:W-:Y:S01]  /*93a0*/  ULDC UR4, c[0x0][0x2f0] ;  /* 0x0000bc0000047ab9 */ /* 0x000fe20000000800 */
[----:B------:R-:W-:Y:S01]  /*93b0*/  IMAD.IADD R4, R250, 0x1, -R4 ;  /* 0x00000001fa047824 */ /* 0x000fe200078e0a04 */
[----:B------:R-:W-:Y:S01]  /*93c0*/  UIADD3 UR7, -UR7, UR4, URZ ;  /* 0x0000000407077290 */ /* 0x000fe2000fffe13f */
[----:B------:R-:W-:Y:S01]  /*93d0*/  SHF.R.S32.HI R7, RZ, 0x1f, R6 ;  /* 0x0000001fff077819 */ /* 0x000fe20000011406 */
[----:B------:R-:W-:Y:S01]  /*93e0*/  BSSY B0, `(.L_x_1955) ;  /* 0x0000016000007945 */ /* 0x000fe20003800000 */
[----:B------:R-:W-:-:S03]  /*93f0*/  IMAD.SHL.U32 R4, R4, 0x8, RZ ;  /* 0x0000000804047824 */ /* 0x000fc600078e00ff */
[----:B------:R-:W-:Y:S01]  /*9400*/  ISETP.GE.AND P2, PT, R6, UR7, PT ;  /* 0x0000000706007c0c */ /* 0x000fe2000bf46270 */
        /* <DEDUP_REMOVED lines=19> */
.L_x_1956:
[----:B------:R-:W-:Y:S05]  /*9540*/  BSYNC B0 ;  /* 0x0000000000007941 */ /* 0x000fea0003800000 */
.L_x_1955:
        /* <DEDUP_REMOVED lines=17> */
.L_x_1958:
[----:B------:R-:W-:Y:S05]  /*9660*/  BSYNC B0 ;  /* 0x0000000000007941 */ /* 0x000fea0003800000 */
.L_x_1957:
        /* <DEDUP_REMOVED lines=17> */
.L_x_1960:
[----:B------:R-:W-:Y:S05]  /*9780*/  BSYNC B0 ;  /* 0x0000000000007941 */ /* 0x000fea0003800000 */
.L_x_1959:
        /* <DEDUP_REMOVED lines=16> */
.L_x_1962:
[----:B------:R-:W-:Y:S05]  /*9890*/  BSYNC B0 ;  /* 0x0000000000007941 */ /* 0x000fea0003800000 */
.L_x_1961:
        /* <DEDUP_REMOVED lines=16> */
.L_x_1964:
[----:B------:R-:W-:Y:S05]  /*99a0*/  BSYNC B0 ;  /* 0x0000000000007941 */ /* 0x000fea0003800000 */
.L_x_1963:
        /* <DEDUP_REMOVED lines=16> */
.L_x_1966:
[----:B------:R-:W-:Y:S05]  /*9ab0*/  BSYNC B0 ;  /* 0x0000000000007941 */ /* 0x000fea0003800000 */
.L_x_1965:
        /* <DEDUP_REMOVED lines=16> */
.L_x_1968:
[----:B------:R-:W-:Y:S05]  /*9bc0*/  BSYNC B0 ;  /* 0x0000000000007941 */ /* 0x000fea0003800000 */
.L_x_1967:
        /* <DEDUP_REMOVED lines=15> */
.L_x_1970:
[----:B------:R-:W-:Y:S05]  /*9cc0*/  BSYNC B0 ;  /* 0x0000000000007941 */ /* 0x000fea0003800000 */
.L_x_1969:
        /* <DEDUP_REMOVED lines=23> */
.L_x_1972:
[----:B------:R-:W-:Y:S05]  /*9e40*/  BSYNC B0 ;  /* 0x0000000000007941 */ /* 0x000fea0003800000 */
.L_x_1971:
        /* <DEDUP_REMOVED lines=15> */
.L_x_1974:
[----:B------:R-:W-:Y:S05]  /*9f40*/  BSYNC B0 ;  /* 0x0000000000007941 */ /* 0x000fea0003800000 */
.L_x_1973:
        /* <DEDUP_REMOVED lines=15> */
.L_x_1976:
[----:B------:R-:W-:Y:S05]  /*a040*/  BSYNC B0 ;  /* 0x0000000000007941 */ /* 0x000fea0003800000 */
.L_x_1975:
        /* <DEDUP_REMOVED lines=14> */
.L_x_1978:
[----:B------:R-:W-:Y:S05]  /*a130*/  BSYNC B0 ;  /* 0x0000000000007941 */ /* 0x000fea0003800000 */
.L_x_1977:
        /* <DEDUP_REMOVED lines=14> */
.L_x_1980:
[----:B------:R-:W-:Y:S05]  /*a220*/  BSYNC B0 ;  /* 0x0000000000007941 */ /* 0x000fea0003800000 */
.L_x_1979:
        /* <DEDUP_REMOVED lines=14> */
.L_x_1982:
[----:B------:R-:W-:Y:S05]  /*a310*/  BSYNC B0 ;  /* 0x0000000000007941 */ /* 0x000fea0003800000 */
.L_x_1981:
        /* <DEDUP_REMOVED lines=14> */
.L_x_1984:
[----:B------:R-:W-:Y:S05]  /*a400*/  BSYNC B0 ;  /* 0x0000000000007941 */ /* 0x000fea0003800000 */
.L_x_1983:
        /* <DEDUP_REMOVED lines=13> */
.L_x_1985:
        /* <DEDUP_REMOVED lines=10> */
.L_x_2337:


//--------------------- .text._ZN7cutlass13device_kernelIN5flash19enable_sm80_to_sm89INS1_16FlashAttnBwdSm80INS1_25CollectiveMainloopBwdSm80ILi2ELi2EN4cute5tupleIJNS5_1CILi64EEENS7_ILi128EEES9_EEENS_10bfloat16_tEfNS_4arch4Sm80ELb1ELb0ELb1ELb0ELb0ELb0ELb0ELb0ELi2ELi2ELi2ELi2ELb0EEENS1_24CollectiveEpilogueBwdGQAISA_fSD_Li256ELb0ELb0EEENS1_25SingleTileBwdLPTSchedulerILb0ELi128ELb0EEEEEEEEEvNT_6ParamsE --------------------------
	.section	.text._ZN7cutlass13device_kernelIN5flash19enable_sm80_to_sm89INS1_16FlashAttnBwdSm80INS1_25CollectiveMainloopBwdSm80ILi2ELi2EN4cute5tupleIJNS5_1CILi64EEENS7_ILi128EEES9_EEENS_10bfloat16_tEfNS_4arch4Sm80ELb1ELb0ELb1ELb0ELb0ELb0ELb0ELb0ELi2ELi2ELi2ELi2ELb0EEENS1_24CollectiveEpilogueBwdGQAISA_fSD_Li256ELb0ELb0EEENS1_25SingleTileBwdLPTSchedulerILb0ELi128ELb0EEEEEEEEEvNT_6ParamsE,"ax",@progbits
	.sectioninfo	@"SHI_REGISTERS=255"
	.align	128
.text._ZN7cutlass13device_kernelIN5flash19enable_sm80_to_sm89INS1_16FlashAttnBwdSm80INS1_25CollectiveMainloopBwdSm80ILi2ELi2EN4cute5tupleIJNS5_1CILi64EEENS7_ILi128EEES9_EEENS_10bfloat16_tEfNS_4arch4Sm80ELb1ELb0ELb1ELb0ELb0ELb0ELb0ELb0ELi2ELi2ELi2ELi2ELb0EEENS1_24CollectiveEpilogueBwdGQAISA_fSD_Li256ELb0ELb0EEENS1_25SingleTileBwdLPTSchedulerILb0ELi128ELb0EEEEEEEEEvNT_6ParamsE:
        .type           _ZN7cutlass13device_kernelIN5flash19enable_sm80_to_sm89INS1_16FlashAttnBwdSm80INS1_25CollectiveMainloopBwdSm80ILi2ELi2EN4cute5tupleIJNS5_1CILi64EEENS7_ILi128EEES9_EEENS_10bfloat16_tEfNS_4arch4Sm80ELb1ELb0ELb1ELb0ELb0ELb0ELb0ELb0ELi2ELi2ELi2ELi2ELb0EEENS1_24CollectiveEpilogueBwdGQAISA_fSD_Li256ELb0ELb0EEENS1_25SingleTileBwdLPTSchedulerILb0ELi128ELb0EEEEEEEEEvNT_6ParamsE,@function
        .size           _ZN7cutlass13device_kernelIN5flash19enable_sm80_to_sm89INS1_16FlashAttnBwdSm80INS1_25CollectiveMainloopBwdSm80ILi2ELi2EN4cute5tupleIJNS5_1CILi64EEENS7_ILi128EEES9_EEENS_10bfloat16_tEfNS_4arch4Sm80ELb1ELb0ELb1ELb0ELb0ELb0ELb0ELb0ELi2ELi2ELi2ELi2ELb0EEENS1_24CollectiveEpilogueBwdGQAISA_fSD_Li256ELb0ELb0EEENS1_25SingleTileBwdLPTSchedulerILb0ELi128ELb0EEEEEEEEEvNT_6ParamsE,(.L_x_2338 - _ZN7cutlass13device_kernelIN5flash19enable_sm80_to_sm89INS1_16FlashAttnBwdSm80INS1_25CollectiveMainloopBwdSm80ILi2ELi2EN4cute5tupleIJNS5_1CILi64EEENS7_ILi128EEES9_EEENS_10bfloat16_tEfNS_4arch4Sm80ELb1ELb0ELb1ELb0ELb0ELb0ELb0ELb0ELi2ELi2ELi2ELi2ELb0EEENS1_24CollectiveEpilogueBwdGQAISA_fSD_Li256ELb0ELb0EEENS1_25SingleTileBwdLPTSchedulerILb0ELi128ELb0EEEEEEEEEvNT_6ParamsE)
        .other          _ZN7cutlass13device_kernelIN5flash19enable_sm80_to_sm89INS1_16FlashAttnBwdSm80INS1_25CollectiveMainloopBwdSm80ILi2ELi2EN4cute5tupleIJNS5_1CILi64EEENS7_ILi128EEES9_EEENS_10bfloat16_tEfNS_4arch4Sm80ELb1ELb0ELb1ELb0ELb0ELb0ELb0ELb0ELi2ELi2ELi2ELi2ELb0EEENS1_24CollectiveEpilogueBwdGQAISA_fSD_Li256ELb0ELb0EEENS1_25SingleTileBwdLPTSchedulerILb0ELi128ELb0EEEEEEEEEvNT_6ParamsE,@"STO_CUDA_ENTRY STV_DEFAULT"
_ZN7cutlass13device_kernelIN5flash19enable_sm80_to_sm89INS1_16FlashAttnBwdSm80INS1_25CollectiveMainloopBwdSm80ILi2ELi2EN4cute5tupleIJNS5_1CILi64EEENS7_ILi128EEES9_EEENS_10bfloat16_tEfNS_4arch4Sm80ELb1ELb0ELb1ELb0ELb0ELb0ELb0ELb0ELi2ELi2ELi2ELi2ELb0EEENS1_24CollectiveEpilogueBwdGQAISA_fSD_Li256ELb0ELb0EEENS1_25SingleTileBwdLPTSchedulerILb0ELi128ELb0EEEEEEEEEvNT_6ParamsE:
[----:B------:R-:W-:-:S03]  /*0000*/  MOV R1, c[0x0][0x28] ;  /* 0x00000a0000017a02 */ /* 0x000fc60000000f00 */
[----:B------:R-:W1:Y:S01]  /*0010*/  S2R R2, SR_TID.X ;  /* 0x0000000000027919 */ /* 0x000e620000002100 */
[----:B------:R-:W-:Y:S01]  /*0020*/  IADD3 R1, R1, -0x50, RZ ;  /* 0xffffffb001017810 */ /* 0x000fe20007ffe0ff */
[----:B------:R-:W2:Y:S01]  /*0030*/  S2UR UR7, SR_CTAID.X ;  /* 0x00000000000779c3 */ /* 0x000ea20000002500 */
[----:B------:R-:W-:Y:S02]  /*0040*/  IMAD.MOV.U32 R33, RZ, RZ, R3 ;  /* 0x000000ffff217224 */ /* 0x000fe400078e0003 */
[--C-:B-1----:R-:W-:Y:S01]  /*0050*/  IMAD.MOV.U32 R32, RZ, RZ, R2.reuse ;  /* 0x000000ffff207224 */ /* 0x102fe200078e0002 */
[----:B------:R-:W-:Y:S01]  /*0060*/  STL [R1+0x10], R2 ;  /* 0x0000100201007387 */ /* 0x000fe20000100800 */
        /* <DEDUP_REMOVED lines=25> */
.L_x_1987:
[----:B------:R-:W-:Y:S02]  /*0200*/  ULDC UR8, c[0x0][0x3b4] ;  /* 0x0000ed0000087ab9 */ /* 0x000fe40000000800 */
[----:B------:R-:W-:Y:S02]  /*0210*/  UISETP.NE.AND UP0, UPT, UR8, 0x1, UPT ;  /* 0x000000010800788c */ /* 0x000fe4000bf05270 */
[----:B------:R-:W-:Y:S02]  /*0220*/  ULDC.64 UR4, c[0x0][0x3b8] ;  /* 0x0000ee0000047ab9 */ /* 0x000fe40000000a00 */
[----:B------:R-:W-:Y:S02]  /*0230*/  UIMAD.WIDE.U32 UR10, UR7, UR4, URZ ;  /* 0x00000004070a72a5 */ /* 0x000fe4000f8e003f */
[----:B------:R-:W-:-:S05]  /*0240*/  UMOV UR24, UR7 ;  /* 0x0000000700187c82 */ /* 0x000fca0008000000 */
[----:B------:R-:W-:-:S04]  /*0250*/  @UP0 USHF.R.U32.HI UR24, URZ, UR5, UR11 ;  /* 0x000000053f180299 */ /* 0x000fc8000801160b */
[----:B------:R-:W-:Y:S02]  /*0260*/  UIMAD UR8, UR24, UR8, URZ ;  /* 0x00000008180872a4 */ /* 0x000fe4000f8e023f */
.L_x_1988:
        /* <DEDUP_REMOVED lines=11> */
.L_x_1986:
        /* <DEDUP_REMOVED lines=20> */
.L_x_1990:
[----:B------:R-:W-:Y:S02]  /*0460*/  ULDC UR8, c[0x0][0x3b4] ;  /* 0x0000ed0000087ab9 */ /* 0x000fe40000000800 */
[----:B------:R-:W-:Y:S02]  /*0470*/  UISETP.NE.AND UP0, UPT, UR8, 0x1, UPT ;  /* 0x000000010800788c */ /* 0x000fe4000bf05270 */
[----:B------:R-:W-:Y:S02]  /*0480*/  ULDC.64 UR4, c[0x0][0x3b8] ;  /* 0x0000ee0000047ab9 */ /* 0x000fe40000000a00 */
[----:B------:R-:W-:Y:S02]  /*0490*/  UIMAD.WIDE.U32 UR10, UR7, UR4, URZ ;  /* 0x00000004070a72a5 */ /* 0x000fe4000f8e003f */
[----:B------:R-:W-:-:S05]  /*04a0*/  UMOV UR24, UR7 ;  /* 0x0000000700187c82 */ /* 0x000fca0008000000 */
[----:B------:R-:W-:-:S04]  /*04b0*/  @UP0 USHF.R.U32.HI UR24, URZ, UR5, UR11 ;  /* 0x000000053f180299 */ /* 0x000fc8000801160b */
[----:B------:R-:W-:Y:S02]  /*04c0*/  UIMAD UR8, UR24, UR8, URZ ;  /* 0x00000008180872a4 */ /* 0x000fe4000f8e023f */
.L_x_1991:
        /* <DEDUP_REMOVED lines=10> */
.L_x_1989:
        /* <DEDUP_REMOVED lines=120> */
[----:B------:R-:W-:Y:S01]  /*0cf0*/  LOP3.LUT R0, R0, 0x1c0, RZ, 0xc0, !PT ;  /* 0x000001c000007812 */ /* 0x000fe200078ec0ff */
[----:B------:R-:W-:Y:S01]  /*0d00*/  UIMAD UR6, UR9, UR5, UR4 ;  /* 0x00000005090672a4 */ /* 0x000fe2000f8e0204 */
[--C-:B------:R-:W-:Y:S01]  /*0d10*/  SHF.R.S32.HI R19, RZ, 0x1f, R18.reuse ;  /* 0x0000001fff137819 */ /* 0x100fe20000011412 */
[----:B------:R-:W-:Y:S01]  /*0d20*/  IMAD.SHL.U32 R28, R25, 0x200, RZ ;  /* 0x00000200191c7824 */ /* 0x000fe200078e00ff */
[----:B------:R-:W-:Y:S01]  /*0d30*/  ULDC.64 UR4, c[0x0][0x1b0] ;  /* 0x00006c0000047ab9 */ /* 0x000fe20000000a00 */
[----:B------:R-:W-:Y:S01]  /*0d40*/  IADD3 R21, R5, UR7, RZ ;  /* 0x0000000705157c10 */ /* 0x000fe2000fffe0ff */
[----:B------:R-:W-:Y:S01]  /*0d50*/  UIMAD UR8, UR8, UR4, URZ ;  /* 0x00000004080872a4 */ /* 0x000fe2000f8e023f */
[----:B------:R-:W-:Y:S01]  /*0d60*/  LOP3.LUT R5, R0, 0x38, R18, 0xf8, !PT ;  /* 0x0000003800057812 */ /* 0x000fe200078ef812 */
[----:B------:R-:W-:Y:S01]  /*0d70*/  IMAD.MOV.U32 R20, RZ, RZ, R4 ;  /* 0x000000ffff147224 */ /* 0x000fe200078e0004 */
[----:B------:R-:W-:Y:S01]  /*0d80*/  IADD3 R7, R3, UR13, RZ ;  /* 0x0000000d03077c10 */ /* 0x000fe2000fffe0ff */
[----:B------:R-:W-:Y:S01]  /*0d90*/  UIMAD UR8, UR9, UR5, UR8 ;  /* 0x00000005090872a4 */ /* 0x000fe2000f8e0208 */
[----:B------:R-:W-:Y:S01]  /*0da0*/  SHF.R.U32.HI R0, RZ, 0x3, R0 ;  /* 0x00000003ff007819 */ /* 0x000fe20000011600 */
[----:B------:R-:W-:Y:S01]  /*0db0*/  IMAD.U32 R10, RZ, RZ, UR24 ;  /* 0x00000018ff0a7e24 */ /* 0x000fe2000f8e00ff */
[----:B------:R-:W-:Y:S01]  /*0dc0*/  ULDC.64 UR4, c[0x0][0x1e8] ;  /* 0x00007a0000047ab9 */ /* 0x000fe20000000a00 */
[----:B------:R-:W-:Y:S01]  /*0dd0*/  SHF.R.S32.HI R251, RZ, 0x1f, R250 ;  /* 0x0000001ffffb7819 */ /* 0x000fe200000114fa */
[----:B------:R-:W-:Y:S01]  /*0de0*/  UMOV UR15, 0x6 ;  /* 0x00000006000f7882 */ /* 0x000fe20000000000 */
[----:B------:R-:W-:Y:S01]  /*0df0*/  LOP3.LUT R13, R28, R5, R0, 0xf6, !PT ;  /* 0x000000051c0d7212 */ /* 0x000fe200078ef600 */
[----:B------:R-:W-:Y:S01]  /*0e00*/  IMAD.U32 R0, RZ, RZ, UR23 ;  /* 0x00000017ff007e24 */ /* 0x000fe2000f8e00ff */
[----:B------:R-:W-:Y:S01]  /*0e10*/  IADD3 R30, R18, 0x40, RZ ;  /* 0x00000040121e7810 */ /* 0x000fe20007ffe0ff */
[----:B------:R-:W-:Y:S01]  /*0e20*/  IMAD.WIDE R10, R10, 0x80, R250 ;  /* 0x000000800a0a7825 */ /* 0x000fe200078e02fa */
[----:B------:R-:W-:-:S02]  /*0e30*/  ISETP.GE.AND P4, PT, R18, c[0x0][0x1cc], PT ;  /* 0x0000730012007a0c */ /* 0x000fc40003f86270 */
[----:B------:R-:W-:Y:S01]  /*0e40*/  ISETP.GE.AND P2, PT, R30, c[0x0][0x1cc], PT ;  /* 0x000073001e007a0c */ /* 0x000fe20003f46270 */
[----:B------:R-:W-:Y:S02]  /*0e50*/  IMAD.U32 R14, RZ, RZ, UR22 ;  /* 0x00000016ff0e7e24 */ /* 0x000fe4000f8e00ff */
[----:B-1----:R-:W-:Y:S01]  /*0e60*/  IMAD.U32 R8, RZ, RZ, UR9 ;  /* 0x00000009ff087e24 */ /* 0x002fe2000f8e00ff */
[----:B------:R-:W-:Y:S01]  /*0e70*/  USHF.R.S32.HI UR9, URZ, 0x1f, UR23 ;  /* 0x0000001f3f097899 */ /* 0x000fe20008011417 */
[----:B------:R-:W-:Y:S02]  /*0e80*/  IMAD.MOV.U32 R211, RZ, RZ, 0x10 ;  /* 0x00000010ffd37424 */ /* 0x000fe400078e00ff */
[----:B------:R-:W-:Y:S01]  /*0e90*/  IMAD.WIDE.U32 R2, R8, c[0x0][0x1e0], R18 ;  /* 0x0000780008027a25 */ /* 0x000fe200078e0012 */
[----:B------:R-:W-:-:S03]  /*0ea0*/  UIMAD UR4, UR9, UR4, URZ ;  /* 0x00000004090472a4 */ /* 0x000fc6000f8e023f */
[----:B------:R-:W-:Y:S01]  /*0eb0*/  IMAD.WIDE.U32 R4, R8, c[0x0][0x1b0], R18 ;  /* 0x00006c0008047a25 */ /* 0x000fe200078e0012 */
[----:B------:R-:W-:Y:S01]  /*0ec0*/  IADD3 R3, R3, UR6, RZ ;  /* 0x0000000603037c10 */ /* 0x000fe2000fffe0ff */
[----:B------:R-:W-:Y:S02]  /*0ed0*/  UIMAD UR6, UR23, UR5, UR4 ;  /* 0x00000005170672a4 */ /* 0x000fe4000f8e0204 */
[----:B------:R-:W-:Y:S01]  /*0ee0*/  IMAD.U32 R8, RZ, RZ, UR23 ;  /* 0x00000017ff087e24 */ /* 0x000fe2000f8e00ff */
[----:B------:R-:W-:Y:S01]  /*0ef0*/  IADD3 R5, R5, UR8, RZ ;  /* 0x0000000805057c10 */ /* 0x000fe2000fffe0ff */
[----:B------:R-:W-:Y:S01]  /*0f00*/  ULDC.64 UR4, c[0x0][0x1b8] ;  /* 0x00006e0000047ab9 */ /* 0x000fe20000000a00 */
[----:B------:R-:W-:Y:S01]  /*0f10*/  IMAD.WIDE.U32 R2, R0, c[0x0][0x1e8], R2 ;  /* 0x00007a0000027a25 */ /* 0x000fe200078e0002 */
[----:B------:R-:W-:Y:S02]  /*0f20*/  UIMAD UR4, UR9, UR4, URZ ;  /* 0x00000004090472a4 */ /* 0x000fe4000f8e023f */
[----:B------:R-:W-:Y:S01]  /*0f30*/  ULDC UR8, c[0x0][0x198] ;  /* 0x0000660000087ab9 */ /* 0x000fe20000000800 */
[C---:B------:R-:W-:Y:S01]  /*0f40*/  IMAD.WIDE.U32 R22, R8.reuse, c[0x0][0x278], R6 ;  /* 0x00009e0008167a25 */ /* 0x040fe200078e0006 */
[----:B------:R-:W-:Y:S01]  /*0f50*/  UIADD3 UR8, -UR12, UR8, URZ ;  /* 0x000000080c087290 */ /* 0x000fe2000fffe13f */
[----:B------:R-:W-:Y:S01]  /*0f60*/  IADD3 R3, R3, UR6, RZ ;  /* 0x0000000603037c10 */ /* 0x000fe2000fffe0ff */
[----:B------:R-:W-:Y:S01]  /*0f70*/  UIMAD UR5, UR23, UR5, UR4 ;  /* 0x00000005170572a4 */ /* 0x000fe2000f8e0204 */
[----:B------:R-:W-:Y:S01]  /*0f80*/  IMAD.WIDE.U32 R8, R8, c[0x0][0x1b8], R4 ;  /* 0x00006e0008087a25 */ /* 0x000fe200078e0004 */
[----:B------:R-:W-:Y:S02]  /*0f90*/  STL.64 [R1+0x38], R22 ;  /* 0x0000381601007387 */ /* 0x000fe40000100a00 */
[C---:B------:R-:W-:Y:S01]  /*0fa0*/  IADD3 R16, -R250.reuse, UR8, RZ ;  /* 0x00000008fa107c10 */ /* 0x040fe2000fffe1ff */
[----:B------:R-:W-:Y:S01]  /*0fb0*/  IMAD R4, R251, c[0x0][0x178], RZ ;  /* 0x00005e00fb047a24 */ /* 0x000fe200078e02ff */
[----:B------:R-:W-:Y:S01]  /*0fc0*/  IADD3 R9, R9, UR5, RZ ;  /* 0x0000000509097c10 */ /* 0x000fe2000fffe0ff */
[----:B------:R-:W-:Y:S01]  /*0fd0*/  IMAD R0, R11, c[0x0][0x1d8], RZ ;  /* 0x000076000b007a24 */ /* 0x000fe200078e02ff */
[----:B------:R-:W-:Y:S01]  /*0fe0*/  ULDC.64 UR4, c[0x0][0x1d8] ;  /* 0x0000760000047ab9 */ /* 0x000fe20000000a00 */
[----:B------:R-:W-:Y:S01]  /*0ff0*/  IMAD R12, R250, c[0x0][0x17c], R4 ;  /* 0x00005f00fa0c7a24 */ /* 0x000fe200078e0204 */
[----:B------:R-:W-:Y:S01]  /*1000*/  ISETP.LT.OR P1, PT, R16, 0x1, P4 ;  /* 0x000000011000780c */ /* 0x000fe20002721670 */
[C---:B------:R-:W-:Y:S01]  /*1010*/  IMAD R0, R10.reuse, c[0x0][0x1dc], R0 ;  /* 0x000077000a007a24 */ /* 0x040fe200078e0200 */
[----:B------:R-:W-:Y:S01]  /*1020*/  USHF.L.U32 UR6, UR4, 0x6, URZ ;  /* 0x0000000604067899 */ /* 0x000fe2000800063f */
[----:B------:R-:W-:Y:S01]  /*1030*/  IMAD.WIDE.U32 R4, R10, c[0x0][0x1d8], R2 ;  /* 0x000076000a047a25 */ /* 0x000fe200078e0002 */
[C---:B------:R-:W-:Y:S01]  /*1040*/  ISETP.LT.OR P5, PT, R16.reuse, 0x1, P2 ;  /* 0x000000011000780c */ /* 0x040fe200017a1670 */
[----:B------:R-:W-:Y:S01]  /*1050*/  USHF.L.U64.HI UR7, UR4, UR15, UR5 ;  /* 0x0000000f04077299 */ /* 0x000fe20008010205 */
[----:B------:R-:W-:Y:S01]  /*1060*/  ISETP.LT.OR P3, PT, R16, 0x21, P4 ;  /* 0x000000211000780c */ /* 0x000fe20002761670 */
[----:B------:R-:W-:Y:S01]  /*1070*/  IMAD.WIDE.U32 R6, R250, c[0x0][0x178], R18 ;  /* 0x00005e00fa067a25 */ /* 0x000fe200078e0012 */
[----:B------:R-:W-:Y:S01]  /*1080*/  LEA R2, P0, R4, c[0x0][0x1c0], 0x1 ;  /* 0x0000700004027a11 */ /* 0x000fe200078008ff */
[----:B------:R-:W-:Y:S01]  /*1090*/  UIADD3 UR14, UP0, UR6, 0x80, URZ ;  /* 0x00000080060e7890 */ /* 0x000fe2000ff1e03f */
[----:B------:R-:W-:Y:S01]  /*10a0*/  ISETP.LT.OR P6, PT, R16, 0x21, P2 ;  /* 0x000000211000780c */ /* 0x000fe200017c1670 */
[----:B------:R-:W-:Y:S01]  /*10b0*/  IMAD.IADD R0, R5, 0x1, R0 ;  /* 0x0000000105007824 */ /* 0x000fe200078e0200 */
[----:B------:R-:W-:Y:S01]  /*10c0*/  ULDC.64 UR4, c[0x0][0x180] ;  /* 0x0000600000047ab9 */ /* 0x000fe20000000a00 */
[----:B------:R-:W-:Y:S01]  /*10d0*/  IMAD.IADD R7, R7, 0x1, R12 ;  /* 0x0000000107077824 */ /* 0x000fe200078e020c */
[----:B------:R-:W-:Y:S01]  /*10e0*/  UIADD3.X UR13, URZ, UR7, URZ, UP0, !UPT ;  /* 0x000000073f0d7290 */ /* 0x000fe200087fe43f */
[----:B------:R-:W-:Y:S01]  /*10f0*/  IMAD.SHL.U32 R12, R13, 0x2, RZ ;  /* 0x000000020d0c7824 */ /* 0x000fe200078e00ff */
[----:B------:R-:W-:Y:S01]  /*1100*/  LEA.HI.X R3, R4, c[0x0][0x1c4], R0, 0x1, P0 ;  /* 0x0000710004037a11 */ /* 0x000fe200000f0c00 */
[----:B------:R-:W-:Y:S01]  /*1110*/  IMAD.WIDE.U32 R14, R14, c[0x0][0x180], R6 ;  /* 0x000060000e0e7a25 */ /* 0x000fe200078e0006 */
[----:B------:R-:W-:Y:S01]  /*1120*/  IADD3 R4, P0, R2, UR6, RZ ;  /* 0x0000000602047c10 */ /* 0x000fe2000ff1e0ff */
[----:B------:R-:W-:-:S02]  /*1130*/  UIMAD UR4, UR11, UR4, URZ ;  /* 0x000000040b0472a4 */ /* 0x000fc4000f8e023f */
[----:B------:R-:W-:Y:S01]  /*1140*/  IMAD.U32 R6, RZ, RZ, UR6 ;  /* 0x00000006ff067e24 */ /* 0x000fe2000f8e00ff */
[----:B------:R-:W-:Y:S01]  /*1150*/  IADD3.X R5, R3, UR7, RZ, P0, !PT ;  /* 0x0000000703057c10 */ /* 0x000fe200087fe4ff */
[----:B------:R-:W-:Y:S01]  /*1160*/  @!PT LDS RZ, [RZ] ;  /* 0x00000000fffff984 */ /* 0x000fe20000000800 */
[----:B------:R-:W-:Y:S01]  /*1170*/  @!PT LDS RZ, [RZ] ;  /* 0x00000000fffff984 */ /* 0x000fe20000000800 */
[----:B------:R-:W-:Y:S01]  /*1180*/  @!PT LDS RZ, [RZ] ;  /* 0x00000000fffff984 */ /* 0x000fe20000000800 */
[----:B------:R1:W-:Y:S01]  /*1190*/  LDGSTS.E.BYPASS.LTC128B.128 [R12+0x8080], [R2.64], !P1 ;  /* 0x08080000020c7fae */ /* 0x0003e2000c901d5a */
[----:B------:R-:W-:Y:S01]  /*11a0*/  IMAD R0, R11, c[0x0][0x1a8], RZ ;  /* 0x00006a000b007a24 */ /* 0x000fe200078e02ff */
[----:B------:R-:W-:Y:S01]  /*11b0*/  UIMAD UR16, UR22, UR5, UR4 ;  /* 0x00000005161072a4 */ /* 0x000fe2000f8e0204 */
        /* <DEDUP_REMOVED lines=13> */
[----:B------:R-:W-:Y:S01]  /*1290*/  ULDC.64 UR4, c[0x0][0x1a8] ;  /* 0x00006a0000047ab9 */ /* 0x000fe20000000a00 */
[----:B------:R-:W-:Y:S01]  /*12a0*/  IADD3 R9, R15, UR16, RZ ;  /* 0x000000100f097c10 */ /* 0x000fe2000fffe0ff */
[----:B------:R-:W-:Y:S01]  /*12b0*/  USHF.L.U32 UR18, UR4, 0x6, URZ ;  /* 0x0000000604127899 */ /* 0x000fe2000800063f */
[----:B------:R-:W-:Y:S01]  /*12c0*/  IMAD.MOV.U32 R8, RZ, RZ, R14 ;  /* 0x000000ffff087224 */ /* 0x000fe200078e000e */
[----:B------:R-:W-:Y:S01]  /*12d0*/  USHF.L.U64.HI UR17, UR4, UR15, UR5 ;  /* 0x0000000f04117299 */ /* 0x000fe20008010205 */
[----:B------:R-:W-:Y:S01]  /*12e0*/  IMAD.MOV.U32 R212, RZ, RZ, 0x20 ;  /* 0x00000020ffd47424 */ /* 0x000fe200078e00ff */
[----:B------:R-:W-:-:S02]  /*12f0*/  UIADD3 UR19, UP0, UR18, 0x80, URZ ;  /* 0x0000008012137890 */ /* 0x000fc4000ff1e03f */
[----:B------:R-:W-:Y:S02]  /*1300*/  ULDC.64 UR4, c[0x0][0x178] ;  /* 0x00005e0000047ab9 */ /* 0x000fe40000000a00 */
[----:B------:R-:W-:Y:S01]  /*1310*/  UIMAD.WIDE.U32 UR28, UR10, UR4, URZ ;  /* 0x000000040a1c72a5 */ /* 0x000fe2000f8e003f */
[----:B------:R-:W-:Y:S01]  /*1320*/  IMAD.U32 R15, RZ, RZ, UR4 ;  /* 0x00000004ff0f7e24 */ /* 0x000fe2000f8e00ff */
[----:B------:R-:W-:Y:S01]  /*1330*/  UIADD3.X UR20, URZ, UR17, URZ, UP0, !UPT ;  /* 0x000000113f147290 */ /* 0x000fe200087fe43f */
[C---:B-1----:R-:W-:Y:S02]  /*1340*/  IADD3 R2, P1, R4.reuse, UR6, RZ ;  /* 0x0000000604027c10 */ /* 0x042fe4000ff3e0ff */
[----:B--2---:R-:W-:Y:S02]  /*1350*/  IADD3 R4, P0, R4, UR14, RZ ;  /* 0x0000000e04047c10 */ /* 0x004fe4000ff1e0ff */
[C---:B------:R-:W-:Y:S02]  /*1360*/  IADD3.X R3, R5.reuse, UR7, RZ, P1, !PT ;  /* 0x0000000705037c10 */ /* 0x040fe40008ffe4ff */
[----:B------:R-:W-:-:S02]  /*1370*/  IADD3.X R5, R5, UR13, RZ, P0, !PT ;  /* 0x0000000d05057c10 */ /* 0x000fc400087fe4ff */
[----:B---3--:R-:W-:Y:S01]  /*1380*/  IADD3 R6, P0, R2, UR6, RZ ;  /* 0x0000000602067c10 */ /* 0x008fe2000ff1e0ff */
[----:B------:R1:W-:Y:S01]  /*1390*/  LDGSTS.E.BYPASS.LTC128B.128 [R12+0xa080], [R2.64], !P5 ;  /* 0x0a080000020c7fae */ /* 0x0003e2000e901d5a */
[----:B------:R-:W-:Y:S02]  /*13a0*/  ISETP.GE.AND P5, PT, R30, c[0x0][0x19c], PT ;  /* 0x000067001e007a0c */ /* 0x000fe40003fa6270 */
[----:B------:R-:W-:Y:S01]  /*13b0*/  IADD3.X R7, R3, UR7, RZ, P0, !PT ;  /* 0x0000000703077c10 */ /* 0x000fe200087fe4ff */
[----:B------:R2:W-:Y:S01]  /*13c0*/  LDGSTS.E.BYPASS.LTC128B.128 [R12+0xe080], [R4.64], !P3 ;  /* 0x0e080000040c7fae */ /* 0x0005e2000d901d5a */
[C---:B------:R-:W-:Y:S01]  /*13d0*/  ISETP.LT.OR P3, PT, R16.reuse, 0x1, P6 ;  /* 0x000000011000780c */ /* 0x040fe20003761670 */
[----:B------:R-:W-:Y:S02]  /*13e0*/  ULDC.64 UR6, c[0x0][0x188] ;  /* 0x0000620000067ab9 */ /* 0x000fe40000000a00 */
[----:B------:R3:W-:Y:S01]  /*13f0*/  LDGSTS.E.BYPASS.LTC128B.128 [R12+0xb080], [R6.64], !P4 ;  /* 0x0b080000060c7fae */ /* 0x0007e2000e101d5a */
[----:B------:R-:W-:-:S02]  /*1400*/  ISETP.LT.OR P4, PT, R16, 0x21, P6 ;  /* 0x000000211000780c */ /* 0x000fc40003781670 */
        /* <DEDUP_REMOVED lines=26> */
[----:B------:R-:W-:Y:S01]  /*15b0*/  IMAD.U32 R9, RZ, RZ, UR29 ;  /* 0x0000001dff097e24 */ /* 0x000fe2000f8e00ff */
[----:B------:R-:W-:Y:S01]  /*15c0*/  USHF.R.S32.HI UR16, URZ, 0x1f, UR13 ;  /* 0x0000001f3f107899 */ /* 0x000fe2000801140d */
        /* <DEDUP_REMOVED lines=9> */
[----:B------:R-:W-:-:S03]  /*1660*/  IADD3 R17, R23, UR25, RZ ;  /* 0x0000001917117c10 */ /* 0x000fc6000fffe0ff */
[----:B------:R-:W-:Y:S01]  /*1670*/  UIMAD UR6, UR22, UR7, UR6 ;  /* 0x00000007160672a4 */ /* 0x000fe2000f8e0206 */
[----:B--2---:R-:W-:Y:S02]  /*1680*/  IADD3 R2, P1, P0, R5, 0x80, R2 ;  /* 0x0000008005027810 */ /* 0x004fe4000783e002 */
        /* <DEDUP_REMOVED lines=224> */
.L_x_1994:
[----:B--2---:R-:W-:Y:S05]  /*2490*/  BSYNC B0 ;  /* 0x0000000000007941 */ /* 0x004fea0003800000 */
.L_x_1993:
        /* <DEDUP_REMOVED lines=106> */
.L_x_1997:
        /* <DEDUP_REMOVED lines=258> */
.L_x_1995:
[-C--:B--234-:R-:W-:Y:S01]  /*3b60*/  HMMA.16816.F32.BF16 R4, R164, R16.reuse, RZ ;  /* 0x00000010a404723c */ /* 0x09cfe200000418ff */
[----:B------:R-:W2:Y:S01]  /*3b70*/  LDL R192, [R1+0x34] ;  /* 0x0000340001c07983 */ /* 0x000ea20000100800 */
[----:B------:R-:W-:Y:S02]  /*3b80*/  USHF.L.U32 UR4, UR5, 0xd, URZ ;  /* 0x0000000d05047899 */ /* 0x000fe4000800063f */
[----:B------:R-:W-:Y:S01]  /*3b90*/  UIADD3 UR25, UR10, 0x2, URZ ;  /* 0x000000020a197890 */ /* 0x000fe2000fffe03f */
[----:B------:R-:W0:Y:S01]  /*3ba0*/  LDGDEPBAR ;  /* 0x00000000000079af */ /* 0x000e220000000000 */
[----:B------:R-:W-:Y:S02]  /*3bb0*/  UIADD3 UR6, UR4, 0x10, URZ ;  /* 0x0000001004067890 */ /* 0x000fe4000fffe03f */
[C---:B------:R-:W-:Y:S01]  /*3bc0*/  HMMA.16816.F32.BF16 R8, R28.reuse, R16, RZ ;  /* 0x000000101c08723c */ /* 0x040fe200000418ff */
[----:B------:R-:W-:Y:S01]  /*3bd0*/  MOV R2, UR4 ;  /* 0x0000000400027c02 */ /* 0x000fe20008000f00 */
[----:B------:R-:W-:Y:S02]  /*3be0*/  UISETP.GE.AND UP0, UPT, UR25, UR21, UPT ;  /* 0x000000151900728c */ /* 0x000fe4000bf06270 */
[----:B------:R-:W-:Y:S04]  /*3bf0*/  IADD3 R0, R214, UR4, RZ ;  /* 0x00000004d6007c10 */ /* 0x000fe8000fffe0ff */
        /* <DEDUP_REMOVED lines=44> */
[----:B------:R-:W-:Y:S01]  /*3ec0*/  ULEA UR6, UR10, 0x1, 0x6 ;  /* 0x000000010a067891 */ /* 0x000fe2000f8e303f */
        /* <DEDUP_REMOVED lines=30> */
[----:B------:R1:W-:Y:S07]  /*40b0*/  MUFU.EX2 R194, R2 ;  /* 0x0000000200c27308 */ /* 0x0003ee0000000800 */
[C---:B------:R-:W-:Y:S08]  /*40c0*/  HMMA.16816.F32.BF16 R24, R164.reuse, R176, R24 ;  /* 0x000000b0a418723c */ /* 0x040ff00000041818 */
[-C--:B------:R-:W-:Y:S01]  /*40d0*/  HMMA.16816.F32.BF16 R28, R164, R178.reuse, R28 ;  /* 0x000000b2a41c723c */ /* 0x080fe2000004181c */
[----:B------:R-:W2:Y:S07]  /*40e0*/  LDSM.16.M88.4 R164, [R209+0x1a080] ;  /* 0x01a08000d1a4783b */ /* 0x000eae0000000200 */
[----:B------:R-:W-:Y:S01]  /*40f0*/  HMMA.16816.F32.BF16 R32, R168, R178, R32 ;  /* 0x000000b2a820723c */ /* 0x000fe20000041820 */
[----:B------:R-:W3:Y:S03]  /*4100*/  LDSM.16.M88.4 R168, [R209+0x1b080] ;  /* 0x01b08000d1a8783b */ /* 0x000ee60000000200 */
[----:B-1----:R-:W-:Y:S02]  /*4110*/  FSEL R2, R201, -INF , P1 ;  /* 0xff800000c9027808 */ /* 0x002fe40000800000 */
[----:B------:R-:W-:Y:S03]  /*4120*/  ISETP.GT.AND P1, PT, R0, 0x20, PT ;  /* 0x000000200000780c */ /* 0x000fe60003f24270 */
[----:B------:R-:W1:Y:S03]  /*4130*/  LDSM.16.M88.4 R176, [R213+0xe080] ;  /* 0x00e08000d5b0783b */ /* 0x000e660000000200 */
[--C-:B------:R-:W-:Y:S04]  /*4140*/  FFMA.FTZ R2, R2, c[0x0][0x29c], -R3.reuse ;  /* 0x0000a70002027a23 */ /* 0x100fe80000010803 */
[----:B------:R4:W-:Y:S01]  /*4150*/  MUFU.EX2 R192, R2 ;  /* 0x0000000200c07308 */ /* 0x0009e20000000800 */
[-C--:B--2---:R-:W-:Y:S05]  /*4160*/  HMMA.16816.F32.BF16 R4, R164, R172.reuse, R4 ;  /* 0x000000aca404723c */ /* 0x084fea0000041804 */
[----:B----4-:R-:W-:Y:S03]  /*4170*/  FSEL R2, R197, -INF , P1 ;  /* 0xff800000c5027808 */ /* 0x010fe60000800000 */
[C---:B---3--:R-:W-:Y:S04]  /*4180*/  HMMA.16816.F32.BF16 R8, R168.reuse, R172, R8 ;  /* 0x000000aca808723c */ /* 0x048fe80000041808 */
[--C-:B------:R-:W-:Y:S01]  /*4190*/  FFMA.FTZ R2, R2, c[0x0][0x29c], -R3.reuse ;  /* 0x0000a70002027a23 */ /* 0x100fe20000010803 */
[----:B------:R-:W-:Y:S03]  /*41a0*/  ISETP.GT.AND P1, PT, R0, 0x21, PT ;  /* 0x000000210000780c */ /* 0x000fe60003f24270 */
[-C--:B------:R-:W-:Y:S01]  /*41b0*/  HMMA.16816.F32.BF16 R12, R168, R174.reuse, R12 ;  /* 0x000000aea80c723c */ /* 0x080fe2000004180c */
[----:B------:R2:W3:Y:S07]  /*41c0*/  MUFU.EX2 R184, R2 ;  /* 0x0000000200b87308 */ /* 0x0004ee0000000800 */
[C---:B------:R-:W-:Y:S01]  /*41d0*/  HMMA.16816.F32.BF16 R16, R164.reuse, R174, R16 ;  /* 0x000000aea410723c */ /* 0x040fe20000041810 */
[----:B------:R-:W-:Y:S07]  /*41e0*/  LDSM.16.M88.4 R172, [R208+0x1a080] ;  /* 0x01a08000d0ac783b */ /* 0x000fee0000000200 */
[-C--:B-1----:R-:W-:Y:S08]  /*41f0*/  HMMA.16816.F32.BF16 R20, R164, R176.reuse, R20 ;  /* 0x000000b0a414723c */ /* 0x082ff00000041814 */
[C---:B------:R-:W-:Y:S04]  /*4200*/  HMMA.16816.F32.BF16 R24, R168.reuse, R176, R24 ;  /* 0x000000b0a818723c */ /* 0x040fe80000041818 */
[----:B--2---:R-:W-:Y:S02]  /*4210*/  FSEL R2, R196, -INF , P1 ;  /* 0xff800000c4027808 */ /* 0x004fe40000800000 */
[----:B------:R-:W-:Y:S02]  /*4220*/  ISETP.GT.AND P1, PT, R0, 0x40, PT ;  /* 0x000000400000780c */ /* 0x000fe40003f24270 */
[-C--:B------:R-:W-:Y:S01]  /*4230*/  HMMA.16816.F32.BF16 R28, R168, R178.reuse, R28 ;  /* 0x000000b2a81c723c */ /* 0x080fe2000004181c */
[----:B------:R-:W1:Y:S03]  /*4240*/  LDSM.16.M88.4 R168, [R212+0xc080] ;  /* 0x00c08000d4a8783b */ /* 0x000e660000000200 */
[--C-:B------:R-:W-:Y:S04]  /*4250*/  FFMA.FTZ R2, R2, c[0x0][0x29c], -R3.reuse ;  /* 0x0000a70002027a23 */ /* 0x100fe80000010803 */
[----:B------:R-:W-:Y:S01]  /*4260*/  HMMA.16816.F32.BF16 R32, R164, R178, R32 ;  /* 0x000000b2a420723c */ /* 0x000fe20000041820 */
[----:B------:R2:W4:Y:S01]  /*4270*/  LDSM.16.M88.4 R164, [R208+0x1b080] ;  /* 0x01b08000d0a4783b */ /* 0x0005220000000200 */
[----:B------:R5:W1:Y:S07]  /*4280*/  MUFU.EX2 R182, R2 ;  /* 0x0000000200b67308 */ /* 0x000a6e0000000800 */
[----:B------:R-:W3:Y:S03]  /*4290*/  LDSM.16.M88.4 R176, [R212+0xe080] ;  /* 0x00e08000d4b0783b */ /* 0x000ee60000000200 */
[----:B--2---:R-:W-:Y:S02]  /*42a0*/  SEL R208, R222, 0xffffffe0, !P0 ;  /* 0xffffffe0ded07807 */ /* 0x004fe40004000000 */
[----:B-----5:R-:W-:Y:S02]  /*42b0*/  FSEL R2, R199, -INF , P1 ;  /* 0xff800000c7027808 */ /* 0x020fe40000800000 */
[----:B------:R-:W-:Y:S03]  /*42c0*/  ISETP.GT.AND P1, PT, R0, 0x41, PT ;  /* 0x000000410000780c */ /* 0x000fe60003f24270 */
[--C-:B------:R-:W-:Y:S01]  /*42d0*/  FFMA.FTZ R2, R2, c[0x0][0x29c], -R3.reuse ;  /* 0x0000a70002027a23 */ /* 0x100fe20000010803 */
[-C--:B-1----:R-:W-:Y:S03]  /*42e0*/  HMMA.16816.F32.BF16 R4, R172, R168.reuse, R4 ;  /* 0x000000a8ac04723c */ /* 0x082fe60000041804 */
[----:B------:R1:W-:Y:S05]  /*42f0*/  MUFU.EX2 R181, R2 ;  /* 0x0000000200b57308 */ /* 0x0003ea0000000800 */
[C---:B----4-:R-:W-:Y:S08]  /*4300*/  HMMA.16816.F32.BF16 R8, R164.reuse, R168, R8 ;  /* 0x000000a8a408723c */ /* 0x050ff00000041808 */
[-C--:B------:R-:W-:Y:S08]  /*4310*/  HMMA.16816.F32.BF16 R12, R164, R170.reuse, R12 ;  /* 0x000000aaa40c723c */ /* 0x080ff0000004180c */
[C---:B------:R-:W-:Y:S04]  /*4320*/  HMMA.16816.F32.BF16 R16, R172.reuse, R170, R16 ;  /* 0x000000aaac10723c */ /* 0x040fe80000041810 */
[----:B-1----:R-:W-:Y:S02]  /*4330*/  FSEL R2, R198, -INF , P1 ;  /* 0xff800000c6027808 */ /* 0x002fe40000800000 */
[----:B------:R-:W-:Y:S02]  /*4340*/  ISETP.GT.AND P1, PT, R0, 0x60, PT ;  /* 0x000000600000780c */ /* 0x000fe40003f24270 */
[-C--:B---3--:R-:W-:Y:S04]  /*4350*/  HMMA.16816.F32.BF16 R20, R172, R176.reuse, R20 ;  /* 0x000000b0ac14723c */ /* 0x088fe80000041814 */
[--C-:B------:R-:W-:Y:S01]  /*4360*/  FFMA.FTZ R2, R2, c[0x0][0x29c], -R3.reuse ;  /* 0x0000a70002027a23 */ /* 0x100fe20000010803 */
[----:B------:R-:W-:Y:S02]  /*4370*/  FSEL R171, R193, -INF , P1 ;  /* 0xff800000c1ab7808 */ /* 0x000fe40000800000 */
[----:B------:R-:W-:Y:S01]  /*4380*/  ISETP.GT.AND P1, PT, R0, 0x61, PT ;  /* 0x000000610000780c */ /* 0x000fe20003f24270 */
[C---:B------:R-:W-:Y:S01]  /*4390*/  HMMA.16816.F32.BF16 R24, R164.reuse, R176, R24 ;  /* 0x000000b0a418723c */ /* 0x040fe20000041818 */
[----:B------:R1:W2:Y:S03]  /*43a0*/  MUFU.EX2 R176, R2 ;  /* 0x0000000200b07308 */ /* 0x0002a60000000800 */
[--C-:B------:R-:W-:Y:S04]  /*43b0*/  FFMA.FTZ R171, R171, c[0x0][0x29c], -R3.reuse ;  /* 0x0000a700abab7a23 */ /* 0x100fe80000010803 */
[-C--:B------:R-:W-:Y:S03]  /*43c0*/  HMMA.16816.F32.BF16 R28, R164, R178.reuse, R28 ;  /* 0x000000b2a41c723c */ /* 0x080fe6000004181c */
[----:B------:R-:W3:Y:S04]  /*43d0*/  MUFU.EX2 R171, R171 ;  /* 0x000000ab00ab7308 */ /* 0x000ee80000000800 */
[----:B------:R-:W-:Y:S01]  /*43e0*/  IADD3 R164, R180, 0x8, RZ ;  /* 0x00000008b4a47810 */ /* 0x000fe20007ffe0ff */
[----:B------:R-:W-:Y:S04]  /*43f0*/  HMMA.16816.F32.BF16 R32, R172, R178, R32 ;  /* 0x000000b2ac20723c */ /* 0x000fe80000041820 */
[----:B------:R-:W-:Y:S02]  /*4400*/  IMNMX R0, R248, R164, PT ;  /* 0x000000a4f8007217 */ /* 0x000fe40003800200 */
[----:B------:R-:W-:Y:S02]  /*4410*/  FSEL R164, R195, -INF , P1 ;  /* 0xff800000c3a47808 */ /* 0x000fe40000800000 */
[----:B------:R-:W-:Y:S01]  /*4420*/  ISETP.GT.AND P1, PT, R0, RZ, PT ;  /* 0x000000ff0000720c */ /* 0x000fe20003f24270 */
[----:B-1----:R-:W1:Y:S03]  /*4430*/  LDS R2, [R191+0x20280] ;  /* 0x02028000bf027984 */ /* 0x002e660000000800 */
[----:B------:R-:W-:Y:S01]  /*4440*/  FSEL R169, R230, -INF , P1 ;  /* 0xff800000e6a97808 */ /* 0x000fe20000800000 */
[----:B------:R-:W-:Y:S01]  /*4450*/  FFMA.FTZ R3, R164, c[0x0][0x29c], -R3 ;  /* 0x0000a700a4037a23 */ /* 0x000fe20000010803 */
[----:B------:R-:W-:Y:S01]  /*4460*/  ISETP.GT.AND P1, PT, R0, 0x1, PT ;  /* 0x000000010000780c */ /* 0x000fe20003f24270 */
[----:B------:R-:W-:Y:S02]  /*4470*/  FFMA.FTZ R164, -R200, R200, 1 ;  /* 0x3f800000c8a47423 */ /* 0x000fe400000101c8 */
[----:B------:R4:W-:Y:S01]  /*4480*/  MUFU.EX2 R172, R3 ;  /* 0x0000000300ac7308 */ /* 0x0009e20000000800 */
[----:B------:R-:W-:Y:S01]  /*4490*/  FSEL R168, R229, -INF , P1 ;  /* 0xff800000e5a87808 */ /* 0x000fe20000800000 */
[--C-:B------:R-:W-:Y:S01]  /*44a0*/  FFMA.FTZ R169, R169, c[0x0][0x29c], -R188.reuse ;  /* 0x0000a700a9a97a23 */ /* 0x100fe200000108bc */
[----:B------:R-:W-:Y:S03]  /*44b0*/  ISETP.GT.AND P1, PT, R0, 0x20, PT ;  /* 0x000000200000780c */ /* 0x000fe60003f24270 */
[--C-:B------:R-:W-:Y:S01]  /*44c0*/  FFMA.FTZ R168, R168, c[0x0][0x29c], -R188.reuse ;  /* 0x0000a700a8a87a23 */ /* 0x100fe200000108bc */
[----:B------:R-:W-:Y:S02]  /*44d0*/  FSEL R170, R227, -INF , P1 ;  /* 0xff800000e3aa7808 */ /* 0x000fe40000800000 */
[----:B------:R-:W-:Y:S01]  /*44e0*/  ISETP.GT.AND P1, PT, R0, 0x21, PT ;  /* 0x000000210000780c */ /* 0x000fe20003f24270 */
[----:B------:R-:W-:Y:S02]  /*44f0*/  MUFU.EX2 R169, R169 ;  /* 0x000000a900a97308 */ /* 0x000fe40000000800 */
[--C-:B------:R-:W-:Y:S01]  /*4500*/  FFMA.FTZ R170, R170, c[0x0][0x29c], -R188.reuse ;  /* 0x0000a700aaaa7a23 */ /* 0x100fe200000108bc */
[----:B------:R-:W-:Y:S02]  /*4510*/  FSEL R167, R228, -INF , P1 ;  /* 0xff800000e4a77808 */ /* 0x000fe40000800000 */
[----:B------:R-:W-:Y:S03]  /*4520*/  ISETP.GT.AND P1, PT, R0, 0x40, PT ;  /* 0x000000400000780c */ /* 0x000fe60003f24270 */
[--C-:B------:R-:W-:Y:S01]  /*4530*/  FFMA.FTZ R167, R167, c[0x0][0x29c], -R188.reuse ;  /* 0x0000a700a7a77a23 */ /* 0x100fe200000108bc */
[----:B------:R-:W-:Y:S01]  /*4540*/  FSEL R166, R226, -INF , P1 ;  /* 0xff800000e2a67808 */ /* 0x000fe20000800000 */
[----:B------:R-:W-:Y:S01]  /*4550*/  MUFU.EX2 R168, R168 ;  /* 0x000000a800a87308 */ /* 0x000fe20000000800 */
[----:B------:R-:W-:Y:S03]  /*4560*/  ISETP.GT.AND P1, PT, R0, 0x41, PT ;  /* 0x000000410000780c */ /* 0x000fe60003f24270 */
[--C-:B------:R-:W-:Y:S01]  /*4570*/  FFMA.FTZ R166, R166, c[0x0][0x29c], -R188.reuse ;  /* 0x0000a700a6a67a23 */ /* 0x100fe200000108bc */
[----:B------:R-:W-:Y:S02]  /*4580*/  FSEL R173, R231, -INF , P1 ;  /* 0xff800000e7ad7808 */ /* 0x000fe40000800000 */
[C---:B------:R-:W-:Y:S03]  /*4590*/  ISETP.GT.AND P1, PT, R0.reuse, 0x60, PT ;  /* 0x000000600000780c */ /* 0x040fe60003f24270 */
[----:B------:R-:W-:Y:S01]  /*45a0*/  FFMA.FTZ R174, R173, c[0x0][0x29c], -R188 ;  /* 0x0000a700adae7a23 */ /* 0x000fe200000108bc */
[----:B------:R-:W-:Y:S01]  /*45b0*/  FSEL R165, R225, -INF , P1 ;  /* 0xff800000e1a57808 */ /* 0x000fe20000800000 */
[----:B------:R-:W-:Y:S01]  /*45c0*/  FFMA.FTZ R173, -R201, R201, 1 ;  /* 0x3f800000c9ad7423 */ /* 0x000fe200000101c9 */
[----:B------:R-:W-:Y:S01]  /*45d0*/  ISETP.GT.AND P1, PT, R0, 0x61, PT ;  /* 0x000000610000780c */ /* 0x000fe20003f24270 */
[--C-:B-1----:R-:W-:Y:S01]  /*45e0*/  FADD.FTZ R0, R4, -R2.reuse ;  /* 0x8000000204007221 */ /* 0x102fe20000010000 */
[----:B------:R-:W-:Y:S01]  /*45f0*/  MUFU.EX2 R167, R167 ;  /* 0x000000a700a77308 */ /* 0x000fe20000000800 */
[----:B------:R-:W-:Y:S01]  /*4600*/  FADD.FTZ R4, R16, -R2 ;  /* 0x8000000210047221 */ /* 0x000fe20000010000 */
[----:B----4-:R-:W-:Y:S01]  /*4610*/  FSEL R3, R205, -INF , P1 ;  /* 0xff800000cd037808 */ /* 0x010fe20000800000 */
[----:B------:R-:W-:Y:S02]  /*4620*/  FFMA.FTZ R175, R165, c[0x0][0x29c], -R188 ;  /* 0x0000a700a5af7a23 */ /* 0x000fe400000108bc */
[----:B------:R-:W-:Y:S02]  /*4630*/  FMUL.FTZ R4, R184, R4 ;  /* 0x00000004b8047220 */ /* 0x000fe40000410000 */
[----:B------:R-:W-:Y:S02]  /*4640*/  FFMA.FTZ R165, -R197, R197, 1 ;  /* 0x3f800000c5a57423 */ /* 0x000fe400000101c5 */
[----:B------:R-:W-:Y:S01]  /*4650*/  FMUL.FTZ R0, R194, R0 ;  /* 0x00000000c2007220 */ /* 0x000fe20000410000 */
[----:B------:R-:W1:Y:S01]  /*4660*/  MUFU.EX2 R170, R170 ;  /* 0x000000aa00aa7308 */ /* 0x000e620000000800 */
[----:B------:R-:W-:Y:S02]  /*4670*/  FMUL.FTZ R202, R4, R165 ;  /* 0x000000a504ca7220 */ /* 0x000fe40000410000 */
[----:B------:R-:W-:Y:S02]  /*4680*/  FMUL.FTZ R204, R0, R164 ;  /* 0x000000a400cc7220 */ /* 0x000fe40000410000 */
[----:B------:R-:W-:Y:S02]  /*4690*/  FADD.FTZ R0, R17, -R2 ;  /* 0x8000000211007221 */ /* 0x000fe40000010000 */
[----:B------:R-:W-:Y:S02]  /*46a0*/  FFMA.FTZ R164, -R196, R196, 1 ;  /* 0x3f800000c4a47423 */ /* 0x000fe400000101c4 */
[----:B------:R-:W-:Y:S01]  /*46b0*/  FMUL.FTZ R0, R182, R0 ;  /* 0x00000000b6007220 */ /* 0x000fe20000410000 */
[----:B------:R4:W-:Y:S01]  /*46c0*/  MUFU.EX2 R165, R174 ;  /* 0x000000ae00a57308 */ /* 0x0009e20000000800 */
[----:B------:R-:W-:Y:S01]  /*46d0*/  FFMA.FTZ R188, R3, c[0x0][0x29c], -R188 ;  /* 0x0000a70003bc7a23 */ /* 0x000fe200000108bc */
[----:B------:R-:W-:Y:S01]  /*46e0*/  IADD3 R3, R180, 0x20, RZ ;  /* 0x00000020b4037810 */ /* 0x000fe20007ffe0ff */
[----:B------:R-:W-:Y:S02]  /*46f0*/  FMUL.FTZ R201, R0, R164 ;  /* 0x000000a400c97220 */ /* 0x000fe40000410000 */
[----:B------:R-:W5:Y:S01]  /*4700*/  LDS R0, [R191+0x202a0] ;  /* 0x0202a000bf007984 */ /* 0x000f620000000800 */
[----:B------:R-:W-:Y:S01]  /*4710*/  IMNMX R3, R248, R3, PT ;  /* 0x00000003f8037217 */ /* 0x000fe20003800200 */
[--C-:B------:R-:W-:Y:S02]  /*4720*/  FADD.FTZ R4, R21, -R2.reuse ;  /* 0x8000000215047221 */ /* 0x100fe40000010000 */
[--C-:B------:R-:W-:Y:S01]  /*4730*/  FADD.FTZ R5, R5, -R2.reuse ;  /* 0x8000000205057221 */ /* 0x100fe20000010000 */
[----:B------:R1:W-:Y:S01]  /*4740*/  MUFU.EX2 R164, R175 ;  /* 0x000000af00a47308 */ /* 0x0003e20000000800 */
[----:B------:R-:W-:Y:S01]  /*4750*/  ISETP.GT.AND P1, PT, R3, RZ, PT ;  /* 0x000000ff0300720c */ /* 0x000fe20003f24270 */
[----:B------:R-:W-:Y:S02]  /*4760*/  FFMA.FTZ R16, -R198, R198, 1 ;  /* 0x3f800000c6107423 */ /* 0x000fe400000101c6 */
[----:B--2---:R-:W-:Y:S02]  /*4770*/  FMUL.FTZ R4, R176, R4 ;  /* 0x00000004b0047220 */ /* 0x004fe40000410000 */
[----:B------:R-:W-:Y:S02]  /*4780*/  FMUL.FTZ R5, R192, R5 ;  /* 0x00000005c0057220 */ /* 0x000fe40000410000 */
[----:B------:R-:W-:Y:S02]  /*4790*/  FFMA.FTZ R17, -R199, R199, 1 ;  /* 0x3f800000c7117423 */ /* 0x000fe400000101c7 */
[----:B------:R-:W-:Y:S01]  /*47a0*/  FMUL.FTZ R199, R4, R16 ;  /* 0x0000001004c77220 */ /* 0x000fe20000410000 */
[----:B------:R-:W2:Y:S01]  /*47b0*/  MUFU.EX2 R166, R166 ;  /* 0x000000a600a67308 */ /* 0x000ea20000000800 */
[--C-:B------:R-:W-:Y:S01]  /*47c0*/  FADD.FTZ R4, R32, -R2.reuse ;  /* 0x8000000220047221 */ /* 0x100fe20000010000 */
[----:B----4-:R-:W-:Y:S01]  /*47d0*/  FSEL R174, R241, -INF , P1 ;  /* 0xff800000f1ae7808 */ /* 0x010fe20000800000 */
[----:B------:R-:W-:Y:S01]  /*47e0*/  FMUL.FTZ R203, R5, R173 ;  /* 0x000000ad05cb7220 */ /* 0x000fe20000410000 */
[----:B------:R-:W-:Y:S01]  /*47f0*/  ISETP.GT.AND P1, PT, R3, 0x1, PT ;  /* 0x000000010300780c */ /* 0x000fe20003f24270 */
[--C-:B------:R-:W-:Y:S02]  /*4800*/  FADD.FTZ R5, R20, -R2.reuse ;  /* 0x8000000214057221 */ /* 0x100fe40000010000 */
[----:B---3--:R-:W-:Y:S01]  /*4810*/  FMUL.FTZ R4, R171, R4 ;  /* 0x00000004ab047220 */ /* 0x008fe20000410000 */
[----:B------:R-:W-:Y:S01]  /*4820*/  FSEL R177, R240, -INF , P1 ;  /* 0xff800000f0b17808 */ /* 0x000fe20000800000 */
[----:B------:R-:W-:Y:S01]  /*4830*/  FADD.FTZ R33, R33, -R2 ;  /* 0x8000000221217221 */ /* 0x000fe20000010000 */
[----:B------:R-:W-:Y:S01]  /*4840*/  ISETP.GT.AND P1, PT, R3, 0x20, PT ;  /* 0x000000200300780c */ /* 0x000fe20003f24270 */
[----:B------:R-:W-:Y:S01]  /*4850*/  FFMA.FTZ R2, -R193, R193, 1 ;  /* 0x3f800000c1027423 */ /* 0x000fe200000101c1 */
[----:B------:R-:W3:Y:S01]  /*4860*/  MUFU.EX2 R188, R188 ;  /* 0x000000bc00bc7308 */ /* 0x000ee20000000800 */
[----:B------:R-:W-:Y:S01]  /*4870*/  FMUL.FTZ R5, R181, R5 ;  /* 0x00000005b5057220 */ /* 0x000fe20000410000 */
[----:B------:R-:W-:Y:S01]  /*4880*/  FSEL R21, R239, -INF , P1 ;  /* 0xff800000ef157808 */ /* 0x000fe20000800000 */
[----:B------:R-:W-:Y:S01]  /*4890*/  FMUL.FTZ R197, R4, R2 ;  /* 0x0000000204c57220 */ /* 0x000fe20000410000 */
[----:B------:R-:W-:Y:S01]  /*48a0*/  ISETP.GT.AND P1, PT, R3, 0x21, PT ;  /* 0x000000210300780c */ /* 0x000fe20003f24270 */
[----:B------:R-:W-:Y:S01]  /*48b0*/  FMUL.FTZ R200, R5, R17 ;  /* 0x0000001105c87220 */ /* 0x000fe20000410000 */
[----:B------:R-:W-:Y:S01]  /*48c0*/  IADD3 R2, R180, 0x28, RZ ;  /* 0x00000028b4027810 */ /* 0x000fe20007ffe0ff */
[--C-:B------:R-:W-:Y:S01]  /*48d0*/  FFMA.FTZ R21, R21, c[0x0][0x29c], -R189.reuse ;  /* 0x0000a70015157a23 */ /* 0x100fe200000108bd */
[----:B-1----:R-:W-:Y:S01]  /*48e0*/  FSEL R175, R237, -INF , P1 ;  /* 0xff800000edaf7808 */ /* 0x002fe20000800000 */
        /* <DEDUP_REMOVED lines=8> */
[--C-:B-----5:R-:W-:Y:S01]  /*4970*/  FADD.FTZ R7, R7, -R0.reuse ;  /* 0x8000000007077221 */ /* 0x120fe20000010000 */
[----:B------:R-:W1:Y:S01]  /*4980*/  MUFU.EX2 R20, R20 ;  /* 0x0000001400147308 */ /* 0x000e620000000800 */
        /* <DEDUP_REMOVED lines=9> */
[C---:B------:R-:W-:Y:S01]  /*4a20*/  FMUL.FTZ R3, R172.reuse, R33 ;  /* 0x00000021ac037220 */ /* 0x040fe20000410000 */
[----:B------:R-:W-:Y:S01]  /*4a30*/  F2FP.BF16.PACK_AB R172, R172, R171 ;  /* 0x000000abacac723e */ /* 0x000fe200000010ff */
[--C-:B------:R-:W-:Y:S01]  /*4a40*/  FFMA.FTZ R183, R17, c[0x0][0x29c], -R189.reuse ;  /* 0x0000a70011b77a23 */ /* 0x100fe200000108bd */
[----:B------:R-:W-:Y:S01]  /*4a50*/  FSEL R5, R232, -INF , P1 ;  /* 0xff800000e8057808 */ /* 0x000fe20000800000 */
[----:B------:R4:W-:Y:S01]  /*4a60*/  MUFU.EX2 R17, R21 ;  /* 0x0000001500117308 */ /* 0x0009e20000000800 */
[----:B------:R-:W-:Y:S01]  /*4a70*/  ISETP.GT.AND P1, PT, R2, RZ, PT ;  /* 0x000000ff0200720c */ /* 0x000fe20003f24270 */
[----:B------:R-:W-:Y:S02]  /*4a80*/  FMUL.FTZ R196, R3, R4 ;  /* 0x0000000403c47220 */ /* 0x000fe40000410000 */
[--C-:B------:R-:W-:Y:S01]  /*4a90*/  FADD.FTZ R4, R6, -R0.reuse ;  /* 0x8000000006047221 */ /* 0x100fe20000010000 */
[----:B------:R-:W-:Y:S01]  /*4aa0*/  FSEL R180, R247, -INF , P1 ;  /* 0xff800000f7b47808 */ /* 0x000fe20000800000 */
[----:B------:R-:W-:Y:S01]  /*4ab0*/  FFMA.FTZ R189, R5, c[0x0][0x29c], -R189 ;  /* 0x0000a70005bd7a23 */ /* 0x000fe200000108bd */
[----:B------:R-:W-:Y:S01]  /*4ac0*/  ISETP.GT.AND P1, PT, R2, 0x1, PT ;  /* 0x000000010200780c */ /* 0x000fe20003f24270 */
[----:B------:R-:W-:Y:S02]  /*4ad0*/  FFMA.FTZ R5, -R230, R230, 1 ;  /* 0x3f800000e6057423 */ /* 0x000fe400000101e6 */
[----:B------:R-:W-:Y:S01]  /*4ae0*/  FMUL.FTZ R4, R169, R4 ;  /* 0x00000004a9047220 */ /* 0x000fe20000410000 */
[----:B------:R-:W-:Y:S01]  /*4af0*/  FSEL R179, R246, -INF , P1 ;  /* 0xff800000f6b37808 */ /* 0x000fe20000800000 */
[----:B------:R-:W-:Y:S01]  /*4b00*/  FFMA.FTZ R6, -R229, R229, 1 ;  /* 0x3f800000e5067423 */ /* 0x000fe200000101e5 */
[----:B------:R-:W-:Y:S01]  /*4b10*/  ISETP.GT.AND P1, PT, R2, 0x20, PT ;  /* 0x000000200200780c */ /* 0x000fe20003f24270 */
[----:B------:R-:W-:Y:S01]  /*4b20*/  FMUL.FTZ R193, R4, R5 ;  /* 0x0000000504c17220 */ /* 0x000fe20000410000 */
[----:B------:R-:W5:Y:S01]  /*4b30*/  MUFU.EX2 R16, R16 ;  /* 0x0000001000107308 */ /* 0x000f620000000800 */
        /* <DEDUP_REMOVED lines=9> */
[----:B------:R-:W-:Y:S01]  /*4bd0*/  FFMA.FTZ R6, -R227, R227, 1 ;  /* 0x3f800000e3067423 */ /* 0x000fe200000101e3 */
[----:B------:R1:W1:Y:S01]  /*4be0*/  MUFU.EX2 R7, R174 ;  /* 0x000000ae00077308 */ /* 0x0002620000000800 */
[----:B------:R-:W-:Y:S01]  /*4bf0*/  FMUL.FTZ R187, R5, R3 ;  /* 0x0000000305bb7220 */ /* 0x000fe20000410000 */
[----:B------:R-:W-:Y:S01]  /*4c00*/  FSEL R32, R242, -INF , P1 ;  /* 0xff800000f2207808 */ /* 0x000fe20000800000 */
[----:B------:R-:W-:Y:S01]  /*4c10*/  FADD.FTZ R3, R22, -R0 ;  /* 0x8000000016037221 */ /* 0x000fe20000010000 */
[----:B------:R-:W-:Y:S01]  /*4c20*/  ISETP.GT.AND P1, PT, R2, 0x41, PT ;  /* 0x000000410200780c */ /* 0x000fe20003f24270 */
[----:B------:R-:W-:Y:S01]  /*4c30*/  FMUL.FTZ R195, R18, R6 ;  /* 0x0000000612c37220 */ /* 0x000fe20000410000 */
[----:B------:R-:W-:Y:S01]  /*4c40*/  F2FP.BF16.PACK_AB R22, R168, R169 ;  /* 0x000000a9a816723e */ /* 0x000fe200000010ff */
[----:B------:R-:W-:Y:S01]  /*4c50*/  FFMA.FTZ R5, -R226, R226, 1 ;  /* 0x3f800000e2057423 */ /* 0x000fe200000101e2 */
[----:B----4-:R-:W-:Y:S01]  /*4c60*/  FSEL R21, R243, -INF , P1 ;  /* 0xff800000f3157808 */ /* 0x010fe20000800000 */
[----:B--2---:R-:W-:Y:S01]  /*4c70*/  FMUL.FTZ R3, R166, R3 ;  /* 0x00000003a6037220 */ /* 0x004fe20000410000 */
[----:B------:R-:W-:Y:S01]  /*4c80*/  ISETP.GT.AND P1, PT, R2, 0x60, PT ;  /* 0x000000600200780c */ /* 0x000fe20003f24270 */
[----:B------:R2:W-:Y:S01]  /*4c90*/  MUFU.EX2 R6, R177 ;  /* 0x000000b100067308 */ /* 0x0005e20000000800 */
[----:B------:R-:W-:Y:S01]  /*4ca0*/  FFMA.FTZ R19, R180, c[0x0][0x29c], -R190 ;  /* 0x0000a700b4137a23 */ /* 0x000fe200000108be */
[----:B------:R-:W-:Y:S01]  /*4cb0*/  F2FP.BF16.PACK_AB R167, R167, R170 ;  /* 0x000000aaa7a7723e */ /* 0x000fe200000010ff */
[----:B------:R-:W-:Y:S01]  /*4cc0*/  FMUL.FTZ R186, R3, R5 ;  /* 0x0000000503ba7220 */ /* 0x000fe20000410000 */
[----:B------:R-:W-:Y:S01]  /*4cd0*/  FSEL R18, R238, -INF , P1 ;  /* 0xff800000ee127808 */ /* 0x000fe20000800000 */
[----:B------:R-:W-:Y:S01]  /*4ce0*/  FADD.FTZ R35, R35, -R0 ;  /* 0x8000000023237221 */ /* 0x000fe20000010000 */
[----:B------:R-:W-:Y:S01]  /*4cf0*/  ISETP.GT.AND P1, PT, R2, 0x61, PT ;  /* 0x000000610200780c */ /* 0x000fe20003f24270 */
[--C-:B------:R-:W-:Y:S01]  /*4d00*/  FFMA.FTZ R180, R33, c[0x0][0x29c], -R190.reuse ;  /* 0x0000a70021b47a23 */ /* 0x100fe200000108be */
[----:B------:R-:W4:Y:S01]  /*4d10*/  LDS R2, [R191+0x20300] ;  /* 0x02030000bf027984 */ /* 0x000f220000000800 */
[--C-:B------:R-:W-:Y:S01]  /*4d20*/  FFMA.FTZ R198, R18, c[0x0][0x29c], -R190.reuse ;  /* 0x0000a70012c67a23 */ /* 0x100fe200000108be */
[----:B------:R3:W-:Y:S01]  /*4d30*/  MUFU.EX2 R5, R183 ;  /* 0x000000b700057308 */ /* 0x0007e20000000800 */
[--C-:B------:R-:W-:Y:S01]  /*4d40*/  FFMA.FTZ R34, R179, c[0x0][0x29c], -R190.reuse ;  /* 0x0000a700b3227a23 */ /* 0x100fe200000108be */
[----:B------:R-:W-:Y:S01]  /*4d50*/  F2FP.BF16.PACK_AB R33, R165, R166 ;  /* 0x000000a6a521723e */ /* 0x000fe200000010ff */
[----:B------:R-:W-:Y:S01]  /*4d60*/  FFMA.FTZ R179, R173, c[0x0][0x29c], -R190 ;  /* 0x0000a700adb37a23 */ /* 0x000fe200000108be */
[----:B------:R-:W-:Y:S01]  /*4d70*/  F2FP.BF16.PACK_AB R173, R176, R181 ;  /* 0x000000b5b0ad723e */ /* 0x000fe200000010ff */
[----:B------:R-:W-:Y:S01]  /*4d80*/  FFMA.FTZ R18, -R225, R225, 1 ;  /* 0x3f800000e1127423 */ /* 0x000fe200000101e1 */
[----:B------:R-:W-:Y:S02]  /*4d90*/  F2FP.BF16.PACK_AB R169, R203, R204 ;  /* 0x000000cccba9723e */ /* 0x000fe400000010ff */
[----:B------:R-:W-:Y:S02]  /*4da0*/  F2FP.BF16.PACK_AB R168, R185, R193 ;  /* 0x000000c1b9a8723e */ /* 0x000fe400000010ff */
[----:B------:R5:W-:Y:S01]  /*4db0*/  MUFU.EX2 R3, R189 ;  /* 0x000000bd00037308 */ /* 0x000be20000000800 */
[----:B------:R-:W-:Y:S02]  /*4dc0*/  F2FP.BF16.PACK_AB R170, R201, R202 ;  /* 0x000000cac9aa723e */ /* 0x000fe400000010ff */
[----:B-1----:R-:W-:Y:S01]  /*4dd0*/  F2FP.BF16.PACK_AB R174, R199, R200 ;  /* 0x000000c8c7ae723e */ /* 0x002fe200000010ff */
[----:B--2---:R-:W-:Y:S01]  /*4de0*/  FADD.FTZ R177, R23, -R0 ;  /* 0x8000000017b17221 */ /* 0x004fe20000010000 */
[----:B------:R-:W-:Y:S02]  /*4df0*/  FSEL R0, R236, -INF , P1 ;  /* 0xff800000ec007808 */ /* 0x000fe40000800000 */
[----:B------:R-:W-:Y:S01]  /*4e00*/  F2FP.BF16.PACK_AB R23, R192, R194 ;  /* 0x000000c2c017723e */ /* 0x000fe200000010ff */
[----:B------:R-:W-:Y:S01]  /*4e10*/  FMUL.FTZ R165, R165, R177 ;  /* 0x000000b1a5a57220 */ /* 0x000fe20000410000 */
[----:B------:R-:W-:Y:S01]  /*4e20*/  PLOP3.LUT P1, PT, PT, PT, UP0, 0x80, 0x0 ;  /* 0x000000000000781c */ /* 0x000fe20003f2f008 */
[----:B------:R1:W-:Y:S01]  /*4e30*/  MUFU.EX2 R171, R19 ;  /* 0x0000001300ab7308 */ /* 0x0003e20000000800 */
[--C-:B---3--:R-:W-:Y:S02]  /*4e40*/  FFMA.FTZ R183, R32, c[0x0][0x29c], -R190.reuse ;  /* 0x0000a70020b77a23 */ /* 0x108fe400000108be */
[----:B------:R-:W-:Y:S01]  /*4e50*/  FMUL.FTZ R32, R164, R178 ;  /* 0x000000b2a4207220 */ /* 0x000fe20000410000 */
[C---:B------:R-:W-:Y:S01]  /*4e60*/  F2FP.BF16.PACK_AB R164, R188.reuse, R164 ;  /* 0x000000a4bca4723e */ /* 0x040fe200000010ff */
[----:B------:R-:W-:Y:S01]  /*4e70*/  FMUL.FTZ R188, R188, R35 ;  /* 0x00000023bcbc7220 */ /* 0x000fe20000410000 */
[----:B------:R-:W-:Y:S04]  /*4e80*/  F2FP.BF16.PACK_AB R35, R187, R195 ;  /* 0x000000c3bb23723e */ /* 0x000fe800000010ff */
[----:B------:R2:W3:Y:S01]  /*4e90*/  MUFU.EX2 R4, R175 ;  /* 0x000000af00047308 */ /* 0x0004e20000000800 */
[----:B------:R-:W-:Y:S02]  /*4ea0*/  FMUL.FTZ R18, R32, R18 ;  /* 0x0000001220127220 */ /* 0x000fe40000410000 */
[--C-:B-----5:R-:W-:Y:S01]  /*4eb0*/  FFMA.FTZ R189, R21, c[0x0][0x29c], -R190.reuse ;  /* 0x0000a70015bd7a23 */ /* 0x120fe200000108be */
[----:B------:R-:W-:Y:S01]  /*4ec0*/  F2FP.BF16.PACK_AB R21, R182, R184 ;  /* 0x000000b8b615723e */ /* 0x000fe200000010ff */
[----:B------:R-:W-:Y:S02]  /*4ed0*/  FFMA.FTZ R190, R0, c[0x0][0x29c], -R190 ;  /* 0x0000a70000be7a23 */ /* 0x000fe400000108be */
[----:B------:R-:W-:Y:S03]  /*4ee0*/  FFMA.FTZ R0, -R205, R205, 1 ;  /* 0x3f800000cd007423 */ /* 0x000fe600000101cd */
[----:B------:R-:W5:Y:S01]  /*4ef0*/  MUFU.EX2 R34, R34 ;  /* 0x0000002200227308 */ /* 0x000f620000000800 */
[--C-:B----4-:R-:W-:Y:S02]  /*4f00*/  FADD.FTZ R8, R8, -R2.reuse ;  /* 0x8000000208087221 */ /* 0x110fe40000010000 */
[----:B------:R-:W-:Y:S02]  /*4f10*/  FMUL.FTZ R0, R188, R0 ;  /* 0x00000000bc007220 */ /* 0x000fe40000410000 */
[----:B-1----:R-:W-:Y:S02]  /*4f20*/  FFMA.FTZ R19, -R231, R231, 1 ;  /* 0x3f800000e7137423 */ /* 0x002fe400000101e7 */
[--C-:B------:R-:W-:Y:S02]  /*4f30*/  FADD.FTZ R12, R12, -R2.reuse ;  /* 0x800000020c0c7221 */ /* 0x100fe40000010000 */
[----:B------:R-:W-:Y:S01]  /*4f40*/  FMUL.FTZ R19, R165, R19 ;  /* 0x00000013a5137220 */ /* 0x000fe20000410000 */
[----:B------:R-:W-:Y:S01]  /*4f50*/  F2FP.BF16.PACK_AB R165, R0, R18 ;  /* 0x0000001200a5723e */ /* 0x000fe200000010ff */
[----:B------:R-:W-:Y:S01]  /*4f60*/  MUFU.EX2 R32, R179 ;  /* 0x000000b300207308 */ /* 0x000fe20000000800 */
[----:B------:R-:W-:Y:S02]  /*4f70*/  FFMA.FTZ R0, -R239, R239, 1 ;  /* 0x3f800000ef007423 */ /* 0x000fe400000101ef */
[----:B------:R-:W-:Y:S01]  /*4f80*/  F2FP.BF16.PACK_AB R166, R19, R186 ;  /* 0x000000ba13a6723e */ /* 0x000fe200000010ff */
[----:B------:R-:W-:Y:S01]  /*4f90*/  FMUL.FTZ R19, R20, R8 ;  /* 0x0000000814137220 */ /* 0x000fe20000410000 */
[----:B------:R-:W-:Y:S01]  /*4fa0*/  F2FP.BF16.PACK_AB R20, R16, R20 ;  /* 0x000000141014723e */ /* 0x000fe200000010ff */
[----:B------:R-:W-:Y:S01]  /*4fb0*/  FFMA.FTZ R8, -R241, R241, 1 ;  /* 0x3f800000f1087423 */ /* 0x000fe200000101f1 */
[----:B--2---:R-:W-:Y:S01]  /*4fc0*/  F2FP.BF16.PACK_AB R175, R196, R197 ;  /* 0x000000c5c4af723e */ /* 0x004fe200000010ff */
[----:B------:R-:W-:Y:S01]  /*4fd0*/  FMUL.FTZ R12, R17, R12 ;  /* 0x0000000c110c7220 */ /* 0x000fe20000410000 */
[----:B------:R-:W-:Y:S01]  /*4fe0*/  F2FP.BF16.PACK_AB R17, R7, R17 ;  /* 0x000000110711723e */ /* 0x000fe200000010ff */
[----:B------:R-:W1:Y:S01]  /*4ff0*/  MUFU.EX2 R18, R180 ;  /* 0x000000b400127308 */ /* 0x000e620000000800 */
[--C-:B------:R-:W-:Y:S02]  /*5000*/  FADD.FTZ R9, R9, -R2.reuse ;  /* 0x8000000209097221 */ /* 0x100fe40000010000 */
[--C-:B------:R-:W-:Y:S02]  /*5010*/  FADD.FTZ R13, R13, -R2.reuse ;  /* 0x800000020d0d7221 */ /* 0x100fe40000010000 */
[----:B------:R-:W-:Y:S02]  /*5020*/  FMUL.FTZ R178, R19, R8 ;  /* 0x0000000813b27220 */ /* 0x000fe40000410000 */
[----:B------:R-:W-:Y:S02]  /*5030*/  FMUL.FTZ R176, R12, R0 ;  /* 0x000000000cb07220 */ /* 0x000fe40000410000 */
[--C-:B------:R-:W-:Y:S01]  /*5040*/  FADD.FTZ R24, R24, -R2.reuse ;  /* 0x8000000218187221 */ /* 0x100fe20000010000 */
[----:B------:R-:W2:Y:S01]  /*5050*/  LDS R0, [R191+0x20320] ;  /* 0x02032000bf007984 */ /* 0x000ea20000000800 */
[--C-:B------:R-:W-:Y:S01]  /*5060*/  FADD.FTZ R25, R25, -R2.reuse ;  /* 0x8000000219197221 */ /* 0x100fe20000010000 */
[----:B------:R-:W-:Y:S01]  /*5070*/  MUFU.EX2 R19, R183 ;  /* 0x000000b700137308 */ /* 0x000fe20000000800 */
[--C-:B------:R-:W-:Y:S01]  /*5080*/  FADD.FTZ R29, R29, -R2.reuse ;  /* 0x800000021d1d7221 */ /* 0x100fe20000010000 */
[----:B------:R-:W-:Y:S01]  /*5090*/  STS [R224+0x20480], R23 ;  /* 0x02048017e0007388 */ /* 0x000fe20000000800 */
[----:B------:R-:W-:Y:S02]  /*50a0*/  FMUL.FTZ R9, R16, R9 ;  /* 0x0000000910097220 */ /* 0x000fe40000410000 */
[----:B------:R-:W-:Y:S01]  /*50b0*/  FMUL.FTZ R13, R7, R13 ;  /* 0x0000000d070d7220 */ /* 0x000fe20000410000 */
[----:B------:R-:W-:Y:S01]  /*50c0*/  STS [R224+0x20880], R22 ;  /* 0x02088016e0007388 */ /* 0x000fe20000000800 */
[----:B------:R-:W-:Y:S02]  /*50d0*/  FFMA.FTZ R7, -R240, R240, 1 ;  /* 0x3f800000f0077423 */ /* 0x000fe400000101f0 */
[----:B------:R-:W-:Y:S01]  /*50e0*/  FADD.FTZ R28, R28, -R2 ;  /* 0x800000021c1c7221 */ /* 0x000fe20000010000 */
[----:B------:R-:W-:Y:S01]  /*50f0*/  STS [R223], R21 ;  /* 0x00000015df007388 */ /* 0x000fe20000000800 */
[----:B------:R-:W-:Y:S01]  /*5100*/  FFMA.FTZ R8, -R237, R237, 1 ;  /* 0x3f800000ed087423 */ /* 0x000fe200000101ed */
[----:B------:R-:W4:Y:S01]  /*5110*/  MUFU.EX2 R12, R189 ;  /* 0x000000bd000c7308 */ /* 0x000f220000000800 */
[----:B------:R-:W-:Y:S01]  /*5120*/  FMUL.FTZ R177, R9, R7 ;  /* 0x0000000709b17220 */ /* 0x000fe20000410000 */
[----:B------:R-:W-:Y:S01]  /*5130*/  STS [R223+0x400], R167 ;  /* 0x000400a7df007388 */ /* 0x000fe20000000800 */
[----:B---3--:R-:W-:Y:S01]  /*5140*/  FMUL.FTZ R16, R4, R24 ;  /* 0x0000001804107220 */ /* 0x008fe20000410000 */
[C---:B------:R-:W-:Y:S01]  /*5150*/  F2FP.BF16.PACK_AB R4, R6.reuse, R4 ;  /* 0x000000040604723e */ /* 0x040fe200000010ff */
[----:B------:R-:W-:Y:S01]  /*5160*/  FMUL.FTZ R28, R5, R28 ;  /* 0x0000001c051c7220 */ /* 0x000fe20000410000 */
[C---:B------:R-:W-:Y:S01]  /*5170*/  F2FP.BF16.PACK_AB R5, R3.reuse, R5 ;  /* 0x000000050305723e */ /* 0x040fe200000010ff */
[----:B------:R-:W-:Y:S01]  /*5180*/  FMUL.FTZ R3, R3, R29 ;  /* 0x0000001d03037220 */ /* 0x000fe20000410000 */
[----:B------:R-:W-:Y:S01]  /*5190*/  STS [R224+0x21480], R20 ;  /* 0x02148014e0007388 */ /* 0x000fe20000000800 */
[----:B------:R-:W-:Y:S02]  /*51a0*/  FMUL.FTZ R9, R13, R8 ;  /* 0x000000080d097220 */ /* 0x000fe40000410000 */
        /* <DEDUP_REMOVED lines=11> */
[----:B-----5:R-:W-:Y:S01]  /*5260*/  F2FP.BF16.PACK_AB R3, R34, R171 ;  /* 0x000000ab2203723e */ /* 0x020fe200000010ff */
[----:B------:R-:W-:Y:S01]  /*5270*/  MUFU.EX2 R7, R198 ;  /* 0x000000c600077308 */ /* 0x000fe20000000800 */
[----:B------:R-:W-:Y:S01]  /*5280*/  F2FP.BF16.PACK_AB R13, R13, R16 ;  /* 0x000000100d0d723e */ /* 0x000fe200000010ff */
[--C-:B--2---:R-:W-:Y:S01]  /*5290*/  FADD.FTZ R10, R10, -R0.reuse ;  /* 0x800000000a0a7221 */ /* 0x104fe20000010000 */
[----:B------:R-:W-:Y:S01]  /*52a0*/  F2FP.BF16.PACK_AB R16, R2, R6 ;  /* 0x000000060210723e */ /* 0x000fe200000010ff */
[----:B------:R2:W-:Y:S01]  /*52b0*/  STS [R224+0x21880], R3 ;  /* 0x02188003e0007388 */ /* 0x0005e20000000800 */
[----:B-1----:R-:W-:Y:S01]  /*52c0*/  F2FP.BF16.PACK_AB R2, R18, R32 ;  /* 0x000000201202723e */ /* 0x002fe200000010ff */
[----:B------:R-:W-:Y:S02]  /*52d0*/  FMUL.FTZ R171, R171, R10 ;  /* 0x0000000aabab7220 */ /* 0x000fe40000410000 */
[----:B------:R-:W-:Y:S01]  /*52e0*/  STS [R223+0x1000], R17 ;  /* 0x00100011df007388 */ /* 0x000fe20000000800 */
[--C-:B------:R-:W-:Y:S01]  /*52f0*/  FADD.FTZ R11, R11, -R0.reuse ;  /* 0x800000000b0b7221 */ /* 0x100fe20000010000 */
[----:B------:R-:W1:Y:S01]  /*5300*/  MUFU.EX2 R6, R190 ;  /* 0x000000be00067308 */ /* 0x000e620000000800 */
        /* <DEDUP_REMOVED lines=14> */
[----:B--2---:R-:W-:Y:S02]  /*53f0*/  FFMA.FTZ R3, -R246, R246, 1 ;  /* 0x3f800000f6037423 */ /* 0x004fe400000101f6 */
        /* <DEDUP_REMOVED lines=8> */
[----:B-1----:R-:W-:Y:S03]  /*5480*/  FMUL.FTZ R31, R6, R31 ;  /* 0x0000001f061f7220 */ /* 0x002fe60000410000 */
[----:B------:R1:W-:Y:S01]  /*5490*/  STS [R223+0x3000], R5 ;  /* 0x00300005df007388 */ /* 0x0003e20000000800 */
[----:B--2---:R-:W-:Y:S04]  /*54a0*/  FFMA.FTZ R4, -R244, R244, 1 ;  /* 0x3f800000f4047423 */ /* 0x004fe800000101f4 */
[----:B------:R-:W-:Y:S02]  /*54b0*/  FMUL.FTZ R4, R15, R4 ;  /* 0x000000040f047220 */ /* 0x000fe40000410000 */
[----:B---3--:R-:W-:Y:S04]  /*54c0*/  FFMA.FTZ R2, -R247, R247, 1 ;  /* 0x3f800000f7027423 */ /* 0x008fe800000101f7 */
[----:B------:R-:W-:Y:S01]  /*54d0*/  FMUL.FTZ R11, R171, R2 ;  /* 0x00000002ab0b7220 */ /* 0x000fe20000410000 */
[----:B------:R-:W-:Y:S01]  /*54e0*/  F2FP.BF16.PACK_AB R2, R6, R7 ;  /* 0x000000070602723e */ /* 0x000fe200000010ff */
[----:B-1----:R-:W-:Y:S02]  /*54f0*/  FMUL.FTZ R5, R7, R30 ;  /* 0x0000001e07057220 */ /* 0x002fe40000410000 */
        /* <DEDUP_REMOVED lines=184> */
.L_x_1996:
[-C--:B-12-4-:R-:W-:Y:S01]  /*6080*/  HMMA.16816.F32.BF16 R4, R164, R16.reuse, RZ ;  /* 0x00000010a404723c */ /* 0x096fe200000418ff */
[----:B------:R-:W-:Y:S01]  /*6090*/  LDSM.16.MT88.4 R180, [R0+0x5080] ;  /* 0x0050800000b4783b */ /* 0x000fe20000004200 */
[----:B------:R-:W-:Y:S02]  /*60a0*/  ULDC.64 UR6, c[0x0][0x238] ;  /* 0x00008e0000067ab9 */ /* 0x000fe40000000a00 */
[----:B------:R-:W-:Y:S01]  /*60b0*/  IMAD.IADD R205, R2, 0x1, R215 ;  /* 0x0000000102cd7824 */ /* 0x000fe200078e02d7 */
[----:B------:R-:W-:Y:S01]  /*60c0*/  UIMAD UR25, UR11, UR6, URZ ;  /* 0x000000060b1972a4 */ /* 0x000fe2000f8e023f */
[----:B------:R-:W2:Y:S01]  /*60d0*/  LDL.64 R226, [R1+0x10] ;  /* 0x0000100001e27983 */ /* 0x000ea20000100a00 */
[----:B------:R-:W-:Y:S01]  /*60e0*/  USHF.L.U32 UR10, UR10, 0xd, URZ ;  /* 0x0000000d0a0a7899 */ /* 0x000fe2000800063f */
[C---:B------:R-:W-:Y:S01]  /*60f0*/  HMMA.16816.F32.BF16 R8, R28.reuse, R16, RZ ;  /* 0x000000101c08723c */ /* 0x040fe200000418ff */
[----:B------:R-:W-:Y:S02]  /*6100*/  UIMAD UR25, UR22, UR7, UR25 ;  /* 0x00000007161972a4 */ /* 0x000fe4000f8e0219 */
[----:B------:R-:W-:Y:S01]  /*6110*/  LDSM.16.MT88.4 R188, [R0+0x1880] ;  /* 0x0018800000bc783b */ /* 0x000fe20000004200 */
[----:B------:R-:W-:Y:S01]  /*6120*/  ULDC.64 UR6, c[0x0][0x240] ;  /* 0x0000900000067ab9 */ /* 0x000fe20000000a00 */
[----:B------:R-:W-:Y:S01]  /*6130*/  IMAD.IADD R192, R208, 0x1, R205 ;  /* 0x00000001d0c07824 */ /* 0x000fe200078e02cd */
[----:B------:R-:W-:Y:S02]  /*6140*/  USHF.R.S32.HI UR4, URZ, 0x1f, UR23 ;  /* 0x0000001f3f047899 */ /* 0x000fe40008011417 */
[-C--:B------:R-:W-:Y:S01]  /*6150*/  HMMA.16816.F32.BF16 R12, R28, R18.reuse, RZ ;  /* 0x000000121c0c723c */ /* 0x080fe200000418ff */
[----:B------:R-:W0:Y:S01]  /*6160*/  LDGDEPBAR ;  /* 0x00000000000079af */ /* 0x000e220000000000 */
[----:B------:R-:W-:Y:S02]  /*6170*/  UIMAD UR4, UR4, UR6, URZ ;  /* 0x00000006040472a4 */ /* 0x000fe4000f8e023f */
[----:B------:R-:W-:Y:S02]  /*6180*/  USHF.R.S32.HI UR6, URZ, 0x1f, UR10 ;  /* 0x0000001f3f067899 */ /* 0x000fe4000801140a */
[----:B------:R-:W-:Y:S01]  /*6190*/  LDSM.16.M88.4 R184, [R192+0x24480] ;  /* 0x02448000c0b8783b */ /* 0x000fe20000000200 */
        /* <DEDUP_REMOVED lines=12> */
[----:B------:R-:W-:Y:S05]  /*6260*/  LDSM.16.MT88.4 R168, [R0+0x1080] ;  /* 0x0010800000a8783b */ /* 0x000fea0000004200 */
[----:B------:R-:W1:Y:S02]  /*6270*/  LDSM.16.M88.4 R164, [R205+0x24480] ;  /* 0x02448000cda4783b */ /* 0x000e640000000200 */
[-C--:B------:R-:W-:Y:S08]  /*6280*/  HMMA.16816.F32.BF16 R4, R172, R176.reuse, R4 ;  /* 0x000000b0ac04723c */ /* 0x080ff00000041804 */
[C---:B------:R-:W-:Y:S08]  /*6290*/  HMMA.16816.F32.BF16 R8, R196.reuse, R176, R8 ;  /* 0x000000b0c408723c */ /* 0x040ff00000041808 */
[-C--:B------:R-:W-:Y:S08]  /*62a0*/  HMMA.16816.F32.BF16 R12, R196, R178.reuse, R12 ;  /* 0x000000b2c40c723c */ /* 0x080ff0000004180c */
[C---:B------:R-:W-:Y:S01]  /*62b0*/  HMMA.16816.F32.BF16 R16, R172.reuse, R178, R16 ;  /* 0x000000b2ac10723c */ /* 0x040fe20000041810 */
[----:B------:R-:W3:Y:S07]  /*62c0*/  LDSM.16.M88.4 R176, [R205+0x25480] ;  /* 0x02548000cdb0783b */ /* 0x000eee0000000200 */
        /* <DEDUP_REMOVED lines=8> */
[C---:B---3--:R-:W-:Y:S08]  /*6350*/  HMMA.16816.F32.BF16 R8, R176.reuse, R168, R8 ;  /* 0x000000a8b008723c */ /* 0x048ff00000041808 */
        /* <DEDUP_REMOVED lines=8> */
[----:B------:R1:W3:Y:S05]  /*63e0*/  LDSM.16.M88.4 R164, [R2+0x26480] ;  /* 0x0264800002a4783b */ /* 0x0002ea0000000200 */
[----:B------:R-:W3:Y:S02]  /*63f0*/  LDSM.16.MT88.4 R180, [R0+0x6080] ;  /* 0x0060800000b4783b */ /* 0x000ee40000004200 */
[-C--:B------:R-:W-:Y:S08]  /*6400*/  HMMA.16816.F32.BF16 R4, R184, R188.reuse, R4 ;  /* 0x000000bcb804723c */ /* 0x080ff00000041804 */
[C---:B----4-:R-:W-:Y:S08]  /*6410*/  HMMA.16816.F32.BF16 R8, R172.reuse, R188, R8 ;  /* 0x000000bcac08723c */ /* 0x050ff00000041808 */
[-C--:B------:R-:W-:Y:S04]  /*6420*/  HMMA.16816.F32.BF16 R12, R172, R190.reuse, R12 ;  /* 0x000000beac0c723c */ /* 0x080fe8000004180c */
[----:B-1----:R-:W-:Y:S04]  /*6430*/  IADD3 R2, R215, R2, R208 ;  /* 0x00000002d7027210 */ /* 0x002fe80007ffe0d0 */
[C---:B------:R-:W-:Y:S01]  /*6440*/  HMMA.16816.F32.BF16 R16, R184.reuse, R190, R16 ;  /* 0x000000beb810723c */ /* 0x040fe20000041810 */
[----:B------:R-:W-:Y:S07]  /*6450*/  LDSM.16.MT88.4 R188, [R0+0x2880] ;  /* 0x0028800000bc783b */ /* 0x000fee0000004200 */
[-C--:B-----5:R-:W-:Y:S08]  /*6460*/  HMMA.16816.F32.BF16 R20, R184, R192.reuse, R20 ;  /* 0x000000c0b814723c */ /* 0x0a0ff00000041814 */
[C---:B------:R-:W-:Y:S08]  /*6470*/  HMMA.16816.F32.BF16 R24, R172.reuse, R192, R24 ;  /* 0x000000c0ac18723c */ /* 0x040ff00000041818 */
[-C--:B------:R-:W-:Y:S01]  /*6480*/  HMMA.16816.F32.BF16 R28, R172, R194.reuse, R28 ;  /* 0x000000c2ac1c723c */ /* 0x080fe2000004181c */
[----:B------:R-:W1:Y:S07]  /*6490*/  LDSM.16.M88.4 R172, [R204+0x26480] ;  /* 0x02648000ccac783b */ /* 0x000e6e0000000200 */
[----:B------:R-:W-:Y:S01]  /*64a0*/  HMMA.16816.F32.BF16 R32, R184, R194, R32 ;  /* 0x000000c2b820723c */ /* 0x000fe20000041820 */
[----:B------:R-:W4:Y:S05]  /*64b0*/  LDSM.16.M88.4 R184, [R204+0x27480] ;  /* 0x02748000ccb8783b */ /* 0x000f2a0000000200 */
[----:B------:R-:W5:Y:S02]  /*64c0*/  LDSM.16.MT88.4 R192, [R0+0x6880] ;  /* 0x0068800000c0783b */ /* 0x000f640000004200 */
        /* <DEDUP_REMOVED lines=16> */
[----:B------:R-:W1:Y:S07]  /*65d0*/  LDSM.16.M88.4 R188, [R2+0x26480] ;  /* 0x0264800002bc783b */ /* 0x000e6e0000000200 */
[-C--:B-----5:R-:W-:Y:S08]  /*65e0*/  HMMA.16816.F32.BF16 R20, R172, R192.reuse, R20 ;  /* 0x000000c0ac14723c */ /* 0x0a0ff00000041814 */
[C---:B------:R-:W-:Y:S08]  /*65f0*/  HMMA.16816.F32.BF16 R24, R184.reuse, R192, R24 ;  /* 0x000000c0b818723c */ /* 0x040ff00000041818 */
[-C--:B------:R-:W-:Y:S01]  /*6600*/  HMMA.16816.F32.BF16 R28, R184, R194.reuse, R28 ;  /* 0x000000c2b81c723c */ /* 0x080fe2000004181c */
[----:B------:R4:W5:Y:S07]  /*6610*/  LDSM.16.M88.4 R184, [R2+0x27480] ;  /* 0x0274800002b8783b */ /* 0x00096e0000000200 */
[----:B------:R-:W-:Y:S08]  /*6620*/  HMMA.16816.F32.BF16 R32, R172, R194, R32 ;  /* 0x000000c2ac20723c */ /* 0x000ff00000041820 */
        /* <DEDUP_REMOVED lines=11> */
[----:B------:R-:W-:Y:S03]  /*66e0*/  LDSM.16.MT88.4 R176, [R207+0x27c80] ;  /* 0x027c8000cfb0783b */ /* 0x000fe60000004200 */
[----:B---3--:R-:W-:Y:S04]  /*66f0*/  IMAD.U32 R0, RZ, RZ, UR23 ;  /* 0x00000017ff007e24 */ /* 0x008fe8000f8e00ff */
        /* <DEDUP_REMOVED lines=206> */
.L_x_1992:
[----:B------:R-:W-:Y:S05]  /*73e0*/  @P0 EXIT ;  /* 0x000000000000094d */ /* 0x000fea0003800000 */
[----:B------:R-:W2:Y:S01]  /*73f0*/  LDL.LU.64 R4, [R1+0x10] ;  /* 0x0000100001047983 */ /* 0x000ea20000300a00 */
[----:B------:R-:W-:Y:S01]  /*7400*/  ULDC.64 UR4, c[0x0][0x338] ;  /* 0x0000ce0000047ab9 */ /* 0x000fe20000000a00 */
[----:B------:R-:W-:Y:S01]  /*7410*/  IMAD.U32 R8, RZ, RZ, UR23 ;  /* 0x00000017ff087e24 */ /* 0x000fe2000f8e00ff */
[----:B------:R-:W-:Y:S01]  /*7420*/  UISETP.NE.AND UP0, UPT, UR4, 0x1, UPT ;  /* 0x000000010400788c */ /* 0x000fe2000bf05270 */
[----:B------:R-:W-:Y:S01]  /*7430*/  IMAD.U32 R6, RZ, RZ, UR23 ;  /* 0x00000017ff067e24 */ /* 0x000fe2000f8e00ff */
[----:B------:R-:W-:Y:S02]  /*7440*/  UIMAD.WIDE.U32 UR6, UR22, UR5, URZ ;  /* 0x00000005160672a5 */ /* 0x000fe4000f8e003f */
[----:B------:R-:W-:Y:S02]  /*7450*/  USHF.L.U32 UR4, UR24, 0xe, URZ ;  /* 0x0000000e18047899 */ /* 0x000fe4000800063f */
[----:B------:R-:W-:-:S02]  /*7460*/  ULDC UR5, c[0x0][0x340] ;  /* 0x0000d00000057ab9 */ /* 0x000fc40000000800 */
[----:B------:R-:W-:-:S03]  /*7470*/  USHF.R.S32.HI UR8, URZ, 0x1f, UR23 ;  /* 0x0000001f3f087899 */ /* 0x000fc60008011417 */
[----:B------:R-:W-:Y:S02]  /*7480*/  @UP0 USHF.R.U32.HI UR22, URZ, UR5, UR7 ;  /* 0x000000053f160299 */ /* 0x000fe40008011607 */
[----:B------:R-:W-:Y:S02]  /*7490*/  USHF.R.S32.HI UR7, URZ, 0x1f, UR4 ;  /* 0x0000001f3f077899 */ /* 0x000fe40008011404 */
[----:B------:R-:W-:Y:S02]  /*74a0*/  USHF.R.S32.HI UR6, URZ, 0x1f, UR22 ;  /* 0x0000001f3f067899 */ /* 0x000fe40008011416 */
[----:B------:R-:W-:Y:S01]  /*74b0*/  IMAD.U32 R0, RZ, RZ, UR22 ;  /* 0x00000016ff007e24 */ /* 0x000fe2000f8e00ff */
[----:B------:R-:W-:Y:S01]  /*74c0*/  BAR.SYNC.DEFER_BLOCKING 0x1, 0x100 ;  /* 0x0044000000007b1d */ /* 0x000fe20000010000 */
[----:B--2---:R-:W-:-:S05]  /*74d0*/  IADD3 R2, P0, R4, UR4, RZ ;  /* 0x0000000404027c10 */ /* 0x004fca000ff1e0ff */
[----:B------:R-:W-:Y:S02]  /*74e0*/  ULDC.64 UR4, c[0x0][0x328] ;  /* 0x0000ca0000047ab9 */ /* 0x000fe40000000a00 */
[----:B------:R-:W-:Y:S01]  /*74f0*/  UIMAD UR4, UR6, UR4, URZ ;  /* 0x00000004060472a4 */ /* 0x000fe2000f8e023f */
[----:B------:R-:W-:Y:S01]  /*7500*/  LEA.HI.X.SX32 R3, R4, UR7, 0x1, P0 ;  /* 0x0000000704037c11 */ /* 0x000fe200080f0eff */
[----:B------:R-:W-:Y:S02]  /*7510*/  IMAD.U32 R4, RZ, RZ, UR22 ;  /* 0x00000016ff047e24 */ /* 0x000fe4000f8e00ff */
[----:B------:R-:W-:Y:S02]  /*7520*/  UIMAD UR7, UR22, UR5, UR4 ;  /* 0x00000005160772a4 */ /* 0x000fe4000f8e0204 */
[--C-:B------:R-:W-:Y:S01]  /*7530*/  IMAD.WIDE.U32 R4, R4, c[0x0][0x328], R2.reuse ;  /* 0x0000ca0004047a25 */ /* 0x100fe200078e0002 */
[----:B------:R-:W-:Y:S02]  /*7540*/  ULDC.64 UR4, c[0x0][0x300] ;  /* 0x0000c00000047ab9 */ /* 0x000fe40000000a00 */
[----:B------:R-:W-:Y:S01]  /*7550*/  UIMAD UR4, UR6, UR4, URZ ;  /* 0x00000004060472a4 */ /* 0x000fe2000f8e023f */
[----:B------:R-:W-:Y:S01]  /*7560*/  IMAD.WIDE.U32 R2, R0, c[0x0][0x300], R2 ;  /* 0x0000c00000027a25 */ /* 0x000fe200078e0002 */
[----:B------:R-:W-:Y:S01]  /*7570*/  IADD3 R5, R5, UR7, RZ ;  /* 0x0000000705057c10 */ /* 0x000fe2000fffe0ff */
[----:B------:R-:W-:-:S02]  /*7580*/  ULDC.64 UR6, c[0x0][0x330] ;  /* 0x0000cc0000067ab9 */ /* 0x000fc40000000a00 */
[----:B------:R-:W-:Y:S02]  /*7590*/  UIMAD UR6, UR8, UR6, URZ ;  /* 0x00000006080672a4 */ /* 0x000fe4000f8e023f */
        /* <DEDUP_REMOVED lines=12> */
[----:B------:R-:W-:Y:S02]  /*7660*/  IADD3 R3, R7, UR4, RZ ;  /* 0x0000000407037c10 */ /* 0x000fe4000fffe0ff */
[C---:B------:R-:W-:Y:S01]  /*7670*/  LEA R2, P0, R6.reuse, c[0x0][0x2e8], 0x2 ;  /* 0x0000ba0006027a11 */ /* 0x040fe200078010ff */
        /* <DEDUP_REMOVED lines=129> */
.L_x_1998:
        /* <DEDUP_REMOVED lines=15> */
.L_x_2338:


//--------------------- .text._ZN7cutlass13device_kernelIN5flash19enable_sm80_to_sm89INS1_16FlashAttnBwdSm80INS1_25CollectiveMainloopBwdSm80ILi2ELi2EN4cute5tupleIJNS5_1CILi64EEENS7_ILi128EEES9_EEENS_10bfloat16_tEfNS_4arch4Sm80ELb1ELb0ELb1ELb0ELb1ELb0ELb0ELb0ELi2ELi2ELi2ELi2ELb0EEENS1_24CollectiveEpilogueBwdGQAISA_fSD_Li256ELb0ELb1EEENS1_25SingleTileBwdLPTSchedulerILb0ELi128ELb1EEEEEEEEEvNT_6ParamsE --------------------------
	.section	.text._ZN7cutlass13device_kernelIN5flash19enable_sm80_to_sm89INS1_16FlashAttnBwdSm80INS1_25CollectiveMainloopBwdSm80ILi2ELi2EN4cute5tupleIJNS5_1CILi64EEENS7_ILi128EEES9_EEENS_10bfloat16_tEfNS_4arch4Sm80ELb1ELb0ELb1ELb0ELb1ELb0ELb0ELb0ELi2ELi2ELi2ELi2ELb0EEENS1_24CollectiveEpilogueBwdGQAISA_fSD_Li256ELb0ELb1EEENS1_25SingleTileBwdLPTSchedulerILb0ELi128ELb1EEEEEEEEEvNT_6ParamsE,"ax",@progbits
	.sectioninfo	@"SHI_REGISTERS=255"
	.align	128
.text._ZN7cutlass13device_kernelIN5flash19enable_sm80_to_sm89INS1_16FlashAttnBwdSm80INS1_25CollectiveMainloopBwdSm80ILi2ELi2EN4cute5tupleIJNS5_1CILi64EEENS7_ILi128EEES9_EEENS_10bfloat16_tEfNS_4arch4Sm80ELb1ELb0ELb1ELb0ELb1ELb0ELb0ELb0ELi2ELi2ELi2ELi2ELb0EEENS1_24CollectiveEpilogueBwdGQAISA_fSD_Li256ELb0ELb1EEENS1_25SingleTileBwdLPTSchedulerILb0ELi128ELb1EEEEEEEEEvNT_6ParamsE:
        .type           _ZN7cutlass13device_kernelIN5flash19enable_sm80_to_sm89INS1_16FlashAttnBwdSm80INS1_25CollectiveMainloopBwdSm80ILi2ELi2EN4cute5tupleIJNS5_1CILi64EEENS7_ILi128EEES9_EEENS_10bfloat16_tEfNS_4arch4Sm80ELb1ELb0ELb1ELb0ELb1ELb0ELb0ELb0ELi2ELi2ELi2ELi2ELb0EEENS1_24CollectiveEpilogueBwdGQAISA_fSD_Li256ELb0ELb1EEENS1_25SingleTileBwdLPTSchedulerILb0ELi128ELb1EEEEEEEEEvNT_6ParamsE,@function
        .size           _ZN7cutlass13device_kernelIN5flash19enable_sm80_to_sm89INS1_16FlashAttnBwdSm80INS1_25CollectiveMainloopBwdSm80ILi2ELi2EN4cute5tupleIJNS5_1CILi64EEENS7_ILi128EEES9_EEENS_10bfloat16_tEfNS_4arch4Sm80ELb1ELb0ELb1ELb0ELb1ELb0ELb0ELb0ELi2ELi2ELi2ELi2ELb0EEENS1_24CollectiveEpilogueBwdGQAISA_fSD_Li256ELb0ELb1EEENS1_25SingleTileBwdLPTSchedulerILb0ELi128ELb1EEEEEEEEEvNT_6ParamsE,(.L_x_2339 - _ZN7cutlass13device_kernelIN5flash19enable_sm80_to_sm89INS1_16FlashAttnBwdSm80INS1_25CollectiveMainloopBwdSm80ILi2ELi2EN4cute5tupleIJNS5_1CILi64EEENS7_ILi128EEES9_EEENS_10bfloat16_tEfNS_4arch4Sm80ELb1ELb0ELb1ELb0ELb1ELb0ELb0ELb0ELi2ELi2ELi2ELi2ELb0EEENS1_24CollectiveEpilogueBwdGQAISA_fSD_Li256ELb0ELb1EEENS1_25SingleTileBwdLPTSchedulerILb0ELi128ELb1EEEEEEEEEvNT_6ParamsE)
        .other          _ZN7cutlass13device_kernelIN5flash19enable_sm80_to_sm89INS1_16FlashAttnBwdSm80INS1_25CollectiveMainloopBwdSm80ILi2ELi2EN4cute5tupleIJNS5_1CILi64EEENS7_ILi128EEES9_EEENS_10bfloat16_tEfNS_4arch4Sm80ELb1ELb0ELb1ELb0ELb1ELb0ELb0ELb0ELi2ELi2ELi2ELi2ELb0EEENS1_24CollectiveEpilogueBwdGQAISA_fSD_Li256ELb0ELb1EEENS1_25SingleTileBwdLPTSchedulerILb0ELi128ELb1EEEEEEEEEvNT_6ParamsE,@"STO_CUDA_ENTRY STV_DEFAULT"
_ZN7cutlass13device_kernelIN5flash19enable_sm80_to_sm89INS1_16FlashAttnBwdSm80INS1_25CollectiveMainloopBwdSm80ILi2ELi2EN4cute5tupleIJNS5_1CILi64EEENS7_ILi128EEES9_EEENS_10bfloat16_tEfNS_4arch4Sm80ELb1ELb0ELb1ELb0ELb1ELb0ELb0ELb0ELi2ELi2ELi2ELi2ELb0EEENS1_24CollectiveEpilogueBwdGQAISA_fSD_Li256ELb0ELb1EEENS1_25SingleTileBwdLPTSchedulerILb0ELi128ELb1EEEEEEEEEvNT_6ParamsE:
        /* <DEDUP_REMOVED lines=32> */
.L_x_2000:
[----:B------:R-:W-:Y:S02]  /*0200*/  ULDC UR7, c[0x0][0x3b4] ;  /* 0x0000ed0000077ab9 */ /* 0x000fe40000000800 */
[----:B------:R-:W-:Y:S02]  /*0210*/  UISETP.NE.AND UP0, UPT, UR7, 0x1, UPT ;  /* 0x000000010700788c */ /* 0x000fe4000bf05270 */
[----:B------:R-:W-:Y:S02]  /*0220*/  ULDC.64 UR4, c[0x0][0x3b8] ;  /* 0x0000ee0000047ab9 */ /* 0x000fe40000000a00 */
[----:B------:R-:W-:Y:S02]  /*0230*/  UIMAD.WIDE.U32 UR10, UR6, UR4, URZ ;  /* 0x00000004060a72a5 */ /* 0x000fe4000f8e003f */
[----:B------:R-:W-:-:S05]  /*0240*/  UMOV UR8, UR6 ;  /* 0x0000000600087c82 */ /* 0x000fca0008000000 */
[----:B------:R-:W-:-:S04]  /*0250*/  @UP0 USHF.R.U32.HI UR8, URZ, UR5, UR11 ;  /* 0x000000053f080299 */ /* 0x000fc8000801160b */
[----:B------:R-:W-:Y:S02]  /*0260*/  UIMAD UR7, UR8, UR7, URZ ;  /* 0x00000007080772a4 */ /* 0x000fe4000f8e023f */
.L_x_2001:
        /* <DEDUP_REMOVED lines=14> */
.L_x_1999:
        /* <DEDUP_REMOVED lines=20> */
.L_x_2003:
[----:B------:R-:W-:Y:S02]  /*0490*/  ULDC UR7, c[0x0][0x3b4] ;  /* 0x0000ed0000077ab9 */ /* 0x000fe40000000800 */
[----:B------:R-:W-:Y:S02]  /*04a0*/  UISETP.NE.AND UP0, UPT, UR7, 0x1, UPT ;  /* 0x000000010700788c */ /* 0x000fe4000bf05270 */
[----:B------:R-:W-:Y:S02]  /*04b0*/  ULDC.64 UR4, c[0x0][0x3b8] ;  /* 0x0000ee0000047ab9 */ /* 0x000fe40000000a00 */
[----:B------:R-:W-:Y:S02]  /*04c0*/  UIMAD.WIDE.U32 UR10, UR6, UR4, URZ ;  /* 0x00000004060a72a5 */ /* 0x000fe4000f8e003f */
[----:B------:R-:W-:-:S05]  /*04d0*/  UMOV UR8, UR6 ;  /* 0x0000000600087c82 */ /* 0x000fca0008000000 */
[----:B------:R-:W-:-:S04]  /*04e0*/  @UP0 USHF.R.U32.HI UR8, URZ, UR5, UR11 ;  /* 0x000000053f080299 */ /* 0x000fc8000801160b */
[----:B------:R-:W-:Y:S02]  /*04f0*/  UIMAD UR7, UR8, UR7, URZ ;  /* 0x00000007080772a4 */ /* 0x000fe4000f8e023f */
.L_x_2004:
        /* <DEDUP_REMOVED lines=13> */
.L_x_2002:
        /* <DEDUP_REMOVED lines=269> */
[----:B------:R-:W-:Y:S02]  /*16a0*/  UIMAD UR6, UR14, UR6, URZ ;  /* 0x000000060e0672a4 */ /* 0x000fe4000f8e023f */
        /* <DEDUP_REMOVED lines=13> */
[----:B------:R-:W-:Y:S02]  /*1780*/  ISETP.LT.OR P5, PT, R16, 0x61, P5 ;  /* 0x000000611000780c */ /* 0x000fe40002fa1670 */
[----:B------:R-:W-:Y:S01]  /*1790*/  IADD3 R16, R23, UR23, RZ ;  /* 0x0000001717107c10 */ /* 0x000fe2000fffe0ff */
[----:B------:R3:W-:Y:S04]  /*17a0*/  STL [R1+0x48], R10 ;  /* 0x0000480a01007387 */ /* 0x0007e80000100800 */
        /* <DEDUP_REMOVED lines=17> */
[----:B----4-:R-:W-:Y:S01]  /*18c0*/  LEA R14, P0, R15, R4, 0x6 ;  /* 0x000000040f0e7211 */ /* 0x010fe200078030ff */
        /* <DEDUP_REMOVED lines=8> */
[----:B-----5:R-:W-:Y:S02]  /*1950*/  LEA R16, P0, R0, c[0x0][0x258], 0x2 ;  /* 0x0000960000107a11 */ /* 0x020fe400078010ff */
[----:B------:R-:W-:-:S02]  /*1960*/  IADD3.X R11, R3, UR15, RZ, P1, !PT ;  /* 0x0000000f030b7c10 */ /* 0x000fc40008ffe4ff */
[----:B------:R-:W-:Y:S01]  /*1970*/  LEA.HI.X R17, R0, c[0x0][0x25c], R2, 0x2, P0 ;  /* 0x0000970000117a11 */ /* 0x000fe200000f1402 */
        /* <DEDUP_REMOVED lines=43> */
[----:B------:R-:W-:Y:S01]  /*1c30*/  ISETP.LT.OR P2, PT, R8, 0x21, !P5 ;  /* 0x000000210800780c */ /* 0x000fe20006f41670 */
        /* <DEDUP_REMOVED lines=31> */
[----:B--2---:R-:W-:Y:S01]  /*1e30*/  LEA.HI R0, R29, R32, RZ, 0x4 ;  /* 0x000000201d007211 */ /* 0x004fe200078f20ff */
        /* <DEDUP_REMOVED lines=72> */
[----:B--2---:R-:W-:-:S02]  /*22c0*/  LEA.HI R10, R2, R6, RZ, 0x2 ;  /* 0x00000006020a7211 */ /* 0x004fc400078f10ff */
        /* <DEDUP_REMOVED lines=11> */
[----:B-1----:R-:W-:-:S03]  /*2380*/  LEA R2, P0, R8, c[0x0][0x1f0], 0x1 ;  /* 0x00007c0008027a11 */ /* 0x002fc600078008ff */
        /* <DEDUP_REMOVED lines=22> */
.L_x_2007:
[----:B--2---:R-:W-:Y:S05]  /*24f0*/  BSYNC B0 ;  /* 0x0000000000007941 */ /* 0x004fea0003800000 */
.L_x_2006:
[----:B-1----:R-:W-:Y:S01]  /*2500*/  SHF.R.S32.HI R2, RZ, 0x1f, R25 ;  /* 0x0000001fff027819 */ /* 0x002fe20000011419 */
        /* <DEDUP_REMOVED lines=105> */
.L_x_2010:
        /* <DEDUP_REMOVED lines=210> */
[----:B------:R-:W-:Y:S01]  /*38c0*/  IMAD.U32 R10, RZ, RZ, UR14 ;  /* 0x0000000eff0a7e24 */ /* 0x000fe2000f8e00ff */
[----:B------:R-:W-:Y:S02]  /*38d0*/  USHF.R.S32.HI UR4, URZ, 0x1f, UR16 ;  /* 0x0000001f3f047899 */ /* 0x000fe40008011410 */
[----:B------:R-:W5:Y:S02]  /*38e0*/  LDL R201, [R1+0x20] ;  /* 0x0000200001c97983 */ /* 0x000f640000100800 */
[----:B------:R-:W-:Y:S02]  /*38f0*/  UIMAD UR4, UR4, UR6, URZ ;  /* 0x00000006040472a4 */ /* 0x000fe4000f8e023f */
[----:B--2---:R-:W2:Y:S01]  /*3900*/  LDL.64 R8, [R1+0x38] ;  /* 0x0000380001087983 */ /* 0x004ea20000100a00 */
[----:B------:R-:W-:Y:S02]  /*3910*/  USHF.L.U32 UR6, UR26, 0x6, URZ ;  /* 0x000000061a067899 */ /* 0x000fe4000800063f */
[----:B------:R-:W-:Y:S01]  /*3920*/  UIMAD UR4, UR16, UR7, UR4 ;  /* 0x00000007100472a4 */ /* 0x000fe2000f8e0204 */
[----:B------:R-:W2:Y:S03]  /*3930*/  LDL R202, [R1+0x34] ;  /* 0x0000340001ca7983 */ /* 0x000ea60000100800 */
[----:B------:R-:W-:Y:S01]  /*3940*/  UIADD3 UR4, UR27, UR4, URZ ;  /* 0x000000041b047290 */ /* 0x000fe2000fffe03f */
[----:B------:R-:W2:Y:S03]  /*3950*/  LDL R204, [R1+0x44] ;  /* 0x0000440001cc7983 */ /* 0x000ea60000100800 */
[----:B------:R-:W-:Y:S01]  /*3960*/  USHF.L.U64.HI UR4, UR26, 0x6, UR4 ;  /* 0x000000061a047899 */ /* 0x000fe20008010204 */
[----:B------:R-:W2:Y:S01]  /*3970*/  LDL.64 R12, [R1+0x8] ;  /* 0x00000800010c7983 */ /* 0x000ea20000100a00 */
[----:B---3--:R-:W-:Y:S04]  /*3980*/  IADD3 R5, P2, P1, R14, UR6, R5 ;  /* 0x000000060e057c10 */ /* 0x008fe8000f95e005 */
[C---:B-----5:R-:W-:Y:S02]  /*3990*/  IADD3.X R10, R201.reuse, UR4, R10, P2, P1 ;  /* 0x00000004c90a7c10 */ /* 0x060fe400097e240a */
[----:B----4-:R-:W-:Y:S01]  /*39a0*/  ISETP.NE.AND P2, PT, R2, RZ, PT ;  /* 0x000000ff0200720c */ /* 0x010fe20003f45270 */
[----:B------:R-:W-:Y:S05]  /*39b0*/  IMAD.U32 R2, RZ, RZ, UR10 ;  /* 0x0000000aff027e24 */ /* 0x000fea000f8e00ff */
[----:B------:R-:W-:Y:S04]  /*39c0*/  @!P3 LEA R2, R2, 0x40, 0x6 ;  /* 0x000000400202b811 */ /* 0x000fe800078e30ff */
[C---:B--2---:R-:W-:Y:S04]  /*39d0*/  @!P3 IADD3 R0, P1, R2.reuse, R8, RZ ;  /* 0x000000080200b210 */ /* 0x044fe80007f3e0ff */
[----:B------:R-:W-:Y:S02]  /*39e0*/  @!P3 LEA.HI.X.SX32 R2, R2, R202, 0x1, P1 ;  /* 0x000000ca0202b211 */ /* 0x000fe400008f0eff */
        /* <DEDUP_REMOVED lines=30> */
.L_x_2008:
        /* <DEDUP_REMOVED lines=105> */
[----:B--2---:R-:W-:Y:S01]  /*4260*/  SEL R208, R222, 0xffffffe0, !P0 ;  /* 0xffffffe0ded07807 */ /* 0x004fe20004000000 */
        /* <DEDUP_REMOVED lines=48> */
[C---:B------:R-:W-:Y:S01]  /*4570*/  ISETP.GT.AND P1, PT, R0.reuse, 0x40, PT ;  /* 0x000000400000780c */ /* 0x040fe20003f24270 */
[----:B----4-:R-:W4:Y:S03]  /*4580*/  LDS R2, [R191+0x20280] ;  /* 0x02028000bf027984 */ /* 0x010f260000000800 */
[----:B------:R-:W-:Y:S01]  /*4590*/  FSEL R166, R227, -INF , P1 ;  /* 0xff800000e3a67808 */ /* 0x000fe20000800000 */
[--C-:B------:R-:W-:Y:S01]  /*45a0*/  FFMA.FTZ R167, R167, c[0x0][0x29c], -R3.reuse ;  /* 0x0000a700a7a77a23 */ /* 0x100fe20000010803 */
[----:B------:R-:W-:Y:S03]  /*45b0*/  ISETP.GT.AND P1, PT, R0, 0x41, PT ;  /* 0x000000410000780c */ /* 0x000fe60003f24270 */
[--C-:B------:R-:W-:Y:S01]  /*45c0*/  FFMA.FTZ R166, R166, c[0x0][0x29c], -R3.reuse ;  /* 0x0000a700a6a67a23 */ /* 0x100fe20000010803 */
[----:B------:R-:W-:Y:S01]  /*45d0*/  FSEL R165, R229, -INF , P1 ;  /* 0xff800000e5a57808 */ /* 0x000fe20000800000 */
[----:B------:R-:W1:Y:S01]  /*45e0*/  MUFU.EX2 R169, R169 ;  /* 0x000000a900a97308 */ /* 0x000e620000000800 */
[C---:B------:R-:W-:Y:S03]  /*45f0*/  ISETP.GT.AND P1, PT, R0.reuse, 0x60, PT ;  /* 0x000000600000780c */ /* 0x040fe60003f24270 */
        /* <DEDUP_REMOVED lines=11> */
[C---:B------:R-:W-:Y:S04]  /*46b0*/  ISETP.GT.AND P1, PT, R3.reuse, RZ, PT ;  /* 0x000000ff0300720c */ /* 0x040fe80003f24270 */
        /* <DEDUP_REMOVED lines=375> */
[----:B------:R-:W4:Y:S01]  /*5e30*/  LDL R230, [R1+0x24] ;  /* 0x0000240001e67983 */ /* 0x000f220000100800 */
[----:B------:R-:W-:Y:S02]  /*5e40*/  USHF.L.U32 UR6, UR26, 0x6, URZ ;  /* 0x000000061a067899 */ /* 0x000fe4000800063f */
[----:B------:R-:W-:Y:S01]  /*5e50*/  UIMAD UR4, UR23, UR7, UR4 ;  /* 0x00000007170472a4 */ /* 0x000fe2000f8e0204 */
[----:B------:R-:W5:Y:S01]  /*5e60*/  LDL R209, [R1+0x40] ;  /* 0x0000400001d17983 */ /* 0x000f620000100800 */
[----:B------:R-:W-:Y:S02]  /*5e70*/  USHF.L.U32 UR23, UR23, 0x6, URZ ;  /* 0x0000000617177899 */ /* 0x000fe4000800063f */
[----:B------:R-:W-:Y:S01]  /*5e80*/  UIADD3 UR4, UR27, UR4, URZ ;  /* 0x000000041b047290 */ /* 0x000fe2000fffe03f */
[----:B------:R-:W5:Y:S01]  /*5e90*/  LDL.64 R226, [R1+0x8] ;  /* 0x0000080001e27983 */ /* 0x000f620000100a00 */
[----:B------:R-:W-:Y:S02]  /*5ea0*/  IMAD.U32 R7, RZ, RZ, UR6 ;  /* 0x00000006ff077e24 */ /* 0x000fe4000f8e00ff */
[----:B------:R-:W-:Y:S01]  /*5eb0*/  USHF.L.U64.HI UR4, UR26, 0x6, UR4 ;  /* 0x000000061a047899 */ /* 0x000fe20008010204 */
[----:B------:R-:W-:Y:S05]  /*5ec0*/  IMAD.U32 R13, RZ, RZ, UR23 ;  /* 0x00000017ff0d7e24 */ /* 0x000fea000f8e00ff */
[----:B------:R-:W-:Y:S01]  /*5ed0*/  IMAD.U32 R4, RZ, RZ, UR4 ;  /* 0x00000004ff047e24 */ /* 0x000fe2000f8e00ff */
[----:B--2---:R-:W-:Y:S04]  /*5ee0*/  IADD3 R7, P2, P1, R228, UR13, R7 ;  /* 0x0000000de4077c10 */ /* 0x004fe8000f95e007 */
[----:B------:R-:W-:Y:S02]  /*5ef0*/  IADD3.X R12, R251, UR12, R4, P2, P1 ;  /* 0x0000000cfb0c7c10 */ /* 0x000fe400097e2404 */
[----:B---3--:R-:W-:Y:S04]  /*5f00*/  IADD3 R4, P1, R238, UR23, RZ ;  /* 0x00000017ee047c10 */ /* 0x008fe8000ff3e0ff */
[----:B----4-:R-:W-:Y:S02]  /*5f10*/  LEA.HI.X.SX32 R5, R13, R230, 0x1, P1 ;  /* 0x000000e60d057211 */ /* 0x010fe400008f0eff */
        /* <DEDUP_REMOVED lines=9> */
[----:B-----5:R-:W-:Y:S01]  /*5fb0*/  IMAD R4, R4, 0x4000, R209 ;  /* 0x0000400004047824 */ /* 0x020fe200078e02d1 */
        /* <DEDUP_REMOVED lines=19> */
.L_x_2009:
[-C--:B-12-4-:R-:W-:Y:S01]  /*60f0*/  HMMA.16816.F32.BF16 R4, R164, R16.reuse, RZ ;  /* 0x00000010a404723c */ /* 0x096fe200000418ff */
[----:B------:R-:W2:Y:S01]  /*6100*/  LDL.64 R226, [R1] ;  /* 0x0000000001e27983 */ /* 0x000ea20000100a00 */
        /* <DEDUP_REMOVED lines=8> */
[----:B------:R-:W-:Y:S01]  /*6190*/  IMAD.IADD R192, R208, 0x1, R205 ;  /* 0x00000001d0c07824 */ /* 0x000fe200078e02cd */
[----:B------:R-:W-:Y:S02]  /*61a0*/  UIMAD UR23, UR21, UR7, UR23 ;  /* 0x00000007151772a4 */ /* 0x000fe4000f8e0217 */
[----:B------:R-:W-:Y:S01]  /*61b0*/  USHF.R.S32.HI UR4, URZ, 0x1f, UR22 ;  /* 0x0000001f3f047899 */ /* 0x000fe20008011416 */
[-C--:B------:R-:W-:Y:S01]  /*61c0*/  HMMA.16816.F32.BF16 R12, R28, R18.reuse, RZ ;  /* 0x000000121c0c723c */ /* 0x080fe200000418ff */
[----:B------:R-:W-:Y:S01]  /*61d0*/  LDSM.16.M88.4 R184, [R192+0x24480] ;  /* 0x02448000c0b8783b */ /* 0x000fe20000000200 */
        /* <DEDUP_REMOVED lines=38> */
[----:B------:R-:W-:Y:S07]  /*6440*/  LDSM.16.MT88.4 R180, [R0+0x6080] ;  /* 0x0060800000b4783b */ /* 0x000fee0000004200 */
[----:B------:R-:W-:Y:S01]  /*6450*/  HMMA.16816.F32.BF16 R32, R164, R178, R32 ;  /* 0x000000b2a420723c */ /* 0x000fe20000041820 */
[----:B------:R-:W1:Y:S05]  /*6460*/  LDSM.16.M88.4 R164, [R2+0x26480] ;  /* 0x0264800002a4783b */ /* 0x000e6a0000000200 */
[----:B------:R3:W1:Y:S02]  /*6470*/  LDSM.16.M88.4 R176, [R2+0x27480] ;  /* 0x0274800002b0783b */ /* 0x0006640000000200 */
[-C--:B------:R-:W-:Y:S08]  /*6480*/  HMMA.16816.F32.BF16 R4, R184, R188.reuse, R4 ;  /* 0x000000bcb804723c */ /* 0x080ff00000041804 */
[C---:B----4-:R-:W-:Y:S08]  /*6490*/  HMMA.16816.F32.BF16 R8, R172.reuse, R188, R8 ;  /* 0x000000bcac08723c */ /* 0x050ff00000041808 */
[-C--:B------:R-:W-:Y:S04]  /*64a0*/  HMMA.16816.F32.BF16 R12, R172, R190.reuse, R12 ;  /* 0x000000beac0c723c */ /* 0x080fe8000004180c */
[----:B---3--:R-:W-:Y:S04]  /*64b0*/  IADD3 R2, R215, R2, R208 ;  /* 0x00000002d7027210 */ /* 0x008fe80007ffe0d0 */
[C---:B------:R-:W-:Y:S01]  /*64c0*/  HMMA.16816.F32.BF16 R16, R184.reuse, R190, R16 ;  /* 0x000000beb810723c */ /* 0x040fe20000041810 */
[----:B------:R-:W3:Y:S07]  /*64d0*/  LDSM.16.M88.4 R188, [R204+0x26480] ;  /* 0x02648000ccbc783b */ /* 0x000eee0000000200 */
[-C--:B-----5:R-:W-:Y:S08]  /*64e0*/  HMMA.16816.F32.BF16 R20, R184, R192.reuse, R20 ;  /* 0x000000c0b814723c */ /* 0x0a0ff00000041814 */
[C---:B------:R-:W-:Y:S08]  /*64f0*/  HMMA.16816.F32.BF16 R24, R172.reuse, R192, R24 ;  /* 0x000000c0ac18723c */ /* 0x040ff00000041818 */
[-C--:B------:R-:W-:Y:S01]  /*6500*/  HMMA.16816.F32.BF16 R28, R172, R194.reuse, R28 ;  /* 0x000000c2ac1c723c */ /* 0x080fe2000004181c */
[----:B------:R-:W4:Y:S07]  /*6510*/  LDSM.16.M88.4 R172, [R204+0x27480] ;  /* 0x02748000ccac783b */ /* 0x000f2e0000000200 */
[----:B------:R-:W-:Y:S01]  /*6520*/  HMMA.16816.F32.BF16 R32, R184, R194, R32 ;  /* 0x000000c2b820723c */ /* 0x000fe20000041820 */
[----:B------:R-:W5:Y:S05]  /*6530*/  LDSM.16.MT88.4 R184, [R0+0x6880] ;  /* 0x0068800000b8783b */ /* 0x000f6a0000004200 */
[----:B------:R-:W-:Y:S02]  /*6540*/  LDSM.16.M88.4 R192, [R2+0x26480] ;  /* 0x0264800002c0783b */ /* 0x000fe40000000200 */
        /* <DEDUP_REMOVED lines=10> */
[----:B------:R-:W1:Y:S05]  /*65f0*/  LDSM.16.M88.4 R164, [R205+0x26480] ;  /* 0x02648000cda4783b */ /* 0x000e6a0000000200 */
[----:B------:R-:W1:Y:S02]  /*6600*/  LDSM.16.MT88.4 R180, [R0+0x7080] ;  /* 0x0070800000b4783b */ /* 0x000e640000004200 */
[-C--:B---3--:R-:W-:Y:S08]  /*6610*/  HMMA.16816.F32.BF16 R4, R188, R196.reuse, R4 ;  /* 0x000000c4bc04723c */ /* 0x088ff00000041804 */
[C---:B----4-:R-:W-:Y:S08]  /*6620*/  HMMA.16816.F32.BF16 R8, R172.reuse, R196, R8 ;  /* 0x000000c4ac08723c */ /* 0x050ff00000041808 */
[-C--:B------:R-:W-:Y:S08]  /*6630*/  HMMA.16816.F32.BF16 R12, R172, R198.reuse, R12 ;  /* 0x000000c6ac0c723c */ /* 0x080ff0000004180c */
[C---:B------:R-:W-:Y:S01]  /*6640*/  HMMA.16816.F32.BF16 R16, R188.reuse, R198, R16 ;  /* 0x000000c6bc10723c */ /* 0x040fe20000041810 */
[----:B------:R-:W3:Y:S07]  /*6650*/  LDSM.16.MT88.4 R196, [R0+0x3880] ;  /* 0x0038800000c4783b */ /* 0x000eee0000004200 */
[-C--:B-----5:R-:W-:Y:S08]  /*6660*/  HMMA.16816.F32.BF16 R20, R188, R184.reuse, R20 ;  /* 0x000000b8bc14723c */ /* 0x0a0ff00000041814 */
[C---:B------:R-:W-:Y:S08]  /*6670*/  HMMA.16816.F32.BF16 R24, R172.reuse, R184, R24 ;  /* 0x000000b8ac18723c */ /* 0x040ff00000041818 */
[-C--:B------:R-:W-:Y:S01]  /*6680*/  HMMA.16816.F32.BF16 R28, R172, R186.reuse, R28 ;  /* 0x000000baac1c723c */ /* 0x080fe2000004181c */
[----:B------:R4:W5:Y:S07]  /*6690*/  LDSM.16.M88.4 R172, [R2+0x27480] ;  /* 0x0274800002ac783b */ /* 0x00096e0000000200 */
[----:B------:R-:W-:Y:S08]  /*66a0*/  HMMA.16816.F32.BF16 R32, R188, R186, R32 ;  /* 0x000000babc20723c */ /* 0x000ff00000041820 */
[-C--:B-1----:R-:W-:Y:S08]  /*66b0*/  HMMA.16816.F32.BF16 R4, R164, R168.reuse, R4 ;  /* 0x000000a8a404723c */ /* 0x082ff00000041804 */
[C---:B------:R-:W-:Y:S01]  /*66c0*/  HMMA.16816.F32.BF16 R8, R176.reuse, R168, R8 ;  /* 0x000000a8b008723c */ /* 0x040fe20000041808 */
[----:B----4-:R-:W-:Y:S01]  /*66d0*/  IMAD.U32 R2, RZ, RZ, UR4 ;  /* 0x00000004ff027e24 */ /* 0x010fe2000f8e00ff */
[----:B------:R-:W-:Y:S04]  /*66e0*/  UIADD3 UR4, UR17, 0x1, URZ ;  /* 0x0000000111047890 */ /* 0x000fe8000fffe03f */
[----:B------:R-:W-:Y:S02]  /*66f0*/  USEL UR17, UR4, URZ, !UP1 ;  /* 0x0000003f04117287 */ /* 0x000fe4000c800000 */
[-C--:B------:R-:W-:Y:S08]  /*6700*/  HMMA.16816.F32.BF16 R12, R176, R170.reuse, R12 ;  /* 0x000000aab00c723c */ /* 0x080ff0000004180c */
[C---:B------:R-:W-:Y:S01]  /*6710*/  HMMA.16816.F32.BF16 R16, R164.reuse, R170, R16 ;  /* 0x000000aaa410723c */ /* 0x040fe20000041810 */
[----:B------:R1:W4:Y:S07]  /*6720*/  LDSM.16.MT88.4 R168, [R0+0x7880] ;  /* 0x0078800000a8783b */ /* 0x00032e0000004200 */
[-C--:B------:R-:W-:Y:S08]  /*6730*/  HMMA.16816.F32.BF16 R20, R164, R180.reuse, R20 ;  /* 0x000000b4a414723c */ /* 0x080ff00000041814 */
[C---:B------:R-:W-:Y:S08]  /*6740*/  HMMA.16816.F32.BF16 R24, R176.reuse, R180, R24 ;  /* 0x000000b4b018723c */ /* 0x040ff00000041818 */
[-C--:B------:R-:W-:Y:S01]  /*6750*/  HMMA.16816.F32.BF16 R28, R176, R182.reuse, R28 ;  /* 0x000000b6b01c723c */ /* 0x080fe2000004181c */
[----:B-1----:R-:W-:Y:S07]  /*6760*/  IMAD.U32 R0, RZ, RZ, UR22 ;  /* 0x00000016ff007e24 */ /* 0x002fee000f8e00ff */
[----:B------:R-:W-:Y:S01]  /*6770*/  HMMA.16816.F32.BF16 R32, R164, R182, R32 ;  /* 0x000000b6a420723c */ /* 0x000fe20000041820 */
[----:B------:R-:W-:Y:S06]  /*6780*/  LDSM.16.MT88.4 R180, [R206+0x27c80] ;  /* 0x027c8000ceb4783b */ /* 0x000fec0000004200 */
[----:B------:R-:W-:Y:S01]  /*6790*/  IMAD.U32 R164, RZ, RZ, UR21 ;  /* 0x00000015ffa47e24 */ /* 0x000fe2000f8e00ff */
[-C--:B---3--:R-:W-:Y:S05]  /*67a0*/  HMMA.16816.F32.BF16 R4, R192, R196.reuse, R4 ;  /* 0x000000c4c004723c */ /* 0x088fea0000041804 */
[----:B--2---:R-:W-:Y:S03]  /*67b0*/  IMAD.WIDE.U32 R164, R164, c[0x0][0x238], R226 ;  /* 0x00008e00a4a47a25 */ /* 0x004fe600078e00e2 */
        /* <DEDUP_REMOVED lines=103> */
[----:B------:R-:W5:Y:S07]  /*6e30*/  LDSM.16.MT88.4 R8, [R3+0x13880] ;  /* 0x013880000308783b */ /* 0x000f6e0000004200 */
        /* <DEDUP_REMOVED lines=24> */
[-C--:B-----5:R-:W-:Y:S08]  /*6fc0*/  HMMA.16816.F32.BF16 R132, R28, R8.reuse, R132 ;  /* 0x000000081c84723c */ /* 0x0a0ff00000041884 */
        /* <DEDUP_REMOVED lines=73> */
.L_x_2005:
[----:B------:R-:W-:Y:S05]  /*7460*/  @P0 EXIT ;  /* 0x000000000000094d */ /* 0x000fea0003800000 */
[----:B------:R-:W2:Y:S01]  /*7470*/  LDL.64 R2, [R1] ;  /* 0x0000000001027983 */ /* 0x000ea20000100a00 */
[----:B------:R-:W-:Y:S01]  /*7480*/  ULDC.64 UR10, c[0x0][0x338] ;  /* 0x0000ce00000a7ab9 */ /* 0x000fe20000000a00 */
[----:B------:R-:W-:Y:S01]  /*7490*/  BSSY B0, `(.L_x_2011) ;  /* 0x0000022000007945 */ /* 0x000fe20003800000 */
[----:B------:R-:W-:Y:S02]  /*74a0*/  UISETP.NE.AND UP0, UPT, UR10, 0x1, UPT ;  /* 0x000000010a00788c */ /* 0x000fe4000bf05270 */
[----:B------:R-:W-:Y:S02]  /*74b0*/  ULDC UR6, c[0x0][0x358] ;  /* 0x0000d60000067ab9 */ /* 0x000fe40000000800 */
[----:B------:R-:W-:Y:S02]  /*74c0*/  UIMAD.WIDE.U32 UR12, UR21, UR11, URZ ;  /* 0x0000000b150c72a5 */ /* 0x000fe4000f8e003f */
[----:B------:R-:W-:-:S02]  /*74d0*/  UIMAD UR6, UR20, UR6, URZ ;  /* 0x00000006140672a4 */ /* 0x000fc4000f8e023f */
[----:B------:R-:W-:Y:S02]  /*74e0*/  ULDC UR11, c[0x0][0x2f4] ;  /* 0x0000bd00000b7ab9 */ /* 0x000fe40000000800 */
[----:B------:R-:W-:Y:S02]  /*74f0*/  ULDC UR4, c[0x0][0x340] ;  /* 0x0000d00000047ab9 */ /* 0x000fe40000000800 */
[----:B------:R-:W-:Y:S02]  /*7500*/  UIMAD UR5, UR22, UR11, URZ ;  /* 0x0000000b160572a4 */ /* 0x000fe4000f8e023f */
[----:B------:R-:W-:Y:S02]  /*7510*/  UMOV UR9, UR21 ;  /* 0x0000001500097c82 */ /* 0x000fe40008000000 */
[----:B------:R-:W-:Y:S02]  /*7520*/  UIMAD UR11, UR6, UR11, URZ ;  /* 0x0000000b060b72a4 */ /* 0x000fe4000f8e023f */
[----:B------:R-:W-:-:S02]  /*7530*/  @UP0 USHF.R.U32.HI UR9, URZ, UR4, UR13 ;  /* 0x000000043f090299 */ /* 0x000fc4000801160d */
[----:B------:R-:W-:Y:S02]  /*7540*/  USHF.R.S32.HI UR4, URZ, 0x1f, UR5 ;  /* 0x0000001f3f047899 */ /* 0x000fe40008011405 */
        /* <DEDUP_REMOVED lines=14> */
[----:B------:R-:W-:Y:S01]  /*7630*/  BAR.SYNC.DEFER_BLOCKING 0x1, 0x100 ;  /* 0x0044000000007b1d */ /* 0x000fe20000010000 */
[----:B--2---:R-:W-:-:S13]  /*7640*/  ISETP.NE.AND P1, PT, R2, RZ, PT ;  /* 0x000000ff0200720c */ /* 0x004fda0003f25270 */
[----:B------:R-:W-:Y:S05]  /*7650*/  @P1 BRA `(.L_x_2012) ;  /* 0x0000005000001947 */ /* 0x000fea0003800000 */
.L_x_2013:
[----:B------:R-:W2:Y:S01]  /*7660*/  LDG.E.STRONG.GPU R0, [R4.64] ;  /* 0x0000001804007981 */ /* 0x000ea2000c1ef900 */
[----:B------:R-:W-:Y:S01]  /*7670*/  YIELD ;  /* 0x0000000000007946 */ /* 0x000fe20003800000 */
[----:B--2---:R-:W-:Y:S01]  /*7680*/  ISETP.NE.AND P0, PT, R0, UR11, PT ;  /* 0x0000000b00007c0c */ /* 0x004fe2000bf05270 */
[----:B------:R-:W-:-:S12]  /*7690*/  CCTL.IVALL ;  /* 0x00000000ff00798f */ /* 0x000fd80002000000 */
[----:B------:R-:W-:Y:S05]  /*76a0*/  @P0 BRA `(.L_x_2013) ;  /* 0xffffffb000000947 */ /* 0x000fea000383ffff */
.L_x_2012:
[----:B------:R-:W-:Y:S05]  /*76b0*/  BSYNC B0 ;  /* 0x0000000000007941 */ /* 0x000fea0003800000 */
.L_x_2011:
[----:B------:R-:W-:Y:S01]  /*76c0*/  MOV R10, 0xffffffff ;  /* 0xffffffff000a7802 */ /* 0x000fe20000000f00 */
[----:B------:R-:W-:Y:S05]  /*76d0*/  BRA.CONV ~URZ, `(.L_x_2014) ;  /* 0x000000237f007947 */ /* 0x000fea000b800000 */
[----:B------:R-:W-:Y:S02]  /*76e0*/  MOV R2, 0x7700 ;  /* 0x0000770000027802 */ /* 0x000fe40000000f00 */
[----:B------:R-:W-:Y:S05]  /*76f0*/  CALL.REL.NOINC `($__internal_10_$__cuda_sm70_warpsync) ;  /* 0x00000d4000007944 */ /* 0x000fea0003c00000 */
.L_x_2014:
[----:B------:R-:W2:Y:S01]  /*7700*/  LDL.LU.64 R2, [R1] ;  /* 0x0000000001027983 */ /* 0x000ea20000300a00 */
[----:B------:R-:W-:Y:S01]  /*7710*/  USHF.L.U32 UR4, UR20, 0xe, URZ ;  /* 0x0000000e14047899 */ /* 0x000fe2000800063f */
[----:B------:R-:W-:-:S03]  /*7720*/  IMAD.U32 R6, RZ, RZ, UR22 ;  /* 0x00000016ff067e24 */ /* 0x000fc6000f8e00ff */
        /* <DEDUP_REMOVED lines=83> */
[----:B------:R-:W-:Y:S05]  /*7c60*/  CALL.REL.NOINC `($__internal_10_$__cuda_sm70_warpsync) ;  /* 0x000007d000007944 */ /* 0x000fea0003c00000 */
.L_x_2015:
        /* <DEDUP_REMOVED lines=12> */
.L_x_2017:
[----:B------:R-:W-:Y:S05]  /*7d30*/  BSYNC B0 ;  /* 0x0000000000007941 */ /* 0x000fea0003800000 */
.L_x_2016:
[----:B------:R-:W-:Y:S01]  /*7d40*/  ULDC.64 UR4, c[0x0][0x348] ;  /* 0x0000d20000047ab9 */ /* 0x000fe20000000a00 */
[----:B------:R-:W-:Y:S01]  /*7d50*/  BSSY B0, `(.L_x_2018) ;  /* 0x000000b000007945 */ /* 0x000fe20003800000 */
[----:B------:R-:W-:-:S04]  /*7d60*/  UIADD3 UR4, UP0, UR6, UR4, URZ ;  /* 0x0000000406047290 */ /* 0x000fc8000ff1e03f */
[----:B------:R-:W-:Y:S02]  /*7d70*/  UIADD3.X UR5, UR7, UR5, URZ, UP0, !UPT ;  /* 0x0000000507057290 */ /* 0x000fe400087fe43f */
[----:B--2---:R-:W-:-:S04]  /*7d80*/  MOV R4, UR4 ;  /* 0x0000000400047c02 */ /* 0x004fc80008000f00 */
[----:B------:R-:W-:Y:S01]  /*7d90*/  MOV R5, UR5 ;  /* 0x0000000500057c02 */ /* 0x000fe20008000f00 */
[----:B------:R-:W-:Y:S05]  /*7da0*/  @P1 BRA `(.L_x_2019) ;  /* 0x0000005000001947 */ /* 0x000fea0003800000 */
.L_x_2020:
[----:B------:R-:W2:Y:S01]  /*7db0*/  LDG.E.STRONG.GPU R0, [R4.64] ;  /* 0x0000001804007981 */ /* 0x000ea2000c1ef900 */
[----:B------:R-:W-:Y:S01]  /*7dc0*/  YIELD ;  /* 0x0000000000007946 */ /* 0x000fe20003800000 */
[----:B--2---:R-:W-:Y:S01]  /*7dd0*/  ISETP.NE.AND P0, PT, R0, UR11, PT ;  /* 0x0000000b00007c0c */ /* 0x004fe2000bf05270 */
[----:B------:R-:W-:-:S12]  /*7de0*/  CCTL.IVALL ;  /* 0x00000000ff00798f */ /* 0x000fd80002000000 */
[----:B------:R-:W-:Y:S05]  /*7df0*/  @P0 BRA `(.L_x_2020) ;  /* 0xffffffb000000947 */ /* 0x000fea000383ffff */
.L_x_2019:
[----:B------:R-:W-:Y:S05]  /*7e00*/  BSYNC B0 ;  /* 0x0000000000007941 */ /* 0x000fea0003800000 */
.L_x_2018:
[----:B------:R-:W-:Y:S05]  /*7e10*/  BRA.CONV ~URZ, `(.L_x_2021) ;  /* 0x000000237f007947 */ /* 0x000fea000b800000 */
[----:B-1----:R-:W-:Y:S02]  /*7e20*/  MOV R2, 0x7e40 ;  /* 0x00007e4000027802 */ /* 0x002fe40000000f00 */
[----:B------:R-:W-:Y:S05]  /*7e30*/  CALL.REL.NOINC `($__internal_10_$__cuda_sm70_warpsync) ;  /* 0x0000060000007944 */ /* 0x000fea0003c00000 */
.L_x_2021:
[----:B------:R-:W-:Y:S01]  /*7e40*/  ULDC.64 UR4, c[0x0][0x300] ;  /* 0x0000c00000047ab9 */ /* 0x000fe20000000a00 */
[----:B-1----:R-:W-:Y:S01]  /*7e50*/  MOV R3, R9 ;  /* 0x0000000900037202 */ /* 0x002fe20000000f00 */
[----:B------:R-:W-:Y:S01]  /*7e60*/  UIMAD UR4, UR8, UR4, URZ ;  /* 0x00000004080472a4 */ /* 0x000fe2000f8e023f */
[----:B------:R-:W-:Y:S02]  /*7e70*/  IMAD.U32 R0, RZ, RZ, UR9 ;  /* 0x00000009ff007e24 */ /* 0x000fe4000f8e00ff */
[----:B------:R-:W-:Y:S01]  /*7e80*/  IMAD.MOV.U32 R2, RZ, RZ, R8 ;  /* 0x000000ffff027224 */ /* 0x000fe200078e0008 */
        /* <DEDUP_REMOVED lines=79> */
.L_x_2022:
        /* <DEDUP_REMOVED lines=12> */
        .weak           $__internal_10_$__cuda_sm70_warpsync
        .type           $__internal_10_$__cuda_sm70_warpsync,@function
        .size           $__internal_10_$__cuda_sm70_warpsync,(.L_x_2339 - $__internal_10_$__cuda_sm70_warpsync)
$__internal_10_$__cuda_sm70_warpsync:
[----:B------:R-:W-:Y:S01]  /*8440*/  MOV R3, 0x0 ;  /* 0x0000000000037802 */ /* 0x000fe20000000f00 */
[----:B------:R-:W-:Y:S04]  /*8450*/  WARPSYNC R10 ;  /* 0x0000000a00007348 */ /* 0x000fe80003800000 */
[----:B------:R-:W-:Y:S05]  /*8460*/  RET.REL.NODEC R2 `(_ZN7cutlass13device_kernelIN5flash19enable_sm80_to_sm89INS1_16FlashAttnBwdSm80INS1_25CollectiveMainloopBwdSm80ILi2ELi2EN4cute5tupleIJNS5_1CILi64EEENS7_ILi128EEES9_EEENS_10bfloat16_tEfNS_4arch4Sm80ELb1ELb0ELb1ELb0ELb1ELb0ELb0ELb0ELi2ELi2ELi2ELi2ELb0EEENS1_24CollectiveEpilogueBwdGQAISA_fSD_Li256ELb0ELb1EEENS1_25SingleTileBwdLPTSchedulerILb0ELi128ELb1EEEEEEEEEvNT_6ParamsE) ;  /* 0xffff7b9002007950 */ /* 0x000fea0003c3ffff */
.L_x_2023:
        /* <DEDUP_REMOVED lines=9> */
.L_x_2339:


//--------------------- .text._ZN7cutlass13device_kernelIN5flash22FlashAttnBwdPreprocessIN4cute5tupleIJNS3_1CILi64EEENS5_ILi128EEEEEENS_10bfloat16_tEfNS_4arch4Sm80ELb1ELb0EEEEEvNT_6ParamsE --------------------------
	.section	.text._ZN7cutlass13device_kernelIN5flash22FlashAttnBwdPreprocessIN4cute5tupleIJNS3_1CILi64EEENS5_ILi128EEEEEENS_10bfloat16_tEfNS_4arch4Sm80ELb1ELb0EEEEEvNT_6ParamsE,"ax",@progbits
	.sectioninfo	@"SHI_REGISTERS=62"
	.align	128
.text._ZN7cutlass13device_kernelIN5flash22FlashAttnBwdPreprocessIN4cute5tupleIJNS3_1CILi64EEENS5_ILi128EEEEEENS_10bfloat16_tEfNS_4arch4Sm80ELb1ELb0EEEEEvNT_6ParamsE:
        .type           _ZN7cutlass13device_kernelIN5flash22FlashAttnBwdPreprocessIN4cute5tupleIJNS3_1CILi64EEENS5_ILi128EEEEEENS_10bfloat16_tEfNS_4arch4Sm80ELb1ELb0EEEEEvNT_6ParamsE,@function
        .size           _ZN7cutlass13device_kernelIN5flash22FlashAttnBwdPreprocessIN4cute5tupleIJNS3_1CILi64EEENS5_ILi128EEEEEENS_10bfloat16_tEfNS_4arch4Sm80ELb1ELb0EEEEEvNT_6ParamsE,(.L_x_2341 - _ZN7cutlass13device_kernelIN5flash22FlashAttnBwdPreprocessIN4cute5tupleIJNS3_1CILi64EEENS5_ILi128EEEEEENS_10bfloat16_tEfNS_4arch4Sm80ELb1ELb0EEEEEvNT_6ParamsE)
        .other          _ZN7cutlass13device_kernelIN5flash22FlashAttnBwdPreprocessIN4cute5tupleIJNS3_1CILi64EEENS5_ILi128EEEEEENS_10bfloat16_tEfNS_4arch4Sm80ELb1ELb0EEEEEvNT_6ParamsE,@"STO_CUDA_ENTRY STV_DEFAULT"
_ZN7cutlass13device_kernelIN5flash22FlashAttnBwdPreprocessIN4cute5tupleIJNS3_1CILi64EEENS5_ILi128EEEEEENS_10bfloat16_tEfNS_4arch4Sm80ELb1ELb0EEEEEvNT_6ParamsE:
[----:B------:R-:W-:Y:S02]  /*0000*/  MOV R1, c[0x0][0x28] ;  /* 0x00000a0000017a02 */ /* 0x000fe40000000f00 */
[----:B------:R-:W0:Y:S01]  /*0010*/  S2R R43, SR_TID.X ;  /* 0x00000000002b7919 */ /* 0x000e220000002100 */
[----:B------:R-:W-:-:S03]  /*0020*/  ULDC.64 UR6, c[0x0][0x118] ;  /* 0x0000460000067ab9 */ /* 0x000fc60000000a00 */
[----:B------:R-:W1:Y:S04]  /*0030*/  S2R R45, SR_CTAID.Y ;  /* 0x00000000002d7919 */ /* 0x000e680000002600 */
[----:B------:R-:W2:Y:S01]  /*0040*/  S2R R47, SR_CTAID.X ;  /* 0x00000000002f7919 */ /* 0x000ea20000002500 */
[----:B0-----:R-:W-:-:S04]  /*0050*/  SHF.R.S32.HI R0, RZ, 0x1f, R43 ;  /* 0x0000001fff007819 */ /* 0x001fc8000001142b */
[----:B------:R-:W-:Y:S02]  /*0060*/  LEA.HI R2, R0, R43, RZ, 0x4 ;  /* 0x0000002b00027211 */ /* 0x000fe400078f20ff */
[----:B-1----:R-:W-:Y:S02]  /*0070*/  SHF.R.S32.HI R42, RZ, 0x1f, R45 ;  /* 0x0000001fff2a7819 */ /* 0x002fe4000001142d */
[----:B------:R-:W-:Y:S01]  /*0080*/  LOP3.LUT R0, R2, 0xfffffff0, RZ, 0xc0, !PT ;  /* 0xfffffff002007812 */ /* 0x000fe200078ec0ff */
[----:B--2---:R-:W-:Y:S01]  /*0090*/  IMAD.SHL.U32 R36, R47, 0x40, RZ ;  /* 0x000000402f247824 */ /* 0x004fe200078e00ff */
[----:B------:R-:W-:Y:S01]  /*00a0*/  SHF.R.S32.HI R2, RZ, 0x4, R2 ;  /* 0x00000004ff027819 */ /* 0x000fe20000011402 */
[----:B------:R-:W-:Y:S02]  /*00b0*/  IMAD R4, R42, c[0x0][0x180], RZ ;  /* 0x000060002a047a24 */ /* 0x000fe400078e02ff */
[----:B------:R-:W-:Y:S01]  /*00c0*/  IMAD.IADD R37, R43, 0x1, -R0 ;  /* 0x000000012b257824 */ /* 0x000fe200078e0a00 */
[----:B------:R-:W-:Y:S01]  /*00d0*/  IADD3 R44, -R36, c[0x0][0x168], RZ ;  /* 0x00005a00242c7a10 */ /* 0x000fe20007ffe1ff */
[----:B------:R-:W0:Y:S01]  /*00e0*/  S2R R0, SR_CTAID.Z ;  /* 0x0000000000007919 */ /* 0x000e220000002700 */
[----:B------:R-:W-:Y:S01]  /*00f0*/  IMAD R3, R45, c[0x0][0x184], R4 ;  /* 0x000061002d037a24 */ /* 0x000fe200078e0204 */
[----:B------:R-:W-:Y:S01]  /*0100*/  IADD3 R49, R2, 0x10, RZ ;  /* 0x0000001002317810 */ /* 0x000fe20007ffe0ff */
[----:B------:R-:W-:Y:S01]  /*0110*/  IMAD R8, R42, c[0x0][0x1a0], RZ ;  /* 0x000068002a087a24 */ /* 0x000fe200078e02ff */
[----:B------:R-:W-:-:S02]  /*0120*/  SHF.L.U32 R6, R37, 0x3, RZ ;  /* 0x0000000325067819 */ /* 0x000fc400000006ff */
[-C--:B------:R-:W-:Y:S01]  /*0130*/  ISETP.GE.AND P1, PT, R2, R44.reuse, PT ;  /* 0x0000002c0200720c */ /* 0x080fe20003f26270 */
[C---:B------:R-:W-:Y:S01]  /*0140*/  IMAD R9, R45.reuse, c[0x0][0x1a4], R8 ;  /* 0x000069002d097a24 */ /* 0x040fe200078e0208 */
[--C-:B------:R-:W-:Y:S02]  /*0150*/  SHF.R.S32.HI R7, RZ, 0x1f, R6.reuse ;  /* 0x0000001fff077819 */ /* 0x100fe40000011406 */
[C---:B------:R-:W-:Y:S02]  /*0160*/  ISETP.GE.AND P0, PT, R6.reuse, c[0x0][0x16c], PT ;  /* 0x00005b0006007a0c */ /* 0x040fe40003f06270 */
[----:B------:R-:W-:Y:S01]  /*0170*/  ISETP.LT.AND P4, PT, R6, c[0x0][0x16c], !P1 ;  /* 0x00005b0006007a0c */ /* 0x000fe20004f81270 */
[--C-:B------:R-:W-:Y:S01]  /*0180*/  IMAD.WIDE.U32 R4, R45, c[0x0][0x180], R6.reuse ;  /* 0x000060002d047a25 */ /* 0x100fe200078e0006 */
[----:B------:R-:W-:Y:S02]  /*0190*/  ISETP.LT.AND P3, PT, R49, R44, !P0 ;  /* 0x0000002c3100720c */ /* 0x000fe40004761270 */
[----:B------:R-:W-:Y:S01]  /*01a0*/  IADD3 R51, R2, 0x20, RZ ;  /* 0x0000002002337810 */ /* 0x000fe20007ffe0ff */
[----:B------:R-:W-:Y:S01]  /*01b0*/  IMAD.WIDE.U32 R26, R45, c[0x0][0x1a0], R6 ;  /* 0x000068002d1a7a25 */ /* 0x000fe200078e0006 */
[----:B------:R-:W-:-:S02]  /*01c0*/  IADD3 R5, R5, R3, RZ ;  /* 0x0000000305057210 */ /* 0x000fc40007ffe0ff */
[----:B------:R-:W-:Y:S01]  /*01d0*/  SHF.R.S32.HI R3, RZ, 0x1f, R2 ;  /* 0x0000001fff037819 */ /* 0x000fe20000011402 */
[----:B------:R-:W-:Y:S01]  /*01e0*/  IMAD.IADD R27, R27, 0x1, R9 ;  /* 0x000000011b1b7824 */ /* 0x000fe200078e0209 */
[----:B------:R-:W-:Y:S02]  /*01f0*/  ISETP.LT.AND P2, PT, R51, R44, !P0 ;  /* 0x0000002c3300720c */ /* 0x000fe40004741270 */
[----:B0-----:R-:W-:Y:S01]  /*0200*/  SHF.R.S32.HI R46, RZ, 0x1f, R0 ;  /* 0x0000001fff2e7819 */ /* 0x001fe20000011400 */
[----:B------:R-:W-:Y:S01]  /*0210*/  IMAD.WIDE R6, R47, 0x40, R2 ;  /* 0x000000402f067825 */ /* 0x000fe200078e0202 */
[----:B------:R-:W-:-:S03]  /*0220*/  IADD3 R53, R2, 0x30, RZ ;  /* 0x0000003002357810 */ /* 0x000fc60007ffe0ff */
[C---:B------:R-:W-:Y:S01]  /*0230*/  IMAD R11, R46.reuse, c[0x0][0x1a8], RZ ;  /* 0x00006a002e0b7a24 */ /* 0x040fe200078e02ff */
[----:B------:R-:W-:Y:S01]  /*0240*/  ISETP.LT.AND P0, PT, R53, R44, !P0 ;  /* 0x0000002c3500720c */ /* 0x000fe20004701270 */
[----:B------:R-:W-:Y:S01]  /*0250*/  IMAD R9, R46, c[0x0][0x188], RZ ;  /* 0x000062002e097a24 */ /* 0x000fe200078e02ff */
[----:B------:R-:W-:Y:S01]  /*0260*/  @P3 IADD3 R12, P6, R6, 0x10, RZ ;  /* 0x00000010060c3810 */ /* 0x000fe20007fde0ff */
[----:B------:R-:W-:Y:S01]  /*0270*/  IMAD R17, R0, c[0x0][0x1ac], R11 ;  /* 0x00006b0000117a24 */ /* 0x000fe200078e020b */
[----:B------:R-:W-:Y:S01]  /*0280*/  @P3 IADD3 R13, P5, R6, 0x10, RZ ;  /* 0x00000010060d3810 */ /* 0x000fe20007fbe0ff */
[----:B------:R-:W-:Y:S02]  /*0290*/  @P4 IMAD R11, R7, c[0x0][0x178], RZ ;  /* 0x00005e00070b4a24 */ /* 0x000fe400078e02ff */
[C---:B------:R-:W-:Y:S01]  /*02a0*/  IMAD R9, R0.reuse, c[0x0][0x18c], R9 ;  /* 0x0000630000097a24 */ /* 0x040fe200078e0209 */
[----:B------:R-:W-:Y:S01]  /*02b0*/  @P3 IADD3.X R14, RZ, R7, RZ, P5, !PT ;  /* 0x00000007ff0e3210 */ /* 0x000fe20002ffe4ff */
[----:B------:R-:W-:-:S04]  /*02c0*/  IMAD.WIDE.U32 R24, R0, c[0x0][0x188], R4 ;  /* 0x0000620000187a25 */ /* 0x000fc800078e0004 */
[----:B------:R-:W-:Y:S01]  /*02d0*/  @P3 IMAD.X R16, RZ, RZ, R7, P6 ;  /* 0x000000ffff103224 */ /* 0x000fe200030e0607 */
[C---:B------:R-:W-:Y:S01]  /*02e0*/  @P2 IADD3 R40, P6, R6.reuse, 0x20, RZ ;  /* 0x0000002006282810 */ /* 0x040fe20007fde0ff */
[C---:B------:R-:W-:Y:S01]  /*02f0*/  @P4 IMAD R15, R6.reuse, c[0x0][0x17c], R11 ;  /* 0x00005f00060f4a24 */ /* 0x040fe200078e020b */
[----:B------:R-:W-:Y:S01]  /*0300*/  @P2 IADD3 R11, P5, R6, 0x20, RZ ;  /* 0x00000020060b2810 */ /* 0x000fe20007fbe0ff */
[----:B------:R-:W-:Y:S01]  /*0310*/  IMAD.IADD R25, R25, 0x1, R9 ;  /* 0x0000000119197824 */ /* 0x000fe200078e0209 */
[-C--:B------:R-:W-:Y:S01]  /*0320*/  @P2 IADD3.X R41, RZ, R7.reuse, RZ, P6, !PT ;  /* 0x00000007ff292210 */ /* 0x080fe200037fe4ff */
[----:B------:R-:W-:Y:S01]  /*0330*/  IMAD.WIDE.U32 R26, R0, c[0x0][0x1a8], R26 ;  /* 0x00006a00001a7a25 */ /* 0x000fe200078e001a */
[----:B------:R-:W-:Y:S02]  /*0340*/  @P2 IADD3.X R10, RZ, R7, RZ, P5, !PT ;  /* 0x00000007ff0a2210 */ /* 0x000fe40002ffe4ff */
[C---:B------:R-:W-:Y:S01]  /*0350*/  @P0 IADD3 R32, P6, R6.reuse, 0x30, RZ ;  /* 0x0000003006200810 */ /* 0x040fe20007fde0ff */
[----:B------:R-:W-:Y:S01]  /*0360*/  @P4 IMAD R19, R7, c[0x0][0x198], RZ ;  /* 0x0000660007134a24 */ /* 0x000fe200078e02ff */
[C---:B------:R-:W-:Y:S01]  /*0370*/  @P0 IADD3 R39, P5, R6.reuse, 0x30, RZ ;  /* 0x0000003006270810 */ /* 0x040fe20007fbe0ff */
[----:B------:R-:W-:Y:S01]  /*0380*/  @P4 IMAD.WIDE.U32 R4, R6, c[0x0][0x178], R24 ;  /* 0x00005e0006044a25 */ /* 0x000fe200078e0018 */
[----:B------:R-:W-:-:S02]  /*0390*/  @P3 MOV R9, R25 ;  /* 0x0000001900093202 */ /* 0x000fc40000000f00 */
[----:B------:R-:W-:Y:S01]  /*03a0*/  @P0 IADD3.X R48, RZ, R7, RZ, P5, !PT ;  /* 0x00000007ff300210 */ /* 0x000fe20002ffe4ff */
[----:B------:R-:W-:Y:S01]  /*03b0*/  IMAD.IADD R27, R27, 0x1, R17 ;  /* 0x000000011b1b7824 */ /* 0x000fe200078e0211 */
[----:B------:R-:W-:Y:S01]  /*03c0*/  @P4 IADD3 R5, R5, R15, RZ ;  /* 0x0000000f05054210 */ /* 0x000fe20007ffe0ff */
[----:B------:R-:W-:Y:S01]  /*03d0*/  @P4 IMAD R19, R6, c[0x0][0x19c], R19 ;  /* 0x0000670006134a24 */ /* 0x000fe200078e0213 */
[----:B------:R-:W-:Y:S01]  /*03e0*/  @P4 LEA R22, P5, R4, c[0x0][0x160], 0x1 ;  /* 0x0000580004164a11 */ /* 0x000fe200078a08ff */
[----:B------:R-:W-:Y:S01]  /*03f0*/  @P0 IMAD.X R38, RZ, RZ, R7, P6 ;  /* 0x000000ffff260224 */ /* 0x000fe200030e0607 */
[----:B------:R-:W-:Y:S01]  /*0400*/  @P2 MOV R21, R25 ;  /* 0x0000001900152202 */ /* 0x000fe20000000f00 */
[----:B------:R-:W-:Y:S01]  /*0410*/  @P4 IMAD.WIDE.U32 R6, R6, c[0x0][0x198], R26 ;  /* 0x0000660006064a25 */ /* 0x000fe200078e001a */
[----:B------:R-:W-:-:S03]  /*0420*/  @P4 LEA.HI.X R23, R4, c[0x0][0x164], R5, 0x1, P5 ;  /* 0x0000590004174a11 */ /* 0x000fc600028f0c05 */
[----:B------:R-:W-:Y:S01]  /*0430*/  @P4 IMAD.IADD R7, R7, 0x1, R19 ;  /* 0x0000000107074824 */ /* 0x000fe200078e0213 */
[----:B------:R-:W-:Y:S01]  /*0440*/  @P4 LEA R34, P5, R6, c[0x0][0x190], 0x1 ;  /* 0x0000640006224a11 */ /* 0x000fe200078a08ff */
[----:B------:R-:W-:Y:S02]  /*0450*/  @P3 IMAD.MOV.U32 R8, RZ, RZ, R24 ;  /* 0x000000ffff083224 */ /* 0x000fe400078e0018 */
[----:B------:R-:W-:Y:S01]  /*0460*/  @P3 IMAD R14, R14, c[0x0][0x178], RZ ;  /* 0x00005e000e0e3a24 */ /* 0x000fe200078e02ff */
[----:B------:R-:W-:Y:S01]  /*0470*/  @P4 LEA.HI.X R35, R6, c[0x0][0x194], R7, 0x1, P5 ;  /* 0x0000650006234a11 */ /* 0x000fe200028f0c07 */
[C---:B------:R-:W-:Y:S01]  /*0480*/  @P3 IMAD.WIDE.U32 R4, R13.reuse, c[0x0][0x178], R8 ;  /* 0x00005e000d043a25 */ /* 0x040fe200078e0008 */
[----:B------:R-:W-:Y:S01]  /*0490*/  @P3 MOV R6, R26 ;  /* 0x0000001a00063202 */ /* 0x000fe20000000f00 */
[----:B------:R-:W-:Y:S02]  /*04a0*/  CS2R R8, SRZ ;  /* 0x0000000000087805 */ /* 0x000fe4000001ff00 */
[----:B------:R-:W-:Y:S01]  /*04b0*/  @P3 IMAD R15, R13, c[0x0][0x17c], R14 ;  /* 0x00005f000d0f3a24 */ /* 0x000fe200078e020e */
[----:B------:R-:W-:Y:S01]  /*04c0*/  @P3 LEA R28, P5, R4, c[0x0][0x160], 0x1 ;  /* 0x00005800041c3a11 */ /* 0x000fe200078a08ff */
[----:B------:R-:W-:-:S02]  /*04d0*/  @P3 IMAD R17, R16, c[0x0][0x198], RZ ;  /* 0x0000660010113a24 */ /* 0x000fc400078e02ff */
[----:B------:R-:W-:Y:S01]  /*04e0*/  @P3 IMAD.MOV.U32 R7, RZ, RZ, R27 ;  /* 0x000000ffff073224 */ /* 0x000fe200078e001b */
[----:B------:R-:W-:Y:S01]  /*04f0*/  @P3 IADD3 R5, R5, R15, RZ ;  /* 0x0000000f05053210 */ /* 0x000fe20007ffe0ff */
[----:B------:R-:W-:Y:S02]  /*0500*/  @P2 IMAD.MOV.U32 R20, RZ, RZ, R24 ;  /* 0x000000ffff142224 */ /* 0x000fe400078e0018 */
[----:B------:R-:W-:Y:S01]  /*0510*/  @P2 IMAD R10, R10, c[0x0][0x178], RZ ;  /* 0x00005e000a0a2a24 */ /* 0x000fe200078e02ff */
[----:B------:R-:W-:Y:S01]  /*0520*/  @P3 LEA.HI.X R29, R4, c[0x0][0x164], R5, 0x1, P5 ;  /* 0x00005900041d3a11 */ /* 0x000fe200028f0c05 */
[C---:B------:R-:W-:Y:S01]  /*0530*/  @P3 IMAD R17, R12.reuse, c[0x0][0x19c], R17 ;  /* 0x000067000c113a24 */ /* 0x040fe200078e0211 */
[----:B------:R-:W-:Y:S01]  /*0540*/  CS2R R4, SRZ ;  /* 0x0000000000047805 */ /* 0x000fe2000001ff00 */
[----:B------:R-:W-:Y:S02]  /*0550*/  @P3 IMAD.WIDE.U32 R12, R12, c[0x0][0x198], R6 ;  /* 0x000066000c0c3a25 */ /* 0x000fe400078e0006 */
[----:B------:R-:W-:-:S02]  /*0560*/  CS2R R6, SRZ ;  /* 0x0000000000067805 */ /* 0x000fc4000001ff00 */
[C---:B------:R-:W-:Y:S01]  /*0570*/  @P2 IMAD R33, R11.reuse, c[0x0][0x17c], R10 ;  /* 0x00005f000b212a24 */ /* 0x040fe200078e020a */
[C---:B------:R-:W-:Y:S01]  /*0580*/  @P3 LEA R30, P5, R12.reuse, c[0x0][0x190], 0x1 ;  /* 0x000064000c1e3a11 */ /* 0x040fe200078a08ff */
[----:B------:R-:W-:Y:S02]  /*0590*/  @P2 IMAD.WIDE.U32 R20, R11, c[0x0][0x178], R20 ;  /* 0x00005e000b142a25 */ /* 0x000fe400078e0014 */
[----:B------:R-:W-:Y:S01]  /*05a0*/  CS2R R10, SRZ ;  /* 0x00000000000a7805 */ /* 0x000fe2000001ff00 */
[----:B------:R0:W2:Y:S01]  /*05b0*/  @P4 LDG.E.128 R4, [R22.64] ;  /* 0x0000000616044981 */ /* 0x0000a2000c1e1d00 */
[----:B------:R-:W-:Y:S01]  /*05c0*/  @P3 IMAD.IADD R13, R13, 0x1, R17 ;  /* 0x000000010d0d3824 */ /* 0x000fe200078e0211 */
[----:B------:R-:W-:Y:S01]  /*05d0*/  CS2R R14, SRZ ;  /* 0x00000000000e7805 */ /* 0x000fe2000001ff00 */
[----:B------:R-:W-:Y:S01]  /*05e0*/  CS2R R16, SRZ ;  /* 0x0000000000107805 */ /* 0x000fe2000001ff00 */
[----:B------:R-:W-:Y:S01]  /*05f0*/  CS2R R18, SRZ ;  /* 0x0000000000127805 */ /* 0x000fe2000001ff00 */
[----:B------:R1:W3:Y:S01]  /*0600*/  @P4 LDG.E.128 R8, [R34.64] ;  /* 0x0000000622084981 */ /* 0x0002e2000c1e1d00 */
[----:B------:R-:W-:-:S02]  /*0610*/  @P3 LEA.HI.X R31, R12, c[0x0][0x194], R13, 0x1, P5 ;  /* 0x000065000c1f3a11 */ /* 0x000fc400028f0c0d */
[----:B------:R-:W-:-:S03]  /*0620*/  CS2R R12, SRZ ;  /* 0x00000000000c7805 */ /* 0x000fc6000001ff00 */
[----:B------:R4:W3:Y:S04]  /*0630*/  @P3 LDG.E.128 R16, [R30.64] ;  /* 0x000000061e103981 */ /* 0x0008e8000c1e1d00 */
[----:B------:R4:W3:Y:S01]  /*0640*/  @P3 LDG.E.128 R12, [R28.64] ;  /* 0x000000061c0c3981 */ /* 0x0008e2000c1e1d00 */
[----:B------:R-:W-:Y:S01]  /*0650*/  @P2 IMAD R41, R41, c[0x0][0x198], RZ ;  /* 0x0000660029292a24 */ /* 0x000fe200078e02ff */
[----:B0-----:R-:W-:Y:S01]  /*0660*/  @P2 MOV R22, R26 ;  /* 0x0000001a00162202 */ /* 0x001fe20000000f00 */
[----:B------:R-:W-:Y:S02]  /*0670*/  @P0 IMAD R48, R48, c[0x0][0x178], RZ ;  /* 0x00005e0030300a24 */ /* 0x000fe400078e02ff */
[----:B------:R-:W-:Y:S02]  /*0680*/  @P2 IMAD.MOV.U32 R23, RZ, RZ, R27 ;  /* 0x000000ffff172224 */ /* 0x000fe400078e001b */
[----:B------:R-:W-:-:S02]  /*0690*/  @P2 IMAD R55, R40, c[0x0][0x19c], R41 ;  /* 0x0000670028372a24 */ /* 0x000fc400078e0229 */
[----:B-1----:R-:W-:Y:S02]  /*06a0*/  @P0 IMAD R35, R38, c[0x0][0x198], RZ ;  /* 0x0000660026230a24 */ /* 0x002fe400078e02ff */
[----:B------:R-:W-:Y:S01]  /*06b0*/  @P2 IMAD.WIDE.U32 R22, R40, c[0x0][0x198], R22 ;  /* 0x0000660028162a25 */ /* 0x000fe200078e0016 */
[----:B------:R-:W-:-:S03]  /*06c0*/  @P2 IADD3 R33, R21, R33, RZ ;  /* 0x0000002115212210 */ /* 0x000fc60007ffe0ff */
[C---:B------:R-:W-:Y:S02]  /*06d0*/  @P0 IMAD R41, R39.reuse, c[0x0][0x17c], R48 ;  /* 0x00005f0027290a24 */ /* 0x040fe400078e0230 */
[----:B------:R-:W-:Y:S01]  /*06e0*/  @P0 IMAD.WIDE.U32 R24, R39, c[0x0][0x178], R24 ;  /* 0x00005e0027180a25 */ /* 0x000fe200078e0018 */
[----:B------:R-:W-:-:S03]  /*06f0*/  @P2 LEA R54, P3, R20, c[0x0][0x160], 0x1 ;  /* 0x0000580014362a11 */ /* 0x000fc600078608ff */
[C---:B------:R-:W-:Y:S02]  /*0700*/  @P0 IMAD R35, R32.reuse, c[0x0][0x19c], R35 ;  /* 0x0000670020230a24 */ /* 0x040fe400078e0223 */
[----:B----4-:R-:W-:Y:S01]  /*0710*/  @P0 IMAD.WIDE.U32 R28, R32, c[0x0][0x198], R26 ;  /* 0x00006600201c0a25 */ /* 0x010fe200078e001a */
[----:B------:R-:W-:Y:S02]  /*0720*/  @P2 LEA R56, P5, R22, c[0x0][0x190], 0x1 ;  /* 0x0000640016382a11 */ /* 0x000fe400078a08ff */
[----:B------:R-:W-:Y:S01]  /*0730*/  @P0 LEA R38, P4, R24, c[0x0][0x160], 0x1 ;  /* 0x0000580018260a11 */ /* 0x000fe200078808ff */
[----:B------:R-:W-:Y:S01]  /*0740*/  @P2 IMAD.IADD R21, R23, 0x1, R55 ;  /* 0x0000000117152824 */ /* 0x000fe200078e0237 */
[----:B------:R-:W-:Y:S01]  /*0750*/  @P0 IADD3 R23, R25, R41, RZ ;  /* 0x0000002919170210 */ /* 0x000fe20007ffe0ff */
[----:B------:R-:W-:Y:S01]  /*0760*/  @P0 IMAD.IADD R35, R29, 0x1, R35 ;  /* 0x000000011d230824 */ /* 0x000fe200078e0223 */
[----:B------:R-:W-:Y:S02]  /*0770*/  @P2 LEA.HI.X R55, R20, c[0x0][0x164], R33, 0x1, P3 ;  /* 0x0000590014372a11 */ /* 0x000fe400018f0c21 */
[----:B------:R-:W-:-:S02]  /*0780*/  @P0 LEA R40, P3, R28, c[0x0][0x190], 0x1 ;  /* 0x000064001c280a11 */ /* 0x000fc400078608ff */
[----:B------:R-:W-:Y:S02]  /*0790*/  @P2 LEA.HI.X R57, R22, c[0x0][0x194], R21, 0x1, P5 ;  /* 0x0000650016392a11 */ /* 0x000fe400028f0c15 */
[----:B------:R-:W-:Y:S01]  /*07a0*/  @P0 LEA.HI.X R39, R24, c[0x0][0x164], R23, 0x1, P4 ;  /* 0x0000590018270a11 */ /* 0x000fe200020f0c17 */
[----:B------:R-:W-:Y:S01]  /*07b0*/  CS2R R20, SRZ ;  /* 0x0000000000147805 */ /* 0x000fe2000001ff00 */
[----:B------:R-:W-:Y:S01]  /*07c0*/  CS2R R22, SRZ ;  /* 0x0000000000167805 */ /* 0x000fe2000001ff00 */
[----:B------:R-:W-:Y:S01]  /*07d0*/  CS2R R24, SRZ ;  /* 0x0000000000187805 */ /* 0x000fe2000001ff00 */
[----:B------:R-:W-:Y:S01]  /*07e0*/  CS2R R26, SRZ ;  /* 0x00000000001a7805 */ /* 0x000fe2000001ff00 */
[----:B------:R-:W-:Y:S01]  /*07f0*/  @P0 LEA.HI.X R41, R28, c[0x0][0x194], R35, 0x1, P3 ;  /* 0x000065001c290a11 */ /* 0x000fe200018f0c23 */
[----:B------:R-:W-:Y:S01]  /*0800*/  CS2R R30, SRZ ;  /* 0x00000000001e7805 */ /* 0x000fe2000001ff00 */
[----:B------:R-:W-:Y:S01]  /*0810*/  CS2R R28, SRZ ;  /* 0x00000000001c7805 */ /* 0x000fe2000001ff00 */
[----:B------:R-:W-:Y:S01]  /*0820*/  CS2R R32, SRZ ;  /* 0x0000000000207805 */ /* 0x000fe2000001ff00 */
[----:B------:R-:W-:Y:S01]  /*0830*/  CS2R R34, SRZ ;  /* 0x0000000000227805 */ /* 0x000fe2000001ff00 */
[----:B------:R0:W4:Y:S04]  /*0840*/  @P2 LDG.E.128 R20, [R54.64] ;  /* 0x0000000636142981 */ /* 0x000128000c1e1d00 */
[----:B------:R1:W4:Y:S04]  /*0850*/  @P2 LDG.E.128 R24, [R56.64] ;  /* 0x0000000638182981 */ /* 0x000328000c1e1d00 */
[----:B------:R0:W4:Y:S04]  /*0860*/  @P0 LDG.E.128 R28, [R38.64] ;  /* 0x00000006261c0981 */ /* 0x000128000c1e1d00 */
[----:B------:R0:W4:Y:S01]  /*0870*/  @P0 LDG.E.128 R32, [R40.64] ;  /* 0x0000000628200981 */ /* 0x000122000c1e1d00 */
[----:B------:R-:W-:-:S04]  /*0880*/  ISETP.GT.AND P0, PT, R43, 0x3f, PT ;  /* 0x0000003f2b00780c */ /* 0x000fc80003f04270 */
[----:B------:R-:W-:-:S13]  /*0890*/  ISETP.GE.OR P2, PT, R43, R44, P0 ;  /* 0x0000002c2b00720c */ /* 0x000fda0000746670 */
[----:B0-----:R-:W-:Y:S02]  /*08a0*/  @!P2 SHF.R.S32.HI R55, RZ, 0x1f, R43 ;  /* 0x0000001fff37a819 */ /* 0x001fe4000001142b */
[----:B------:R-:W-:Y:S01]  /*08b0*/  @!P2 IADD3 R54, P3, R36, R43, RZ ;  /* 0x0000002b2436a210 */ /* 0x000fe20007f7e0ff */
[----:B------:R-:W-:-:S03]  /*08c0*/  @!P2 IMAD R48, R42, c[0x0][0x1e0], RZ ;  /* 0x000078002a30aa24 */ /* 0x000fc600078e02ff */
[----:B------:R-:W-:Y:S01]  /*08d0*/  @!P2 LEA.HI.X.SX32 R55, R36, R55, 0x1, P3 ;  /* 0x000000372437a211 */ /* 0x000fe200018f0eff */
[----:B-1----:R-:W-:-:S04]  /*08e0*/  @!P2 IMAD R57, R45, c[0x0][0x1e4], R48 ;  /* 0x000079002d39aa24 */ /* 0x002fc800078e0230 */
[----:B------:R-:W-:-:S04]  /*08f0*/  @!P2 IMAD.WIDE.U32 R54, R45, c[0x0][0x1e0], R54 ;  /* 0x000078002d36aa25 */ /* 0x000fc800078e0036 */
[----:B------:R-:W-:Y:S01]  /*0900*/  @!P2 IMAD R39, R46, c[0x0][0x1e8], RZ ;  /* 0x00007a002e27aa24 */ /* 0x000fe200078e02ff */
[----:B------:R-:W-:-:S03]  /*0910*/  @!P2 IADD3 R55, R55, R57, RZ ;  /* 0x000000393737a210 */ /* 0x000fc60007ffe0ff */
[C---:B------:R-:W-:Y:S02]  /*0920*/  @!P2 IMAD R41, R0.reuse, c[0x0][0x1ec], R39 ;  /* 0x00007b000029aa24 */ /* 0x040fe400078e0227 */
[----:B------:R-:W-:-:S04]  /*0930*/  @!P2 IMAD.WIDE.U32 R38, R0, c[0x0][0x1e8], R54 ;  /* 0x00007a000026aa25 */ /* 0x000fc800078e0036 */
[----:B------:R-:W-:Y:S01]  /*0940*/  @!P2 IMAD.IADD R39, R39, 0x1, R41 ;  /* 0x000000012727a824 */ /* 0x000fe200078e0229 */
[C---:B------:R-:W-:Y:S02]  /*0950*/  @!P2 LEA R40, P3, R38.reuse, c[0x0][0x1d8], 0x2 ;  /* 0x000076002628aa11 */ /* 0x040fe400078610ff */
[----:B------:R-:W-:Y:S02]  /*0960*/  MOV R50, 0x7f800000 ;  /* 0x7f80000000327802 */ /* 0x000fe40000000f00 */
[----:B------:R-:W-:-:S05]  /*0970*/  @!P2 LEA.HI.X R41, R38, c[0x0][0x1dc], R39, 0x2, P3 ;  /* 0x000077002629aa11 */ /* 0x000fca00018f1427 */
[----:B------:R0:W5:Y:S01]  /*0980*/  @!P2 LDG.E R50, [R40.64] ;  /* 0x000000062832a981 */ /* 0x000162000c1e1900 */
[----:B------:R-:W-:Y:S02]  /*0990*/  ISETP.NE.AND P2, PT, R37, RZ, PT ;  /* 0x000000ff2500720c */ /* 0x000fe40003f45270 */
[----:B--2---:R-:W-:Y:S02]  /*09a0*/  LOP3.LUT R52, R4, 0xffff0000, RZ, 0xc0, !PT ;  /* 0xffff000004347812 */ /* 0x004fe400078ec0ff */
[----:B---3--:R-:W-:Y:S01]  /*09b0*/  LOP3.LUT R55, R8, 0xffff0000, RZ, 0xc0, !PT ;  /* 0xffff000008377812 */ /* 0x008fe200078ec0ff */
[----:B------:R-:W-:Y:S01]  /*09c0*/  IMAD.U32 R38, R4, 0x10000, RZ ;  /* 0x0001000004267824 */ /* 0x000fe200078e00ff */
[----:B0-----:R-:W-:Y:S01]  /*09d0*/  LOP3.LUT R41, R10, 0xffff0000, RZ, 0xc0, !PT ;  /* 0xffff00000a297812 */ /* 0x001fe200078ec0ff */
[----:B------:R-:W-:Y:S02]  /*09e0*/  IMAD.U32 R57, R8, 0x10000, RZ ;  /* 0x0001000008397824 */ /* 0x000fe400078e00ff */
[----:B------:R-:W-:Y:S01]  /*09f0*/  FMUL.FTZ R54, R52, R55 ;  /* 0x0000003734367220 */ /* 0x000fe20000410000 */
[----:B------:R-:W-:Y:S01]  /*0a00*/  LOP3.LUT R59, R16, 0xffff0000, RZ, 0xc0, !PT ;  /* 0xffff0000103b7812 */ /* 0x000fe200078ec0ff */
[----:B------:R-:W-:Y:S01]  /*0a10*/  IMAD.U32 R40, R10, 0x10000, RZ ;  /* 0x000100000a287824 */ /* 0x000fe200078e00ff */
[----:B------:R-:W-:-:S02]  /*0a20*/  SHF.L.U32 R4, R5, 0x10, RZ ;  /* 0x0000001005047819 */ /* 0x000fc400000006ff */
[----:B------:R-:W-:Y:S01]  /*0a30*/  LOP3.LUT R10, R12, 0xffff0000, RZ, 0xc0, !PT ;  /* 0xffff00000c0a7812 */ /* 0x000fe200078ec0ff */
[----:B------:R-:W-:Y:S01]  /*0a40*/  FFMA.FTZ R38, R38, R57, R54 ;  /* 0x0000003926267223 */ /* 0x000fe20000010036 */
[C---:B------:R-:W-:Y:S02]  /*0a50*/  SHF.L.U32 R55, R9.reuse, 0x10, RZ ;  /* 0x0000001009377819 */ /* 0x040fe400000006ff */
[----:B------:R-:W-:Y:S02]  /*0a60*/  LOP3.LUT R52, R9, 0xffff0000, RZ, 0xc0, !PT ;  /* 0xffff000009347812 */ /* 0x000fe400078ec0ff */
[C---:B------:R-:W-:Y:S02]  /*0a70*/  SHF.L.U32 R9, R11.reuse, 0x10, RZ ;  /* 0x000000100b097819 */ /* 0x040fe400000006ff */
[----:B------:R-:W-:Y:S01]  /*0a80*/  LOP3.LUT R8, R11, 0xffff0000, RZ, 0xc0, !PT ;  /* 0xffff00000b087812 */ /* 0x000fe200078ec0ff */
[----:B------:R-:W-:Y:S01]  /*0a90*/  IMAD.U32 R12, R12, 0x10000, RZ ;  /* 0x000100000c0c7824 */ /* 0x000fe200078e00ff */
[----:B------:R-:W-:Y:S01]  /*0aa0*/  SHF.L.U32 R11, R16, 0x10, RZ ;  /* 0x00000010100b7819 */ /* 0x000fe200000006ff */
[----:B------:R-:W-:Y:S01]  /*0ab0*/  FMUL.FTZ R10, R10, R59 ;  /* 0x0000003b0a0a7220 */ /* 0x000fe20000410000 */
[----:B------:R-:W-:Y:S01]  /*0ac0*/  LOP3.LUT R39, R5, 0xffff0000, RZ, 0xc0, !PT ;  /* 0xffff000005277812 */ /* 0x000fe200078ec0ff */
[----:B------:R-:W-:Y:S01]  /*0ad0*/  FFMA.FTZ R38, R4, R55, R38 ;  /* 0x0000003704267223 */ /* 0x000fe20000010026 */
[----:B------:R-:W-:Y:S01]  /*0ae0*/  SHF.L.U32 R55, R17, 0x10, RZ ;  /* 0x0000001011377819 */ /* 0x000fe200000006ff */
[----:B------:R-:W-:-:S02]  /*0af0*/  IMAD.U32 R4, R13, 0x10000, RZ ;  /* 0x000100000d047824 */ /* 0x000fc400078e00ff */
[----:B------:R-:W-:Y:S01]  /*0b00*/  FFMA.FTZ R11, R12, R11, R10 ;  /* 0x0000000b0c0b7223 */ /* 0x000fe2000001000a */
[----:B------:R-:W-:Y:S01]  /*0b10*/  LOP3.LUT R13, R13, 0xffff0000, RZ, 0xc0, !PT ;  /* 0xffff00000d0d7812 */ /* 0x000fe200078ec0ff */
[----:B------:R-:W-:Y:S01]  /*0b20*/  IMAD.U32 R5, R6, 0x10000, RZ ;  /* 0x0001000006057824 */ /* 0x000fe200078e00ff */
[----:B------:R-:W-:Y:S01]  /*0b30*/  LOP3.LUT R10, R17, 0xffff0000, RZ, 0xc0, !PT ;  /* 0xffff0000110a7812 */ /* 0x000fe200078ec0ff */
[----:B------:R-:W-:Y:S02]  /*0b40*/  FFMA.FTZ R38, R39, R52, R38 ;  /* 0x0000003427267223 */ /* 0x000fe40000010026 */
[----:B------:R-:W-:Y:S01]  /*0b50*/  FFMA.FTZ R11, R4, R55, R11 ;  /* 0x00000037040b7223 */ /* 0x000fe2000001000b */
[----:B------:R-:W-:Y:S01]  /*0b60*/  LOP3.LUT R48, R6, 0xffff0000, RZ, 0xc0, !PT ;  /* 0xffff000006307812 */ /* 0x000fe200078ec0ff */
[----:B------:R-:W-:Y:S01]  /*0b70*/  FFMA.FTZ R38, R5, R40, R38 ;  /* 0x0000002805267223 */ /* 0x000fe20000010026 */
[----:B------:R-:W-:Y:S01]  /*0b80*/  SHF.L.U32 R5, R18, 0x10, RZ ;  /* 0x0000001012057819 */ /* 0x000fe200000006ff */
[----:B------:R-:W-:-:S02]  /*0b90*/  IMAD.U32 R4, R14, 0x10000, RZ ;  /* 0x000100000e047824 */ /* 0x000fc400078e00ff */
[----:B------:R-:W-:Y:S01]  /*0ba0*/  FFMA.FTZ R10, R13, R10, R11 ;  /* 0x0000000a0d0a7223 */ /* 0x000fe2000001000b */
[----:B------:R-:W-:Y:S01]  /*0bb0*/  SHF.L.U32 R6, R7, 0x10, RZ ;  /* 0x0000001007067819 */ /* 0x000fe200000006ff */
[----:B------:R-:W-:Y:S01]  /*0bc0*/  FFMA.FTZ R38, R48, R41, R38 ;  /* 0x0000002930267223 */ /* 0x000fe20000010026 */
[----:B------:R-:W-:Y:S01]  /*0bd0*/  LOP3.LUT R14, R14, 0xffff0000, RZ, 0xc0, !PT ;  /* 0xffff00000e0e7812 */ /* 0x000fe200078ec0ff */
[----:B------:R-:W-:Y:S01]  /*0be0*/  FFMA.FTZ R4, R4, R5, R10 ;  /* 0x0000000504047223 */ /* 0x000fe2000001000a */
[----:B------:R-:W-:Y:S01]  /*0bf0*/  LOP3.LUT R11, R18, 0xffff0000, RZ, 0xc0, !PT ;  /* 0xffff0000120b7812 */ /* 0x000fe200078ec0ff */
[----:B------:R-:W-:Y:S01]  /*0c00*/  FFMA.FTZ R9, R6, R9, R38 ;  /* 0x0000000906097223 */ /* 0x000fe20000010026 */
[----:B------:R-:W-:-:S03]  /*0c10*/  SHF.L.U32 R6, R19, 0x10, RZ ;  /* 0x0000001013067819 */ /* 0x000fc600000006ff */
[----:B------:R-:W-:Y:S01]  /*0c20*/  FFMA.FTZ R11, R14, R11, R4 ;  /* 0x0000000b0e0b7223 */ /* 0x000fe20000010004 */
[----:B------:R-:W-:Y:S01]  /*0c30*/  LOP3.LUT R4, R19, 0xffff0000, RZ, 0xc0, !PT ;  /* 0xffff000013047812 */ /* 0x000fe200078ec0ff */
[C---:B----4-:R-:W-:Y:S01]  /*0c40*/  IMAD.U32 R12, R20.reuse, 0x10000, RZ ;  /* 0x00010000140c7824 */ /* 0x050fe200078e00ff */
[----:B------:R-:W-:Y:S02]  /*0c50*/  LOP3.LUT R20, R20, 0xffff0000, RZ, 0xc0, !PT ;  /* 0xffff000014147812 */ /* 0x000fe400078ec0ff */
[----:B------:R-:W-:Y:S02]  /*0c60*/  LOP3.LUT R19, R24, 0xffff0000, RZ, 0xc0, !PT ;  /* 0xffff000018137812 */ /* 0x000fe400078ec0ff */
[C---:B------:R-:W-:Y:S02]  /*0c70*/  SHF.L.U32 R39, R25.reuse, 0x10, RZ ;  /* 0x0000001019277819 */ /* 0x040fe400000006ff */
[----:B------:R-:W-:Y:S02]  /*0c80*/  LOP3.LUT R18, R25, 0xffff0000, RZ, 0xc0, !PT ;  /* 0xffff000019127812 */ /* 0x000fe400078ec0ff */
[----:B------:R-:W-:-:S02]  /*0c90*/  LOP3.LUT R14, R28, 0xffff0000, RZ, 0xc0, !PT ;  /* 0xffff00001c0e7812 */ /* 0x000fc400078ec0ff */
[----:B------:R-:W-:Y:S01]  /*0ca0*/  LOP3.LUT R25, R32, 0xffff0000, RZ, 0xc0, !PT ;  /* 0xffff000020197812 */ /* 0x000fe200078ec0ff */
[----:B------:R-:W-:Y:S02]  /*0cb0*/  IMAD.U32 R17, R24, 0x10000, RZ ;  /* 0x0001000018117824 */ /* 0x000fe400078e00ff */
[----:B------:R-:W-:Y:S01]  /*0cc0*/  FMUL.FTZ R20, R20, R19 ;  /* 0x0000001314147220 */ /* 0x000fe20000410000 */
[----:B------:R-:W-:Y:S01]  /*0cd0*/  SHF.L.U32 R19, R32, 0x10, RZ ;  /* 0x0000001020137819 */ /* 0x000fe200000006ff */
[----:B------:R-:W-:Y:S01]  /*0ce0*/  IMAD.U32 R28, R28, 0x10000, RZ ;  /* 0x000100001c1c7824 */ /* 0x000fe200078e00ff */
[----:B------:R-:W-:Y:S01]  /*0cf0*/  SHF.L.U32 R16, R21, 0x10, RZ ;  /* 0x0000001015107819 */ /* 0x000fe200000006ff */
[----:B------:R-:W-:Y:S02]  /*0d00*/  FMUL.FTZ R14, R14, R25 ;  /* 0x000000190e0e7220 */ /* 0x000fe40000410000 */
[----:B------:R-:W-:Y:S01]  /*0d10*/  FFMA.FTZ R20, R12, R17, R20 ;  /* 0x000000110c147223 */ /* 0x000fe20000010014 */
[----:B------:R-:W-:Y:S01]  /*0d20*/  SHF.L.U32 R17, R33, 0x10, RZ ;  /* 0x0000001021117819 */ /* 0x000fe200000006ff */
[----:B------:R-:W-:Y:S01]  /*0d30*/  IMAD.U32 R12, R29, 0x10000, RZ ;  /* 0x000100001d0c7824 */ /* 0x000fe200078e00ff */
[----:B------:R-:W-:Y:S01]  /*0d40*/  LOP3.LUT R7, R7, 0xffff0000, RZ, 0xc0, !PT ;  /* 0xffff000007077812 */ /* 0x000fe200078ec0ff */
[----:B------:R-:W-:Y:S01]  /*0d50*/  FFMA.FTZ R19, R28, R19, R14 ;  /* 0x000000131c137223 */ /* 0x000fe2000001000e */
[----:B------:R-:W-:Y:S01]  /*0d60*/  LOP3.LUT R21, R21, 0xffff0000, RZ, 0xc0, !PT ;  /* 0xffff000015157812 */ /* 0x000fe200078ec0ff */
[----:B------:R-:W-:Y:S01]  /*0d70*/  FFMA.FTZ R16, R16, R39, R20 ;  /* 0x0000002710107223 */ /* 0x000fe20000010014 */
[----:B------:R-:W-:Y:S01]  /*0d80*/  LOP3.LUT R29, R29, 0xffff0000, RZ, 0xc0, !PT ;  /* 0xffff00001d1d7812 */ /* 0x000fe200078ec0ff */
[----:B------:R-:W-:Y:S01]  /*0d90*/  FFMA.FTZ R19, R12, R17, R19 ;  /* 0x000000110c137223 */ /* 0x000fe20000010013 */
[----:B------:R-:W-:Y:S01]  /*0da0*/  LOP3.LUT R14, R33, 0xffff0000, RZ, 0xc0, !PT ;  /* 0xffff0000210e7812 */ /* 0x000fe200078ec0ff */
[----:B------:R-:W-:Y:S01]  /*0db0*/  FFMA.FTZ R7, R7, R8, R9 ;  /* 0x0000000807077223 */ /* 0x000fe20000010009 */
[----:B------:R-:W-:Y:S01]  /*0dc0*/  SHF.L.U32 R17, R34, 0x10, RZ ;  /* 0x0000001022117819 */ /* 0x000fe200000006ff */
[----:B------:R-:W-:-:S02]  /*0dd0*/  IMAD.U32 R9, R22, 0x10000, RZ ;  /* 0x0001000016097824 */ /* 0x000fc400078e00ff */
[----:B------:R-:W-:Y:S02]  /*0de0*/  IMAD.U32 R10, R26, 0x10000, RZ ;  /* 0x000100001a0a7824 */ /* 0x000fe400078e00ff */
[----:B------:R-:W-:Y:S01]  /*0df0*/  FFMA.FTZ R16, R21, R18, R16 ;  /* 0x0000001215107223 */ /* 0x000fe20000010010 */
[----:B------:R-:W-:Y:S01]  /*0e00*/  LOP3.LUT R22, R22, 0xffff0000, RZ, 0xc0, !PT ;  /* 0xffff000016167812 */ /* 0x000fe200078ec0ff */
[----:B------:R-:W-:Y:S01]  /*0e10*/  IMAD.U32 R5, R15, 0x10000, RZ ;  /* 0x000100000f057824 */ /* 0x000fe200078e00ff */
[----:B------:R-:W-:Y:S01]  /*0e20*/  LOP3.LUT R13, R26, 0xffff0000, RZ, 0xc0, !PT ;  /* 0xffff00001a0d7812 */ /* 0x000fe200078ec0ff */
[C---:B------:R-:W-:Y:S02]  /*0e30*/  IMAD.U32 R12, R30.reuse, 0x10000, RZ ;  /* 0x000100001e0c7824 */ /* 0x040fe400078e00ff */
[----:B------:R-:W-:Y:S01]  /*0e40*/  FFMA.FTZ R14, R29, R14, R19 ;  /* 0x0000000e1d0e7223 */ /* 0x000fe20000010013 */
[----:B------:R-:W-:Y:S01]  /*0e50*/  LOP3.LUT R30, R30, 0xffff0000, RZ, 0xc0, !PT ;  /* 0xffff00001e1e7812 */ /* 0x000fe200078ec0ff */
[----:B------:R-:W-:Y:S01]  /*0e60*/  FFMA.FTZ R9, R9, R10, R16 ;  /* 0x0000000a09097223 */ /* 0x000fe20000010010 */
[----:B------:R-:W-:Y:S01]  /*0e70*/  LOP3.LUT R19, R34, 0xffff0000, RZ, 0xc0, !PT ;  /* 0xffff000022137812 */ /* 0x000fe200078ec0ff */
[----:B------:R-:W-:Y:S01]  /*0e80*/  FFMA.FTZ R5, R5, R6, R11 ;  /* 0x0000000605057223 */ /* 0x000fe2000001000b */
[----:B------:R-:W-:Y:S01]  /*0e90*/  SHF.L.U32 R6, R23, 0x10, RZ ;  /* 0x0000001017067819 */ /* 0x000fe200000006ff */
[----:B------:R-:W-:Y:S01]  /*0ea0*/  FFMA.FTZ R12, R12, R17, R14 ;  /* 0x000000110c0c7223 */ /* 0x000fe2000001000e */
[----:B------:R-:W-:Y:S01]  /*0eb0*/  SHF.L.U32 R11, R27, 0x10, RZ ;  /* 0x000000101b0b7819 */ /* 0x000fe200000006ff */
[----:B------:R-:W-:Y:S01]  /*0ec0*/  FFMA.FTZ R13, R22, R13, R9 ;  /* 0x0000000d160d7223 */ /* 0x000fe20000010009 */
[----:B------:R-:W-:Y:S01]  /*0ed0*/  SHF.L.U32 R9, R31, 0x10, RZ ;  /* 0x000000101f097819 */ /* 0x000fe200000006ff */
[----:B------:R-:W-:-:S02]  /*0ee0*/  IMAD.U32 R10, R35, 0x10000, RZ ;  /* 0x00010000230a7824 */ /* 0x000fc400078e00ff */
[----:B------:R-:W-:Y:S01]  /*0ef0*/  FFMA.FTZ R12, R30, R19, R12 ;  /* 0x000000131e0c7223 */ /* 0x000fe2000001000c */
[----:B------:R-:W-:Y:S01]  /*0f00*/  LOP3.LUT R23, R23, 0xffff0000, RZ, 0xc0, !PT ;  /* 0xffff000017177812 */ /* 0x000fe200078ec0ff */
[----:B------:R-:W-:Y:S01]  /*0f10*/  FFMA.FTZ R11, R6, R11, R13 ;  /* 0x0000000b060b7223 */ /* 0x000fe2000001000d */
[----:B------:R-:W-:Y:S01]  /*0f20*/  LOP3.LUT R8, R27, 0xffff0000, RZ, 0xc0, !PT ;  /* 0xffff00001b087812 */ /* 0x000fe200078ec0ff */
[----:B------:R-:W-:Y:S01]  /*0f30*/  FFMA.FTZ R9, R9, R10, R12 ;  /* 0x0000000a09097223 */ /* 0x000fe2000001000c */
[----:B------:R-:W-:Y:S02]  /*0f40*/  LOP3.LUT R15, R15, 0xffff0000, RZ, 0xc0, !PT ;  /* 0xffff00000f0f7812 */ /* 0x000fe400078ec0ff */
[----:B------:R-:W-:Y:S02]  /*0f50*/  LOP3.LUT R31, R31, 0xffff0000, RZ, 0xc0, !PT ;  /* 0xffff00001f1f7812 */ /* 0x000fe400078ec0ff */
[----:B------:R-:W-:Y:S01]  /*0f60*/  LOP3.LUT R6, R35, 0xffff0000, RZ, 0xc0, !PT ;  /* 0xffff000023067812 */ /* 0x000fe200078ec0ff */
[----:B------:R-:W-:-:S02]  /*0f70*/  FFMA.FTZ R11, R23, R8, R11 ;  /* 0x00000008170b7223 */ /* 0x000fc4000001000b */
[----:B------:R-:W-:Y:S02]  /*0f80*/  FFMA.FTZ R15, R15, R4, R5 ;  /* 0x000000040f0f7223 */ /* 0x000fe40000010005 */
[----:B------:R-:W-:Y:S01]  /*0f90*/  FFMA.FTZ R31, R31, R6, R9 ;  /* 0x000000061f1f7223 */ /* 0x000fe20000010009 */
[----:B------:R-:W0:Y:S04]  /*0fa0*/  SHFL.BFLY PT, R10, R11, 0x8, 0x1f ;  /* 0x0d001f000b0a7f89 */ /* 0x000e2800000e0000 */
[----:B------:R-:W1:Y:S04]  /*0fb0*/  SHFL.BFLY PT, R4, R7, 0x8, 0x1f ;  /* 0x0d001f0007047f89 */ /* 0x000e6800000e0000 */
[----:B------:R-:W2:Y:S04]  /*0fc0*/  SHFL.BFLY PT, R6, R15, 0x8, 0x1f ;  /* 0x0d001f000f067f89 */ /* 0x000ea800000e0000 */
[----:B------:R-:W3:Y:S01]  /*0fd0*/  SHFL.BFLY PT, R14, R31, 0x8, 0x1f ;  /* 0x0d001f001f0e7f89 */ /* 0x000ee200000e0000 */
[----:B0-----:R-:W-:-:S02]  /*0fe0*/  FADD.FTZ R12, R11, R10 ;  /* 0x0000000a0b0c7221 */ /* 0x001fc40000010000 */
[----:B-1----:R-:W-:Y:S02]  /*0ff0*/  FADD.FTZ R4, R7, R4 ;  /* 0x0000000407047221 */ /* 0x002fe40000010000 */
[----:B--2---:R-:W-:Y:S02]  /*1000*/  FADD.FTZ R8, R15, R6 ;  /* 0x000000060f087221 */ /* 0x004fe40000010000 */
[----:B---3--:R-:W-:Y:S01]  /*1010*/  FADD.FTZ R16, R31, R14 ;  /* 0x0000000e1f107221 */ /* 0x008fe20000010000 */
        /* <DEDUP_REMOVED lines=20> */
[----:B------:R-:W-:-:S02]  /*1160*/  SHF.L.U32 R4, R43, 0x2, RZ ;  /* 0x000000022b047819 */ /* 0x000fc400000006ff */
[----:B------:R-:W-:Y:S02]  /*1170*/  SHF.L.U32 R5, R47, 0xd, RZ ;  /* 0x0000000d2f057819 */ /* 0x000fe400000006ff */
[----:B------:R-:W-:Y:S02]  /*1180*/  SHF.R.S32.HI R12, RZ, 0x1f, R4 ;  /* 0x0000001fff0c7819 */ /* 0x000fe40000011404 */
[C---:B------:R-:W-:Y:S01]  /*1190*/  IADD3 R4, P3, R5.reuse, R4, RZ ;  /* 0x0000000405047210 */ /* 0x040fe20007f7e0ff */
[----:B------:R-:W-:Y:S03]  /*11a0*/  BSSY B0, `(.L_x_2024) ;  /* 0x0000020000007945 */ /* 0x000fe60003800000 */
[----:B------:R-:W-:Y:S01]  /*11b0*/  LEA.HI.X.SX32 R5, R5, R12, 0x1, P3 ;  /* 0x0000000c05057211 */ /* 0x000fe200018f0eff */
[----:B------:R-:W-:Y:S02]  /*11c0*/  IMAD R12, R42, c[0x0][0x220], RZ ;  /* 0x000088002a0c7a24 */ /* 0x000fe400078e02ff */
[----:B0-----:R-:W-:-:S02]  /*11d0*/  FADD.FTZ R14, R14, R15 ;  /* 0x0000000f0e0e7221 */ /* 0x001fc40000010000 */
[----:B-1----:R-:W-:Y:S02]  /*11e0*/  FADD.FTZ R13, R6, R7 ;  /* 0x00000007060d7221 */ /* 0x002fe40000010000 */
[----:B------:R-:W-:Y:S02]  /*11f0*/  IMAD R15, R45, c[0x0][0x224], R12 ;  /* 0x000089002d0f7a24 */ /* 0x000fe400078e020c */
[----:B--2---:R-:W-:Y:S02]  /*1200*/  FADD.FTZ R11, R10, R11 ;  /* 0x0000000b0a0b7221 */ /* 0x004fe40000010000 */
[----:B---3--:R-:W-:Y:S01]  /*1210*/  FADD.FTZ R19, R8, R19 ;  /* 0x0000001308137221 */ /* 0x008fe20000010000 */
[----:B------:R-:W-:Y:S05]  /*1220*/  @P2 BRA `(.L_x_2025) ;  /* 0x0000017000002947 */ /* 0x000fea0003800000 */
[----:B------:R-:W-:Y:S01]  /*1230*/  SHF.R.S32.HI R37, RZ, 0x1f, R36 ;  /* 0x0000001fff257819 */ /* 0x000fe20000011424 */
[----:B------:R-:W-:Y:S01]  /*1240*/  IMAD R6, R42, c[0x0][0x1c8], RZ ;  /* 0x000072002a067a24 */ /* 0x000fe200078e02ff */
[-C--:B------:R-:W-:Y:S02]  /*1250*/  ISETP.GE.AND P4, PT, R49, R44.reuse, PT ;  /* 0x0000002c3100720c */ /* 0x080fe40003f86270 */
[----:B------:R-:W-:Y:S01]  /*1260*/  ISETP.GE.AND P3, PT, R51, R44, PT ;  /* 0x0000002c3300720c */ /* 0x000fe20003f66270 */
[----:B------:R-:W-:-:S02]  /*1270*/  IMAD R9, R45, c[0x0][0x1cc], R6 ;  /* 0x000073002d097a24 */ /* 0x000fc400078e0206 */
[----:B------:R-:W-:-:S04]  /*1280*/  IMAD.WIDE.U32 R6, R45, c[0x0][0x1c8], R36 ;  /* 0x000072002d067a25 */ /* 0x000fc800078e0024 */
[----:B------:R-:W-:Y:S02]  /*1290*/  IMAD.IADD R7, R7, 0x1, R9 ;  /* 0x0000000107077824 */ /* 0x000fe400078e0209 */
[----:B------:R-:W-:Y:S02]  /*12a0*/  IMAD R9, R46, c[0x0][0x1d0], RZ ;  /* 0x000074002e097a24 */ /* 0x000fe400078e02ff */
[----:B------:R-:W-:-:S04]  /*12b0*/  IMAD.WIDE.U32 R6, R0, c[0x0][0x1d0], R6 ;  /* 0x0000740000067a25 */ /* 0x000fc800078e0006 */
[----:B------:R-:W-:Y:S01]  /*12c0*/  IMAD R9, R0, c[0x0][0x1d4], R9 ;  /* 0x0000750000097a24 */ /* 0x000fe200078e0209 */
[----:B------:R-:W-:-:S04]  /*12d0*/  IADD3 R6, P2, R2, R6, RZ ;  /* 0x0000000602067210 */ /* 0x000fc80007f5e0ff */
[----:B------:R-:W-:Y:S02]  /*12e0*/  IADD3.X R3, R3, R7, R9, P2, !PT ;  /* 0x0000000703037210 */ /* 0x000fe400017fe409 */
[C---:B------:R-:W-:Y:S02]  /*12f0*/  LEA R2, P5, R6.reuse, c[0x0][0x1b0], 0x2 ;  /* 0x00006c0006027a11 */ /* 0x040fe400078a10ff */
[----:B------:R-:W-:Y:S02]  /*1300*/  ISETP.GE.AND P2, PT, R53, R44, PT ;  /* 0x0000002c3500720c */ /* 0x000fe40003f46270 */
[----:B------:R-:W-:Y:S02]  /*1310*/  FSEL R7, R13, RZ, !P1 ;  /* 0x000000ff0d077208 */ /* 0x000fe40004800000 */
[----:B------:R-:W-:Y:S02]  /*1320*/  FSEL R9, R11, RZ, !P4 ;  /* 0x000000ff0b097208 */ /* 0x000fe40006000000 */
[----:B------:R-:W-:-:S02]  /*1330*/  LEA.HI.X R3, R6, c[0x0][0x1b4], R3, 0x2, P5 ;  /* 0x00006d0006037a11 */ /* 0x000fc400028f1403 */
[----:B------:R-:W-:Y:S02]  /*1340*/  FSEL R11, R14, RZ, !P3 ;  /* 0x000000ff0e0b7208 */ /* 0x000fe40005800000 */
[----:B------:R-:W-:Y:S01]  /*1350*/  FSEL R13, R19, RZ, !P2 ;  /* 0x000000ff130d7208 */ /* 0x000fe20005000000 */
[----:B------:R0:W-:Y:S04]  /*1360*/  STG.E [R2.64], R7 ;  /* 0x0000000702007986 */ /* 0x0001e8000c101906 */
[----:B------:R0:W-:Y:S04]  /*1370*/  STG.E [R2.64+0x40], R9 ;  /* 0x0000400902007986 */ /* 0x0001e8000c101906 */
[----:B------:R0:W-:Y:S04]  /*1380*/  STG.E [R2.64+0x80], R11 ;  /* 0x0000800b02007986 */ /* 0x0001e8000c101906 */
[----:B------:R0:W-:Y:S02]  /*1390*/  STG.E [R2.64+0xc0], R13 ;  /* 0x0000c00d02007986 */ /* 0x0001e4000c101906 */
.L_x_2025:
[----:B------:R-:W-:Y:S05]  /*13a0*/  BSYNC B0 ;  /* 0x0000000000007941 */ /* 0x000fea0003800000 */
.L_x_2024:
[----:B------:R-:W-:Y:S01]  /*13b0*/  ULDC UR4, c[0x0][0x168] ;  /* 0x00005a0000047ab9 */ /* 0x000fe20000000800 */
[----:B------:R-:W-:Y:S01]  /*13c0*/  IMAD.WIDE.U32 R4, R45, c[0x0][0x220], R4 ;  /* 0x000088002d047a25 */ /* 0x000fe200078e0004 */
[----:B------:R-:W-:Y:S01]  /*13d0*/  UIADD3 UR4, UR4, 0x3f, URZ ;  /* 0x0000003f04047890 */ /* 0x000fe2000fffe03f */
[----:B------:R-:W-:Y:S01]  /*13e0*/  ISETP.NE.U32.AND P1, PT, RZ, c[0x0][0x238], PT ;  /* 0x00008e00ff007a0c */ /* 0x000fe20003f25070 */
[----:B------:R-:W-:Y:S01]  /*13f0*/  BSSY B0, `(.L_x_2026) ;  /* 0x0000021000007945 */ /* 0x000fe20003800000 */
[----:B0-----:R-:W-:Y:S01]  /*1400*/  IMAD R3, R46, c[0x0][0x228], RZ ;  /* 0x00008a002e037a24 */ /* 0x001fe200078e02ff */
[----:B------:R-:W-:Y:S01]  /*1410*/  USHF.R.S32.HI UR5, URZ, 0x1f, UR4 ;  /* 0x0000001f3f057899 */ /* 0x000fe20008011404 */
[----:B------:R-:W-:-:S02]  /*1420*/  IADD3 R5, R5, R15, RZ ;  /* 0x0000000f05057210 */ /* 0x000fc40007ffe0ff */
[C---:B------:R-:W-:Y:S01]  /*1430*/  IMAD R7, R0.reuse, c[0x0][0x22c], R3 ;  /* 0x00008b0000077a24 */ /* 0x040fe200078e0203 */
[----:B------:R-:W-:Y:S01]  /*1440*/  ULEA.HI UR5, UR5, UR4, URZ, 0x6 ;  /* 0x0000000405057291 */ /* 0x000fe2000f8f303f */
[----:B------:R-:W-:Y:S01]  /*1450*/  ISETP.NE.AND.EX P1, PT, RZ, c[0x0][0x23c], PT, P1 ;  /* 0x00008f00ff007a0c */ /* 0x000fe20003f25310 */
[----:B------:R-:W-:Y:S02]  /*1460*/  IMAD.WIDE.U32 R2, R0, c[0x0][0x228], R4 ;  /* 0x00008a0000027a25 */ /* 0x000fe400078e0004 */
[----:B------:R-:W-:Y:S01]  /*1470*/  ULOP3.LUT UR5, UR5, 0xffffffc0, URZ, 0xc0, !UPT ;  /* 0xffffffc005057892 */ /* 0x000fe2000f8ec03f */
[----:B------:R-:W-:Y:S02]  /*1480*/  ISETP.NE.OR P1, PT, R43, RZ, !P1 ;  /* 0x000000ff2b00720c */ /* 0x000fe40004f25670 */
[----:B------:R-:W-:Y:S02]  /*1490*/  IADD3 R3, R3, R7, RZ ;  /* 0x0000000703037210 */ /* 0x000fe40007ffe0ff */
[----:B------:R-:W-:-:S02]  /*14a0*/  LEA R8, P2, R2, c[0x0][0x208], 0x2 ;  /* 0x0000820002087a11 */ /* 0x000fc400078410ff */
[----:B------:R-:W-:Y:S02]  /*14b0*/  IADD3 R4, -R36, UR5, RZ ;  /* 0x0000000524047c10 */ /* 0x000fe4000fffe1ff */
[----:B------:R-:W-:Y:S02]  /*14c0*/  LEA.HI.X R9, R2, c[0x0][0x20c], R3, 0x2, P2 ;  /* 0x0000830002097a11 */ /* 0x000fe400010f1403 */
[----:B------:R-:W-:-:S13]  /*14d0*/  ISETP.GE.OR P0, PT, R43, R4, P0 ;  /* 0x000000042b00720c */ /* 0x000fda0000706670 */
[----:B------:R-:W-:Y:S05]  /*14e0*/  @P0 BRA `(.L_x_2027) ;  /* 0x0000011000000947 */ /* 0x000fea0003800000 */
[----:B------:R-:W-:Y:S01]  /*14f0*/  SHF.R.S32.HI R3, RZ, 0x1f, R43 ;  /* 0x0000001fff037819 */ /* 0x000fe2000001142b */
[----:B------:R-:W-:Y:S01]  /*1500*/  IMAD R42, R42, c[0x0][0x1f8], RZ ;  /* 0x00007e002a2a7a24 */ /* 0x000fe200078e02ff */
[----:B------:R-:W-:Y:S01]  /*1510*/  IADD3 R2, P0, R36, R43, RZ ;  /* 0x0000002b24027210 */ /* 0x000fe20007f1e0ff */
[----:B------:R-:W-:Y:S02]  /*1520*/  IMAD R7, R46, c[0x0][0x200], RZ ;  /* 0x000080002e077a24 */ /* 0x000fe400078e02ff */
[C---:B------:R-:W-:Y:S01]  /*1530*/  IMAD R5, R45.reuse, c[0x0][0x1fc], R42 ;  /* 0x00007f002d057a24 */ /* 0x040fe200078e022a */
[----:B------:R-:W-:Y:S01]  /*1540*/  LEA.HI.X.SX32 R3, R36, R3, 0x1, P0 ;  /* 0x0000000324037211 */ /* 0x000fe200000f0eff */
[----:B------:R-:W-:Y:S01]  /*1550*/  IMAD R7, R0, c[0x0][0x204], R7 ;  /* 0x0000810000077a24 */ /* 0x000fe200078e0207 */
[C---:B-----5:R-:W-:Y:S01]  /*1560*/  FSETP.NEU.FTZ.AND P0, PT, R50.reuse, -INF , PT ;  /* 0xff8000003200780b */ /* 0x060fe20003f1d000 */
[----:B------:R-:W-:Y:S02]  /*1570*/  FMUL.FTZ R6, R50, 1.4426950216293334961 ;  /* 0x3fb8aa3b32067820 */ /* 0x000fe40000410000 */
[----:B------:R-:W-:-:S04]  /*1580*/  IMAD.WIDE.U32 R2, R45, c[0x0][0x1f8], R2 ;  /* 0x00007e002d027a25 */ /* 0x000fc800078e0002 */
[----:B------:R-:W-:-:S04]  /*1590*/  IMAD.IADD R3, R3, 0x1, R5 ;  /* 0x0000000103037824 */ /* 0x000fc800078e0205 */
[----:B------:R-:W-:-:S05]  /*15a0*/  IMAD.WIDE.U32 R2, R0, c[0x0][0x200], R2 ;  /* 0x0000800000027a25 */ /* 0x000fca00078e0002 */
[----:B------:R-:W-:Y:S02]  /*15b0*/  IADD3 R3, R3, R7, RZ ;  /* 0x0000000703037210 */ /* 0x000fe40007ffe0ff */
[----:B------:R-:W-:-:S04]  /*15c0*/  LEA R4, P2, R2, c[0x0][0x1f0], 0x2 ;  /* 0x00007c0002047a11 */ /* 0x000fc800078410ff */
[----:B------:R-:W-:Y:S02]  /*15d0*/  LEA.HI.X R5, R2, c[0x0][0x1f4], R3, 0x2, P2 ;  /* 0x00007d0002057a11 */ /* 0x000fe400010f1403 */
[----:B------:R-:W-:-:S05]  /*15e0*/  FSEL R3, R6, RZ, P0 ;  /* 0x000000ff06037208 */ /* 0x000fca0000000000 */
[----:B------:R0:W-:Y:S02]  /*15f0*/  STG.E [R4.64], R3 ;  /* 0x0000000304007986 */ /* 0x0001e4000c101906 */
.L_x_2027:
[----:B------:R-:W-:Y:S05]  /*1600*/  BSYNC B0 ;  /* 0x0000000000007941 */ /* 0x000fea0003800000 */
.L_x_2026:
[----:B------:R1:W-:Y:S04]  /*1610*/  STG.E.128 [R8.64], RZ ;  /* 0x000000ff08007986 */ /* 0x0003e8000c101d06 */
[----:B------:R1:W-:Y:S04]  /*1620*/  STG.E.128 [R8.64+0x1000], RZ ;  /* 0x001000ff08007986 */ /* 0x0003e8000c101d06 */
[----:B------:R1:W-:Y:S04]  /*1630*/  STG.E.128 [R8.64+0x2000], RZ ;  /* 0x002000ff08007986 */ /* 0x0003e8000c101d06 */
[----:B------:R1:W-:Y:S04]  /*1640*/  STG.E.128 [R8.64+0x3000], RZ ;  /* 0x003000ff08007986 */ /* 0x0003e8000c101d06 */
[----:B------:R1:W-:Y:S04]  /*1650*/  STG.E.128 [R8.64+0x4000], RZ ;  /* 0x004000ff08007986 */ /* 0x0003e8000c101d06 */
[----:B------:R1:W-:Y:S04]  /*1660*/  STG.E.128 [R8.64+0x5000], RZ ;  /* 0x005000ff08007986 */ /* 0x0003e8000c101d06 */
[----:B------:R1:W-:Y:S04]  /*1670*/  STG.E.128 [R8.64+0x6000], RZ ;  /* 0x006000ff08007986 */ /* 0x0003e8000c101d06 */
[----:B------:R1:W-:Y:S01]  /*1680*/  STG.E.128 [R8.64+0x7000], RZ ;  /* 0x007000ff08007986 */ /* 0x0003e2000c101d06 */
[----:B------:R-:W-:Y:S05]  /*1690*/  @P1 EXIT ;  /* 0x000000000000194d */ /* 0x000fea0003800000 */
[----:B0-----:R-:W-:Y:S01]  /*16a0*/  HFMA2.MMA R3, -RZ, RZ, 0, 2.384185791015625e-07 ;  /* 0x00000004ff037435 */ /* 0x001fe200000001ff */
[----:B------:R-:W-:-:S04]  /*16b0*/  IMAD R0, R47, c[0x0][0x230], R0 ;  /* 0x00008c002f007a24 */ /* 0x000fc800078e0200 */
[----:B------:R-:W-:-:S05]  /*16c0*/  IMAD R0, R0, c[0x0][0x170], R45 ;  /* 0x00005c0000007a24 */ /* 0x000fca00078e022d */
[----:B------:R-:W-:-:S05]  /*16d0*/  IMAD.WIDE R2, R0, R3, c[0x0][0x238] ;  /* 0x00008e0000027625 */ /* 0x000fca00078e0203 */
[----:B------:R-:W-:Y:S01]  /*16e0*/  STG.E [R2.64], RZ ;  /* 0x000000ff02007986 */ /* 0x000fe2000c101906 */
[----:B------:R-:W-:Y:S05]  /*16f0*/  EXIT ;  /* 0x000000000000794d */ /* 0x000fea0003800000 */
.L_x_2028:
        /* <DEDUP_REMOVED lines=16> */
.L_x_2341:


//--------------------- .text._ZN7cutlass13device_kernelIN5flash19enable_sm80_to_sm89INS1_16FlashAttnBwdSm80INS1_25CollectiveMainloopBwdSm80ILi2ELi2EN4cute5tupleIJNS5_1CILi64EEENS7_ILi128EEES9_EEENS_10bfloat16_tEfNS_4arch4Sm80ELb1ELb0ELb1ELb1ELb0ELb0ELb0ELb0ELi2ELi2ELi2ELi2ELb0EEENS1_21CollectiveEpilogueBwdISA_SB_SD_Li256ELb1ELb0ELi4EEENS1_25SingleTileBwdLPTSchedulerILb1ELi128ELb0EEEEEEEEEvNT_6ParamsE --------------------------
	.section	.text._ZN7cutlass13device_kernelIN5flash19enable_sm80_to_sm89INS1_16FlashAttnBwdSm80INS1_25CollectiveMainloopBwdSm80ILi2ELi2EN4cute5tupleIJNS5_1CILi64EEENS7_ILi128EEES9_EEENS_10bfloat16_tEfNS_4arch4Sm80ELb1ELb0ELb1ELb1ELb0ELb0ELb0ELb0ELi2ELi2ELi2ELi2ELb0EEENS1_21CollectiveEpilogueBwdISA_SB_SD_Li256ELb1ELb0ELi4EEENS1_25SingleTileBwdLPTSchedulerILb1ELi128ELb0EEEEEEEEEvNT_6ParamsE,"ax",@progbits
	.sectioninfo	@"SHI_REGISTERS=255"
	.align	128
.text._ZN7cutlass13device_kernelIN5flash19enable_sm80_to_sm89INS1_16FlashAttnBwdSm80INS1_25CollectiveMainloopBwdSm80ILi2ELi2EN4cute5tupleIJNS5_1CILi64EEENS7_ILi128EEES9_EEENS_10bfloat16_tEfNS_4arch4Sm80ELb1ELb0ELb1ELb1ELb0ELb0ELb0ELb0ELi2ELi2ELi2ELi2ELb0EEENS1_21CollectiveEpilogueBwdISA_SB_SD_Li256ELb1ELb0ELi4EEENS1_25SingleTileBwdLPTSchedulerILb1ELi128ELb0EEEEEEEEEvNT_6ParamsE:
        .type           _ZN7cutlass13device_kernelIN5flash19enable_sm80_to_sm89INS1_16FlashAttnBwdSm80INS1_25CollectiveMainloopBwdSm80ILi2ELi2EN4cute5tupleIJNS5_1CILi64EEENS7_ILi128EEES9_EEENS_10bfloat16_tEfNS_4arch4Sm80ELb1ELb0ELb1ELb1ELb0ELb0ELb0ELb0ELi2ELi2ELi2ELi2ELb0EEENS1_21CollectiveEpilogueBwdISA_SB_SD_Li256ELb1ELb0ELi4EEENS1_25SingleTileBwdLPTSchedulerILb1ELi128ELb0EEEEEEEEEvNT_6ParamsE,@function
        .size           _ZN7cutlass13device_kernelIN5flash19enable_sm80_to_sm89INS1_16FlashAttnBwdSm80INS1_25CollectiveMainloopBwdSm80ILi2ELi2EN4cute5tupleIJNS5_1CILi64EEENS7_ILi128EEES9_EEENS_10bfloat16_tEfNS_4arch4Sm80ELb1ELb0ELb1ELb1ELb0ELb0ELb0ELb0ELi2ELi2ELi2ELi2ELb0EEENS1_21CollectiveEpilogueBwdISA_SB_SD_Li256ELb1ELb0ELi4EEENS1_25SingleTileBwdLPTSchedulerILb1ELi128ELb0EEEEEEEEEvNT_6ParamsE,(.L_x_2342 - _ZN7cutlass13device_kernelIN5flash19enable_sm80_to_sm89INS1_16FlashAttnBwdSm80INS1_25CollectiveMainloopBwdSm80ILi2ELi2EN4cute5tupleIJNS5_1CILi64EEENS7_ILi128EEES9_EEENS_10bfloat16_tEfNS_4arch4Sm80ELb1ELb0ELb1ELb1ELb0ELb0ELb0ELb0ELi2ELi2ELi2ELi2ELb0EEENS1_21CollectiveEpilogueBwdISA_SB_SD_Li256ELb1ELb0ELi4EEENS1_25SingleTileBwdLPTSchedulerILb1ELi128ELb0EEEEEEEEEvNT_6ParamsE)
        .other          _ZN7cutlass13device_kernelIN5flash19enable_sm80_to_sm89INS1_16FlashAttnBwdSm80INS1_25CollectiveMainloopBwdSm80ILi2ELi2EN4cute5tupleIJNS5_1CILi64EEENS7_ILi128EEES9_EEENS_10bfloat16_tEfNS_4arch4Sm80ELb1ELb0ELb1ELb1ELb0ELb0ELb0ELb0ELi2ELi2ELi2ELi2ELb0EEENS1_21CollectiveEpilogueBwdISA_SB_SD_Li256ELb1ELb0ELi4EEENS1_25SingleTileBwdLPTSchedulerILb1ELi128ELb0EEEEEEEEEvNT_6ParamsE,@"STO_CUDA_ENTRY STV_DEFAULT"
_ZN7cutlass13device_kernelIN5flash19enable_sm80_to_sm89INS1_16FlashAttnBwdSm80INS1_25CollectiveMainloopBwdSm80ILi2ELi2EN4cute5tupleIJNS5_1CILi64EEENS7_ILi128EEES9_EEENS_10bfloat16_tEfNS_4arch4Sm80ELb1ELb0ELb1ELb1ELb0ELb0ELb0ELb0ELi2ELi2ELi2ELi2ELb0EEENS1_21CollectiveEpilogueBwdISA_SB_SD_Li256ELb1ELb0ELi4EEENS1_25SingleTileBwdLPTSchedulerILb1ELi128ELb0EEEEEEEEEvNT_6ParamsE:
        /* <DEDUP_REMOVED lines=31> */
.L_x_2030:
        /* <DEDUP_REMOVED lines=8> */
.L_x_2031:
        /* <DEDUP_REMOVED lines=22> */
.L_x_2032:
        /* <DEDUP_REMOVED lines=14> */
.L_x_2034:
[----:B------:R-:W-:Y:S02]  /*04b0*/  ULDC UR5, c[0x0][0x3d4] ;  /* 0x0000f50000057ab9 */ /* 0x000fe40000000800 */
.L_x_2033:
[----:B------:R-:W-:-:S04]  /*04c0*/  UIADD3 UR5, UR5, 0x7f, URZ ;  /* 0x0000007f05057890 */ /* 0x000fc8000fffe03f */
[----:B------:R-:W-:-:S04]  /*04d0*/  USHF.R.S32.HI UR4, URZ, 0x1f, UR5 ;  /* 0x0000001f3f047899 */ /* 0x000fc80008011405 */
[----:B------:R-:W-:-:S04]  /*04e0*/  ULEA.HI UR4, UR4, UR5, URZ, 0x7 ;  /* 0x0000000504047291 */ /* 0x000fc8000f8f383f */
[----:B------:R-:W-:-:S04]  /*04f0*/  USHF.R.S32.HI UR4, URZ, 0x7, UR4 ;  /* 0x000000073f047899 */ /* 0x000fc80008011404 */
[----:B------:R-:W-:-:S04]  /*0500*/  UISETP.GE.AND UP0, UPT, UR16, UR4, UPT ;  /* 0x000000041000728c */ /* 0x000fc8000bf06270 */
[----:B------:R-:W-:Y:S01]  /*0510*/  USEL UR14, UR14, 0xffffffff, !UP0 ;  /* 0xffffffff0e0e7887 */ /* 0x000fe2000c000000 */
[----:B------:R-:W-:Y:S05]  /*0520*/  BRA `(.L_x_2035) ;  /* 0x0000049000007947 */ /* 0x000fea0003800000 */
.L_x_2029:
        /* <DEDUP_REMOVED lines=22> */
.L_x_2036:
        /* <DEDUP_REMOVED lines=8> */
.L_x_2037:
        /* <DEDUP_REMOVED lines=22> */
.L_x_2038:
        /* <DEDUP_REMOVED lines=14> */
.L_x_2040:
[----:B------:R-:W-:Y:S02]  /*0950*/  ULDC UR5, c[0x0][0x3d4] ;  /* 0x0000f50000057ab9 */ /* 0x000fe40000000800 */
.L_x_2039:
[----:B------:R-:W-:-:S04]  /*0960*/  UIADD3 UR5, UR5, 0x7f, URZ ;  /* 0x0000007f05057890 */ /* 0x000fc8000fffe03f */
[----:B------:R-:W-:-:S04]  /*0970*/  USHF.R.S32.HI UR4, URZ, 0x1f, UR5 ;  /* 0x0000001f3f047899 */ /* 0x000fc80008011405 */
[----:B------:R-:W-:-:S04]  /*0980*/  ULEA.HI UR4, UR4, UR5, URZ, 0x7 ;  /* 0x0000000504047291 */ /* 0x000fc8000f8f383f */
[----:B------:R-:W-:-:S04]  /*0990*/  USHF.R.S32.HI UR4, URZ, 0x7, UR4 ;  /* 0x000000073f047899 */ /* 0x000fc80008011404 */
[----:B------:R-:W-:-:S04]  /*09a0*/  UISETP.GE.AND UP0, UPT, UR16, UR4, UPT ;  /* 0x000000041000728c */ /* 0x000fc8000bf06270 */
[----:B------:R-:W-:-:S06]  /*09b0*/  USEL UR14, UR14, 0xffffffff, !UP0 ;  /* 0xffffffff0e0e7887 */ /* 0x000fcc000c000000 */
.L_x_2035:
        /* <DEDUP_REMOVED lines=23> */
[----:B------:R1:W3:Y:S01]  /*0b30*/  @P1 LDG.E R0, [R2.64] ;  /* 0x0000001202001981 */ /* 0x0002e2000c1e1900 */
[----:B------:R-:W-:Y:S01]  /*0b40*/  IMAD.MOV.U32 R5, RZ, RZ, RZ ;  /* 0x000000ffff057224 */ /* 0x000fe200078e00ff */
[----:B------:R-:W-:-:S03]  /*0b50*/  UISETP.NE.AND.EX UP1, UPT, URZ, UR5, UPT, UP1 ;  /* 0x000000053f00728c */ /* 0x000fc6000bf25310 */
[----:B------:R-:W-:Y:S01]  /*0b60*/  ULDC.64 UR4, c[0x0][0x2d0] ;  /* 0x0000b40000047ab9 */ /* 0x000fe20000000a00 */
[----:B------:R4:W5:Y:S01]  /*0b70*/  @P0 LDG.E R14, [R6.64] ;  /* 0x00000012060e0981 */ /* 0x000962000c1e1900 */
[----:B------:R-:W-:Y:S01]  /*0b80*/  UIMAD.WIDE UR4, UR14, UR7, UR4 ;  /* 0x000000070e0472a5 */ /* 0x000fe2000f8e0204 */
[----:B------:R-:W-:-:S05]  /*0b90*/  PLOP3.LUT P2, PT, PT, PT, UP1, 0x80, 0x0 ;  /* 0x000000000000781c */ /* 0x000fca0003f4f018 */
[----:B-1----:R-:W-:Y:S01]  /*0ba0*/  MOV R2, UR4 ;  /* 0x0000000400027c02 */ /* 0x002fe20008000f00 */
[----:B------:R-:W-:-:S07]  /*0bb0*/  IMAD.U32 R3, RZ, RZ, UR5 ;  /* 0x00000005ff037e24 */ /* 0x000fce000f8e00ff */
[----:B------:R4:W5:Y:S01]  /*0bc0*/  @P2 LDG.E R5, [R2.64] ;  /* 0x0000001202052981 */ /* 0x000962000c1e1900 */
[----:B------:R-:W-:Y:S02]  /*0bd0*/  ULDC UR13, c[0x0][0x168] ;  /* 0x00005a00000d7ab9 */ /* 0x000fe40000000800 */
[----:B------:R-:W-:Y:S02]  /*0be0*/  UMOV UR6, URZ ;  /* 0x0000003f00067c82 */ /* 0x000fe40008000000 */
[----:B------:R-:W-:Y:S01]  /*0bf0*/  ULDC UR12, c[0x0][0x198] ;  /* 0x00006600000c7ab9 */ /* 0x000fe20000000800 */
[----:B--2---:R-:W1:Y:S02]  /*0c00*/  @P0 R2UR UR5, R4 ;  /* 0x00000000040503c2 */ /* 0x004e6400000e0000 */
[----:B-1----:R-:W-:-:S04]  /*0c10*/  @UP2 ULEA UR5, UR14, UR5, 0x6 ;  /* 0x000000050e052291 */ /* 0x002fc8000f8e303f */
[----:B------:R-:W-:-:S04]  /*0c20*/  @UP2 USHF.R.S32.HI UR4, URZ, 0x1f, UR5 ;  /* 0x0000001f3f042899 */ /* 0x000fc80008011405 */
[----:B------:R-:W-:Y:S01]  /*0c30*/  @UP2 ULEA.HI UR4, UR4, UR5, URZ, 0x6 ;  /* 0x0000000504042291 */ /* 0x000fe2000f8f303f */
[----:B---3--:R4:W1:Y:S03]  /*0c40*/  @P1 R2UR UR13, R0 ;  /* 0x00000000000d13c2 */ /* 0x00886600000e0000 */
[----:B------:R-:W-:Y:S01]  /*0c50*/  @UP2 ULOP3.LUT UR6, UR4, 0xffffffc0, URZ, 0xc0, !UPT ;  /* 0xffffffc004062892 */ /* 0x000fe2000f8ec03f */
[----:B------:R-:W-:Y:S06]  /*0c60*/  @P1 BRA `(.L_x_2041) ;  /* 0x0000006000001947 */ /* 0x000fec0003800000 */
[----:B------:R-:W-:Y:S05]  /*0c70*/  @!P0 BRA `(.L_x_2041) ;  /* 0x0000005000008947 */ /* 0x000fea0003800000 */
[----:B------:R-:W2:Y:S04]  /*0c80*/  LDG.E R4, [R6.64] ;  /* 0x0000001206047981 */ /* 0x000ea8000c1e1900 */
[----:B----4-:R-:W3:Y:S01]  /*0c90*/  LDG.E R0, [R6.64+0x4] ;  /* 0x0000041206007981 */ /* 0x010ee2000c1e1900 */
[----:B-12---:R-:W1:Y:S08]  /*0ca0*/  R2UR UR13, R4 ;  /* 0x00000000040d73c2 */ /* 0x006e7000000e0000 */
[----:B---3--:R-:W1:Y:S02]  /*0cb0*/  R2UR UR4, R0 ;  /* 0x00000000000473c2 */ /* 0x008e6400000e0000 */
[----:B-1----:R-:W-:-:S06]  /*0cc0*/  UIADD3 UR13, -UR13, UR4, URZ ;  /* 0x000000040d0d7290 */ /* 0x002fcc000fffe13f */
.L_x_2041:
[----:B------:R-:W-:-:S04]  /*0cd0*/  ISETP.NE.U32.AND P0, PT, RZ, c[0x0][0x2e0], PT ;  /* 0x0000b800ff007a0c */ /* 0x000fc80003f05070 */
[----:B------:R-:W-:-:S13]  /*0ce0*/  ISETP.NE.AND.EX P0, PT, RZ, c[0x0][0x2e4], PT, P0 ;  /* 0x0000b900ff007a0c */ /* 0x000fda0003f05300 */
[----:B------:R-:W-:Y:S05]  /*0cf0*/  @!P0 BRA `(.L_x_2042) ;  /* 0x0000007000008947 */ /* 0x000fea0003800000 */
[----:B------:R-:W-:Y:S02]  /*0d00*/  ULDC.64 UR4, c[0x0][0x2e0] ;  /* 0x0000b80000047ab9 */ /* 0x000fe40000000a00 */
[----:B------:R-:W-:-:S06]  /*0d10*/  UIMAD.WIDE UR4, UR14, UR7, UR4 ;  /* 0x000000070e0472a5 */ /* 0x000fcc000f8e0204 */
[----:B----4-:R-:W-:Y:S02]  /*0d20*/  MOV R2, UR4 ;  /* 0x0000000400027c02 */ /* 0x010fe40008000f00 */
[----:B------:R-:W-:-:S05]  /*0d30*/  MOV R3, UR5 ;  /* 0x0000000500037c02 */ /* 0x000fca0008000f00 */
[----:B------:R-:W2:Y:S02]  /*0d40*/  LDG.E R0, [R2.64] ;  /* 0x0000001202007981 */ /* 0x000ea4000c1e1900 */
[----:B--2---:R2:W3:Y:S01]  /*0d50*/  R2UR UR12, R0 ;  /* 0x00000000000c73c2 */ /* 0x0044e200000e0000 */
[----:B------:R-:W-:Y:S05]  /*0d60*/  BRA `(.L_x_2043) ;  /* 0x0000006000007947 */ /* 0x000fea0003800000 */
.L_x_2042:
[----:B------:R-:W-:Y:S05]  /*0d70*/  @!P2 BRA `(.L_x_2043) ;  /* 0x000000500000a947 */ /* 0x000fea0003800000 */
[----:B----4-:R2:W3:Y:S04]  /*0d80*/  LDG.E R0, [R2.64] ;  /* 0x0000001202007981 */ /* 0x0104e8000c1e1900 */
[----:B--2---:R-:W2:Y:S01]  /*0d90*/  LDG.E R2, [R2.64+0x4] ;  /* 0x0000041202027981 */ /* 0x004ea2000c1e1900 */
[----:B---3--:R-:W3:Y:S08]  /*0da0*/  R2UR UR12, R0 ;  /* 0x00000000000c73c2 */ /* 0x008ef000000e0000 */
[----:B--2---:R-:W3:Y:S02]  /*0db0*/  R2UR UR4, R2 ;  /* 0x00000000020473c2 */ /* 0x004ee400000e0000 */
[----:B---3--:R-:W-:-:S06]  /*0dc0*/  UIADD3 UR12, -UR12, UR4, URZ ;  /* 0x000000040c0c7290 */ /* 0x008fcc000fffe13f */
.L_x_2043:
[----:B------:R-:W-:Y:S01]  /*0dd0*/  USHF.L.U32 UR10, UR16, 0x7, URZ ;  /* 0x00000007100a7899 */ /* 0x000fe2000800063f */
[----:B------:R-:W-:Y:S01]  /*0de0*/  PLOP3.LUT P0, PT, PT, PT, PT, 0x80, 0x0 ;  /* 0x000000000000781c */ /* 0x000fe20003f0f070 */
[----:B------:R-:W-:Y:S01]  /*0df0*/  ULDC UR4, c[0x0][0x2a4] ;  /* 0x0000a90000047ab9 */ /* 0x000fe20000000800 */
[----:B------:R-:W-:Y:S01]  /*0e00*/  CS2R R150, SRZ ;  /* 0x0000000000967805 */ /* 0x000fe2000001ff00 */
[----:B-1-3--:R-:W-:Y:S01]  /*0e10*/  UIADD3 UR7, UR10, UR13, -UR12 ;  /* 0x0000000d0a077290 */ /* 0x00afe2000fffe80c */
        /* <DEDUP_REMOVED lines=8> */
[----:B------:R-:W-:Y:S01]  /*0ea0*/  IMAD.MOV.U32 R156, RZ, RZ, RZ ;  /* 0x000000ffff9c7224 */ /* 0x000fe200078e00ff */
[----:B------:R-:W-:Y:S01]  /*0eb0*/  CS2R R10, SRZ ;  /* 0x00000000000a7805 */ /* 0x000fe2000001ff00 */
[----:B------:R-:W-:Y:S01]  /*0ec0*/  IMAD.MOV.U32 R162, RZ, RZ, RZ ;  /* 0x000000ffffa27224 */ /* 0x000fe200078e00ff */
[----:B------:R-:W-:Y:S01]  /*0ed0*/  ULEA.HI UR23, UR23, UR4, URZ, 0x6 ;  /* 0x0000000417177291 */ /* 0x000fe2000f8f303f */
[----:B------:R-:W-:Y:S01]  /*0ee0*/  MOV R160, RZ ;  /* 0x000000ff00a07202 */ /* 0x000fe20000000f00 */
[----:B------:R-:W-:Y:S01]  /*0ef0*/  USHF.R.S32.HI UR4, URZ, 0x1f, UR5 ;  /* 0x0000001f3f047899 */ /* 0x000fe20008011405 */
[----:B------:R-:W-:Y:S01]  /*0f00*/  IMAD.MOV.U32 R146, RZ, RZ, RZ ;  /* 0x000000ffff927224 */ /* 0x000fe200078e00ff */
[----:B------:R-:W-:Y:S01]  /*0f10*/  USHF.R.S32.HI UR23, URZ, 0x6, UR23 ;  /* 0x000000063f177899 */ /* 0x000fe20008011417 */
[----:B------:R-:W-:Y:S01]  /*0f20*/  CS2R R12, SRZ ;  /* 0x00000000000c7805 */ /* 0x000fe2000001ff00 */
[----:B------:R-:W-:Y:S01]  /*0f30*/  ULEA.HI UR4, UR4, UR5, URZ, 0x6 ;  /* 0x0000000504047291 */ /* 0x000fe2000f8f303f */
[----:B------:R-:W-:Y:S01]  /*0f40*/  MOV R144, RZ ;  /* 0x000000ff00907202 */ /* 0x000fe20000000f00 */
[----:B------:R-:W-:Y:S01]  /*0f50*/  UISETP.LT.AND UP0, UPT, URZ, UR23, UPT ;  /* 0x000000173f00728c */ /* 0x000fe2000bf01270 */
[----:B------:R-:W-:Y:S01]  /*0f60*/  IMAD.MOV.U32 R142, RZ, RZ, RZ ;  /* 0x000000ffff8e7224 */ /* 0x000fe200078e00ff */
[----:B------:R-:W-:Y:S01]  /*0f70*/  USHF.R.S32.HI UR11, URZ, 0x6, UR4 ;  /* 0x000000063f0b7899 */ /* 0x000fe20008011404 */
        /* <DEDUP_REMOVED lines=68> */
[----:B------:R-:W3:Y:S01]  /*13c0*/  LDL.LU R20, [R1+0x14] ;  /* 0x0000140001147983 */ /* 0x000ee20000300800 */
[----:B------:R-:W-:Y:S01]  /*13d0*/  ULDC.64 UR4, c[0x0][0x248] ;  /* 0x0000920000047ab9 */ /* 0x000fe20000000a00 */
[----:B------:R-:W-:Y:S01]  /*13e0*/  IMAD.SHL.U32 R4, R35, 0x4, RZ ;  /* 0x0000000423047824 */ /* 0x000fe200078e00ff */
[----:B------:R-:W-:Y:S01]  /*13f0*/  USHF.R.S32.HI UR22, URZ, 0x1f, UR15 ;  /* 0x0000001f3f167899 */ /* 0x000fe2000801140f */
[--C-:B----4-:R-:W-:Y:S01]  /*1400*/  SHF.R.S32.HI R3, RZ, 0x1f, R35.reuse ;  /* 0x0000001fff037819 */ /* 0x110fe20000011423 */
[----:B------:R-:W-:Y:S01]  /*1410*/  UISETP.NE.AND UP0, UPT, UR4, 0x1, UPT ;  /* 0x000000010400788c */ /* 0x000fe2000bf05270 */
[----:B------:R-:W-:Y:S01]  /*1420*/  SHF.R.S32.HI R32, RZ, 0x1f, R35 ;  /* 0x0000001fff207819 */ /* 0x000fe20000011423 */
[----:B------:R-:W-:Y:S01]  /*1430*/  UIMAD.WIDE.U32 UR8, UR15, UR5, URZ ;  /* 0x000000050f0872a5 */ /* 0x000fe2000f8e003f */
[----:B------:R-:W-:Y:S01]  /*1440*/  IADD3 R2, P1, R4, UR6, RZ ;  /* 0x0000000604027c10 */ /* 0x000fe2000ff3e0ff */
[----:B------:R-:W-:-:S02]  /*1450*/  USHF.L.U32 UR7, UR6, 0x7, URZ ;  /* 0x0000000706077899 */ /* 0x000fc4000800063f */
[----:B------:R-:W-:Y:S02]  /*1460*/  ULDC.64 UR4, c[0x0][0x270] ;  /* 0x00009c0000047ab9 */ /* 0x000fe40000000a00 */
[----:B------:R-:W-:Y:S02]  /*1470*/  UIMAD UR4, UR22, UR4, URZ ;  /* 0x00000004160472a4 */ /* 0x000fe4000f8e023f */
[----:B--2---:R-:W-:Y:S01]  /*1480*/  IMAD.U32 R0, RZ, RZ, UR7 ;  /* 0x00000007ff007e24 */ /* 0x004fe2000f8e00ff */
[----:B------:R-:W-:Y:S01]  /*1490*/  IADD3 R24, P0, R35, UR7, RZ ;  /* 0x0000000723187c10 */ /* 0x000fe2000ff1e0ff */
[----:B------:R-:W-:Y:S02]  /*14a0*/  UIMAD UR20, UR15, UR5, UR4 ;  /* 0x000000050f1472a4 */ /* 0x000fe4000f8e0204 */
[----:B------:R-:W-:Y:S01]  /*14b0*/  USHF.R.S32.HI UR4, URZ, 0x1f, UR6 ;  /* 0x0000001f3f047899 */ /* 0x000fe20008011406 */
[----:B------:R-:W-:Y:S01]  /*14c0*/  LEA.HI.X.SX32 R25, R0, R3, 0x1, P0 ;  /* 0x0000000300197211 */ /* 0x000fe200000f0eff */
[----:B------:R-:W-:Y:S01]  /*14d0*/  IMAD.U32 R0, RZ, RZ, UR15 ;  /* 0x0000000fff007e24 */ /* 0x000fe2000f8e00ff */
[----:B------:R-:W-:Y:S01]  /*14e0*/  LEA.HI R29, R32, R35, RZ, 0x3 ;  /* 0x00000023201d7211 */ /* 0x000fe200078f18ff */
[----:B------:R-:W-:-:S02]  /*14f0*/  ULDC UR17, c[0x0][0x250] ;  /* 0x0000940000117ab9 */ /* 0x000fc40000000800 */
[----:B------:R-:W-:Y:S01]  /*1500*/  LEA.HI.X.SX32 R3, R4, UR4, 0x1, P1 ;  /* 0x0000000404037c11 */ /* 0x000fe200088f0eff */
[----:B------:R-:W-:Y:S01]  /*1510*/  UMOV UR21, UR15 ;  /* 0x0000000f00157c82 */ /* 0x000fe20008000000 */
[----:B------:R-:W-:Y:S01]  /*1520*/  IMAD.U32 R4, RZ, RZ, UR15 ;  /* 0x0000000fff047e24 */ /* 0x000fe2000f8e00ff */
[----:B------:R-:W-:Y:S01]  /*1530*/  SHF.R.S32.HI R34, RZ, 0x3, R29 ;  /* 0x00000003ff227819 */ /* 0x000fe2000001141d */
[----:B------:R-:W-:Y:S01]  /*1540*/  ULDC.64 UR6, c[0x0][0x1e0] ;  /* 0x0000780000067ab9 */ /* 0x000fe20000000a00 */
[----:B------:R-:W-:Y:S01]  /*1550*/  IMAD.WIDE.U32 R6, R0, c[0x0][0x270], R2 ;  /* 0x00009c0000067a25 */ /* 0x000fe200078e0002 */
[----:B------:R-:W-:Y:S01]  /*1560*/  LOP3.LUT R0, R29, 0xfffffff8, RZ, 0xc0, !PT ;  /* 0xfffffff81d007812 */ /* 0x000fe200078ec0ff */
[----:B------:R-:W-:Y:S02]  /*1570*/  @UP0 USHF.R.U32.HI UR21, URZ, UR17, UR9 ;  /* 0x000000113f150299 */ /* 0x000fe40008011609 */
[----:B------:R-:W-:Y:S02]  /*1580*/  ULDC.64 UR4, c[0x0][0x1b0] ;  /* 0x00006c0000047ab9 */ /* 0x000fe40000000a00 */
[----:B------:R-:W-:Y:S01]  /*1590*/  IMAD.IADD R26, R35, 0x1, -R0 ;  /* 0x00000001231a7824 */ /* 0x000fe200078e0a00 */
[----:B------:R-:W-:-:S03]  /*15a0*/  USHF.R.S32.HI UR8, URZ, 0x1f, UR21 ;  /* 0x0000001f3f087899 */ /* 0x000fc60008011415 */
[----:B------:R-:W-:Y:S01]  /*15b0*/  IMAD.SHL.U32 R16, R26, 0x8, RZ ;  /* 0x000000081a107824 */ /* 0x000fe200078e00ff */
[----:B-----5:R-:W-:Y:S01]  /*15c0*/  IADD3 R8, P0, R34, R5, RZ ;  /* 0x0000000522087210 */ /* 0x020fe20007f1e0ff */
[----:B------:R-:W-:Y:S01]  /*15d0*/  IMAD.WIDE.U32 R22, R4, c[0x0][0x288], R2 ;  /* 0x0000a20004167a25 */ /* 0x000fe200078e0002 */
[----:B------:R-:W-:Y:S01]  /*15e0*/  SHF.R.S32.HI R2, RZ, 0x1f, R34 ;  /* 0x0000001fff027819 */ /* 0x000fe20000011422 */
[----:B------:R-:W-:Y:S01]  /*15f0*/  UIMAD UR6, UR8, UR6, URZ ;  /* 0x00000006080672a4 */ /* 0x000fe2000f8e023f */
[--C-:B------:R-:W-:Y:S01]  /*1600*/  SHF.R.S32.HI R17, RZ, 0x1f, R16.reuse ;  /* 0x0000001fff117819 */ /* 0x100fe20000011410 */
[----:B------:R-:W-:Y:S01]  /*1610*/  IMAD.U32 R0, RZ, RZ, UR21 ;  /* 0x00000015ff007e24 */ /* 0x000fe2000f8e00ff */
[----:B------:R-:W-:Y:S01]  /*1620*/  IADD3 R11, P1, R34, R14, RZ ;  /* 0x0000000e220b7210 */ /* 0x000fe20007f3e0ff */
[----:B------:R-:W-:Y:S01]  /*1630*/  UIMAD UR4, UR8, UR4, URZ ;  /* 0x00000004080472a4 */ /* 0x000fe2000f8e023f */
[-C--:B------:R-:W-:Y:S01]  /*1640*/  LEA.HI.X.SX32 R9, R5, R2.reuse, 0x1, P0 ;  /* 0x0000000205097211 */ /* 0x080fe200000f0eff */
[----:B------:R-:W-:Y:S01]  /*1650*/  UIMAD UR6, UR21, UR7, UR6 ;  /* 0x00000007150672a4 */ /* 0x000fe2000f8e0206 */
[----:B------:R-:W-:Y:S01]  /*1660*/  LEA.HI.X.SX32 R14, R14, R2, 0x1, P1 ;  /* 0x000000020e0e7211 */ /* 0x000fe200008f0eff */
[----:B------:R-:W-:Y:S01]  /*1670*/  IMAD.WIDE.U32 R4, R0, c[0x0][0x1e0], R16 ;  /* 0x0000780000047a25 */ /* 0x000fe200078e0010 */
[----:B------:R-:W-:-:S02]  /*1680*/  UIMAD UR4, UR21, UR5, UR4 ;  /* 0x00000005150472a4 */ /* 0x000fc4000f8e0204 */
[----:B------:R-:W-:Y:S01]  /*1690*/  USEL UR9, UR14, URZ, !UP1 ;  /* 0x0000003f0e097287 */ /* 0x000fe2000c800000 */
[----:B------:R-:W-:Y:S01]  /*16a0*/  IMAD.WIDE.U32 R2, R0, c[0x0][0x1b0], R16 ;  /* 0x00006c0000027a25 */ /* 0x000fe200078e0010 */
[----:B------:R-:W-:Y:S01]  /*16b0*/  IADD3 R19, R7, UR20, RZ ;  /* 0x0000001407137c10 */ /* 0x000fe2000fffe0ff */
[----:B------:R-:W-:Y:S01]  /*16c0*/  USHF.R.S32.HI UR20, URZ, 0x1f, UR14 ;  /* 0x0000001f3f147899 */ /* 0x000fe2000801140e */
[----:B------:R-:W-:Y:S01]  /*16d0*/  IADD3 R5, R5, UR6, RZ ;  /* 0x0000000605057c10 */ /* 0x000fe2000fffe0ff */
[----:B------:R-:W-:Y:S01]  /*16e0*/  IMAD.SHL.U32 R12, R34, 0x40, RZ ;  /* 0x00000040220c7824 */ /* 0x000fe200078e00ff */
[----:B------:R-:W-:Y:S01]  /*16f0*/  IADD3 R3, R3, UR4, RZ ;  /* 0x0000000403037c10 */ /* 0x000fe2000fffe0ff */
[----:B------:R-:W-:Y:S01]  /*1700*/  IMAD.U32 R0, RZ, RZ, UR9 ;  /* 0x00000009ff007e24 */ /* 0x000fe2000f8e00ff */
[----:B------:R-:W-:Y:S01]  /*1710*/  USEL UR8, UR20, URZ, !UP1 ;  /* 0x0000003f14087287 */ /* 0x000fe2000c800000 */
[----:B------:R-:W-:Y:S01]  /*1720*/  LEA.HI R10, R32, R35, RZ, 0x6 ;  /* 0x00000023200a7211 */ /* 0x000fe200078f30ff */
[----:B------:R-:W-:Y:S01]  /*1730*/  IMAD.MOV.U32 R18, RZ, RZ, R6 ;  /* 0x000000ffff127224 */ /* 0x000fe200078e0006 */
[----:B------:R-:W-:Y:S01]  /*1740*/  ULDC.64 UR6, c[0x0][0x1e8] ;  /* 0x00007a0000067ab9 */ /* 0x000fe20000000a00 */
[C---:B------:R-:W-:Y:S01]  /*1750*/  IMAD.WIDE.U32 R6, R0.reuse, c[0x0][0x1e8], R4 ;  /* 0x00007a0000067a25 */ /* 0x040fe200078e0004 */
[----:B------:R-:W-:Y:S01]  /*1760*/  UIMAD UR6, UR8, UR6, URZ ;  /* 0x00000006080672a4 */ /* 0x000fe2000f8e023f */
[----:B------:R-:W-:Y:S01]  /*1770*/  SHF.R.S32.HI R21, RZ, 0x6, R10 ;  /* 0x00000006ff157819 */ /* 0x000fe2000001140a */
[----:B------:R-:W-:Y:S01]  /*1780*/  ULDC.64 UR4, c[0x0][0x1b8] ;  /* 0x00006e0000047ab9 */ /* 0x000fe20000000a00 */
[----:B------:R-:W-:Y:S01]  /*1790*/  IMAD.WIDE.U32 R4, R0, c[0x0][0x1b8], R2 ;  /* 0x00006e0000047a25 */ /* 0x000fe200078e0002 */
[----:B------:R-:W-:Y:S01]  /*17a0*/  LOP3.LUT R0, R12, 0x1c0, RZ, 0xc0, !PT ;  /* 0x000001c00c007812 */ /* 0x000fe200078ec0ff */
[----:B------:R-:W-:-:S02]  /*17b0*/  UIMAD UR4, UR8, UR4, URZ ;  /* 0x00000004080472a4 */ /* 0x000fc4000f8e023f */
[----:B------:R-:W-:Y:S01]  /*17c0*/  IMAD.U32 R2, RZ, RZ, UR16 ;  /* 0x00000010ff027e24 */ /* 0x000fe2000f8e00ff */
[----:B------:R-:W-:Y:S01]  /*17d0*/  UIMAD UR6, UR9, UR7, UR6 ;  /* 0x00000007090672a4 */ /* 0x000fe2000f8e0206 */
[----:B------:R-:W-:Y:S01]  /*17e0*/  IMAD.SHL.U32 R30, R21, 0x200, RZ ;  /* 0x00000200151e7824 */ /* 0x000fe200078e00ff */
[----:B------:R-:W-:Y:S01]  /*17f0*/  LOP3.LUT R10, R0, 0x38, R16, 0xf8, !PT ;  /* 0x00000038000a7812 */ /* 0x000fe200078ef810 */
[----:B------:R-:W-:Y:S01]  /*1800*/  IMAD.WIDE R2, R2, 0x80, R8 ;  /* 0x0000008002027825 */ /* 0x000fe200078e0208 */
[----:B------:R-:W-:Y:S01]  /*1810*/  SHF.R.U32.HI R0, RZ, 0x3, R0 ;  /* 0x00000003ff007819 */ /* 0x000fe20000011600 */
[----:B------:R-:W-:Y:S01]  /*1820*/  UIMAD UR4, UR9, UR5, UR4 ;  /* 0x00000005090472a4 */ /* 0x000fe2000f8e0204 */
[----:B------:R-:W-:Y:S01]  /*1830*/  IADD3 R7, R7, UR6, RZ ;  /* 0x0000000607077c10 */ /* 0x000fe2000fffe0ff */
[----:B------:R-:W-:Y:S01]  /*1840*/  UIADD3 UR17, -UR10, UR12, URZ ;  /* 0x0000000c0a117290 */ /* 0x000fe2000fffe13f */
[----:B------:R-:W-:Y:S01]  /*1850*/  LOP3.LUT R12, R30, R10, R0, 0xf6, !PT ;  /* 0x0000000a1e0c7212 */ /* 0x000fe200078ef600 */
[----:B------:R-:W-:-:S02]  /*1860*/  IMAD R0, R3, c[0x0][0x1d8], RZ ;  /* 0x0000760003007a24 */ /* 0x000fc400078e02ff */
[----:B------:R-:W-:Y:S01]  /*1870*/  IADD3 R5, R5, UR4, RZ ;  /* 0x0000000405057c10 */ /* 0x000fe2000fffe0ff */
[----:B------:R-:W-:Y:S01]  /*1880*/  IMAD R3, R3, c[0x0][0x1a8], RZ ;  /* 0x00006a0003037a24 */ /* 0x000fe200078e02ff */
[----:B------:R-:W-:Y:S01]  /*1890*/  IADD3 R13, -R34, UR17, RZ ;  /* 0x00000011220d7c10 */ /* 0x000fe2000fffe1ff */
[----:B------:R-:W-:Y:S01]  /*18a0*/  IMAD R0, R2, c[0x0][0x1dc], R0 ;  /* 0x0000770002007a24 */ /* 0x000fe200078e0200 */
[----:B------:R-:W-:Y:S01]  /*18b0*/  ISETP.GE.AND P5, PT, R16, c[0x0][0x1cc], PT ;  /* 0x0000730010007a0c */ /* 0x000fe20003fa6270 */
[----:B------:R-:W-:Y:S01]  /*18c0*/  IMAD.WIDE.U32 R6, R2, c[0x0][0x1d8], R6 ;  /* 0x0000760002067a25 */ /* 0x000fe200078e0006 */
[----:B------:R-:W-:Y:S01]  /*18d0*/  IADD3 R31, R16, 0x40, RZ ;  /* 0x00000040101f7810 */ /* 0x000fe20007ffe0ff */
[----:B------:R-:W-:Y:S01]  /*18e0*/  ULDC.64 UR4, c[0x0][0x1d8] ;  /* 0x0000760000047ab9 */ /* 0x000fe20000000a00 */
[----:B------:R-:W-:Y:S01]  /*18f0*/  ISETP.LT.OR P4, PT, R13, 0x1, P5 ;  /* 0x000000010d00780c */ /* 0x000fe20002f81670 */
[C---:B------:R-:W-:Y:S02]  /*1900*/  IMAD R10, R2.reuse, c[0x0][0x1ac], R3 ;  /* 0x00006b00020a7a24 */ /* 0x040fe400078e0203 */
[----:B------:R-:W-:Y:S01]  /*1910*/  IMAD.WIDE.U32 R8, R2, c[0x0][0x1a8], R4 ;  /* 0x00006a0002087a25 */ /* 0x000fe200078e0004 */
[----:B------:R-:W-:-:S03]  /*1920*/  LEA R2, P0, R6, c[0x0][0x1c0], 0x1 ;  /* 0x0000700006027a11 */ /* 0x000fc600078008ff */
[----:B------:R-:W-:Y:S01]  /*1930*/  IMAD.IADD R0, R7, 0x1, R0 ;  /* 0x0000000107007824 */ /* 0x000fe200078e0200 */
[----:B------:R-:W-:Y:S01]  /*1940*/  ISETP.GE.AND P3, PT, R31, c[0x0][0x1cc], PT ;  /* 0x000073001f007a0c */ /* 0x000fe20003f66270 */
[----:B------:R-:W-:Y:S01]  /*1950*/  USHF.L.U32 UR6, UR4, 0x6, URZ ;  /* 0x0000000604067899 */ /* 0x000fe2000800063f */
[----:B------:R-:W-:Y:S02]  /*1960*/  ISETP.LT.OR P6, PT, R13, 0x21, P5 ;  /* 0x000000210d00780c */ /* 0x000fe40002fc1670 */
[----:B------:R-:W-:Y:S01]  /*1970*/  LEA.HI.X R3, R6, c[0x0][0x1c4], R0, 0x1, P0 ;  /* 0x0000710006037a11 */ /* 0x000fe200000f0c00 */
[----:B------:R-:W-:Y:S01]  /*1980*/  IMAD.IADD R0, R9, 0x1, R10 ;  /* 0x0000000109007824 */ /* 0x000fe200078e020a */
[----:B------:R-:W-:Y:S01]  /*1990*/  ISETP.LT.OR P2, PT, R13, 0x1, P3 ;  /* 0x000000010d00780c */ /* 0x000fe20001f41670 */
[----:B------:R-:W-:Y:S01]  /*19a0*/  UMOV UR24, 0x6 ;  /* 0x0000000600187882 */ /* 0x000fe20000000000 */
[----:B------:R-:W-:Y:S01]  /*19b0*/  LEA R6, P0, R8, c[0x0][0x190], 0x1 ;  /* 0x0000640008067a11 */ /* 0x000fe200078008ff */
[----:B------:R-:W-:Y:S01]  /*19c0*/  USHF.L.U64.HI UR5, UR4, UR24, UR5 ;  /* 0x0000001804057299 */ /* 0x000fe20008010205 */
[----:B------:R-:W-:Y:S01]  /*19d0*/  IMAD.SHL.U32 R12, R12, 0x2, RZ ;  /* 0x000000020c0c7824 */ /* 0x000fe200078e00ff */
[----:B------:R-:W-:-:S02]  /*19e0*/  IADD3 R4, P1, R2, UR6, RZ ;  /* 0x0000000602047c10 */ /* 0x000fc4000ff3e0ff */
[----:B------:R-:W-:Y:S01]  /*19f0*/  LEA.HI.X R7, R8, c[0x0][0x194], R0, 0x1, P0 ;  /* 0x0000650008077a11 */ /* 0x000fe200000f0c00 */
[----:B------:R-:W-:Y:S01]  /*1a00*/  IMAD.U32 R8, RZ, RZ, UR6 ;  /* 0x00000006ff087e24 */ /* 0x000fe2000f8e00ff */
[----:B------:R-:W-:Y:S01]  /*1a10*/  @!PT LDS RZ, [RZ] ;  /* 0x00000000fffff984 */ /* 0x000fe20000000800 */
[----:B------:R-:W-:Y:S01]  /*1a20*/  @!PT LDS RZ, [RZ] ;  /* 0x00000000fffff984 */ /* 0x000fe20000000800 */
[----:B------:R-:W-:Y:S01]  /*1a30*/  @!PT LDS RZ, [RZ] ;  /* 0x00000000fffff984 */ /* 0x000fe20000000800 */
[----:B------:R1:W-:Y:S01]  /*1a40*/  LDGSTS.E.BYPASS.LTC128B.128 [R12+0x8080], [R2.64], !P4 ;  /* 0x08080000020c7fae */ /* 0x0003e2000e101d52 */
[----:B------:R-:W-:Y:S02]  /*1a50*/  IADD3.X R5, R3, UR5, RZ, P1, !PT ;  /* 0x0000000503057c10 */ /* 0x000fe40008ffe4ff */
[----:B------:R-:W-:Y:S01]  /*1a60*/  ISETP.LT.OR P4, PT, R13, 0x21, P3 ;  /* 0x000000210d00780c */ /* 0x000fe20001f81670 */
[----:B------:R1:W-:Y:S01]  /*1a70*/  LDGSTS.E.BYPASS.LTC128B.128 [R12+0xc080], [R2.64+0x80], !P2 ;  /* 0x0c080080020c7fae */ /* 0x0003e2000d101d52 */
[----:B------:R-:W-:-:S03]  /*1a80*/  IADD3 R8, P1, P0, R8, 0x80, R2 ;  /* 0x0000008008087810 */ /* 0x000fc6000783e002 */
[----:B------:R2:W-:Y:S01]  /*1a90*/  LDGSTS.E.BYPASS.LTC128B.128 [R12+0x9080], [R4.64], !P6 ;  /* 0x09080000040c7fae */ /* 0x0005e2000f101d52 */
[----:B------:R-:W-:Y:S02]  /*1aa0*/  IADD3.X R9, RZ, UR5, R3, P1, P0 ;  /* 0x00000005ff097c10 */ /* 0x000fe40008fe0403 */
[C---:B------:R-:W-:Y:S02]  /*1ab0*/  ISETP.LT.OR P6, PT, R13.reuse, 0x41, P5 ;  /* 0x000000410d00780c */ /* 0x040fe40002fc1670 */
[C---:B------:R-:W-:Y:S01]  /*1ac0*/  ISETP.LT.OR P0, PT, R13.reuse, 0x41, P3 ;  /* 0x000000410d00780c */ /* 0x040fe20001f01670 */
[----:B------:R-:W-:Y:S02]  /*1ad0*/  UIADD3 UR7, UP0, UR6, 0x80, URZ ;  /* 0x0000008006077890 */ /* 0x000fe4000ff1e03f */
[----:B------:R4:W-:Y:S01]  /*1ae0*/  LDGSTS.E.BYPASS.LTC128B.128 [R12+0xd080], [R8.64], !P4 ;  /* 0x0d080000080c7fae */ /* 0x0009e2000e101d52 */
[----:B------:R-:W-:Y:S01]  /*1af0*/  P2R R0, PR, RZ, 0x1 ;  /* 0x00000001ff007803 */ /* 0x000fe20000000000 */
[----:B------:R-:W-:Y:S01]  /*1b00*/  UIADD3.X UR4, URZ, UR5, URZ, UP0, !UPT ;  /* 0x000000053f047290 */ /* 0x000fe200087fe43f */
[----:B------:R-:W-:-:S02]  /*1b10*/  ISETP.LT.OR P4, PT, R13, 0x61, P5 ;  /* 0x000000610d00780c */ /* 0x000fc40002f81670 */
[----:B------:R-:W-:Y:S02]  /*1b20*/  ISETP.NE.AND P5, PT, R0, RZ, PT ;  /* 0x000000ff0000720c */ /* 0x000fe40003fa5270 */
[----:B-1----:R-:W-:-:S04]  /*1b30*/  IADD3 R2, P1, R4, UR6, RZ ;  /* 0x0000000604027c10 */ /* 0x002fc8000ff3e0ff */
[----:B------:R-:W-:-:S05]  /*1b40*/  IADD3.X R3, R5, UR5, RZ, P1, !PT ;  /* 0x0000000505037c10 */ /* 0x000fca0008ffe4ff */
[----:B------:R1:W-:Y:S01]  /*1b50*/  LDGSTS.E.BYPASS.LTC128B.128 [R12+0xa080], [R2.64], !P6 ;  /* 0x0a080000020c7fae */ /* 0x0003e2000f101d52 */
[----:B----4-:R-:W-:Y:S02]  /*1b60*/  IADD3 R8, P0, R4, UR7, RZ ;  /* 0x0000000704087c10 */ /* 0x010fe4000ff1e0ff */
[----:B--2---:R-:W-:Y:S02]  /*1b70*/  IADD3 R4, P1, R2, UR6, RZ ;  /* 0x0000000602047c10 */ /* 0x004fe4000ff3e0ff */
[----:B------:R-:W-:Y:S02]  /*1b80*/  IADD3.X R9, R5, UR4, RZ, P0, !PT ;  /* 0x0000000405097c10 */ /* 0x000fe400087fe4ff */
[----:B------:R-:W-:Y:S02]  /*1b90*/  IADD3.X R5, R3, UR5, RZ, P1, !PT ;  /* 0x0000000503057c10 */ /* 0x000fe40008ffe4ff */
[----:B------:R-:W-:Y:S01]  /*1ba0*/  ISETP.GE.AND P1, PT, R16, c[0x0][0x19c], PT ;  /* 0x0000670010007a0c */ /* 0x000fe20003f26270 */
[----:B------:R2:W-:Y:S01]  /*1bb0*/  LDGSTS.E.BYPASS.LTC128B.128 [R12+0xe080], [R8.64], !P5 ;  /* 0x0e080000080c7fae */ /* 0x0005e2000e901d52 */
[----:B------:R-:W-:-:S02]  /*1bc0*/  ISETP.LT.OR P2, PT, R13, 0x61, P3 ;  /* 0x000000610d00780c */ /* 0x000fc40001f41670 */
[C---:B------:R-:W-:Y:S01]  /*1bd0*/  ISETP.LT.OR P3, PT, R13.reuse, 0x1, P1 ;  /* 0x000000010d00780c */ /* 0x040fe20000f61670 */
[----:B------:R4:W-:Y:S01]  /*1be0*/  LDGSTS.E.BYPASS.LTC128B.128 [R12+0xb080], [R4.64], !P4 ;  /* 0x0b080000040c7fae */ /* 0x0009e2000e101d52 */
[----:B-1----:R-:W-:Y:S01]  /*1bf0*/  IADD3 R2, P0, R2, UR7, RZ ;  /* 0x0000000702027c10 */ /* 0x002fe2000ff1e0ff */
[----:B------:R-:W-:Y:S01]  /*1c00*/  IMAD R0, R14, c[0x0][0x208], RZ ;  /* 0x000082000e007a24 */ /* 0x000fe200078e02ff */
[----:B------:R-:W-:Y:S01]  /*1c10*/  ISETP.LT.OR P4, PT, R13, 0x21, P1 ;  /* 0x000000210d00780c */ /* 0x000fe20000f81670 */
[----:B------:R-:W-:Y:S01]  /*1c20*/  ULDC.64 UR6, c[0x0][0x210] ;  /* 0x0000840000067ab9 */ /* 0x000fe20000000a00 */
[----:B------:R-:W-:Y:S01]  /*1c30*/  IADD3.X R3, R3, UR4, RZ, P0, !PT ;  /* 0x0000000403037c10 */ /* 0x000fe200087fe4ff */
[----:B------:R-:W-:Y:S01]  /*1c40*/  ULDC.64 UR4, c[0x0][0x1a8] ;  /* 0x00006a0000047ab9 */ /* 0x000fe20000000a00 */
[----:B------:R-:W-:-:S03]  /*1c50*/  ISETP.GE.AND P0, PT, R31, c[0x0][0x19c], PT ;  /* 0x000067001f007a0c */ /* 0x000fc60003f06270 */
[----:B------:R1:W-:Y:S01]  /*1c60*/  LDGSTS.E.BYPASS.LTC128B.128 [R12+0xf080], [R2.64], !P2 ;  /* 0x0f080000020c7fae */ /* 0x0003e2000d101d52 */
[----:B------:R-:W-:Y:S01]  /*1c70*/  ISETP.LT.OR P5, PT, R13, 0x1, P0 ;  /* 0x000000010d00780c */ /* 0x000fe200007a1670 */
[----:B------:R-:W-:Y:S02]  /*1c80*/  USHF.L.U32 UR27, UR4, 0x6, URZ ;  /* 0x00000006041b7899 */ /* 0x000fe4000800063f */
[----:B------:R-:W-:Y:S01]  /*1c90*/  USHF.L.U64.HI UR8, UR4, UR24, UR5 ;  /* 0x0000001804087299 */ /* 0x000fe20008010205 */
[----:B------:R2:W-:Y:S01]  /*1ca0*/  LDGSTS.E.BYPASS.LTC128B.128 [R12+0x80], [R6.64], !P3 ;  /* 0x00080000060c7fae */ /* 0x0005e2000d901d52 */
[----:B------:R-:W-:Y:S02]  /*1cb0*/  UIADD3 UR25, UP0, UR27, 0x80, URZ ;  /* 0x000000801b197890 */ /* 0x000fe4000ff1e03f */
[----:B----4-:R-:W-:Y:S01]  /*1cc0*/  IADD3 R4, P2, R6, UR27, RZ ;  /* 0x0000001b06047c10 */ /* 0x010fe2000ff5e0ff */
[----:B------:R-:W-:-:S05]  /*1cd0*/  ULDC.64 UR4, c[0x0][0x180] ;  /* 0x0000600000047ab9 */ /* 0x000fca0000000a00 */
[----:B------:R4:W-:Y:S01]  /*1ce0*/  LDGSTS.E.BYPASS.LTC128B.128 [R12+0x4080], [R6.64+0x80], !P5 ;  /* 0x04080080060c7fae */ /* 0x0009e2000e901d52 */
[----:B------:R-:W-:Y:S02]  /*1cf0*/  ISETP.GE.AND P5, PT, R31, c[0x0][0x16c], PT ;  /* 0x00005b001f007a0c */ /* 0x000fe40003fa6270 */
[----:B------:R-:W-:-:S05]  /*1d00*/  IADD3.X R5, R7, UR8, RZ, P2, !PT ;  /* 0x0000000807057c10 */ /* 0x000fca00097fe4ff */
[----:B------:R2:W-:Y:S01]  /*1d10*/  LDGSTS.E.BYPASS.LTC128B.128 [R12+0x1080], [R4.64], !P4 ;  /* 0x01080000040c7fae */ /* 0x0005e2000e101d52 */
[----:B-1----:R-:W-:Y:S01]  /*1d20*/  IMAD R2, R14, c[0x0][0x178], RZ ;  /* 0x00005e000e027a24 */ /* 0x002fe200078e02ff */
[----:B------:R-:W-:-:S03]  /*1d30*/  ISETP.LT.OR P4, PT, R13, 0x21, P0 ;  /* 0x000000210d00780c */ /* 0x000fc60000781670 */
[----:B------:R-:W-:Y:S02]  /*1d40*/  IMAD R14, R11, c[0x0][0x17c], R2 ;  /* 0x00005f000b0e7a24 */ /* 0x000fe400078e0202 */
[----:B------:R-:W-:-:S05]  /*1d50*/  IMAD.U32 R2, RZ, RZ, UR27 ;  /* 0x0000001bff027e24 */ /* 0x000fca000f8e00ff */
[----:B------:R-:W-:-:S04]  /*1d60*/  IADD3 R2, P3, P2, R2, 0x80, R6 ;  /* 0x0000008002027810 */ /* 0x000fc80007a7e006 */
[----:B------:R-:W-:Y:S02]  /*1d70*/  IADD3.X R3, RZ, UR8, R7, P3, P2 ;  /* 0x00000008ff037c10 */ /* 0x000fe40009fe4407 */
[----:B------:R-:W-:-:S03]  /*1d80*/  ISETP.LT.OR P2, PT, R13, 0x41, P1 ;  /* 0x000000410d00780c */ /* 0x000fc60000f41670 */
[----:B------:R1:W-:Y:S01]  /*1d90*/  LDGSTS.E.BYPASS.LTC128B.128 [R12+0x5080], [R2.64], !P4 ;  /* 0x05080000020c7fae */ /* 0x0003e2000e101d52 */
[----:B------:R-:W-:Y:S02]  /*1da0*/  UIMAD UR4, UR22, UR4, URZ ;  /* 0x00000004160472a4 */ /* 0x000fe4000f8e023f */
[----:B------:R-:W-:Y:S02]  /*1db0*/  UIMAD UR26, UR22, UR6, URZ ;  /* 0x00000006161a72a4 */ /* 0x000fe4000f8e023f */
[----:B------:R-:W-:Y:S01]  /*1dc0*/  UIADD3.X UR6, URZ, UR8, URZ, UP0, !UPT ;  /* 0x000000083f067290 */ /* 0x000fe200087fe43f */
[----:B------:R-:W-:Y:S01]  /*1dd0*/  ISETP.GE.AND P6, PT, R16, c[0x0][0x16c], PT ;  /* 0x00005b0010007a0c */ /* 0x000fe20003fc6270 */
[----:B------:R-:W-:Y:S01]  /*1de0*/  USEL UR20, UR20, URZ, !UP2 ;  /* 0x0000003f14147287 */ /* 0x000fe2000d000000 */
[C---:B------:R-:W-:Y:S01]  /*1df0*/  IMAD R15, R11.reuse, c[0x0][0x20c], R0 ;  /* 0x000083000b0f7a24 */ /* 0x040fe200078e0200 */
[----:B------:R-:W-:Y:S01]  /*1e00*/  UIMAD UR9, UR15, UR5, UR4 ;  /* 0x000000050f0972a4 */ /* 0x000fe2000f8e0204 */
[----:B--2---:R-:W-:Y:S01]  /*1e10*/  IMAD.WIDE.U32 R8, R11, c[0x0][0x178], R16 ;  /* 0x00005e000b087a25 */ /* 0x004fe200078e0010 */
[----:B------:R-:W-:Y:S01]  /*1e20*/  SEL R0, RZ, 0x1, P6 ;  /* 0x00000001ff007807 */ /* 0x000fe20003000000 */
[----:B------:R-:W-:-:S02]  /*1e30*/  ULDC.64 UR4, c[0x0][0x188] ;  /* 0x0000620000047ab9 */ /* 0x000fc40000000a00 */
[----:B------:R-:W-:Y:S01]  /*1e40*/  UIMAD UR4, UR20, UR4, URZ ;  /* 0x00000004140472a4 */ /* 0x000fe2000f8e023f */
[----:B------:R-:W-:Y:S01]  /*1e50*/  IMAD.WIDE.U32 R10, R11, c[0x0][0x208], R16 ;  /* 0x000082000b0a7a25 */ /* 0x000fe200078e0010 */
[----:B------:R-:W-:-:S03]  /*1e60*/  USEL UR21, UR14, URZ, !UP2 ;  /* 0x0000003f0e157287 */ /* 0x000fc6000d000000 */
[----:B----4-:R-:W-:Y:S01]  /*1e70*/  IMAD.IADD R7, R9, 0x1, R14 ;  /* 0x0000000109077824 */ /* 0x010fe200078e020e */
[----:B------:R-:W-:Y:S01]  /*1e80*/  UIMAD UR28, UR21, UR5, UR4 ;  /* 0x00000005151c72a4 */ /* 0x000fe2000f8e0204 */
[----:B------:R-:W-:Y:S02]  /*1e90*/  IMAD.IADD R9, R11, 0x1, R15 ;  /* 0x000000010b097824 */ /* 0x000fe400078e020f */
[----:B------:R-:W-:Y:S01]  /*1ea0*/  ULDC.64 UR4, c[0x0][0x178] ;  /* 0x00005e0000047ab9 */ /* 0x000fe20000000a00 */
[----:B---3--:R-:W-:-:S04]  /*1eb0*/  LOP3.LUT R20, R20, 0xfffffffe, RZ, 0xc0, !PT ;  /* 0xfffffffe14147812 */ /* 0x008fc800078ec0ff */
[----:B------:R-:W-:-:S04]  /*1ec0*/  @P5 LOP3.LUT R20, R20, 0x1, RZ, 0xfc, !PT ;  /* 0x0000000114145812 */ /* 0x000fc800078efcff */
[----:B------:R-:W-:Y:S02]  /*1ed0*/  LOP3.LUT P3, RZ, R20, 0x1, RZ, 0xc0, !PT ;  /* 0x0000000114ff7812 */ /* 0x000fe4000786c0ff */
[C---:B------:R-:W-:Y:S02]  /*1ee0*/  ISETP.LT.OR P5, PT, R13.reuse, 0x61, P1 ;  /* 0x000000610d00780c */ /* 0x040fe40000fa1670 */
[----:B------:R-:W-:Y:S02]  /*1ef0*/  SEL R6, RZ, 0x2, P3 ;  /* 0x00000002ff067807 */ /* 0x000fe40001800000 */
[C---:B------:R-:W-:Y:S02]  /*1f00*/  ISETP.LT.OR P1, PT, R13.reuse, 0x41, P0 ;  /* 0x000000410d00780c */ /* 0x040fe40000721670 */
[----:B------:R-:W-:Y:S02]  /*1f10*/  ISETP.LT.OR P3, PT, R13, 0x61, P0 ;  /* 0x000000610d00780c */ /* 0x000fe40000761670 */
[----:B-1----:R-:W-:-:S04]  /*1f20*/  IADD3 R2, P0, R4, UR27, RZ ;  /* 0x0000001b04027c10 */ /* 0x002fc8000ff1e0ff */
[C---:B------:R-:W-:Y:S02]  /*1f30*/  IADD3.X R3, R5.reuse, UR8, RZ, P0, !PT ;  /* 0x0000000805037c10 */ /* 0x040fe400087fe4ff */
[----:B------:R-:W-:Y:S01]  /*1f40*/  IADD3 R4, P0, R4, UR25, RZ ;  /* 0x0000001904047c10 */ /* 0x000fe2000ff1e0ff */
[----:B------:R-:W-:Y:S02]  /*1f50*/  IMAD.IADD R0, R6, 0x1, R0 ;  /* 0x0000000106007824 */ /* 0x000fe400078e0200 */
[----:B------:R1:W-:Y:S01]  /*1f60*/  LDGSTS.E.BYPASS.LTC128B.128 [R12+0x2080], [R2.64], !P2 ;  /* 0x02080000020c7fae */ /* 0x0003e2000d101d52 */
[----:B------:R-:W-:Y:S01]  /*1f70*/  IADD3.X R5, R5, UR6, RZ, P0, !PT ;  /* 0x0000000605057c10 */ /* 0x000fe200087fe4ff */
[----:B------:R-:W-:Y:S01]  /*1f80*/  IMAD.MOV.U32 R6, RZ, RZ, R8 ;  /* 0x000000ffff067224 */ /* 0x000fe200078e0008 */
[C---:B------:R-:W-:Y:S01]  /*1f90*/  IADD3 R14, P0, R2.reuse, UR27, RZ ;  /* 0x0000001b020e7c10 */ /* 0x040fe2000ff1e0ff */
[----:B------:R-:W-:Y:S02]  /*1fa0*/  USHF.R.S32.HI UR27, URZ, 0x1f, UR23 ;  /* 0x0000001f3f1b7899 */ /* 0x000fe40008011417 */
[----:B------:R2:W-:Y:S01]  /*1fb0*/  LDGSTS.E.BYPASS.LTC128B.128 [R12+0x6080], [R4.64], !P1 ;  /* 0x06080000040c7fae */ /* 0x0005e2000c901d52 */
[----:B------:R-:W-:Y:S01]  /*1fc0*/  IMAD.MOV.U32 R8, RZ, RZ, R10 ;  /* 0x000000ffff087224 */ /* 0x000fe200078e000a */
[----:B------:R-:W-:Y:S01]  /*1fd0*/  IADD3.X R15, R3, UR8, RZ, P0, !PT ;  /* 0x00000008030f7c10 */ /* 0x000fe200087fe4ff */
[----:B------:R-:W-:Y:S01]  /*1fe0*/  UIMAD UR8, UR27, UR4, URZ ;  /* 0x000000041b0872a4 */ /* 0x000fe2000f8e023f */
[----:B------:R-:W-:Y:S01]  /*1ff0*/  IADD3 R10, P0, R2, UR25, RZ ;  /* 0x00000019020a7c10 */ /* 0x000fe2000ff1e0ff */
[----:B------:R-:W-:Y:S01]  /*2000*/  STL [R1+0x10], R34 ;  /* 0x0000102201007387 */ /* 0x000fe20000100800 */
[----:B------:R-:W-:-:S02]  /*2010*/  UIMAD.WIDE.U32 UR30, UR23, UR4, URZ ;  /* 0x00000004171e72a5 */ /* 0x000fc4000f8e003f */
[----:B------:R-:W-:Y:S01]  /*2020*/  IADD3.X R11, R3, UR6, RZ, P0, !PT ;  /* 0x00000006030b7c10 */ /* 0x000fe200087fe4ff */
[----:B------:R3:W-:Y:S01]  /*2030*/  STL [R1+0x14], R20 ;  /* 0x0000141401007387 */ /* 0x0007e20000100800 */
[----:B------:R-:W-:Y:S01]  /*2040*/  UIMAD UR8, UR23, UR5, UR8 ;  /* 0x00000005170872a4 */ /* 0x000fe2000f8e0208 */
[----:B------:R-:W-:Y:S02]  /*2050*/  ISETP.GE.AND P0, PT, R16, c[0x0][0x1fc], PT ;  /* 0x00007f0010007a0c */ /* 0x000fe40003f06270 */
[C---:B------:R-:W-:Y:S01]  /*2060*/  LOP3.LUT P2, RZ, R0.reuse, 0x1, RZ, 0xc0, !PT ;  /* 0x0000000100ff7812 */ /* 0x040fe2000784c0ff */
[----:B------:R-:W-:Y:S01]  /*2070*/  UIADD3 UR8, UR31, UR8, URZ ;  /* 0x000000081f087290 */ /* 0x000fe2000fffe03f */
[----:B------:R-:W-:Y:S01]  /*2080*/  LOP3.LUT P4, RZ, R0, 0x2, RZ, 0xc0, !PT ;  /* 0x0000000200ff7812 */ /* 0x000fe2000788c0ff */
[----:B--2---:R-:W-:Y:S01]  /*2090*/  IMAD.U32 R4, RZ, RZ, UR15 ;  /* 0x0000000fff047e24 */ /* 0x004fe2000f8e00ff */
[----:B------:R2:W-:Y:S03]  /*20a0*/  LDGSTS.E.BYPASS.LTC128B.128 [R12+0x3080], [R14.64], !P5 ;  /* 0x030800000e0c7fae */ /* 0x0005e6000e901d52 */
[----:B------:R-:W-:Y:S01]  /*20b0*/  IMAD.WIDE.U32 R4, R4, c[0x0][0x180], R6 ;  /* 0x0000600004047a25 */ /* 0x000fe200078e0006 */
[----:B------:R-:W-:Y:S01]  /*20c0*/  USHF.L.U32 UR25, UR23, 0x6, URZ ;  /* 0x0000000617197899 */ /* 0x000fe2000800063f */
[----:B------:R4:W-:Y:S02]  /*20d0*/  LDGSTS.E.BYPASS.LTC128B.128 [R12+0x7080], [R10.64], !P3 ;  /* 0x070800000a0c7fae */ /* 0x0009e4000d901d52 */
[----:B---3--:R-:W-:Y:S01]  /*20e0*/  IMAD.U32 R20, RZ, RZ, UR21 ;  /* 0x00000015ff147e24 */ /* 0x008fe2000f8e00ff */
[----:B-1----:R-:W-:Y:S01]  /*20f0*/  IADD3 R3, R5, UR9, RZ ;  /* 0x0000000905037c10 */ /* 0x002fe2000fffe0ff */
[----:B------:R-:W-:Y:S01]  /*2100*/  IMAD.MOV.U32 R2, RZ, RZ, R4 ;  /* 0x000000ffff027224 */ /* 0x000fe200078e0004 */
[----:B------:R-:W-:Y:S01]  /*2110*/  SEL R5, RZ, 0x1, P0 ;  /* 0x00000001ff057807 */ /* 0x000fe20000000000 */
[----:B------:R-:W-:Y:S01]  /*2120*/  UIMAD UR26, UR15, UR7, UR26 ;  /* 0x000000070f1a72a4 */ /* 0x000fe2000f8e021a */
[----:B------:R-:W-:Y:S01]  /*2130*/  ISETP.GE.AND P0, PT, R31, c[0x0][0x1fc], PT ;  /* 0x00007f001f007a0c */ /* 0x000fe20003f06270 */
[----:B------:R-:W-:Y:S01]  /*2140*/  IMAD.WIDE.U32 R36, R20, c[0x0][0x188], R2 ;  /* 0x0000620014247a25 */ /* 0x000fe200078e0002 */
[----:B------:R-:W0:Y:S01]  /*2150*/  LDGDEPBAR ;  /* 0x00000000000079af */ /* 0x000e220000000000 */
[----:B------:R-:W-:-:S02]  /*2160*/  ULDC.64 UR6, c[0x0][0x218] ;  /* 0x0000860000067ab9 */ /* 0x000fc40000000a00 */
[----:B------:R-:W-:Y:S01]  /*2170*/  IMAD.U32 R2, RZ, RZ, UR30 ;  /* 0x0000001eff027e24 */ /* 0x000fe2000f8e00ff */
[----:B------:R-:W-:Y:S01]  /*2180*/  SEL R4, RZ, 0xffffffff, P0 ;  /* 0xffffffffff047807 */ /* 0x000fe20000000000 */
[----:B------:R-:W-:Y:S01]  /*2190*/  IMAD.U32 R3, RZ, RZ, UR31 ;  /* 0x0000001fff037e24 */ /* 0x000fe2000f8e00ff */
[----:B------:R-:W-:Y:S01]  /*21a0*/  IADD3 R252, R37, UR28, RZ ;  /* 0x0000001c25fc7c10 */ /* 0x000fe2000fffe0ff */
[----:B------:R-:W-:Y:S01]  /*21b0*/  IMAD.U32 R3, RZ, RZ, UR8 ;  /* 0x00000008ff037e24 */ /* 0x000fe2000f8e00ff */
[----:B------:R-:W-:Y:S01]  /*21c0*/  LEA R0, P0, R2, R36, 0x6 ;  /* 0x0000002402007211 */ /* 0x000fe200078030ff */
[----:B------:R-:W-:Y:S01]  /*21d0*/  IMAD.SHL.U32 R4, R4, 0x2, RZ ;  /* 0x0000000204047824 */ /* 0x000fe200078e00ff */
[----:B------:R-:W-:Y:S02]  /*21e0*/  UIMAD UR6, UR20, UR6, URZ ;  /* 0x00000006140672a4 */ /* 0x000fe4000f8e023f */
[----:B------:R-:W-:Y:S01]  /*21f0*/  LEA.HI.X R3, R2, R252, R3, 0x6, P0 ;  /* 0x000000fc02037211 */ /* 0x000fe200000f3403 */
[----:B------:R-:W-:Y:S01]  /*2200*/  IMAD.U32 R7, RZ, RZ, UR4 ;  /* 0x00000004ff077e24 */ /* 0x000fe2000f8e00ff */
[----:B------:R-:W-:Y:S01]  /*2210*/  LEA R2, P0, R0, c[0x0][0x160], 0x1 ;  /* 0x0000580000027a11 */ /* 0x000fe200078008ff */
[----:B------:R-:W-:-:S03]  /*2220*/  ULDC.64 UR8, c[0x0][0x208] ;  /* 0x0000820000087ab9 */ /* 0x000fc60000000a00 */
[----:B------:R-:W-:Y:S01]  /*2230*/  LEA.HI.X R3, R0, c[0x0][0x164], R3, 0x1, P0 ;  /* 0x0000590000037a11 */ /* 0x000fe200000f0c03 */
[----:B------:R-:W-:-:S05]  /*2240*/  IMAD.U32 R0, RZ, RZ, UR25 ;  /* 0x00000019ff007e24 */ /* 0x000fca000f8e00ff */
[----:B------:R-:W-:-:S04]  /*2250*/  IADD3 R0, -R34, UR13, -R0 ;  /* 0x0000000d22007c10 */ /* 0x000fc8000fffe900 */
[----:B------:R-:W-:Y:S02]  /*2260*/  ISETP.LT.OR P1, PT, R0, 0x1, !P2 ;  /* 0x000000010000780c */ /* 0x000fe40005721670 */
[----:B------:R-:W-:Y:S01]  /*2270*/  LOP3.LUT R13, R4, 0x2, R5, 0xe2, !PT ;  /* 0x00000002040d7812 */ /* 0x000fe200078ee205 */
[----:B------:R-:W-:Y:S01]  /*2280*/  IMAD.U32 R4, RZ, RZ, UR15 ;  /* 0x0000000fff047e24 */ /* 0x000fe2000f8e00ff */
[----:B------:R-:W-:Y:S01]  /*2290*/  UIMAD UR28, UR21, UR7, UR6 ;  /* 0x00000007151c72a4 */ /* 0x000fe2000f8e0206 */
[----:B------:R-:W-:Y:S02]  /*22a0*/  ISETP.GT.AND P3, PT, R35, 0xf, PT ;  /* 0x0000000f2300780c */ /* 0x000fe40003f64270 */
[----:B------:R-:W-:Y:S01]  /*22b0*/  IMAD.WIDE.U32 R4, R4, c[0x0][0x210], R8 ;  /* 0x0000840004047a25 */ /* 0x000fe200078e0008 */
[----:B------:R-:W-:-:S05]  /*22c0*/  ULDC.64 UR6, c[0x0][0x278] ;  /* 0x00009e0000067ab9 */ /* 0x000fca0000000a00 */
[----:B------:R1:W-:Y:S01]  /*22d0*/  LDGSTS.E.BYPASS.LTC128B.128 [R12+0x10080], [R2.64], !P1 ;  /* 0x10080000020c7fae */ /* 0x0003e2000c901d52 */
[C---:B------:R-:W-:Y:S01]  /*22e0*/  ISETP.LT.OR P1, PT, R0.reuse, 0x1, !P4 ;  /* 0x000000010000780c */ /* 0x040fe20006721670 */
[----:B------:R-:W-:Y:S01]  /*22f0*/  UIMAD UR6, UR20, UR6, URZ ;  /* 0x00000006140672a4 */ /* 0x000fe2000f8e023f */
[----:B------:R-:W-:Y:S02]  /*2300*/  IADD3 R5, R5, UR26, RZ ;  /* 0x0000001a05057c10 */ /* 0x000fe4000fffe0ff */
[----:B------:R-:W-:Y:S01]  /*2310*/  ISETP.LT.OR P4, PT, R0, 0x21, !P4 ;  /* 0x000000210000780c */ /* 0x000fe20006781670 */
[----:B------:R3:W-:Y:S01]  /*2320*/  STL.64 [R1+0x8], R36 ;  /* 0x0000082401007387 */ /* 0x0007e20000100a00 */
[----:B------:R-:W-:Y:S01]  /*2330*/  LEA R6, P0, R7, R2, 0x6 ;  /* 0x0000000207067211 */ /* 0x000fe200078030ff */
[----:B------:R-:W-:Y:S01]  /*2340*/  UIMAD UR30, UR21, UR7, UR6 ;  /* 0x00000007151e72a4 */ /* 0x000fe2000f8e0206 */
[----:B------:R-:W-:Y:S01]  /*2350*/  IMAD.U32 R8, RZ, RZ, UR5 ;  /* 0x00000005ff087e24 */ /* 0x000fe2000f8e00ff */
[----:B------:R-:W-:Y:S01]  /*2360*/  USHF.L.U32 UR26, UR8, 0x6, URZ ;  /* 0x00000006081a7899 */ /* 0x000fe2000800063f */
[----:B------:R-:W-:Y:S01]  /*2370*/  IMAD.WIDE.U32 R18, R20, c[0x0][0x278], R18 ;  /* 0x00009e0014127a25 */ /* 0x000fe200078e0012 */
[----:B------:R-:W-:-:S02]  /*2380*/  USHF.L.U64.HI UR24, UR8, UR24, UR9 ;  /* 0x0000001808187299 */ /* 0x000fc40008010209 */
[----:B------:R1:W-:Y:S01]  /*2390*/  LDGSTS.E.BYPASS.LTC128B.128 [R12+0x12080], [R2.64+0x80], !P1 ;  /* 0x12080080020c7fae */ /* 0x0003e2000c901d52 */
[----:B------:R-:W-:Y:S01]  /*23a0*/  ISETP.LT.OR P2, PT, R0, 0x21, !P2 ;  /* 0x000000210000780c */ /* 0x000fe20005741670 */
[----:B------:R-:W-:Y:S01]  /*23b0*/  USHF.R.S32.HI UR29, URZ, 0x1f, UR25 ;  /* 0x0000001f3f1d7899 */ /* 0x000fe20008011419 */
[----:B------:R-:W-:Y:S01]  /*23c0*/  LEA.HI.X R7, R7, R3, R8, 0x6, P0 ;  /* 0x0000000307077211 */ /* 0x000fe200000f3408 */
[----:B------:R-:W-:Y:S01]  /*23d0*/  UIMAD UR9, UR24, UR23, URZ ;  /* 0x00000017180972a4 */ /* 0x000fe2000f8e023f */
[----:B------:R-:W-:Y:S01]  /*23e0*/  IADD3 R27, R19, UR30, RZ ;  /* 0x0000001e131b7c10 */ /* 0x000fe2000fffe0ff */
[----:B------:R-:W-:Y:S01]  /*23f0*/  IMAD.U32 R28, RZ, RZ, UR26 ;  /* 0x0000001aff1c7e24 */ /* 0x000fe2000f8e00ff */
[----:B------:R-:W-:Y:S01]  /*2400*/  @!P3 IADD3 R9, P0, R18, UR25, RZ ;  /* 0x000000191209bc10 */ /* 0x000fe2000ff1e0ff */
[----:B------:R-:W-:Y:S02]  /*2410*/  UIMAD UR9, UR27, UR26, UR9 ;  /* 0x0000001a1b0972a4 */ /* 0x000fe4000f8e0209 */
[----:B------:R-:W-:Y:S01]  /*2420*/  ULDC.64 UR6, c[0x0][0x288] ;  /* 0x0000a20000067ab9 */ /* 0x000fe20000000a00 */
[----:B---3--:R-:W-:Y:S01]  /*2430*/  IMAD.WIDE.U32 R36, R20, c[0x0][0x218], R4 ;  /* 0x0000860014247a25 */ /* 0x008fe200078e0004 */
[----:B-1----:R-:W-:-:S03]  /*2440*/  P2R R2, PR, RZ, 0x10 ;  /* 0x00000010ff027803 */ /* 0x002fc60000000000 */
[----:B------:R-:W-:Y:S01]  /*2450*/  IMAD.MOV.U32 R250, RZ, RZ, R36 ;  /* 0x000000fffffa7224 */ /* 0x000fe200078e0024 */
[----:B------:R-:W-:Y:S01]  /*2460*/  IADD3 R251, R37, UR28, RZ ;  /* 0x0000001c25fb7c10 */ /* 0x000fe2000fffe0ff */
[----:B------:R1:W-:Y:S01]  /*2470*/  LDGSTS.E.BYPASS.LTC128B.128 [R12+0x11080], [R6.64], !P2 ;  /* 0x11080000060c7fae */ /* 0x0003e2000d101d52 */
[----:B------:R-:W-:Y:S02]  /*2480*/  ISETP.NE.AND P1, PT, R2, RZ, PT ;  /* 0x000000ff0200720c */ /* 0x000fe40003f25270 */
[----:B----4-:R-:W-:Y:S01]  /*2490*/  @!P3 IADD3.X R10, R27, UR29, RZ, P0, !PT ;  /* 0x0000001d1b0abc10 */ /* 0x010fe200087fe4ff */
[----:B------:R-:W-:Y:S01]  /*24a0*/  IMAD.WIDE.U32 R4, R28, UR23, R250 ;  /* 0x000000171c047c25 */ /* 0x000fe2000f8e00fa */
[----:B------:R-:W-:Y:S02]  /*24b0*/  @!P3 LEA R8, P0, R9, c[0x0][0x258], 0x2 ;  /* 0x000096000908ba11 */ /* 0x000fe400078010ff */
[----:B------:R-:W-:Y:S02]  /*24c0*/  LOP3.LUT P4, RZ, R13, 0x1, RZ, 0xc0, !PT ;  /* 0x000000010dff7812 */ /* 0x000fe4000788c0ff */
[----:B------:R-:W-:Y:S01]  /*24d0*/  @!P3 LEA.HI.X R9, R9, c[0x0][0x25c], R10, 0x2, P0 ;  /* 0x000097000909ba11 */ /* 0x000fe200000f140a */
[----:B------:R-:W-:Y:S01]  /*24e0*/  UIMAD UR6, UR22, UR6, URZ ;  /* 0x00000006160672a4 */ /* 0x000fe2000f8e023f */
[----:B------:R-:W-:-:S02]  /*24f0*/  IADD3 R3, R5, UR9, RZ ;  /* 0x0000000905037c10 */ /* 0x000fc4000fffe0ff */
[----:B------:R-:W-:Y:S01]  /*2500*/  LEA R2, P0, R4, c[0x0][0x1f0], 0x1 ;  /* 0x00007c0004027a11 */ /* 0x000fe200078008ff */
[----:B------:R1:W-:Y:S01]  /*2510*/  LDGSTS.E.BYPASS.LTC128B.128 [R12+0x13080], [R6.64+0x80], !P1 ;  /* 0x13080080060c7fae */ /* 0x0003e2000c901d52 */
[----:B------:R-:W-:Y:S02]  /*2520*/  LOP3.LUT P5, RZ, R13, 0x2, RZ, 0xc0, !PT ;  /* 0x000000020dff7812 */ /* 0x000fe400078ac0ff */
[----:B------:R-:W-:Y:S01]  /*2530*/  ISETP.LT.OR P1, PT, R0, 0x1, !P4 ;  /* 0x000000010000780c */ /* 0x000fe20006721670 */
[----:B------:R-:W-:Y:S01]  /*2540*/  UIMAD UR6, UR15, UR7, UR6 ;  /* 0x000000070f0672a4 */ /* 0x000fe2000f8e0206 */
[----:B------:R-:W-:Y:S01]  /*2550*/  LEA.HI.X R3, R4, c[0x0][0x1f4], R3, 0x1, P0 ;  /* 0x00007d0004037a11 */ /* 0x000fe200000f0c03 */
[----:B------:R-:W-:Y:S01]  /*2560*/  ULDC UR9, c[0x0][0x20c] ;  /* 0x0000830000097ab9 */ /* 0x000fe20000000800 */
[----:B------:R-:W-:Y:S01]  /*2570*/  ISETP.LT.OR P0, PT, R0, 0x1, !P5 ;  /* 0x000000010000780c */ /* 0x000fe20006f01670 */
[----:B------:R-:W-:Y:S02]  /*2580*/  UMOV UR7, 0x5 ;  /* 0x0000000500077882 */ /* 0x000fe40000000000 */
[----:B------:R-:W-:-:S02]  /*2590*/  USHF.L.U64.HI UR9, UR8, UR7, UR9 ;  /* 0x0000000708097299 */ /* 0x000fc40008010209 */
[----:B------:R-:W-:Y:S01]  /*25a0*/  USHF.L.U32 UR8, UR8, 0x5, URZ ;  /* 0x0000000508087899 */ /* 0x000fe2000800063f */
[----:B------:R-:W-:Y:S01]  /*25b0*/  IADD3 R5, R23, UR6, RZ ;  /* 0x0000000617057c10 */ /* 0x000fe2000fffe0ff */
[----:B------:R-:W-:Y:S02]  /*25c0*/  ULDC.64 UR6, c[0x0][0x290] ;  /* 0x0000a40000067ab9 */ /* 0x000fe40000000a00 */
[----:B------:R-:W-:Y:S01]  /*25d0*/  USHF.L.U32 UR28, UR8, 0x1, URZ ;  /* 0x00000001081c7899 */ /* 0x000fe2000800063f */
[----:B------:R-:W-:Y:S01]  /*25e0*/  IMAD.MOV.U32 R4, RZ, RZ, R22 ;  /* 0x000000ffff047224 */ /* 0x000fe200078e0016 */
[----:B------:R-:W-:Y:S01]  /*25f0*/  UIMAD UR6, UR20, UR6, URZ ;  /* 0x00000006140672a4 */ /* 0x000fe2000f8e023f */
[----:B------:R-:W-:Y:S01]  /*2600*/  ISETP.LT.OR P2, PT, R0, 0x21, !P4 ;  /* 0x000000210000780c */ /* 0x000fe20006741670 */
[----:B-1----:R-:W-:Y:S01]  /*2610*/  @!P3 IMAD.SHL.U32 R6, R35, 0x10, RZ ;  /* 0x000000102306b824 */ /* 0x002fe200078e00ff */
[----:B------:R1:W-:Y:S04]  /*2620*/  STL.64 [R1+0x20], R18 ;  /* 0x0000201201007387 */ /* 0x0003e80000100a00 */
[----:B------:R3:W-:Y:S01]  /*2630*/  @!P3 LDGSTS.E.BYPASS.LTC128B.128 [R6+0x20080], [R8.64] ;  /* 0x200800000806bfae */ /* 0x0007e2000b901d52 */
[----:B------:R-:W-:-:S03]  /*2640*/  USHF.L.U64.HI UR27, UR8, 0x1, UR9 ;  /* 0x00000001081b7899 */ /* 0x000fc60008010209 */
[----:B------:R-:W0:Y:S01]  /*2650*/  LDGDEPBAR ;  /* 0x00000000000079af */ /* 0x000e220000000000 */
[----:B------:R-:W-:-:S03]  /*2660*/  UIMAD UR6, UR21, UR7, UR6 ;  /* 0x00000007150672a4 */ /* 0x000fc6000f8e0206 */
[----:B------:R4:W-:Y:S01]  /*2670*/  LDGSTS.E.BYPASS.LTC128B.128 [R12+0x18080], [R2.64], !P1 ;  /* 0x18080000020c7fae */ /* 0x0009e2000c901d52 */
[----:B------:R-:W-:-:S03]  /*2680*/  ISETP.LT.OR P1, PT, R0, 0x21, !P5 ;  /* 0x000000210000780c */ /* 0x000fc60006f21670 */
[----:B------:R2:W-:Y:S04]  /*2690*/  STL.64 [R1], R36 ;  /* 0x0000002401007387 */ /* 0x0005e80000100a00 */
[----:B------:R4:W-:Y:S01]  /*26a0*/  LDGSTS.E.BYPASS.LTC128B.128 [R12+0x1a080], [R2.64+0x80], !P0 ;  /* 0x1a080080020c7fae */ /* 0x0009e2000c101d52 */
[----:B------:R-:W-:-:S03]  /*26b0*/  LEA.HI R11, R32, R35, RZ, 0x2 ;  /* 0x00000023200b7211 */ /* 0x000fc600078f10ff */
[----:B------:R3:W-:Y:S01]  /*26c0*/  STL [R1+0x38], R27 ;  /* 0x0000381b01007387 */ /* 0x0007e20000100800 */
[----:B-1----:R-:W-:Y:S01]  /*26d0*/  SHF.R.S32.HI R19, RZ, 0x2, R11 ;  /* 0x00000002ff137819 */ /* 0x002fe2000001140b */
[----:B--2---:R-:W-:Y:S01]  /*26e0*/  IMAD.WIDE.U32 R36, R20, c[0x0][0x290], R4 ;  /* 0x0000a40014247a25 */ /* 0x004fe200078e0004 */
[----:B----4-:R-:W-:-:S04]  /*26f0*/  IADD3 R2, P0, R2, UR28, RZ ;  /* 0x0000001c02027c10 */ /* 0x010fc8000ff1e0ff */
[----:B------:R-:W-:Y:S01]  /*2700*/  IADD3 R33, R37, UR6, RZ ;  /* 0x0000000625217c10 */ /* 0x000fe2000fffe0ff */
[----:B------:R-:W-:Y:S01]  /*2710*/  IMAD.U32 R4, RZ, RZ, UR15 ;  /* 0x0000000fff047e24 */ /* 0x000fe2000f8e00ff */
[----:B------:R-:W-:Y:S01]  /*2720*/  IADD3.X R3, R3, UR27, RZ, P0, !PT ;  /* 0x0000001b03037c10 */ /* 0x000fe200087fe4ff */
[----:B------:R-:W-:Y:S01]  /*2730*/  ULDC.64 UR6, c[0x0][0x238] ;  /* 0x00008e0000067ab9 */ /* 0x000fe20000000a00 */
[----:B------:R-:W-:Y:S02]  /*2740*/  IADD3 R0, P0, R36, UR25, RZ ;  /* 0x0000001924007c10 */ /* 0x000fe4000ff1e0ff */
[----:B---3--:R-:W-:Y:S01]  /*2750*/  LEA.HI R27, R32, R35, RZ, 0x5 ;  /* 0x00000023201b7211 */ /* 0x008fe200078f28ff */
[----:B------:R1:W-:Y:S01]  /*2760*/  LDGSTS.E.BYPASS.LTC128B.128 [R12+0x19080], [R2.64], !P2 ;  /* 0x19080000020c7fae */ /* 0x0003e2000d101d52 */
[----:B------:R-:W-:Y:S02]  /*2770*/  IADD3.X R5, R33, UR29, RZ, P0, !PT ;  /* 0x0000001d21057c10 */ /* 0x000fe400087fe4ff */
[----:B------:R-:W-:Y:S01]  /*2780*/  LEA R22, P0, R0, c[0x0][0x280], 0x2 ;  /* 0x0000a00000167a11 */ /* 0x000fe200078010ff */
[----:B------:R1:W-:Y:S01]  /*2790*/  LDGSTS.E.BYPASS.LTC128B.128 [R12+0x1b080], [R2.64+0x80], !P1 ;  /* 0x1b080080020c7fae */ /* 0x0003e2000c901d52 */
[----:B------:R-:W-:Y:S01]  /*27a0*/  SHF.R.S32.HI R7, RZ, 0x5, R27 ;  /* 0x00000005ff077819 */ /* 0x000fe2000001141b */
[----:B------:R-:W-:Y:S01]  /*27b0*/  IMAD.WIDE.U32 R8, R4, c[0x0][0x238], R24 ;  /* 0x00008e0004087a25 */ /* 0x000fe200078e0018 */
[----:B------:R-:W-:-:S02]  /*27c0*/  LEA.HI.X R23, R0, c[0x0][0x284], R5, 0x2, P0 ;  /* 0x0000a10000177a11 */ /* 0x000fc400000f1405 */
[----:B------:R-:W-:Y:S01]  /*27d0*/  SHF.R.S32.HI R4, RZ, 0x1f, R11 ;  /* 0x0000001fff047819 */ /* 0x000fe2000001140b */
[----:B------:R-:W-:Y:S01]  /*27e0*/  UIMAD UR6, UR22, UR6, URZ ;  /* 0x00000006160672a4 */ /* 0x000fe2000f8e023f */
[----:B------:R-:W-:-:S03]  /*27f0*/  LEA.HI R6, R27, R7, RZ, 0x1 ;  /* 0x000000071b067211 */ /* 0x000fc600078f08ff */
[----:B------:R-:W-:Y:S01]  /*2800*/  UIMAD UR6, UR15, UR7, UR6 ;  /* 0x000000070f0672a4 */ /* 0x000fe2000f8e0206 */
[----:B------:R-:W-:Y:S02]  /*2810*/  LOP3.LUT R6, R6, 0xfffffffe, RZ, 0xc0, !PT ;  /* 0xfffffffe06067812 */ /* 0x000fe400078ec0ff */
[----:B-1----:R-:W-:-:S04]  /*2820*/  LEA.HI R2, R32, R35, RZ, 0x4 ;  /* 0x0000002320027211 */ /* 0x002fc800078f20ff */
[----:B------:R-:W-:Y:S02]  /*2830*/  SHF.R.S32.HI R5, RZ, 0x4, R2 ;  /* 0x00000004ff057819 */ /* 0x000fe40000011402 */
[C---:B------:R-:W-:Y:S02]  /*2840*/  LOP3.LUT R0, R2.reuse, 0xfffffff0, RZ, 0xc0, !PT ;  /* 0xfffffff002007812 */ /* 0x040fe400078ec0ff */
[----:B------:R-:W-:Y:S02]  /*2850*/  LEA.HI R3, R2, R5, RZ, 0x1 ;  /* 0x0000000502037211 */ /* 0x000fe400078f08ff */
[----:B------:R-:W-:Y:S01]  /*2860*/  LEA.HI R2, R4, R19, RZ, 0x3 ;  /* 0x0000001304027211 */ /* 0x000fe200078f18ff */
[----:B------:R-:W-:-:S03]  /*2870*/  IMAD.IADD R0, R35, 0x1, -R0 ;  /* 0x0000000123007824 */ /* 0x000fc600078e0a00 */
[----:B------:R-:W-:Y:S02]  /*2880*/  LOP3.LUT R2, R2, 0xfffffff8, RZ, 0xc0, !PT ;  /* 0xfffffff802027812 */ /* 0x000fe400078ec0ff */
[----:B------:R-:W-:Y:S01]  /*2890*/  SHF.R.S32.HI R10, RZ, 0x1f, R0 ;  /* 0x0000001fff0a7819 */ /* 0x000fe20000011400 */
[----:B------:R-:W-:Y:S01]  /*28a0*/  IMAD.IADD R15, R7, 0x1, -R6 ;  /* 0x00000001070f7824 */ /* 0x000fe200078e0a06 */
[----:B------:R-:W-:Y:S01]  /*28b0*/  LOP3.LUT R6, R3, 0xfffffffe, RZ, 0xc0, !PT ;  /* 0xfffffffe03067812 */ /* 0x000fe200078ec0ff */
[----:B------:R-:W-:Y:S01]  /*28c0*/  IMAD.SHL.U32 R4, R26, 0x40, RZ ;  /* 0x000000401a047824 */ /* 0x000fe200078e00ff */
[----:B------:R-:W-:Y:S01]  /*28d0*/  LEA.HI R10, R10, R0, RZ, 0x3 ;  /* 0x000000000a0a7211 */ /* 0x000fe200078f18ff */
[----:B------:R-:W-:Y:S01]  /*28e0*/  IMAD.IADD R19, R19, 0x1, -R2 ;  /* 0x0000000113137824 */ /* 0x000fe200078e0a02 */
[----:B------:R-:W-:Y:S01]  /*28f0*/  IADD3 R3, R9, UR6, RZ ;  /* 0x0000000609037c10 */ /* 0x000fe2000fffe0ff */
[----:B------:R-:W-:Y:S01]  /*2900*/  IMAD.MOV.U32 R2, RZ, RZ, R8 ;  /* 0x000000ffff027224 */ /* 0x000fe200078e0008 */
[----:B------:R-:W-:Y:S01]  /*2910*/  LOP3.LUT R4, R4, 0x1c0, RZ, 0xc0, !PT ;  /* 0x000001c004047812 */ /* 0x000fe200078ec0ff */
[----:B------:R-:W-:Y:S01]  /*2920*/  IMAD.SHL.U32 R18, R15, 0x10, RZ ;  /* 0x000000100f127824 */ /* 0x000fe200078e00ff */
[----:B------:R-:W-:Y:S01]  /*2930*/  LOP3.LUT R7, R10, 0xfffffff8, RZ, 0xc0, !PT ;  /* 0xfffffff80a077812 */ /* 0x000fe200078ec0ff */
[----:B------:R-:W-:Y:S01]  /*2940*/  IMAD.WIDE.U32 R38, R20, c[0x0][0x240], R2 ;  /* 0x0000900014267a25 */ /* 0x000fe200078e0002 */
[----:B------:R-:W-:Y:S01]  /*2950*/  LOP3.LUT R3, R4, 0x8, R29, 0xf8, !PT ;  /* 0x0000000804037812 */ /* 0x000fe200078ef81d */
[----:B------:R-:W-:-:S02]  /*2960*/  ULDC.64 UR6, c[0x0][0x240] ;  /* 0x0000900000067ab9 */ /* 0x000fc40000000a00 */
[----:B------:R-:W-:Y:S01]  /*2970*/  IMAD.IADD R9, R5, 0x1, -R6 ;  /* 0x0000000105097824 */ /* 0x000fe200078e0a06 */
[----:B------:R-:W-:Y:S01]  /*2980*/  LOP3.LUT R5, R4, 0x10, R18, 0xf8, !PT ;  /* 0x0000001004057812 */ /* 0x000fe200078ef812 */
[----:B------:R-:W-:Y:S01]  /*2990*/  IMAD.SHL.U32 R2, R19, 0x40, RZ ;  /* 0x0000004013027824 */ /* 0x000fe200078e00ff */
[----:B------:R-:W-:Y:S01]  /*29a0*/  SHF.R.U32.HI R8, RZ, 0x3, R4 ;  /* 0x00000003ff087819 */ /* 0x000fe20000011604 */
[----:B------:R-:W-:Y:S01]  /*29b0*/  IMAD.IADD R7, R0, 0x1, -R7 ;  /* 0x0000000100077824 */ /* 0x000fe200078e0a07 */
[----:B------:R-:W-:Y:S01]  /*29c0*/  LOP3.LUT R13, R5, 0x8, R29, 0xf8, !PT ;  /* 0x00000008050d7812 */ /* 0x000fe200078ef81d */
[----:B------:R-:W-:Y:S01]  /*29d0*/  IMAD.SHL.U32 R0, R21, 0x8, RZ ;  /* 0x0000000815007824 */ /* 0x000fe200078e00ff */
[----:B------:R-:W-:Y:S01]  /*29e0*/  LOP3.LUT R2, R2, 0x1c0, RZ, 0xc0, !PT ;  /* 0x000001c002027812 */ /* 0x000fe200078ec0ff */
[----:B------:R-:W-:Y:S01]  /*29f0*/  IMAD R6, R9, 0x800, R30 ;  /* 0x0000080009067824 */ /* 0x000fe200078e021e */
[----:B------:R-:W-:Y:S02]  /*2a00*/  LOP3.LUT R5, R3, R8, RZ, 0x3c, !PT ;  /* 0x0000000803057212 */ /* 0x000fe400078e3cff */
[----:B------:R-:W-:-:S02]  /*2a10*/  LOP3.LUT R0, R0, 0x18, RZ, 0xc0, !PT ;  /* 0x0000001800007812 */ /* 0x000fc400078ec0ff */
[----:B------:R-:W-:Y:S01]  /*2a20*/  SHF.R.U32.HI R4, RZ, 0x3, R2 ;  /* 0x00000003ff047819 */ /* 0x000fe20000011602 */
[----:B------:R-:W-:Y:S02]  /*2a30*/  IMAD.SHL.U32 R3, R9, 0x20, RZ ;  /* 0x0000002009037824 */ /* 0x000fe400078e00ff */
[----:B------:R-:W-:Y:S01]  /*2a40*/  IMAD.IADD R5, R6, 0x1, R5 ;  /* 0x0000000106057824 */ /* 0x000fe200078e0205 */
[----:B------:R-:W-:Y:S02]  /*2a50*/  LOP3.LUT R6, R11, 0x3ffffffc, RZ, 0xc0, !PT ;  /* 0x3ffffffc0b067812 */ /* 0x000fe400078ec0ff */
[----:B------:R-:W-:Y:S01]  /*2a60*/  LOP3.LUT R11, R4, R2, R0, 0x1e, !PT ;  /* 0x00000002040b7212 */ /* 0x000fe200078e1e00 */
[----:B------:R-:W-:Y:S01]  /*2a70*/  IMAD.SHL.U32 R4, R7, 0x40, RZ ;  /* 0x0000004007047824 */ /* 0x000fe200078e00ff */
[----:B------:R-:W-:Y:S01]  /*2a80*/  LOP3.LUT R14, R0, 0x20, R3, 0xf8, !PT ;  /* 0x00000020000e7812 */ /* 0x000fe200078ef803 */
[----:B------:R-:W-:Y:S02]  /*2a90*/  IMAD.IADD R3, R35, 0x1, -R6 ;  /* 0x0000000123037824 */ /* 0x000fe400078e0a06 */
[----:B------:R-:W-:Y:S01]  /*2aa0*/  IMAD.SHL.U32 R2, R15, 0x400, RZ ;  /* 0x000004000f027824 */ /* 0x000fe200078e00ff */
[----:B------:R-:W-:Y:S01]  /*2ab0*/  LOP3.LUT R4, R4, 0x1c0, RZ, 0xc0, !PT ;  /* 0x000001c004047812 */ /* 0x000fe200078ec0ff */
[----:B------:R-:W-:Y:S01]  /*2ac0*/  IMAD.SHL.U32 R6, R9, 0x8, RZ ;  /* 0x0000000809067824 */ /* 0x000fe200078e00ff */
[----:B------:R-:W-:Y:S01]  /*2ad0*/  LOP3.LUT R0, R13, R8, RZ, 0x3c, !PT ;  /* 0x000000080d007212 */ /* 0x000fe200078e3cff */
[----:B------:R-:W-:Y:S01]  /*2ae0*/  IMAD.SHL.U32 R10, R10, 0x40, RZ ;  /* 0x000000400a0a7824 */ /* 0x000fe200078e00ff */
[----:B------:R-:W-:Y:S01]  /*2af0*/  SHF.R.U32.HI R8, RZ, 0x3, R4 ;  /* 0x00000003ff087819 */ /* 0x000fe20000011604 */
[----:B------:R-:W-:Y:S01]  /*2b00*/  IMAD R3, R3, 0x2, R2 ;  /* 0x0000000203037824 */ /* 0x000fe200078e0202 */
[----:B------:R-:W-:Y:S01]  /*2b10*/  LOP3.LUT R6, R4, 0x8, R6, 0xf8, !PT ;  /* 0x0000000804067812 */ /* 0x000fe200078ef806 */
[----:B------:R-:W-:-:S02]  /*2b20*/  UIMAD UR6, UR20, UR6, URZ ;  /* 0x00000006140672a4 */ /* 0x000fc4000f8e023f */
[----:B------:R-:W-:Y:S01]  /*2b30*/  IMAD.IADD R11, R3, 0x1, R11 ;  /* 0x00000001030b7824 */ /* 0x000fe200078e020b */
[----:B------:R-:W-:Y:S02]  /*2b40*/  LOP3.LUT R3, R10, 0xfffffe00, RZ, 0xc0, !PT ;  /* 0xfffffe000a037812 */ /* 0x000fe400078ec0ff */
[----:B------:R-:W-:Y:S01]  /*2b50*/  LOP3.LUT R6, R6, R8, RZ, 0x3c, !PT ;  /* 0x0000000806067212 */ /* 0x000fe200078e3cff */
[----:B------:R-:W-:Y:S01]  /*2b60*/  UIMAD UR6, UR21, UR7, UR6 ;  /* 0x00000007150672a4 */ /* 0x000fe2000f8e0206 */
[----:B------:R-:W-:Y:S02]  /*2b70*/  LOP3.LUT R4, R8, R14, R4, 0x1e, !PT ;  /* 0x0000000e08047212 */ /* 0x000fe400078e1e04 */
[-C--:B------:R-:W-:Y:S02]  /*2b80*/  IADD3 R214, R6, R3.reuse, R2 ;  /* 0x0000000306d67210 */ /* 0x080fe40007ffe002 */
[----:B------:R-:W-:Y:S02]  /*2b90*/  LOP3.LUT R2, R27, 0xffffffe0, RZ, 0xc0, !PT ;  /* 0xffffffe01b027812 */ /* 0x000fe400078ec0ff */
[----:B------:R-:W-:-:S02]  /*2ba0*/  LOP3.LUT R217, R4, R3, RZ, 0xfc, !PT ;  /* 0x0000000304d97212 */ /* 0x000fc400078efcff */
[----:B------:R-:W-:Y:S01]  /*2bb0*/  IADD3 R4, R39, UR6, RZ ;  /* 0x0000000627047c10 */ /* 0x000fe2000fffe0ff */
[----:B------:R-:W-:Y:S01]  /*2bc0*/  IMAD.IADD R6, R35, 0x1, -R2 ;  /* 0x0000000123067824 */ /* 0x000fe200078e0a02 */
[C---:B------:R-:W-:Y:S01]  /*2bd0*/  IADD3 R3, R12.reuse, 0x10080, RZ ;  /* 0x000100800c037810 */ /* 0x040fe20007ffe0ff */
[----:B------:R1:W-:Y:S01]  /*2be0*/  STL.64 [R1+0x18], R36 ;  /* 0x0000182401007387 */ /* 0x0003e20000100a00 */
[----:B------:R-:W-:Y:S01]  /*2bf0*/  UIADD3 UR22, UR23, 0x1, URZ ;  /* 0x0000000117167890 */ /* 0x000fe2000fffe03f */
[----:B------:R-:W-:Y:S02]  /*2c00*/  IADD3 R2, R12, 0x18080, RZ ;  /* 0x000180800c027810 */ /* 0x000fe40007ffe0ff */
[----:B------:R1:W-:Y:S01]  /*2c10*/  STL [R1+0x28], R33 ;  /* 0x0000282101007387 */ /* 0x0003e20000100800 */
[----:B------:R-:W-:-:S03]  /*2c20*/  UISETP.GE.AND UP0, UPT, UR22, UR11, UPT ;  /* 0x0000000b1600728c */ /* 0x000fc6000bf06270 */
[----:B------:R1:W-:Y:S04]  /*2c30*/  STL.64 [R1+0x30], R38 ;  /* 0x0000302601007387 */ /* 0x0003e80000100a00 */
[----:B------:R1:W-:Y:S04]  /*2c40*/  STL [R1+0x3c], R4 ;  /* 0x00003c0401007387 */ /* 0x0003e80000100800 */
[----:B------:R1:W-:Y:S04]  /*2c50*/  STL [R1+0x44], R3 ;  /* 0x0000440301007387 */ /* 0x0003e80000100800 */
[----:B------:R1:W-:Y:S01]  /*2c60*/  STL [R1+0x40], R2 ;  /* 0x0000400201007387 */ /* 0x0003e20000100800 */
[----:B------:R-:W-:-:S02]  /*2c70*/  R2P PR, R26, 0x6 ;  /* 0x000000061a007804 */ /* 0x000fc40000000000 */
[----:B------:R-:W-:Y:S01]  /*2c80*/  PLOP3.LUT P0, PT, PT, PT, UP0, 0x80, 0x0 ;  /* 0x000000000000781c */ /* 0x000fe20003f0f008 */
[----:B------:R-:W-:Y:S01]  /*2c90*/  @!P3 IMAD.SHL.U32 R8, R35, 0x10, RZ ;  /* 0x000000102308b824 */ /* 0x000fe200078e00ff */
[----:B------:R-:W-:Y:S01]  /*2ca0*/  SHF.R.S32.HI R10, RZ, 0x1f, R6 ;  /* 0x0000001fff0a7819 */ /* 0x000fe20000011406 */
[----:B------:R-:W-:Y:S02]  /*2cb0*/  IMAD.MOV.U32 R211, RZ, RZ, 0x10 ;  /* 0x00000010ffd37424 */ /* 0x000fe400078e00ff */
[----:B------:R-:W-:Y:S01]  /*2cc0*/  IMAD.MOV.U32 R212, RZ, RZ, 0x20 ;  /* 0x00000020ffd47424 */ /* 0x000fe200078e00ff */
[----:B------:R1:W-:Y:S01]  /*2cd0*/  @!P3 LDGSTS.E.BYPASS.LTC128B.128 [R8+0x20280], [R22.64] ;  /* 0x202800001608bfae */ /* 0x0003e2000b901d52 */
[----:B------:R-:W-:Y:S01]  /*2ce0*/  IMAD.SHL.U32 R224, R11, 0x2, RZ ;  /* 0x000000020be07824 */ /* 0x000fe200078e00ff */
[----:B------:R-:W-:Y:S02]  /*2cf0*/  LEA.HI R10, R10, R6, RZ, 0x2 ;  /* 0x000000060a0a7211 */ /* 0x000fe400078f10ff */
[----:B------:R-:W0:Y:S01]  /*2d00*/  LDGDEPBAR ;  /* 0x00000000000079af */ /* 0x000e220000000000 */
[----:B------:R-:W-:-:S03]  /*2d10*/  IMAD R0, R9, 0x200, R0 ;  /* 0x0000020009007824 */ /* 0x000fc600078e0200 */
[----:B------:R-:W0:Y:S01]  /*2d20*/  LDGDEPBAR ;  /* 0x00000000000079af */ /* 0x000e220000000000 */
[----:B------:R-:W-:Y:S02]  /*2d30*/  SEL R211, R211, 0xfffffff0, !P1 ;  /* 0xfffffff0d3d37807 */ /* 0x000fe40004800000 */
[----:B------:R-:W-:Y:S02]  /*2d40*/  SEL R212, R212, 0xffffffe0, !P2 ;  /* 0xffffffe0d4d47807 */ /* 0x000fe40005000000 */
[----:B------:R-:W-:Y:S02]  /*2d50*/  LEA.HI.SX32 R249, R10, R18, 0x1e ;  /* 0x000000120af97211 */ /* 0x000fe400078ff2ff */
[----:B------:R-:W-:Y:S01]  /*2d60*/  IADD3 R13, R224, 0x20480, RZ ;  /* 0x00020480e00d7810 */ /* 0x000fe20007ffe0ff */
[----:B------:R-:W-:Y:S05]  /*2d70*/  @P0 BRA `(.L_x_2045) ;  /* 0x000001f000000947 */ /* 0x000fea0003800000 */
[----:B------:R-:W-:Y:S01]  /*2d80*/  USHF.R.S32.HI UR6, URZ, 0x1f, UR22 ;  /* 0x0000001f3f067899 */ /* 0x000fe20008011416 */
[----:B-1----:R-:W-:Y:S01]  /*2d90*/  IMAD.WIDE.U32 R8, R28, UR22, R250 ;  /* 0x000000161c087c25 */ /* 0x002fe2000f8e00fa */
        /* <DEDUP_REMOVED lines=28> */
.L_x_2046:
[----:B--2---:R-:W-:Y:S05]  /*2f60*/  BSYNC B0 ;  /* 0x0000000000007941 */ /* 0x004fea0003800000 */
.L_x_2045:
[----:B-1----:R-:W-:Y:S01]  /*2f70*/  SHF.R.S32.HI R2, RZ, 0x1f, R21 ;  /* 0x0000001fff027819 */ /* 0x002fe20000011415 */
        /* <DEDUP_REMOVED lines=10> */
[----:B------:R-:W-:Y:S01]  /*3020*/  IMAD.MOV.U32 R216, RZ, RZ, 0x40 ;  /* 0x00000040ffd87424 */ /* 0x000fe200078e00ff */
        /* <DEDUP_REMOVED lines=81> */
[----:B------:R-:W-:Y:S01]  /*3540*/  IADD3 R248, -R4, UR17, RZ ;  /* 0x0000001104f87c10 */ /* 0x000fe2000fffe1ff */
[----:B------:R-:W-:Y:S01]  /*3550*/  IMAD.IADD R221, R218, 0x1, R219 ;  /* 0x00000001dadd7824 */ /* 0x000fe200078e02db */
[----:B------:R-:W-:Y:S01]  /*3560*/  SEL R216, R216, 0xffffffc0, !P1 ;  /* 0xffffffc0d8d87807 */ /* 0x000fe20004800000 */
[----:B------:R-:W-:-:S02]  /*3570*/  USHF.L.U64.HI UR20, UR4, 0x5, UR5 ;  /* 0x0000000504147899 */ /* 0x000fc40008010205 */
[----:B------:R-:W-:Y:S02]  /*3580*/  USHF.L.U32 UR21, UR4, 0x5, URZ ;  /* 0x0000000504157899 */ /* 0x000fe4000800063f */
[----:B------:R-:W-:Y:S02]  /*3590*/  UMOV UR5, URZ ;  /* 0x0000003f00057c82 */ /* 0x000fe40008000000 */
[----:B------:R-:W-:Y:S02]  /*35a0*/  UMOV UR22, 0x1 ;  /* 0x0000000100167882 */ /* 0x000fe40000000000 */
[----:B-1----:R-:W-:Y:S02]  /*35b0*/  UMOV UR24, URZ ;  /* 0x0000003f00187c82 */ /* 0x002fe40008000000 */
.L_x_2049:
        /* <DEDUP_REMOVED lines=107> */
[C---:B-1----:R-:W-:Y:S07]  /*3c70*/  HMMA.16816.F32.BF16 R8, R164.reuse, R192, R8 ;  /* 0x000000c0a408723c */ /* 0x042fee0000041808 */
[----:B------:R-:W-:Y:S01]  /*3c80*/  MOV R192, UR5 ;  /* 0x0000000500c07c02 */ /* 0x000fe20008000f00 */
[-C--:B------:R-:W-:Y:S04]  /*3c90*/  HMMA.16816.F32.BF16 R12, R164, R194.reuse, R12 ;  /* 0x000000c2a40c723c */ /* 0x080fe8000004180c */
[----:B------:R-:W-:Y:S04]  /*3ca0*/  LEA R192, R192, R249, 0x6 ;  /* 0x000000f9c0c07211 */ /* 0x000fe800078e30ff */
[C---:B------:R-:W-:Y:S04]  /*3cb0*/  HMMA.16816.F32.BF16 R16, R180.reuse, R194, R16 ;  /* 0x000000c2b410723c */ /* 0x040fe80000041810 */
[----:B------:R-:W-:Y:S04]  /*3cc0*/  SHF.L.U32 R192, R192, 0x2, RZ ;  /* 0x00000002c0c07819 */ /* 0x000fe800000006ff */
        /* <DEDUP_REMOVED lines=99> */
[----:B------:R-:W5:Y:S02]  /*4300*/  LDL.64 R8, [R1+0x20] ;  /* 0x0000200001087983 */ /* 0x000f640000100a00 */
[----:B------:R-:W-:Y:S02]  /*4310*/  UIMAD UR4, UR4, UR6, URZ ;  /* 0x00000006040472a4 */ /* 0x000fe4000f8e023f */
[----:B--2---:R-:W2:Y:S01]  /*4320*/  LDL R202, [R1+0x38] ;  /* 0x0000380001ca7983 */ /* 0x004ea20000100800 */
[----:B------:R-:W-:Y:S02]  /*4330*/  USHF.L.U32 UR6, UR26, 0x6, URZ ;  /* 0x000000061a067899 */ /* 0x000fe4000800063f */
[----:B------:R-:W-:Y:S01]  /*4340*/  UIMAD UR4, UR17, UR7, UR4 ;  /* 0x00000007110472a4 */ /* 0x000fe2000f8e0204 */
[----:B------:R-:W2:Y:S03]  /*4350*/  LDL R203, [R1+0x10] ;  /* 0x0000100001cb7983 */ /* 0x000ea60000100800 */
[----:B------:R-:W-:Y:S01]  /*4360*/  UIADD3 UR4, UR27, UR4, URZ ;  /* 0x000000041b047290 */ /* 0x000fe2000fffe03f */
[----:B------:R-:W2:Y:S03]  /*4370*/  LDL R204, [R1+0x44] ;  /* 0x0000440001cc7983 */ /* 0x000ea60000100800 */
[----:B------:R-:W-:Y:S01]  /*4380*/  USHF.L.U64.HI UR4, UR26, 0x6, UR4 ;  /* 0x000000061a047899 */ /* 0x000fe20008010204 */
[----:B---3--:R-:W-:Y:S05]  /*4390*/  IADD3 R3, P2, P1, R10, UR6, R3 ;  /* 0x000000060a037c10 */ /* 0x008fea000f95e003 */
[----:B------:R-:W-:Y:S02]  /*43a0*/  IADD3.X R5, R252, UR4, R5, P2, P1 ;  /* 0x00000004fc057c10 */ /* 0x000fe400097e2405 */
[----:B----4-:R-:W-:Y:S01]  /*43b0*/  LOP3.LUT P2, RZ, R2, 0x1, RZ, 0xc0, !PT ;  /* 0x0000000102ff7812 */ /* 0x010fe2000784c0ff */
[----:B------:R-:W-:Y:S05]  /*43c0*/  IMAD.U32 R2, RZ, RZ, UR23 ;  /* 0x00000017ff027e24 */ /* 0x000fea000f8e00ff */
[----:B------:R-:W-:Y:S04]  /*43d0*/  @!P3 LEA R2, R2, 0x40, 0x6 ;  /* 0x000000400202b811 */ /* 0x000fe800078e30ff */
[C---:B-----5:R-:W-:Y:S04]  /*43e0*/  @!P3 IADD3 R0, P1, R2.reuse, R8, RZ ;  /* 0x000000080200b210 */ /* 0x060fe80007f3e0ff */
[----:B--2---:R-:W-:Y:S02]  /*43f0*/  @!P3 LEA.HI.X.SX32 R2, R2, R202, 0x1, P1 ;  /* 0x000000ca0202b211 */ /* 0x004fe400008f0eff */
[C---:B------:R-:W-:Y:S04]  /*4400*/  @!P3 LEA R8, P1, R0.reuse, c[0x0][0x258], 0x2 ;  /* 0x000096000008ba11 */ /* 0x040fe800078210ff */
[----:B------:R-:W-:Y:S02]  /*4410*/  @!P3 LEA.HI.X R9, R0, c[0x0][0x25c], R2, 0x2, P1 ;  /* 0x000097000009ba11 */ /* 0x000fe400008f1402 */
[----:B------:R-:W-:Y:S01]  /*4420*/  IADD3 R0, P1, R10, UR6, RZ ;  /* 0x000000060a007c10 */ /* 0x000fe2000ff3e0ff */
[----:B------:R-:W-:Y:S03]  /*4430*/  UIMAD UR6, UR17, -0x40, UR13 ;  /* 0xffffffc0110678a4 */ /* 0x000fe6000f8e020d */
[----:B------:R-:W-:Y:S02]  /*4440*/  IADD3.X R2, R252, UR4, RZ, P1, !PT ;  /* 0x00000004fc027c10 */ /* 0x000fe40008ffe4ff */
[C---:B------:R-:W-:Y:S04]  /*4450*/  LEA R6, P1, R0.reuse, c[0x0][0x160], 0x1 ;  /* 0x0000580000067a11 */ /* 0x040fe800078208ff */
[----:B------:R-:W-:Y:S01]  /*4460*/  LEA.HI.X R7, R0, c[0x0][0x164], R2, 0x1, P1 ;  /* 0x0000590000077a11 */ /* 0x000fe200008f0c02 */
[----:B------:R-:W-:Y:S01]  /*4470*/  IMAD.U32 R0, RZ, RZ, UR22 ;  /* 0x00000016ff007e24 */ /* 0x000fe2000f8e00ff */
[----:B------:R-:W-:Y:S02]  /*4480*/  LEA R4, P1, R3, c[0x0][0x160], 0x1 ;  /* 0x0000580003047a11 */ /* 0x000fe400078208ff */
[----:B------:R-:W-:Y:S01]  /*4490*/  IADD3 R2, -R203, UR6, RZ ;  /* 0x00000006cb027c10 */ /* 0x000fe2000fffe1ff */
[----:B------:R-:W-:Y:S01]  /*44a0*/  IMAD R0, R0, 0x4000, R204 ;  /* 0x0000400000007824 */ /* 0x000fe200078e02cc */
[----:B------:R-:W-:Y:S01]  /*44b0*/  LEA.HI.X R5, R3, c[0x0][0x164], R5, 0x1, P1 ;  /* 0x0000590003057a11 */ /* 0x000fe200008f0c05 */
[----:B------:R-:W2:Y:S01]  /*44c0*/  S2R R204, SR_TID.X ;  /* 0x0000000000cc7919 */ /* 0x000ea20000002100 */
[C---:B------:R-:W-:Y:S11]  /*44d0*/  ISETP.LT.OR P1, PT, R2.reuse, 0x1, P6 ;  /* 0x000000010200780c */ /* 0x040ff60003721670 */
[----:B------:R-:W-:Y:S02]  /*44e0*/  @!UPT UIADD3 URZ, URZ, URZ, URZ ;  /* 0x0000003f3f3ff290 */ /* 0x000fe4000fffe03f */
[----:B------:R-:W-:Y:S01]  /*44f0*/  @!PT LDS RZ, [RZ] ;  /* 0x00000000fffff984 */ /* 0x000fe20000000800 */
[----:B------:R-:W-:Y:S01]  /*4500*/  @!PT LDS RZ, [RZ] ;  /* 0x00000000fffff984 */ /* 0x000fe20000000800 */
[----:B------:R-:W-:Y:S01]  /*4510*/  @!PT LDS RZ, [RZ] ;  /* 0x00000000fffff984 */ /* 0x000fe20000000800 */
[----:B------:R3:W-:Y:S01]  /*4520*/  LDGSTS.E.BYPASS.LTC128B.128 [R0], [R6.64], !P1 ;  /* 0x0000000006007fae */ /* 0x0007e2000c901d52 */
[----:B------:R-:W-:Y:S01]  /*4530*/  ISETP.LT.OR P1, PT, R2, 0x1, P2 ;  /* 0x000000010200780c */ /* 0x000fe20001721670 */
[----:B--2---:R-:W-:Y:S11]  /*4540*/  IMAD.SHL.U32 R204, R204, 0x4, RZ ;  /* 0x00000004cccc7824 */ /* 0x004ff600078e00ff */
[----:B------:R-:W-:Y:S01]  /*4550*/  @!UPT UIADD3 URZ, URZ, URZ, URZ ;  /* 0x0000003f3f3ff290 */ /* 0x000fe2000fffe03f */
        /* <DEDUP_REMOVED lines=10> */
.L_x_2047:
[-C--:B---34-:R-:W-:Y:S01]  /*4600*/  HMMA.16816.F32.BF16 R4, R164, R16.reuse, RZ ;  /* 0x00000010a404723c */ /* 0x098fe200000418ff */
[----:B------:R-:W3:Y:S01]  /*4610*/  LDL R3, [R1+0x2c] ;  /* 0x00002c0001037983 */ /* 0x000ee20000100800 */
        /* <DEDUP_REMOVED lines=14> */
[----:B-12---:R-:W-:Y:S01]  /*4700*/  HMMA.16816.F32.BF16 R32, R164, R170, RZ ;  /* 0x000000aaa420723c */ /* 0x006fe200000418ff */
        /* <DEDUP_REMOVED lines=9> */
[-C--:B------:R-:W-:Y:S07]  /*47a0*/  HMMA.16816.F32.BF16 R28, R180, R186.reuse, R28 ;  /* 0x000000bab41c723c */ /* 0x080fee000004181c */
[----:B------:R-:W-:Y:S01]  /*47b0*/  MOV R180, UR13 ;  /* 0x0000000d00b47c02 */ /* 0x000fe20008000f00 */
        /* <DEDUP_REMOVED lines=27> */
[----:B------:R-:W-:Y:S01]  /*4970*/  ULEA UR6, UR23, 0x1, 0x6 ;  /* 0x0000000117067891 */ /* 0x000fe2000f8e303f */
[----:B------:R-:W-:Y:S03]  /*4980*/  @P0 IADD3 R0, R2, -0x10, RZ ;  /* 0xfffffff002000810 */ /* 0x000fe60007ffe0ff */
[----:B------:R-:W-:Y:S01]  /*4990*/  UIADD3 UR6, UR12, UR6, -UR10 ;  /* 0x000000060c067290 */ /* 0x000fe2000fffe80a */
[----:B------:R-:W-:Y:S01]  /*49a0*/  IADD3 R0, R214, R0, RZ ;  /* 0x00000000d6007210 */ /* 0x000fe20007ffe0ff */
[-C--:B-1----:R-:W-:Y:S05]  /*49b0*/  HMMA.16816.F32.BF16 R4, R164, R172.reuse, R4 ;  /* 0x000000aca404723c */ /* 0x082fea0000041804 */
[----:B------:R-:W-:Y:S02]  /*49c0*/  SHF.L.U32 R0, R0, 0x1, RZ ;  /* 0x0000000100007819 */ /* 0x000fe400000006ff */
[----:B------:R-:W-:Y:S01]  /*49d0*/  IADD3 R180, R249, UR6, -R180 ;  /* 0x00000006f9b47c10 */ /* 0x000fe2000fffe8b4 */
[C---:B----4-:R-:W-:Y:S04]  /*49e0*/  HMMA.16816.F32.BF16 R8, R168.reuse, R172, R8 ;  /* 0x000000aca808723c */ /* 0x050fe80000041808 */
[----:B---3--:R-:W-:Y:S02]  /*49f0*/  IADD3 R180, -R3, R180, RZ ;  /* 0x000000b403b47210 */ /* 0x008fe40007ffe1ff */
[----:B------:R-:W-:Y:S02]  /*4a00*/  LDS R3, [R192+0x20280] ;  /* 0x02028000c0037984 */ /* 0x000fe40000000800 */
        /* <DEDUP_REMOVED lines=8> */
[----:B------:R2:W3:Y:S08]  /*4a90*/  LDSM.16.M88.4 R164, [R0+0x1b080] ;  /* 0x01b0800000a4783b */ /* 0x0004f00000000200 */
[----:B------:R-:W4:Y:S03]  /*4aa0*/  LDSM.16.M88.4 R176, [R211+0xe080] ;  /* 0x00e08000d3b0783b */ /* 0x000f260000000200 */
[----:B--2---:R-:W-:Y:S04]  /*4ab0*/  IMNMX R0, R248, R180, PT ;  /* 0x000000b4f8007217 */ /* 0x004fe80003800200 */
[----:B------:R-:W-:Y:S04]  /*4ac0*/  ISETP.GT.AND P1, PT, R0, RZ, PT ;  /* 0x000000ff0000720c */ /* 0x000fe80003f24270 */
[----:B------:R-:W-:Y:S01]  /*4ad0*/  FSEL R2, R200, -INF , P1 ;  /* 0xff800000c8027808 */ /* 0x000fe20000800000 */
[-C--:B-1----:R-:W-:Y:S05]  /*4ae0*/  HMMA.16816.F32.BF16 R4, R168, R172.reuse, R4 ;  /* 0x000000aca804723c */ /* 0x082fea0000041804 */
[--C-:B------:R-:W-:Y:S01]  /*4af0*/  FFMA.FTZ R2, R2, c[0x0][0x29c], -R188.reuse ;  /* 0x0000a70002027a23 */ /* 0x100fe200000108bc */
[C---:B------:R-:W-:Y:S02]  /*4b00*/  ISETP.GT.AND P1, PT, R0.reuse, 0x1, PT ;  /* 0x000000010000780c */ /* 0x040fe40003f24270 */
[C---:B---3--:R-:W-:Y:S01]  /*4b10*/  HMMA.16816.F32.BF16 R8, R164.reuse, R172, R8 ;  /* 0x000000aca408723c */ /* 0x048fe20000041808 */
[----:B------:R1:W-:Y:S07]  /*4b20*/  MUFU.EX2 R184, R2 ;  /* 0x0000000200b87308 */ /* 0x0003ee0000000800 */
[-C--:B------:R-:W-:Y:S08]  /*4b30*/  HMMA.16816.F32.BF16 R12, R164, R174.reuse, R12 ;  /* 0x000000aea40c723c */ /* 0x080ff0000004180c */
[C---:B------:R-:W-:Y:S01]  /*4b40*/  HMMA.16816.F32.BF16 R16, R168.reuse, R174, R16 ;  /* 0x000000aea810723c */ /* 0x040fe20000041810 */
[----:B------:R-:W-:Y:S07]  /*4b50*/  LDSM.16.M88.4 R172, [R213+0xc080] ;  /* 0x00c08000d5ac783b */ /* 0x000fee0000000200 */
[-C--:B----4-:R-:W-:Y:S04]  /*4b60*/  HMMA.16816.F32.BF16 R20, R168, R176.reuse, R20 ;  /* 0x000000b0a814723c */ /* 0x090fe80000041814 */
[----:B-1----:R-:W-:Y:S02]  /*4b70*/  FSEL R2, R201, -INF , P1 ;  /* 0xff800000c9027808 */ /* 0x002fe40000800000 */
[----:B------:R-:W-:Y:S02]  /*4b80*/  ISETP.GT.AND P1, PT, R0, 0x20, PT ;  /* 0x000000200000780c */ /* 0x000fe40003f24270 */
[C---:B------:R-:W-:Y:S04]  /*4b90*/  HMMA.16816.F32.BF16 R24, R164.reuse, R176, R24 ;  /* 0x000000b0a418723c */ /* 0x040fe80000041818 */
[--C-:B------:R-:W-:Y:S04]  /*4ba0*/  FFMA.FTZ R2, R2, c[0x0][0x29c], -R188.reuse ;  /* 0x0000a70002027a23 */ /* 0x100fe800000108bc */
[-C--:B------:R-:W-:Y:S01]  /*4bb0*/  HMMA.16816.F32.BF16 R28, R164, R178.reuse, R28 ;  /* 0x000000b2a41c723c */ /* 0x080fe2000004181c */
[----:B------:R-:W1:Y:S01]  /*4bc0*/  LDSM.16.M88.4 R164, [R209+0x1a080] ;  /* 0x01a08000d1a4783b */ /* 0x000e620000000200 */
[----:B------:R2:W3:Y:S06]  /*4bd0*/  MUFU.EX2 R182, R2 ;  /* 0x0000000200b67308 */ /* 0x0004ec0000000800 */
[----:B------:R-:W-:Y:S01]  /*4be0*/  HMMA.16816.F32.BF16 R32, R168, R178, R32 ;  /* 0x000000b2a820723c */ /* 0x000fe20000041820 */
[----:B------:R-:W4:Y:S08]  /*4bf0*/  LDSM.16.M88.4 R168, [R209+0x1b080] ;  /* 0x01b08000d1a8783b */ /* 0x000f300000000200 */
[----:B------:R-:W5:Y:S03]  /*4c00*/  LDSM.16.M88.4 R176, [R213+0xe080] ;  /* 0x00e08000d5b0783b */ /* 0x000f660000000200 */
[----:B--2---:R-:W-:Y:S02]  /*4c10*/  FSEL R2, R196, -INF , P1 ;  /* 0xff800000c4027808 */ /* 0x004fe40000800000 */
[----:B------:R-:W-:Y:S03]  /*4c20*/  ISETP.GT.AND P1, PT, R0, 0x21, PT ;  /* 0x000000210000780c */ /* 0x000fe60003f24270 */
[--C-:B------:R-:W-:Y:S04]  /*4c30*/  FFMA.FTZ R2, R2, c[0x0][0x29c], -R188.reuse ;  /* 0x0000a70002027a23 */ /* 0x100fe800000108bc */
[----:B------:R2:W-:Y:S01]  /*4c40*/  MUFU.EX2 R181, R2 ;  /* 0x0000000200b57308 */ /* 0x0005e20000000800 */
[-C--:B-1----:R-:W-:Y:S08]  /*4c50*/  HMMA.16816.F32.BF16 R4, R164, R172.reuse, R4 ;  /* 0x000000aca404723c */ /* 0x082ff00000041804 */
[C---:B----4-:R-:W-:Y:S08]  /*4c60*/  HMMA.16816.F32.BF16 R8, R168.reuse, R172, R8 ;  /* 0x000000aca808723c */ /* 0x050ff00000041808 */
[-C--:B------:R-:W-:Y:S04]  /*4c70*/  HMMA.16816.F32.BF16 R12, R168, R174.reuse, R12 ;  /* 0x000000aea80c723c */ /* 0x080fe8000004180c */
[----:B--2---:R-:W-:Y:S02]  /*4c80*/  FSEL R2, R195, -INF , P1 ;  /* 0xff800000c3027808 */ /* 0x004fe40000800000 */
[----:B------:R-:W-:Y:S02]  /*4c90*/  ISETP.GT.AND P1, PT, R0, 0x40, PT ;  /* 0x000000400000780c */ /* 0x000fe40003f24270 */
[C---:B------:R-:W-:Y:S01]  /*4ca0*/  HMMA.16816.F32.BF16 R16, R164.reuse, R174, R16 ;  /* 0x000000aea410723c */ /* 0x040fe20000041810 */
[----:B------:R-:W-:Y:S03]  /*4cb0*/  LDSM.16.M88.4 R172, [R208+0x1a080] ;  /* 0x01a08000d0ac783b */ /* 0x000fe60000000200 */
[--C-:B------:R-:W-:Y:S04]  /*4cc0*/  FFMA.FTZ R2, R2, c[0x0][0x29c], -R188.reuse ;  /* 0x0000a70002027a23 */ /* 0x100fe800000108bc */
[-C--:B-----5:R-:W-:Y:S08]  /*4cd0*/  HMMA.16816.F32.BF16 R20, R164, R176.reuse, R20 ;  /* 0x000000b0a414723c */ /* 0x0a0ff00000041814 */
[C---:B------:R-:W-:Y:S08]  /*4ce0*/  HMMA.16816.F32.BF16 R24, R168.reuse, R176, R24 ;  /* 0x000000b0a818723c */ /* 0x040ff00000041818 */
[-C--:B------:R-:W-:Y:S01]  /*4cf0*/  HMMA.16816.F32.BF16 R28, R168, R178.reuse, R28 ;  /* 0x000000b2a81c723c */ /* 0x080fe2000004181c */
[----:B------:R-:W1:Y:S07]  /*4d00*/  LDSM.16.M88.4 R168, [R212+0xc080] ;  /* 0x00c08000d4a8783b */ /* 0x000e6e0000000200 */
[----:B------:R-:W-:Y:S01]  /*4d10*/  HMMA.16816.F32.BF16 R32, R164, R178, R32 ;  /* 0x000000b2a420723c */ /* 0x000fe20000041820 */
[----:B------:R2:W4:Y:S08]  /*4d20*/  LDSM.16.M88.4 R164, [R208+0x1b080] ;  /* 0x01b08000d0a4783b */ /* 0x0005300000000200 */
[----:B------:R-:W5:Y:S03]  /*4d30*/  LDSM.16.M88.4 R176, [R212+0xe080] ;  /* 0x00e08000d4b0783b */ /* 0x000f660000000200 */
[----:B--2---:R-:W-:Y:S01]  /*4d40*/  SEL R208, R222, 0xffffffe0, !P0 ;  /* 0xffffffe0ded07807 */ /* 0x004fe20004000000 */
[-C--:B-1----:R-:W-:Y:S08]  /*4d50*/  HMMA.16816.F32.BF16 R4, R172, R168.reuse, R4 ;  /* 0x000000a8ac04723c */ /* 0x082ff00000041804 */
[C---:B----4-:R-:W-:Y:S08]  /*4d60*/  HMMA.16816.F32.BF16 R8, R164.reuse, R168, R8 ;  /* 0x000000a8a408723c */ /* 0x050ff00000041808 */
[-C--:B------:R-:W-:Y:S08]  /*4d70*/  HMMA.16816.F32.BF16 R12, R164, R170.reuse, R12 ;  /* 0x000000aaa40c723c */ /* 0x080ff0000004180c */
[C---:B------:R-:W-:Y:S04]  /*4d80*/  HMMA.16816.F32.BF16 R16, R172.reuse, R170, R16 ;  /* 0x000000aaac10723c */ /* 0x040fe80000041810 */
[--C-:B------:R-:W-:Y:S04]  /*4d90*/  FADD.FTZ R5, R5, -R3.reuse ;  /* 0x8000000305057221 */ /* 0x100fe80000010000 */
[-C--:B-----5:R-:W-:Y:S04]  /*4da0*/  HMMA.16816.F32.BF16 R20, R172, R176.reuse, R20 ;  /* 0x000000b0ac14723c */ /* 0x0a0fe80000041814 */
[----:B---3--:R-:W-:Y:S04]  /*4db0*/  FMUL.FTZ R5, R182, R5 ;  /* 0x00000005b6057220 */ /* 0x008fe80000410000 */
[C---:B------:R-:W-:Y:S01]  /*4dc0*/  HMMA.16816.F32.BF16 R24, R164.reuse, R176, R24 ;  /* 0x000000b0a418723c */ /* 0x040fe20000041818 */
[----:B------:R1:W2:Y:S07]  /*4dd0*/  MUFU.EX2 R177, R2 ;  /* 0x0000000200b17308 */ /* 0x0002ae0000000800 */
[-C--:B------:R-:W-:Y:S07]  /*4de0*/  HMMA.16816.F32.BF16 R28, R164, R178.reuse, R28 ;  /* 0x000000b2a41c723c */ /* 0x080fee000004181c */
[----:B------:R-:W-:Y:S01]  /*4df0*/  FFMA.FTZ R164, -R200, R200, 1 ;  /* 0x3f800000c8a47423 */ /* 0x000fe200000101c8 */
[----:B------:R-:W-:Y:S04]  /*4e00*/  HMMA.16816.F32.BF16 R32, R172, R178, R32 ;  /* 0x000000b2ac20723c */ /* 0x000fe80000041820 */
[----:B-1----:R-:W-:Y:S02]  /*4e10*/  FSEL R2, R198, -INF , P1 ;  /* 0xff800000c6027808 */ /* 0x002fe40000800000 */
[----:B------:R-:W-:Y:S03]  /*4e20*/  ISETP.GT.AND P1, PT, R0, 0x41, PT ;  /* 0x000000410000780c */ /* 0x000fe60003f24270 */
[--C-:B------:R-:W-:Y:S03]  /*4e30*/  FFMA.FTZ R2, R2, c[0x0][0x29c], -R188.reuse ;  /* 0x0000a70002027a23 */ /* 0x100fe600000108bc */
[----:B------:R-:W-:Y:S02]  /*4e40*/  FSEL R171, R197, -INF , P1 ;  /* 0xff800000c5ab7808 */ /* 0x000fe40000800000 */
[C---:B------:R-:W-:Y:S01]  /*4e50*/  ISETP.GT.AND P1, PT, R0.reuse, 0x60, PT ;  /* 0x000000600000780c */ /* 0x040fe20003f24270 */
[----:B------:R1:W3:Y:S02]  /*4e60*/  MUFU.EX2 R176, R2 ;  /* 0x0000000200b07308 */ /* 0x0002e40000000800 */
[--C-:B------:R-:W-:Y:S01]  /*4e70*/  FFMA.FTZ R171, R171, c[0x0][0x29c], -R188.reuse ;  /* 0x0000a700abab7a23 */ /* 0x100fe200000108bc */
[----:B------:R-:W-:Y:S02]  /*4e80*/  FSEL R170, R193, -INF , P1 ;  /* 0xff800000c1aa7808 */ /* 0x000fe40000800000 */
[----:B------:R-:W-:Y:S04]  /*4e90*/  ISETP.GT.AND P1, PT, R0, 0x61, PT ;  /* 0x000000610000780c */ /* 0x000fe80003f24270 */
[----:B------:R-:W-:Y:S02]  /*4ea0*/  FADD.FTZ R33, R33, -R3 ;  /* 0x8000000321217221 */ /* 0x000fe40000010000 */
[--C-:B------:R-:W-:Y:S01]  /*4eb0*/  FFMA.FTZ R170, R170, c[0x0][0x29c], -R188.reuse ;  /* 0x0000a700aaaa7a23 */ /* 0x100fe200000108bc */
[----:B------:R-:W4:Y:S10]  /*4ec0*/  MUFU.EX2 R171, R171 ;  /* 0x000000ab00ab7308 */ /* 0x000f340000000800 */
[----:B------:R-:W5:Y:S01]  /*4ed0*/  MUFU.EX2 R170, R170 ;  /* 0x000000aa00aa7308 */ /* 0x000f620000000800 */
[----:B-1----:R-:W-:Y:S04]  /*4ee0*/  IADD3 R2, R180, 0x8, RZ ;  /* 0x00000008b4027810 */ /* 0x002fe80007ffe0ff */
[----:B------:R-:W-:Y:S02]  /*4ef0*/  IMNMX R0, R248, R2, PT ;  /* 0x00000002f8007217 */ /* 0x000fe40003800200 */
[----:B------:R-:W-:Y:S02]  /*4f00*/  FSEL R2, R194, -INF , P1 ;  /* 0xff800000c2027808 */ /* 0x000fe40000800000 */
[----:B------:R-:W-:Y:S03]  /*4f10*/  ISETP.GT.AND P1, PT, R0, RZ, PT ;  /* 0x000000ff0000720c */ /* 0x000fe60003f24270 */
[----:B------:R-:W-:Y:S01]  /*4f20*/  FFMA.FTZ R188, R2, c[0x0][0x29c], -R188 ;  /* 0x0000a70002bc7a23 */ /* 0x000fe200000108bc */
[----:B------:R-:W-:Y:S02]  /*4f30*/  FSEL R168, R230, -INF , P1 ;  /* 0xff800000e6a87808 */ /* 0x000fe40000800000 */
        /* <DEDUP_REMOVED lines=15> */
[----:B------:R-:W1:Y:S01]  /*5030*/  MUFU.EX2 R167, R167 ;  /* 0x000000a700a77308 */ /* 0x000e620000000800 */
[----:B------:R-:W-:Y:S02]  /*5040*/  FSEL R173, R231, -INF , P1 ;  /* 0xff800000e7ad7808 */ /* 0x000fe40000800000 */
[C---:B------:R-:W-:Y:S03]  /*5050*/  ISETP.GT.AND P1, PT, R0.reuse, 0x60, PT ;  /* 0x000000600000780c */ /* 0x040fe60003f24270 */
[----:B------:R-:W-:Y:S01]  /*5060*/  FFMA.FTZ R174, R173, c[0x0][0x29c], -R189 ;  /* 0x0000a700adae7a23 */ /* 0x000fe200000108bd */
[----:B------:R-:W-:Y:S01]  /*5070*/  FSEL R165, R225, -INF , P1 ;  /* 0xff800000e1a57808 */ /* 0x000fe20000800000 */
[----:B------:R-:W-:Y:S01]  /*5080*/  FFMA.FTZ R173, -R201, R201, 1 ;  /* 0x3f800000c9ad7423 */ /* 0x000fe200000101c9 */
[----:B------:R-:W-:Y:S01]  /*5090*/  ISETP.GT.AND P1, PT, R0, 0x61, PT ;  /* 0x000000610000780c */ /* 0x000fe20003f24270 */
[----:B------:R-:W-:Y:S01]  /*50a0*/  FADD.FTZ R0, R4, -R3 ;  /* 0x8000000304007221 */ /* 0x000fe20000010000 */
[----:B------:R-:W1:Y:S01]  /*50b0*/  MUFU.EX2 R169, R169 ;  /* 0x000000a900a97308 */ /* 0x000e620000000800 */
[--C-:B------:R-:W-:Y:S01]  /*50c0*/  FFMA.FTZ R4, R172, c[0x0][0x29c], -R189.reuse ;  /* 0x0000a700ac047a23 */ /* 0x100fe200000108bd */
[----:B------:R-:W-:Y:S01]  /*50d0*/  FSEL R2, R205, -INF , P1 ;  /* 0xff800000cd027808 */ /* 0x000fe20000800000 */
[--C-:B------:R-:W-:Y:S02]  /*50e0*/  FFMA.FTZ R175, R165, c[0x0][0x29c], -R189.reuse ;  /* 0x0000a700a5af7a23 */ /* 0x100fe400000108bd */
[----:B------:R-:W-:Y:S02]  /*50f0*/  FMUL.FTZ R0, R184, R0 ;  /* 0x00000000b8007220 */ /* 0x000fe40000410000 */
[----:B------:R-:W-:Y:S02]  /*5100*/  FFMA.FTZ R172, -R196, R196, 1 ;  /* 0x3f800000c4ac7423 */ /* 0x000fe400000101c4 */
[----:B------:R-:W-:Y:S01]  /*5110*/  FFMA.FTZ R189, R2, c[0x0][0x29c], -R189 ;  /* 0x0000a70002bd7a23 */ /* 0x000fe200000108bd */
[----:B------:R1:W-:Y:S01]  /*5120*/  MUFU.EX2 R165, R4 ;  /* 0x0000000400a57308 */ /* 0x0003e20000000800 */
[--C-:B------:R-:W-:Y:S02]  /*5130*/  FADD.FTZ R2, R17, -R3.reuse ;  /* 0x8000000311027221 */ /* 0x100fe40000010000 */
[----:B------:R-:W-:Y:S01]  /*5140*/  FMUL.FTZ R204, R0, R164 ;  /* 0x000000a400cc7220 */ /* 0x000fe20000410000 */
[C---:B------:R-:W-:Y:S01]  /*5150*/  IADD3 R0, R180.reuse, 0x20, RZ ;  /* 0x00000020b4007810 */ /* 0x040fe20007ffe0ff */
[----:B--2---:R-:W-:Y:S01]  /*5160*/  FMUL.FTZ R2, R177, R2 ;  /* 0x00000002b1027220 */ /* 0x004fe20000410000 */
[----:B------:R-:W-:Y:S01]  /*5170*/  IADD3 R180, R180, 0x28, RZ ;  /* 0x00000028b4b47810 */ /* 0x000fe20007ffe0ff */
[----:B------:R-:W-:Y:S01]  /*5180*/  FFMA.FTZ R164, -R195, R195, 1 ;  /* 0x3f800000c3a47423 */ /* 0x000fe200000101c3 */
[----:B------:R-:W-:Y:S01]  /*5190*/  IMNMX R0, R248, R0, PT ;  /* 0x00000000f8007217 */ /* 0x000fe20003800200 */
[----:B------:R-:W-:Y:S01]  /*51a0*/  FMUL.FTZ R203, R5, R173 ;  /* 0x000000ad05cb7220 */ /* 0x000fe20000410000 */
[----:B------:R-:W2:Y:S01]  /*51b0*/  MUFU.EX2 R166, R166 ;  /* 0x000000a600a67308 */ /* 0x000ea20000000800 */
[----:B------:R-:W-:Y:S01]  /*51c0*/  FMUL.FTZ R201, R2, R164 ;  /* 0x000000a402c97220 */ /* 0x000fe20000410000 */
[----:B------:R-:W-:Y:S01]  /*51d0*/  ISETP.GT.AND P1, PT, R0, RZ, PT ;  /* 0x000000ff0000720c */ /* 0x000fe20003f24270 */
[----:B------:R-:W2:Y:S01]  /*51e0*/  LDS R2, [R192+0x202a0] ;  /* 0x0202a000c0027984 */ /* 0x000ea20000000800 */
[--C-:B------:R-:W-:Y:S02]  /*51f0*/  FADD.FTZ R5, R20, -R3.reuse ;  /* 0x8000000314057221 */ /* 0x100fe40000010000 */
[----:B------:R-:W-:Y:S02]  /*5200*/  FFMA.FTZ R17, -R198, R198, 1 ;  /* 0x3f800000c6117423 */ /* 0x000fe400000101c6 */
[----:B---3--:R-:W-:Y:S02]  /*5210*/  FMUL.FTZ R5, R176, R5 ;  /* 0x00000005b0057220 */ /* 0x008fe40000410000 */
[----:B------:R-:W3:Y:S02]  /*5220*/  MUFU.EX2 R164, R174 ;  /* 0x000000ae00a47308 */ /* 0x000ee40000000800 */
[----:B------:R-:W-:Y:S02]  /*5230*/  FMUL.FTZ R200, R5, R17 ;  /* 0x0000001105c87220 */ /* 0x000fe40000410000 */
[--C-:B-1----:R-:W-:Y:S02]  /*5240*/  FADD.FTZ R4, R16, -R3.reuse ;  /* 0x8000000310047221 */ /* 0x102fe40000010000 */
[----:B------:R-:W-:Y:S02]  /*5250*/  FFMA.FTZ R16, -R197, R197, 1 ;  /* 0x3f800000c5107423 */ /* 0x000fe400000101c5 */
[----:B------:R-:W-:Y:S02]  /*5260*/  FMUL.FTZ R4, R181, R4 ;  /* 0x00000004b5047220 */ /* 0x000fe40000410000 */
[----:B------:R-:W-:Y:S01]  /*5270*/  FFMA.FTZ R5, -R194, R194, 1 ;  /* 0x3f800000c2057423 */ /* 0x000fe200000101c2 */
[----:B------:R-:W-:Y:S01]  /*5280*/  MUFU.EX2 R189, R189 ;  /* 0x000000bd00bd7308 */ /* 0x000fe20000000800 */
[----:B------:R-:W-:Y:S01]  /*5290*/  FMUL.FTZ R202, R4, R172 ;  /* 0x000000ac04ca7220 */ /* 0x000fe20000410000 */
[----:B------:R-:W-:Y:S01]  /*52a0*/  FSEL R172, R241, -INF , P1 ;  /* 0xff800000f1ac7808 */ /* 0x000fe20000800000 */
[--C-:B------:R-:W-:Y:S01]  /*52b0*/  FADD.FTZ R4, R21, -R3.reuse ;  /* 0x8000000315047221 */ /* 0x100fe20000010000 */
[----:B------:R-:W-:Y:S03]  /*52c0*/  ISETP.GT.AND P1, PT, R0, 0x1, PT ;  /* 0x000000010000780c */ /* 0x000fe60003f24270 */
[--C-:B------:R-:W-:Y:S01]  /*52d0*/  FFMA.FTZ R20, R172, c[0x0][0x29c], -R190.reuse ;  /* 0x0000a700ac147a23 */ /* 0x100fe200000108be */
[----:B------:R-:W-:Y:S01]  /*52e0*/  FSEL R178, R240, -INF , P1 ;  /* 0xff800000f0b27808 */ /* 0x000fe20000800000 */
[----:B----4-:R-:W-:Y:S01]  /*52f0*/  FMUL.FTZ R4, R171, R4 ;  /* 0x00000004ab047220 */ /* 0x010fe20000410000 */
[----:B------:R1:W4:Y:S01]  /*5300*/  MUFU.EX2 R21, R175 ;  /* 0x000000af00157308 */ /* 0x0003220000000800 */
[----:B------:R-:W-:Y:S02]  /*5310*/  ISETP.GT.AND P1, PT, R0, 0x20, PT ;  /* 0x000000200000780c */ /* 0x000fe40003f24270 */
[----:B------:R-:W-:Y:S02]  /*5320*/  FMUL.FTZ R199, R4, R16 ;  /* 0x0000001004c77220 */ /* 0x000fe40000410000 */
[----:B------:R-:W-:Y:S02]  /*5330*/  FADD.FTZ R4, R32, -R3 ;  /* 0x8000000320047221 */ /* 0x000fe40000010000 */
[----:B------:R-:W-:Y:S02]  /*5340*/  FFMA.FTZ R3, -R193, R193, 1 ;  /* 0x3f800000c1037423 */ /* 0x000fe400000101c1 */
[----:B-----5:R-:W-:Y:S01]  /*5350*/  FMUL.FTZ R4, R170, R4 ;  /* 0x00000004aa047220 */ /* 0x020fe20000410000 */
[----:B------:R-:W-:Y:S01]  /*5360*/  MUFU.EX2 R20, R20 ;  /* 0x0000001400147308 */ /* 0x000fe20000000800 */
[----:B------:R-:W-:Y:S02]  /*5370*/  FFMA.FTZ R16, R178, c[0x0][0x29c], -R190 ;  /* 0x0000a700b2107a23 */ /* 0x000fe400000108be */
[----:B------:R-:W-:Y:S02]  /*5380*/  FMUL.FTZ R197, R4, R3 ;  /* 0x0000000304c57220 */ /* 0x000fe40000410000 */
[C---:B------:R-:W-:Y:S01]  /*5390*/  FMUL.FTZ R3, R188.reuse, R33 ;  /* 0x00000021bc037220 */ /* 0x040fe20000410000 */
[----:B------:R-:W-:Y:S01]  /*53a0*/  F2FP.BF16.PACK_AB R188, R188, R170 ;  /* 0x000000aabcbc723e */ /* 0x000fe200000010ff */
[--C-:B--2---:R-:W-:Y:S01]  /*53b0*/  FADD.FTZ R7, R7, -R2.reuse ;  /* 0x8000000207077221 */ /* 0x104fe20000010000 */
[----:B------:R-:W-:Y:S01]  /*53c0*/  F2FP.BF16.PACK_AB R170, R203, R204 ;  /* 0x000000cccbaa723e */ /* 0x000fe200000010ff */
[----:B------:R-:W-:Y:S01]  /*53d0*/  FMUL.FTZ R195, R3, R5 ;  /* 0x0000000503c37220 */ /* 0x000fe20000410000 */
[----:B------:R-:W2:Y:S01]  /*53e0*/  MUFU.EX2 R16, R16 ;  /* 0x0000001000107308 */ /* 0x000ea20000000800 */
[----:B------:R-:W-:Y:S02]  /*53f0*/  FFMA.FTZ R5, -R230, R230, 1 ;  /* 0x3f800000e6057423 */ /* 0x000fe400000101e6 */
[----:B------:R-:W-:Y:S01]  /*5400*/  FADD.FTZ R18, R18, -R2 ;  /* 0x8000000212127221 */ /* 0x000fe20000010000 */
[----:B-1----:R-:W-:Y:S01]  /*5410*/  FSEL R175, R239, -INF , P1 ;  /* 0xff800000efaf7808 */ /* 0x002fe20000800000 */
[----:B------:R-:W-:Y:S01]  /*5420*/  FMUL.FTZ R3, R167, R7 ;  /* 0x00000007a7037220 */ /* 0x000fe20000410000 */
[----:B------:R-:W-:Y:S01]  /*5430*/  ISETP.GT.AND P1, PT, R0, 0x21, PT ;  /* 0x000000210000780c */ /* 0x000fe20003f24270 */
[----:B------:R-:W-:Y:S02]  /*5440*/  FMUL.FTZ R18, R169, R18 ;  /* 0x00000012a9127220 */ /* 0x000fe40000410000 */
[----:B------:R-:W-:Y:S01]  /*5450*/  FFMA.FTZ R32, R175, c[0x0][0x29c], -R190 ;  /* 0x0000a700af207a23 */ /* 0x000fe200000108be */
[----:B------:R-:W-:Y:S01]  /*5460*/  FSEL R174, R237, -INF , P1 ;  /* 0xff800000edae7808 */ /* 0x000fe20000800000 */
[----:B------:R-:W-:Y:S01]  /*5470*/  FADD.FTZ R179, R34, -R2 ;  /* 0x8000000222b37221 */ /* 0x000fe20000010000 */
[----:B------:R-:W-:Y:S03]  /*5480*/  ISETP.GT.AND P1, PT, R0, 0x40, PT ;  /* 0x000000400000780c */ /* 0x000fe60003f24270 */
[--C-:B------:R-:W-:Y:S01]  /*5490*/  FFMA.FTZ R174, R174, c[0x0][0x29c], -R190.reuse ;  /* 0x0000a700aeae7a23 */ /* 0x100fe200000108be */
[----:B------:R-:W-:Y:S02]  /*54a0*/  FSEL R173, R235, -INF , P1 ;  /* 0xff800000ebad7808 */ /* 0x000fe40000800000 */
[----:B------:R-:W-:Y:S01]  /*54b0*/  ISETP.GT.AND P1, PT, R0, 0x41, PT ;  /* 0x000000410000780c */ /* 0x000fe20003f24270 */
[----:B------:R1:W-:Y:S02]  /*54c0*/  MUFU.EX2 R7, R174 ;  /* 0x000000ae00077308 */ /* 0x0003e40000000800 */
[--C-:B------:R-:W-:Y:S01]  /*54d0*/  FFMA.FTZ R175, R173, c[0x0][0x29c], -R190.reuse ;  /* 0x0000a700adaf7a23 */ /* 0x100fe200000108be */
[----:B------:R-:W-:Y:S02]  /*54e0*/  FSEL R172, R234, -INF , P1 ;  /* 0xff800000eaac7808 */ /* 0x000fe40000800000 */
[----:B------:R-:W-:Y:S03]  /*54f0*/  ISETP.GT.AND P1, PT, R0, 0x60, PT ;  /* 0x000000600000780c */ /* 0x000fe60003f24270 */
[--C-:B------:R-:W-:Y:S01]  /*5500*/  FFMA.FTZ R178, R172, c[0x0][0x29c], -R190.reuse ;  /* 0x0000a700acb27a23 */ /* 0x100fe200000108be */
[----:B------:R-:W-:Y:S02]  /*5510*/  FSEL R17, R233, -INF , P1 ;  /* 0xff800000e9117808 */ /* 0x000fe40000800000 */
[----:B------:R-:W-:Y:S02]  /*5520*/  ISETP.GT.AND P1, PT, R0, 0x61, PT ;  /* 0x000000610000780c */ /* 0x000fe40003f24270 */
[----:B------:R-:W-:Y:S01]  /*5530*/  IMNMX R0, R248, R180, PT ;  /* 0x000000b4f8007217 */ /* 0x000fe20003800200 */
[--C-:B------:R-:W-:Y:S01]  /*5540*/  FFMA.FTZ R183, R17, c[0x0][0x29c], -R190.reuse ;  /* 0x0000a70011b77a23 */ /* 0x100fe200000108be */
[----:B------:R-:W-:Y:S01]  /*5550*/  FSEL R4, R232, -INF , P1 ;  /* 0xff800000e8047808 */ /* 0x000fe20000800000 */
[----:B------:R5:W2:Y:S01]  /*5560*/  MUFU.EX2 R17, R32 ;  /* 0x0000002000117308 */ /* 0x000aa20000000800 */
[----:B------:R-:W-:Y:S03]  /*5570*/  ISETP.GT.AND P1, PT, R0, RZ, PT ;  /* 0x000000ff0000720c */ /* 0x000fe60003f24270 */
[----:B------:R-:W-:Y:S02]  /*5580*/  FFMA.FTZ R190, R4, c[0x0][0x29c], -R190 ;  /* 0x0000a70004be7a23 */ /* 0x000fe400000108be */
[--C-:B------:R-:W-:Y:S02]  /*5590*/  FADD.FTZ R4, R6, -R2.reuse ;  /* 0x8000000206047221 */ /* 0x100fe40000010000 */
[----:B------:R-:W-:Y:S01]  /*55a0*/  FFMA.FTZ R6, -R229, R229, 1 ;  /* 0x3f800000e5067423 */ /* 0x000fe200000101e5 */
[----:B-1----:R-:W-:Y:S01]  /*55b0*/  F2FP.BF16.PACK_AB R174, R195, R197 ;  /* 0x000000c5c3ae723e */ /* 0x002fe200000010ff */
[----:B------:R-:W-:Y:S02]  /*55c0*/  FMUL.FTZ R4, R168, R4 ;  /* 0x00000004a8047220 */ /* 0x000fe40000410000 */
[----:B------:R-:W-:Y:S02]  /*55d0*/  FMUL.FTZ R185, R3, R6 ;  /* 0x0000000603b97220 */ /* 0x000fe40000410000 */
[----:B------:R-:W-:Y:S02]  /*55e0*/  FMUL.FTZ R193, R4, R5 ;  /* 0x0000000504c17220 */ /* 0x000fe40000410000 */
[--C-:B------:R-:W-:Y:S01]  /*55f0*/  FADD.FTZ R5, R19, -R2.reuse ;  /* 0x8000000213057221 */ /* 0x100fe20000010000 */
[----:B------:R1:W1:Y:S01]  /*5600*/  MUFU.EX2 R4, R175 ;  /* 0x000000af00047308 */ /* 0x0002620000000800 */
[----:B------:R-:W-:Y:S02]  /*5610*/  FFMA.FTZ R6, -R227, R227, 1 ;  /* 0x3f800000e3067423 */ /* 0x000fe400000101e3 */
[----:B------:R-:W-:Y:S02]  /*5620*/  FFMA.FTZ R3, -R228, R228, 1 ;  /* 0x3f800000e4037423 */ /* 0x000fe400000101e4 */
[----:B------:R-:W-:Y:S01]  /*5630*/  FMUL.FTZ R5, R166, R5 ;  /* 0x00000005a6057220 */ /* 0x000fe20000410000 */
[----:B-----5:R-:W-:Y:S01]  /*5640*/  FSEL R32, R247, -INF , P1 ;  /* 0xff800000f7207808 */ /* 0x020fe20000800000 */
[----:B------:R-:W-:Y:S01]  /*5650*/  FMUL.FTZ R194, R18, R6 ;  /* 0x0000000612c27220 */ /* 0x000fe20000410000 */
[----:B------:R-:W-:Y:S01]  /*5660*/  ISETP.GT.AND P1, PT, R0, 0x1, PT ;  /* 0x000000010000780c */ /* 0x000fe20003f24270 */
[----:B------:R-:W-:Y:S01]  /*5670*/  FMUL.FTZ R187, R5, R3 ;  /* 0x0000000305bb7220 */ /* 0x000fe20000410000 */
[----:B------:R5:W2:Y:S01]  /*5680*/  MUFU.EX2 R6, R178 ;  /* 0x000000b200067308 */ /* 0x000aa20000000800 */
[--C-:B------:R-:W-:Y:S01]  /*5690*/  FFMA.FTZ R32, R32, c[0x0][0x29c], -R191.reuse ;  /* 0x0000a70020207a23 */ /* 0x100fe200000108bf */
[----:B------:R-:W-:Y:S01]  /*56a0*/  FSEL R180, R246, -INF , P1 ;  /* 0xff800000f6b47808 */ /* 0x000fe20000800000 */
[--C-:B------:R-:W-:Y:S01]  /*56b0*/  FADD.FTZ R3, R22, -R2.reuse ;  /* 0x8000000216037221 */ /* 0x100fe20000010000 */
[----:B------:R-:W-:Y:S01]  /*56c0*/  F2FP.BF16.PACK_AB R22, R167, R168 ;  /* 0x000000a8a716723e */ /* 0x000fe200000010ff */
[----:B------:R-:W-:Y:S01]  /*56d0*/  FFMA.FTZ R5, -R226, R226, 1 ;  /* 0x3f800000e2057423 */ /* 0x000fe200000101e2 */
[----:B------:R-:W-:Y:S01]  /*56e0*/  ISETP.GT.AND P1, PT, R0, 0x20, PT ;  /* 0x000000200000780c */ /* 0x000fe20003f24270 */
[----:B------:R-:W-:Y:S02]  /*56f0*/  FMUL.FTZ R3, R165, R3 ;  /* 0x00000003a5037220 */ /* 0x000fe40000410000 */
[--C-:B------:R-:W-:Y:S01]  /*5700*/  FFMA.FTZ R34, R180, c[0x0][0x29c], -R191.reuse ;  /* 0x0000a700b4227a23 */ /* 0x100fe200000108bf */
[----:B------:R3:W-:Y:S01]  /*5710*/  MUFU.EX2 R168, R32 ;  /* 0x0000002000a87308 */ /* 0x0007e20000000800 */
[----:B------:R-:W-:Y:S01]  /*5720*/  FMUL.FTZ R186, R3, R5 ;  /* 0x0000000503ba7220 */ /* 0x000fe20000410000 */
[----:B------:R-:W-:Y:S01]  /*5730*/  FSEL R173, R245, -INF , P1 ;  /* 0xff800000f5ad7808 */ /* 0x000fe20000800000 */
[--C-:B-1----:R-:W-:Y:S01]  /*5740*/  FADD.FTZ R175, R23, -R2.reuse ;  /* 0x8000000217af7221 */ /* 0x102fe20000010000 */
[----:B------:R-:W-:Y:S02]  /*5750*/  ISETP.GT.AND P1, PT, R0, 0x21, PT ;  /* 0x000000210000780c */ /* 0x000fe40003f24270 */
[----:B------:R-:W-:Y:S01]  /*5760*/  F2FP.BF16.PACK_AB R23, R182, R184 ;  /* 0x000000b8b617723e */ /* 0x000fe200000010ff */
[--C-:B------:R-:W-:Y:S01]  /*5770*/  FFMA.FTZ R180, R173, c[0x0][0x29c], -R191.reuse ;  /* 0x0000a700adb47a23 */ /* 0x100fe200000108bf */
[----:B------:R-:W-:Y:S02]  /*5780*/  FSEL R172, R244, -INF , P1 ;  /* 0xff800000f4ac7808 */ /* 0x000fe40000800000 */
[----:B------:R1:W1:Y:S01]  /*5790*/  MUFU.EX2 R5, R183 ;  /* 0x000000b700057308 */ /* 0x0002620000000800 */
[----:B------:R-:W-:Y:S02]  /*57a0*/  ISETP.GT.AND P1, PT, R0, 0x40, PT ;  /* 0x000000400000780c */ /* 0x000fe40003f24270 */
[----:B------:R-:W-:Y:S01]  /*57b0*/  F2FP.BF16.PACK_AB R173, R199, R200 ;  /* 0x000000c8c7ad723e */ /* 0x000fe200000010ff */
[----:B-----5:R-:W-:Y:S01]  /*57c0*/  FADD.FTZ R178, R35, -R2 ;  /* 0x8000000223b27221 */ /* 0x020fe20000010000 */
[----:B------:R-:W-:Y:S01]  /*57d0*/  FSEL R33, R242, -INF , P1 ;  /* 0xff800000f2217808 */ /* 0x000fe20000800000 */
[----:B------:R-:W5:Y:S01]  /*57e0*/  LDS R2, [R192+0x20300] ;  /* 0x02030000c0027984 */ /* 0x000f620000000800 */
[C---:B------:R-:W-:Y:S01]  /*57f0*/  ISETP.GT.AND P1, PT, R0.reuse, 0x41, PT ;  /* 0x000000410000780c */ /* 0x040fe20003f24270 */
[----:B------:R-:W-:Y:S02]  /*5800*/  FFMA.FTZ R35, -R231, R231, 1 ;  /* 0x3f800000e7237423 */ /* 0x000fe400000101e7 */
[----:B------:R2:W2:Y:S01]  /*5810*/  MUFU.EX2 R3, R190 ;  /* 0x000000be00037308 */ /* 0x0004a20000000800 */
[----:B------:R-:W-:Y:S02]  /*5820*/  FSEL R19, R243, -INF , P1 ;  /* 0xff800000f3137808 */ /* 0x000fe40000800000 */
[----:B------:R-:W-:Y:S02]  /*5830*/  ISETP.GT.AND P1, PT, R0, 0x60, PT ;  /* 0x000000600000780c */ /* 0x000fe40003f24270 */
[C---:B---3--:R-:W-:Y:S01]  /*5840*/  F2FP.BF16.PACK_AB R32, R164.reuse, R165 ;  /* 0x000000a5a420723e */ /* 0x048fe200000010ff */
[----:B------:R-:W-:Y:S01]  /*5850*/  FMUL.FTZ R165, R164, R175 ;  /* 0x000000afa4a57220 */ /* 0x000fe20000410000 */
[----:B------:R-:W-:Y:S01]  /*5860*/  FSEL R18, R238, -INF , P1 ;  /* 0xff800000ee127808 */ /* 0x000fe20000800000 */
[--C-:B------:R-:W-:Y:S01]  /*5870*/  FFMA.FTZ R196, R19, c[0x0][0x29c], -R191.reuse ;  /* 0x0000a70013c47a23 */ /* 0x100fe200000108bf */
[----:B------:R-:W-:Y:S01]  /*5880*/  ISETP.GT.AND P1, PT, R0, 0x61, PT ;  /* 0x000000610000780c */ /* 0x000fe20003f24270 */
[----:B------:R3:W3:Y:S01]  /*5890*/  MUFU.EX2 R164, R34 ;  /* 0x0000002200a47308 */ /* 0x0006e20000000800 */
[----:B------:R-:W-:Y:S01]  /*58a0*/  FMUL.FTZ R167, R165, R35 ;  /* 0x00000023a5a77220 */ /* 0x000fe20000410000 */
[----:B------:R-:W-:Y:S01]  /*58b0*/  F2FP.BF16.PACK_AB R19, R177, R181 ;  /* 0x000000b5b113723e */ /* 0x000fe200000010ff */
[--C-:B------:R-:W-:Y:S01]  /*58c0*/  FFMA.FTZ R198, R18, c[0x0][0x29c], -R191.reuse ;  /* 0x0000a70012c67a23 */ /* 0x100fe200000108bf */
[----:B------:R-:W-:Y:S01]  /*58d0*/  FSEL R0, R236, -INF , P1 ;  /* 0xff800000ec007808 */ /* 0x000fe20000800000 */
[--C-:B-1----:R-:W-:Y:S01]  /*58e0*/  FFMA.FTZ R183, R172, c[0x0][0x29c], -R191.reuse ;  /* 0x0000a700acb77a23 */ /* 0x102fe200000108bf */
[----:B------:R-:W-:Y:S01]  /*58f0*/  F2FP.BF16.PACK_AB R172, R171, R176 ;  /* 0x000000b0abac723e */ /* 0x000fe200000010ff */
[----:B------:R-:W-:Y:S01]  /*5900*/  FFMA.FTZ R18, -R225, R225, 1 ;  /* 0x3f800000e1127423 */ /* 0x000fe200000101e1 */
[----:B------:R-:W-:Y:S02]  /*5910*/  F2FP.BF16.PACK_AB R171, R201, R202 ;  /* 0x000000cac9ab723e */ /* 0x000fe400000010ff */
[----:B------:R-:W-:Y:S01]  /*5920*/  MUFU.EX2 R35, R180 ;  /* 0x000000b400237308 */ /* 0x000fe20000000800 */
[----:B------:R-:W-:Y:S02]  /*5930*/  F2FP.BF16.PACK_AB R165, R187, R194 ;  /* 0x000000c2bba5723e */ /* 0x000fe400000010ff */
[----:B------:R-:W-:Y:S01]  /*5940*/  F2FP.BF16.PACK_AB R167, R167, R186 ;  /* 0x000000baa7a7723e */ /* 0x000fe200000010ff */
[--C-:B--2---:R-:W-:Y:S01]  /*5950*/  FFMA.FTZ R190, R33, c[0x0][0x29c], -R191.reuse ;  /* 0x0000a70021be7a23 */ /* 0x104fe200000108bf */
[----:B------:R-:W-:Y:S01]  /*5960*/  F2FP.BF16.PACK_AB R33, R166, R169 ;  /* 0x000000a9a621723e */ /* 0x000fe200000010ff */
[----:B------:R-:W-:Y:S01]  /*5970*/  FFMA.FTZ R191, R0, c[0x0][0x29c], -R191 ;  /* 0x0000a70000bf7a23 */ /* 0x000fe200000108bf */
[----:B------:R-:W-:Y:S01]  /*5980*/  F2FP.BF16.PACK_AB R169, R185, R193 ;  /* 0x000000c1b9a9723e */ /* 0x000fe200000010ff */
[----:B----4-:R-:W-:Y:S01]  /*5990*/  FMUL.FTZ R166, R21, R179 ;  /* 0x000000b315a67220 */ /* 0x010fe20000410000 */
[----:B------:R-:W-:Y:S01]  /*59a0*/  PLOP3.LUT P1, PT, PT, PT, UP0, 0x80, 0x0 ;  /* 0x000000000000781c */ /* 0x000fe20003f2f008 */
[----:B------:R-:W-:Y:S02]  /*59b0*/  FFMA.FTZ R0, -R205, R205, 1 ;  /* 0x3f800000cd007423 */ /* 0x000fe400000101cd */
[----:B------:R-:W-:Y:S01]  /*59c0*/  FMUL.FTZ R18, R166, R18 ;  /* 0x00000012a6127220 */ /* 0x000fe20000410000 */
[C---:B---3--:R-:W-:Y:S01]  /*59d0*/  F2FP.BF16.PACK_AB R34, R189.reuse, R21 ;  /* 0x00000015bd22723e */ /* 0x048fe200000010ff */
[----:B------:R-:W-:Y:S01]  /*59e0*/  FMUL.FTZ R189, R189, R178 ;  /* 0x000000b2bdbd7220 */ /* 0x000fe20000410000 */
[----:B------:R-:W-:Y:S01]  /*59f0*/  F2FP.BF16.PACK_AB R21, R16, R20 ;  /* 0x000000141015723e */ /* 0x000fe200000010ff */
[--C-:B-----5:R-:W-:Y:S02]  /*5a00*/  FADD.FTZ R8, R8, -R2.reuse ;  /* 0x8000000208087221 */ /* 0x120fe40000010000 */
[----:B------:R-:W-:Y:S02]  /*5a10*/  FMUL.FTZ R0, R189, R0 ;  /* 0x00000000bd007220 */ /* 0x000fe40000410000 */
[--C-:B------:R-:W-:Y:S02]  /*5a20*/  FADD.FTZ R12, R12, -R2.reuse ;  /* 0x800000020c0c7221 */ /* 0x100fe40000010000 */
[----:B------:R-:W-:Y:S01]  /*5a30*/  FMUL.FTZ R175, R20, R8 ;  /* 0x0000000814af7220 */ /* 0x000fe20000410000 */
[----:B------:R-:W-:Y:S01]  /*5a40*/  F2FP.BF16.PACK_AB R166, R0, R18 ;  /* 0x0000001200a6723e */ /* 0x000fe200000010ff */
[----:B------:R-:W-:Y:S01]  /*5a50*/  FFMA.FTZ R0, -R239, R239, 1 ;  /* 0x3f800000ef007423 */ /* 0x000fe200000101ef */
[----:B------:R-:W1:Y:S01]  /*5a60*/  MUFU.EX2 R18, R183 ;  /* 0x000000b700127308 */ /* 0x000e620000000800 */
[----:B------:R-:W-:Y:S02]  /*5a70*/  FFMA.FTZ R8, -R241, R241, 1 ;  /* 0x3f800000f1087423 */ /* 0x000fe400000101f1 */
[----:B------:R-:W-:Y:S01]  /*5a80*/  FMUL.FTZ R12, R17, R12 ;  /* 0x0000000c110c7220 */ /* 0x000fe20000410000 */
[----:B------:R-:W-:Y:S01]  /*5a90*/  F2FP.BF16.PACK_AB R17, R7, R17 ;  /* 0x000000110711723e */ /* 0x000fe200000010ff */
[--C-:B------:R-:W-:Y:S02]  /*5aa0*/  FADD.FTZ R9, R9, -R2.reuse ;  /* 0x8000000209097221 */ /* 0x100fe40000010000 */
[--C-:B------:R-:W-:Y:S02]  /*5ab0*/  FADD.FTZ R13, R13, -R2.reuse ;  /* 0x800000020d0d7221 */ /* 0x100fe40000010000 */
[----:B------:R-:W-:Y:S01]  /*5ac0*/  FMUL.FTZ R177, R175, R8 ;  /* 0x00000008afb17220 */ /* 0x000fe20000410000 */
[----:B------:R-:W-:Y:S01]  /*5ad0*/  MUFU.EX2 R20, R190 ;  /* 0x000000be00147308 */ /* 0x000fe20000000800 */
[----:B------:R-:W-:Y:S02]  /*5ae0*/  FMUL.FTZ R175, R12, R0 ;  /* 0x000000000caf7220 */ /* 0x000fe40000410000 */
[--C-:B------:R-:W-:Y:S01]  /*5af0*/  FADD.FTZ R24, R24, -R2.reuse ;  /* 0x8000000218187221 */ /* 0x100fe20000010000 */
[----:B------:R-:W2:Y:S01]  /*5b00*/  LDS R0, [R192+0x20320] ;  /* 0x02032000c0007984 */ /* 0x000ea20000000800 */
[--C-:B------:R-:W-:Y:S02]  /*5b10*/  FADD.FTZ R25, R25, -R2.reuse ;  /* 0x8000000219197221 */ /* 0x100fe40000010000 */
[--C-:B------:R-:W-:Y:S01]  /*5b20*/  FADD.FTZ R29, R29, -R2.reuse ;  /* 0x800000021d1d7221 */ /* 0x100fe20000010000 */
[----:B------:R-:W-:Y:S01]  /*5b30*/  STS [R224+0x20480], R23 ;  /* 0x02048017e0007388 */ /* 0x000fe20000000800 */
[----:B------:R-:W-:Y:S01]  /*5b40*/  FMUL.FTZ R9, R16, R9 ;  /* 0x0000000910097220 */ /* 0x000fe20000410000 */
[----:B------:R-:W3:Y:S01]  /*5b50*/  MUFU.EX2 R12, R196 ;  /* 0x000000c4000c7308 */ /* 0x000ee20000000800 */
        /* <DEDUP_REMOVED lines=26> */
[----:B------:R-:W-:Y:S01]  /*5d00*/  F2FP.BF16.PACK_AB R3, R164, R168 ;  /* 0x000000a8a403723e */ /* 0x000fe200000010ff */
        /* <DEDUP_REMOVED lines=22> */
[----:B---3--:R-:W-:Y:S01]  /*5e70*/  FMUL.FTZ R27, R12, R27 ;  /* 0x0000001b0c1b7220 */ /* 0x008fe20000410000 */
[----:B------:R-:W-:Y:S01]  /*5e80*/  STS [R223+0x2400], R34 ;  /* 0x00240022df007388 */ /* 0x000fe20000000800 */
[----:B--2---:R-:W-:Y:S02]  /*5e90*/  FFMA.FTZ R3, -R246, R246, 1 ;  /* 0x3f800000f6037423 */ /* 0x004fe400000101f6 */
[----:B------:R-:W-:Y:S01]  /*5ea0*/  FADD.FTZ R31, R31, -R0 ;  /* 0x800000001f1f7221 */ /* 0x000fe20000010000 */
[----:B------:R2:W-:Y:S01]  /*5eb0*/  STS [R224+0x23480], R4 ;  /* 0x02348004e0007388 */ /* 0x0005e20000000800 */
[----:B------:R-:W-:Y:S02]  /*5ec0*/  FMUL.FTZ R10, R10, R3 ;  /* 0x000000030a0a7220 */ /* 0x000fe40000410000 */
[----:B------:R-:W-:Y:S01]  /*5ed0*/  FFMA.FTZ R3, -R245, R245, 1 ;  /* 0x3f800000f5037423 */ /* 0x000fe200000101f5 */
[----:B----4-:R-:W-:Y:S01]  /*5ee0*/  F2FP.BF16.PACK_AB R2, R12, R20 ;  /* 0x000000140c02723e */ /* 0x010fe200000010ff */
[----:B------:R-:W-:Y:S02]  /*5ef0*/  FMUL.FTZ R20, R20, R26 ;  /* 0x0000001a14147220 */ /* 0x000fe40000410000 */
[----:B------:R-:W-:Y:S02]  /*5f00*/  FMUL.FTZ R3, R14, R3 ;  /* 0x000000030e037220 */ /* 0x000fe40000410000 */
[----:B------:R3:W-:Y:S01]  /*5f10*/  STS [R224+0x23880], R2 ;  /* 0x02388002e0007388 */ /* 0x0007e20000000800 */
[----:B------:R-:W-:Y:S02]  /*5f20*/  FFMA.FTZ R0, -R242, R242, 1 ;  /* 0x3f800000f2007423 */ /* 0x000fe400000101f2 */
[----:B-1----:R-:W-:Y:S01]  /*5f30*/  FMUL.FTZ R31, R6, R31 ;  /* 0x0000001f061f7220 */ /* 0x002fe20000410000 */
[----:B------:R1:W-:Y:S01]  /*5f40*/  STS [R223+0x3000], R5 ;  /* 0x00300005df007388 */ /* 0x0003e20000000800 */
[----:B--2---:R-:W-:Y:S04]  /*5f50*/  FFMA.FTZ R4, -R244, R244, 1 ;  /* 0x3f800000f4047423 */ /* 0x004fe800000101f4 */
[----:B------:R-:W-:Y:S05]  /*5f60*/  FMUL.FTZ R4, R15, R4 ;  /* 0x000000040f047220 */ /* 0x000fea0000410000 */
[----:B------:R-:W-:Y:S01]  /*5f70*/  F2FP.BF16.PACK_AB R4, R4, R3 ;  /* 0x000000030404723e */ /* 0x000fe200000010ff */
[----:B---3--:R-:W-:Y:S02]  /*5f80*/  FFMA.FTZ R2, -R247, R247, 1 ;  /* 0x3f800000f7027423 */ /* 0x008fe400000101f7 */
[----:B------:R-:W-:Y:S02]  /*5f90*/  FFMA.FTZ R3, -R243, R243, 1 ;  /* 0x3f800000f3037423 */ /* 0x000fe400000101f3 */
[----:B------:R-:W-:Y:S01]  /*5fa0*/  FMUL.FTZ R11, R168, R2 ;  /* 0x00000002a80b7220 */ /* 0x000fe20000410000 */
[----:B------:R-:W-:Y:S01]  /*5fb0*/  F2FP.BF16.PACK_AB R2, R6, R7 ;  /* 0x000000070602723e */ /* 0x000fe200000010ff */
[----:B-1----:R-:W-:Y:S02]  /*5fc0*/  FMUL.FTZ R5, R7, R30 ;  /* 0x0000001e07057220 */ /* 0x002fe40000410000 */
[----:B------:R-:W-:Y:S02]  /*5fd0*/  FMUL.FTZ R7, R20, R0 ;  /* 0x0000000014077220 */ /* 0x000fe40000410000 */
[----:B------:R1:W-:Y:S01]  /*5fe0*/  STS [R223+0x3400], R2 ;  /* 0x00340002df007388 */ /* 0x0003e20000000800 */
[----:B------:R-:W-:Y:S02]  /*5ff0*/  FFMA.FTZ R6, -R236, R236, 1 ;  /* 0x3f800000ec067423 */ /* 0x000fe400000101ec */
[----:B------:R-:W-:Y:S01]  /*6000*/  FMUL.FTZ R3, R27, R3 ;  /* 0x000000031b037220 */ /* 0x000fe20000410000 */
[----:B------:R-:W-:Y:S01]  /*6010*/  BAR.SYNC.DEFER_BLOCKING 0x0 ;  /* 0x0000000000007b1d */ /* 0x000fe20000010000 */
[----:B------:R-:W-:Y:S03]  /*6020*/  FFMA.FTZ R0, -R238, R238, 1 ;  /* 0x3f800000ee007423 */ /* 0x000fe600000101ee */
[----:B------:R-:W-:Y:S01]  /*6030*/  F2FP.BF16.PACK_AB R3, R3, R7 ;  /* 0x000000070303723e */ /* 0x000fe200000010ff */
[----:B------:R-:W-:Y:S02]  /*6040*/  FMUL.FTZ R5, R5, R0 ;  /* 0x0000000005057220 */ /* 0x000fe40000410000 */
[----:B------:R-:W-:Y:S05]  /*6050*/  FMUL.FTZ R0, R31, R6 ;  /* 0x000000061f007220 */ /* 0x000fea0000410000 */
[----:B------:R-:W-:Y:S02]  /*6060*/  F2FP.BF16.PACK_AB R0, R0, R5 ;  /* 0x000000050000723e */ /* 0x000fe400000010ff */
[----:B-1----:R-:W-:Y:S01]  /*6070*/  F2FP.BF16.PACK_AB R2, R10, R11 ;  /* 0x0000000b0a02723e */ /* 0x002fe200000010ff */
        /* <DEDUP_REMOVED lines=119> */
[----:B-12-4-:R-:W2:Y:S01]  /*67f0*/  LDL R209, [R1+0x10] ;  /* 0x0000100001d17983 */ /* 0x016ea20000100800 */
[----:B------:R-:W-:Y:S02]  /*6800*/  ULDC.64 UR6, c[0x0][0x208] ;  /* 0x0000820000067ab9 */ /* 0x000fe40000000a00 */
[----:B------:R-:W-:Y:S01]  /*6810*/  USHF.R.S32.HI UR4, URZ, 0x1f, UR25 ;  /* 0x0000001f3f047899 */ /* 0x000fe20008011419 */
[----:B------:R-:W3:Y:S01]  /*6820*/  LDL.64 R228, [R1] ;  /* 0x0000000001e47983 */ /* 0x000ee20000100a00 */
        /* <DEDUP_REMOVED lines=8> */
[----:B------:R-:W-:Y:S03]  /*68b0*/  IMAD.U32 R7, RZ, RZ, UR6 ;  /* 0x00000006ff077e24 */ /* 0x000fe6000f8e00ff */
[----:B------:R-:W-:Y:S01]  /*68c0*/  USHF.L.U64.HI UR4, UR26, 0x6, UR4 ;  /* 0x000000061a047899 */ /* 0x000fe20008010204 */
[----:B------:R-:W-:Y:S05]  /*68d0*/  IMAD.U32 R13, RZ, RZ, UR25 ;  /* 0x00000019ff0d7e24 */ /* 0x000fea000f8e00ff */
[----:B------:R-:W-:Y:S01]  /*68e0*/  IMAD.U32 R4, RZ, RZ, UR4 ;  /* 0x00000004ff047e24 */ /* 0x000fe2000f8e00ff */
[----:B---3--:R-:W-:Y:S01]  /*68f0*/  IADD3 R7, P2, P1, R228, UR8, R7 ;  /* 0x00000008e4077c10 */ /* 0x008fe2000f95e007 */
[----:B--2---:R-:W-:Y:S02]  /*6900*/  IMAD.MOV.U32 R230, RZ, RZ, R209 ;  /* 0x000000ffffe67224 */ /* 0x004fe400078e00d1 */
[----:B------:R-:W2:Y:S01]  /*6910*/  LDL R209, [R1+0x40] ;  /* 0x0000400001d17983 */ /* 0x000ea20000100800 */
[----:B------:R-:W-:Y:S02]  /*6920*/  IADD3.X R12, R251, UR9, R4, P2, P1 ;  /* 0x00000009fb0c7c10 */ /* 0x000fe400097e2404 */
[----:B----4-:R-:W-:Y:S04]  /*6930*/  IADD3 R4, P1, R240, UR25, RZ ;  /* 0x00000019f0047c10 */ /* 0x010fe8000ff3e0ff */
        /* <DEDUP_REMOVED lines=9> */
[----:B------:R-:W-:Y:S02]  /*69d0*/  IADD3 R5, -R230, UR13, -R13 ;  /* 0x0000000de6057c10 */ /* 0x000fe4000fffe90d */
[----:B------:R-:W-:Y:S02]  /*69e0*/  LEA.HI.X R7, R7, c[0x0][0x1f4], R12, 0x1, P1 ;  /* 0x00007d0007077a11 */ /* 0x000fe400008f0c0c */
[C---:B------:R-:W-:Y:S01]  /*69f0*/  ISETP.LT.OR P1, PT, R5.reuse, 0x1, !P4 ;  /* 0x000000010500780c */ /* 0x040fe20006721670 */
[----:B--2---:R-:W-:Y:S02]  /*6a00*/  IMAD R4, R4, 0x4000, R209 ;  /* 0x0000400004047824 */ /* 0x004fe400078e02d1 */
[----:B------:R-:W1:Y:S10]  /*6a10*/  S2R R209, SR_TID.X ;  /* 0x0000000000d17919 */ /* 0x000e740000002100 */
[----:B------:R-:W-:Y:S01]  /*6a20*/  @!PT LDS RZ, [RZ] ;  /* 0x00000000fffff984 */ /* 0x000fe20000000800 */
[----:B------:R-:W-:Y:S01]  /*6a30*/  @!PT LDS RZ, [RZ] ;  /* 0x00000000fffff984 */ /* 0x000fe20000000800 */
[----:B------:R-:W-:Y:S01]  /*6a40*/  @!PT LDS RZ, [RZ] ;  /* 0x00000000fffff984 */ /* 0x000fe20000000800 */
[----:B------:R2:W-:Y:S01]  /*6a50*/  LDGSTS.E.BYPASS.LTC128B.128 [R4], [R8.64], !P1 ;  /* 0x0000000008047fae */ /* 0x0005e2000c901d52 */
[C---:B------:R-:W-:Y:S11]  /*6a60*/  ISETP.LT.OR P1, PT, R5.reuse, 0x1, !P5 ;  /* 0x000000010500780c */ /* 0x040ff60006f21670 */
[----:B------:R-:W-:Y:S02]  /*6a70*/  @!UPT UIADD3 URZ, URZ, URZ, URZ ;  /* 0x0000003f3f3ff290 */ /* 0x000fe4000fffe03f */
[----:B------:R2:W-:Y:S01]  /*6a80*/  LDGSTS.E.BYPASS.LTC128B.128 [R4+0x2000], [R8.64+0x80], !P1 ;  /* 0x0200008008047fae */ /* 0x0005e2000c901d52 */
[----:B------:R-:W-:Y:S01]  /*6a90*/  ISETP.LT.OR P1, PT, R5, 0x21, !P4 ;  /* 0x000000210500780c */ /* 0x000fe20006721670 */
[----:B-1----:R-:W-:Y:S11]  /*6aa0*/  IMAD.SHL.U32 R209, R209, 0x4, RZ ;  /* 0x00000004d1d17824 */ /* 0x002ff600078e00ff */
[----:B------:R-:W-:Y:S01]  /*6ab0*/  @!UPT UIADD3 URZ, URZ, URZ, URZ ;  /* 0x0000003f3f3ff290 */ /* 0x000fe2000fffe03f */
[----:B------:R2:W-:Y:S01]  /*6ac0*/  LDGSTS.E.BYPASS.LTC128B.128 [R4+0x1000], [R6.64], !P1 ;  /* 0x0100000006047fae */ /* 0x0005e2000c901d52 */
[----:B------:R-:W-:Y:S01]  /*6ad0*/  ISETP.LT.OR P1, PT, R5, 0x21, !P5 ;  /* 0x000000210500780c */ /* 0x000fe20006f21670 */
[----:B------:R-:W-:Y:S04]  /*6ae0*/  IMAD.U32 R5, RZ, RZ, UR24 ;  /* 0x00000018ff057e24 */ /* 0x000fe8000f8e00ff */
[----:B------:R-:W-:Y:S04]  /*6af0*/  @!P3 IMAD R5, R5, 0x40, R209 ;  /* 0x000000400505b824 */ /* 0x000fe800078e02d1 */
[----:B------:R-:W-:Y:S04]  /*6b00*/  @!P3 IMAD.SHL.U32 R5, R5, 0x4, RZ ;  /* 0x000000040505b824 */ /* 0x000fe800078e00ff */
[----:B------:R2:W-:Y:S04]  /*6b10*/  LDGSTS.E.BYPASS.LTC128B.128 [R4+0x3000], [R6.64+0x80], !P1 ;  /* 0x0300008006047fae */ /* 0x0005e8000c901d52 */
[----:B------:R2:W-:Y:S02]  /*6b20*/  @!P3 LDGSTS.E.BYPASS.LTC128B.128 [R5+0x20280], [R10.64] ;  /* 0x202800000a05bfae */ /* 0x0005e4000b901d52 */
.L_x_2048:
[-C--:B-12-4-:R-:W-:Y:S01]  /*6b30*/  HMMA.16816.F32.BF16 R4, R164, R16.reuse, RZ ;  /* 0x00000010a404723c */ /* 0x096fe200000418ff */
[----:B------:R-:W-:Y:S01]  /*6b40*/  LDSM.16.MT88.4 R184, [R0+0x1080] ;  /* 0x0010800000b8783b */ /* 0x000fe20000004200 */
[----:B------:R-:W-:Y:S02]  /*6b50*/  USHF.L.U32 UR23, UR23, 0xd, URZ ;  /* 0x0000000d17177899 */ /* 0x000fe4000800063f */
[----:B------:R-:W-:Y:S01]  /*6b60*/  IMAD.IADD R204, R3, 0x1, R216 ;  /* 0x0000000103cc7824 */ /* 0x000fe200078e02d8 */
[----:B------:R-:W-:Y:S01]  /*6b70*/  UISETP.GE.AND UP0, UPT, UR17, UR11, UPT ;  /* 0x0000000b1100728c */ /* 0x000fe2000bf06270 */
[----:B------:R-:W-:Y:S01]  /*6b80*/  LDSM.16.MT88.4 R192, [R0+0x5080] ;  /* 0x0050800000c0783b */ /* 0x000fe20000004200 */
[----:B------:R-:W-:Y:S01]  /*6b90*/  UIADD3 UR7, UR5, 0x1, URZ ;  /* 0x0000000105077890 */ /* 0x000fe2000fffe03f */
[C---:B------:R-:W-:Y:S01]  /*6ba0*/  HMMA.16816.F32.BF16 R8, R28.reuse, R16, RZ ;  /* 0x000000101c08723c */ /* 0x040fe200000418ff */
[----:B------:R-:W-:Y:S02]  /*6bb0*/  UISETP.GE.AND UP3, UPT, UR5, 0x1, UPT ;  /* 0x000000010500788c */ /* 0x000fe4000bf66270 */
[----:B------:R-:W1:Y:S01]  /*6bc0*/  LDSM.16.M88.4 R180, [R204+0x24480] ;  /* 0x02448000ccb4783b */ /* 0x000e620000000200 */
[----:B------:R-:W-:Y:S02]  /*6bd0*/  UIADD3 UR6, UR22, 0x1, URZ ;  /* 0x0000000116067890 */ /* 0x000fe4000fffe03f */
[----:B------:R-:W-:Y:S02]  /*6be0*/  UISETP.GE.AND UP2, UPT, UR22, 0x1, UPT ;  /* 0x000000011600788c */ /* 0x000fe4000bf46270 */
[-C--:B------:R-:W-:Y:S01]  /*6bf0*/  HMMA.16816.F32.BF16 R12, R28, R18.reuse, RZ ;  /* 0x000000121c0c723c */ /* 0x080fe200000418ff */
[----:B------:R-:W2:Y:S01]  /*6c00*/  LDSM.16.M88.4 R188, [R204+0x25480] ;  /* 0x02548000ccbc783b */ /* 0x000ea20000000200 */
[----:B------:R-:W-:Y:S02]  /*6c10*/  UIADD3 UR4, UR24, 0x1, URZ ;  /* 0x0000000118047890 */ /* 0x000fe4000fffe03f */
[----:B------:R-:W-:Y:S02]  /*6c20*/  UISETP.GE.AND UP1, UPT, UR24, 0x1, UPT ;  /* 0x000000011800788c */ /* 0x000fe4000bf26270 */
[----:B------:R-:W3:Y:S01]  /*6c30*/  LDL.64 R226, [R1+0x30] ;  /* 0x0000300001e27983 */ /* 0x000ee20000100a00 */
[----:B------:R-:W-:Y:S01]  /*6c40*/  USEL UR5, UR7, URZ, !UP3 ;  /* 0x0000003f07057287 */ /* 0x000fe2000d800000 */
[C---:B------:R-:W-:Y:S01]  /*6c50*/  HMMA.16816.F32.BF16 R16, R164.reuse, R18, RZ ;  /* 0x00000012a410723c */ /* 0x040fe200000418ff */
[----:B------:R-:W-:Y:S02]  /*6c60*/  USEL UR22, UR6, URZ, !UP2 ;  /* 0x0000003f06167287 */ /* 0x000fe4000d000000 */
[----:B------:R-:W4:Y:S01]  /*6c70*/  LDL R209, [R1+0x3c] ;  /* 0x00003c0001d17983 */ /* 0x000f220000100800 */
[----:B------:R-:W-:Y:S04]  /*6c80*/  USEL UR24, UR4, URZ, !UP1 ;  /* 0x0000003f04187287 */ /* 0x000fe8000c800000 */
        /* <DEDUP_REMOVED lines=72> */
[----:B------:R-:W-:Y:S03]  /*7110*/  UMOV UR23, UR17 ;  /* 0x0000001100177c82 */ /* 0x000fe60008000000 */
[C---:B------:R-:W-:Y:S04]  /*7120*/  HMMA.16816.F32.BF16 R16, R184.reuse, R198, R16 ;  /* 0x000000c6b810723c */ /* 0x040fe80000041810 */
        /* <DEDUP_REMOVED lines=202> */
.L_x_2044:
[----:B------:R-:W-:Y:S05]  /*7dd0*/  @P0 BRA `(.L_x_2050) ;  /* 0x00001fe000000947 */ /* 0x000fea0003800000 */
[----:B------:R-:W-:Y:S01]  /*7de0*/  F2FP.BF16.PACK_AB R36, R37, R36 ;  /* 0x000000242524723e */ /* 0x000fe200000010ff */
[----:B------:R-:W-:Y:S01]  /*7df0*/  BAR.SYNC.DEFER_BLOCKING 0x1, 0x100 ;  /* 0x0044000000007b1d */ /* 0x000fe20000010000 */
[----:B------:R-:W-:Y:S02]  /*7e00*/  F2FP.BF16.PACK_AB R38, R39, R38 ;  /* 0x000000262726723e */ /* 0x000fe400000010ff */
[----:B------:R-:W-:Y:S02]  /*7e10*/  F2FP.BF16.PACK_AB R64, R65, R64 ;  /* 0x000000404140723e */ /* 0x000fe400000010ff */
[----:B------:R-:W-:Y:S01]  /*7e20*/  F2FP.BF16.PACK_AB R66, R67, R66 ;  /* 0x000000424342723e */ /* 0x000fe200000010ff */
[----:B------:R-:W1:Y:S01]  /*7e30*/  S2R R37, SR_TID.X ;  /* 0x0000000000257919 */ /* 0x000e620000002100 */
[----:B------:R-:W-:Y:S01]  /*7e40*/  F2FP.BF16.PACK_AB R40, R41, R40 ;  /* 0x000000282928723e */ /* 0x000fe200000010ff */
[----:B------:R-:W-:Y:S01]  /*7e50*/  ULDC.64 UR4, c[0x0][0x358] ;  /* 0x0000d60000047ab9 */ /* 0x000fe20000000a00 */
[----:B------:R-:W-:Y:S01]  /*7e60*/  F2FP.BF16.PACK_AB R42, R43, R42 ;  /* 0x0000002a2b2a723e */ /* 0x000fe200000010ff */
[----:B------:R-:W-:Y:S01]  /*7e70*/  UISETP.NE.U32.AND UP1, UPT, URZ, UR4, UPT ;  /* 0x000000043f00728c */ /* 0x000fe2000bf25070 */
[----:B------:R-:W-:Y:S01]  /*7e80*/  F2FP.BF16.PACK_AB R60, R61, R60 ;  /* 0x0000003c3d3c723e */ /* 0x000fe200000010ff */
[----:B------:R-:W-:Y:S01]  /*7e90*/  UMOV UR6, 0x4 ;  /* 0x0000000400067882 */ /* 0x000fe20000000000 */
[----:B------:R-:W-:Y:S01]  /*7ea0*/  F2FP.BF16.PACK_AB R62, R63, R62 ;  /* 0x0000003e3f3e723e */ /* 0x000fe200000010ff */
[----:B------:R-:W-:Y:S01]  /*7eb0*/  UISETP.NE.AND.EX UP1, UPT, URZ, UR5, UPT, UP1 ;  /* 0x000000053f00728c */ /* 0x000fe2000bf25310 */
[----:B------:R-:W-:-:S02]  /*7ec0*/  F2FP.BF16.PACK_AB R44, R45, R44 ;  /* 0x0000002c2d2c723e */ /* 0x000fc400000010ff */
[----:B------:R-:W-:Y:S01]  /*7ed0*/  F2FP.BF16.PACK_AB R46, R47, R46 ;  /* 0x0000002e2f2e723e */ /* 0x000fe200000010ff */
[----:B------:R-:W-:Y:S01]  /*7ee0*/  ULDC.64 UR4, c[0x0][0x358] ;  /* 0x0000d60000047ab9 */ /* 0x000fe20000000a00 */
[----:B------:R-:W-:Y:S01]  /*7ef0*/  F2FP.BF16.PACK_AB R56, R57, R56 ;  /* 0x000000383938723e */ /* 0x000fe200000010ff */
[----:B------:R-:W-:Y:S01]  /*7f00*/  UIMAD.WIDE UR4, UR14, UR6, UR4 ;  /* 0x000000060e0472a5 */ /* 0x000fe2000f8e0204 */
[----:B------:R-:W-:Y:S02]  /*7f10*/  F2FP.BF16.PACK_AB R58, R59, R58 ;  /* 0x0000003a3b3a723e */ /* 0x000fe400000010ff */
[----:B------:R-:W-:Y:S02]  /*7f20*/  F2FP.BF16.PACK_AB R48, R49, R48 ;  /* 0x000000303130723e */ /* 0x000fe400000010ff */
[----:B------:R-:W-:Y:S02]  /*7f30*/  F2FP.BF16.PACK_AB R50, R51, R50 ;  /* 0x000000323332723e */ /* 0x000fe400000010ff */
[----:B------:R-:W-:-:S02]  /*7f40*/  F2FP.BF16.PACK_AB R52, R53, R52 ;  /* 0x000000343534723e */ /* 0x000fc400000010ff */
[----:B------:R-:W-:Y:S02]  /*7f50*/  F2FP.BF16.PACK_AB R54, R55, R54 ;  /* 0x000000363736723e */ /* 0x000fe400000010ff */
[----:B-1----:R-:W-:Y:S02]  /*7f60*/  SHF.R.S32.HI R35, RZ, 0x1f, R37 ;  /* 0x0000001fff237819 */ /* 0x002fe40000011425 */
[----:B------:R-:W-:Y:S02]  /*7f70*/  F2FP.BF16.PACK_AB R68, R69, R68 ;  /* 0x000000444544723e */ /* 0x000fe400000010ff */
[CC--:B-----5:R-:W-:Y:S02]  /*7f80*/  LEA.HI R5, R35.reuse, R37.reuse, RZ, 0x2 ;  /* 0x0000002523057211 */ /* 0x0e0fe400078f10ff */
[----:B----4-:R-:W-:Y:S02]  /*7f90*/  LEA.HI R2, R35, R37, RZ, 0x5 ;  /* 0x0000002523027211 */ /* 0x010fe400078f28ff */
[----:B------:R-:W-:-:S02]  /*7fa0*/  SHF.R.S32.HI R7, RZ, 0x2, R5 ;  /* 0x00000002ff077819 */ /* 0x000fc40000011405 */
[----:B--2---:R-:W-:Y:S02]  /*7fb0*/  SHF.R.S32.HI R0, RZ, 0x1f, R5 ;  /* 0x0000001fff007819 */ /* 0x004fe40000011405 */
[----:B------:R-:W-:Y:S02]  /*7fc0*/  SHF.R.S32.HI R3, RZ, 0x5, R2 ;  /* 0x00000005ff037819 */ /* 0x000fe40000011402 */
[----:B------:R-:W-:Y:S02]  /*7fd0*/  LEA.HI R0, R0, R7, RZ, 0x3 ;  /* 0x0000000700007211 */ /* 0x000fe400078f18ff */
[----:B------:R-:W-:Y:S02]  /*7fe0*/  LEA.HI R6, R35, R37, RZ, 0x6 ;  /* 0x0000002523067211 */ /* 0x000fe400078f30ff */
[----:B------:R-:W-:Y:S02]  /*7ff0*/  LOP3.LUT R0, R0, 0xfffffff8, RZ, 0xc0, !PT ;  /* 0xfffffff800007812 */ /* 0x000fe400078ec0ff */
[----:B------:R-:W-:-:S02]  /*8000*/  SHF.R.U32.HI R6, RZ, 0x3, R6 ;  /* 0x00000003ff067819 */ /* 0x000fc40000011606 */
[----:B------:R-:W-:Y:S01]  /*8010*/  LOP3.LUT R5, R5, 0x3ffffffc, RZ, 0xc0, !PT ;  /* 0x3ffffffc05057812 */ /* 0x000fe200078ec0ff */
[----:B------:R-:W-:Y:S01]  /*8020*/  IMAD.IADD R7, R7, 0x1, -R0 ;  /* 0x0000000107077824 */ /* 0x000fe200078e0a00 */
[----:B------:R-:W-:Y:S02]  /*8030*/  LEA.HI R0, R2, R3, RZ, 0x1 ;  /* 0x0000000302007211 */ /* 0x000fe400078f08ff */
[----:B------:R-:W-:Y:S01]  /*8040*/  F2FP.BF16.PACK_AB R70, R71, R70 ;  /* 0x000000464746723e */ /* 0x000fe200000010ff */
[C---:B------:R-:W-:Y:S01]  /*8050*/  IMAD.SHL.U32 R2, R7.reuse, 0x40, RZ ;  /* 0x0000004007027824 */ /* 0x040fe200078e00ff */
[----:B------:R-:W-:Y:S02]  /*8060*/  LOP3.LUT R4, R0, 0x1ffffe, RZ, 0xc0, !PT ;  /* 0x001ffffe00047812 */ /* 0x000fe400078ec0ff */
[----:B------:R-:W-:Y:S02]  /*8070*/  LOP3.LUT P0, RZ, R7, 0x4, RZ, 0xc0, !PT ;  /* 0x0000000407ff7812 */ /* 0x000fe4000780c0ff */
[----:B------:R-:W-:Y:S01]  /*8080*/  LOP3.LUT R0, R2, 0x1c0, RZ, 0xc0, !PT ;  /* 0x000001c002007812 */ /* 0x000fe200078ec0ff */
[----:B------:R-:W-:Y:S01]  /*8090*/  IMAD.IADD R3, R3, 0x1, -R4 ;  /* 0x0000000103037824 */ /* 0x000fe200078e0a04 */
[----:B------:R-:W-:Y:S01]  /*80a0*/  F2FP.BF16.PACK_AB R96, R97, R96 ;  /* 0x000000606160723e */ /* 0x000fe200000010ff */
[----:B------:R-:W-:Y:S01]  /*80b0*/  IMAD.IADD R2, R37, 0x1, -R5 ;  /* 0x0000000125027824 */ /* 0x000fe200078e0a05 */
[----:B------:R-:W-:-:S02]  /*80c0*/  LOP3.LUT R4, R0, 0x18, R6, 0xf8, !PT ;  /* 0x0000001800047812 */ /* 0x000fc400078ef806 */
[----:B------:R-:W-:Y:S01]  /*80d0*/  SHF.R.U32.HI R0, RZ, 0x3, R0 ;  /* 0x00000003ff007819 */ /* 0x000fe20000011600 */
[----:B------:R-:W-:Y:S01]  /*80e0*/  IMAD R2, R3, 0x200, R2 ;  /* 0x0000020003027824 */ /* 0x000fe200078e0202 */
[----:B------:R-:W-:Y:S02]  /*80f0*/  F2FP.BF16.PACK_AB R98, R99, R98 ;  /* 0x000000626362723e */ /* 0x000fe400000010ff */
[----:B------:R-:W-:Y:S02]  /*8100*/  LOP3.LUT R0, R4, R0, RZ, 0x3c, !PT ;  /* 0x0000000004007212 */ /* 0x000fe400078e3cff */
[----:B------:R-:W-:Y:S02]  /*8110*/  F2FP.BF16.PACK_AB R72, R73, R72 ;  /* 0x000000484948723e */ /* 0x000fe400000010ff */
[----:B------:R-:W-:Y:S01]  /*8120*/  F2FP.BF16.PACK_AB R74, R75, R74 ;  /* 0x0000004a4b4a723e */ /* 0x000fe200000010ff */
[----:B------:R-:W-:Y:S01]  /*8130*/  IMAD.U32 R0, R2, 0x2, R0 ;  /* 0x0000000202007824 */ /* 0x000fe200078e0000 */
[----:B------:R-:W-:-:S02]  /*8140*/  F2FP.BF16.PACK_AB R92, R93, R92 ;  /* 0x0000005c5d5c723e */ /* 0x000fc400000010ff */
[----:B------:R-:W-:Y:S01]  /*8150*/  F2FP.BF16.PACK_AB R94, R95, R94 ;  /* 0x0000005e5f5e723e */ /* 0x000fe200000010ff */
[----:B------:R-:W-:Y:S01]  /*8160*/  IMAD.SHL.U32 R0, R0, 0x2, RZ ;  /* 0x0000000200007824 */ /* 0x000fe200078e00ff */
[----:B------:R-:W-:Y:S02]  /*8170*/  F2FP.BF16.PACK_AB R76, R77, R76 ;  /* 0x0000004c4d4c723e */ /* 0x000fe400000010ff */
[----:B------:R-:W-:Y:S02]  /*8180*/  F2FP.BF16.PACK_AB R78, R79, R78 ;  /* 0x0000004e4f4e723e */ /* 0x000fe400000010ff */
[C---:B------:R-:W-:Y:S01]  /*8190*/  IADD3 R2, R0.reuse, 0x40, RZ ;  /* 0x0000004000027810 */ /* 0x040fe20007ffe0ff */
[----:B------:R-:W-:Y:S01]  /*81a0*/  STS [R0+0x8080], R36 ;  /* 0x0080802400007388 */ /* 0x000fe20000000800 */
[----:B------:R-:W-:Y:S02]  /*81b0*/  @P0 IADD3 R2, R0, -0x40, RZ ;  /* 0xffffffc000020810 */ /* 0x000fe40007ffe0ff */
        /* <DEDUP_REMOVED lines=98> */
[----:B------:R-:W-:Y:S04]  /*87e0*/  STS [R0+0x7080], R12 ;  /* 0x0070800c00007388 */ /* 0x000fe80000000800 */
[----:B------:R3:W-:Y:S01]  /*87f0*/  STS [R0+0x7480], R11 ;  /* 0x0074800b00007388 */ /* 0x0007e20000000800 */
[----:B-1----:R-:W-:-:S03]  /*8800*/  IMAD.U32 R7, RZ, RZ, UR5 ;  /* 0x00000005ff077e24 */ /* 0x002fc6000f8e00ff */
[----:B------:R-:W-:Y:S04]  /*8810*/  STS [R2+0x7080], R4 ;  /* 0x0070800402007388 */ /* 0x000fe80000000800 */
[----:B------:R1:W-:Y:S01]  /*8820*/  STS [R2+0x7480], R3 ;  /* 0x0074800302007388 */ /* 0x0003e20000000800 */
[----:B--2---:R-:W-:-:S03]  /*8830*/  IMAD.U32 R6, RZ, RZ, UR4 ;  /* 0x00000004ff067e24 */ /* 0x004fc6000f8e00ff */
[----:B------:R-:W-:Y:S06]  /*8840*/  BAR.SYNC.DEFER_BLOCKING 0x1, 0x100 ;  /* 0x0044000000007b1d */ /* 0x000fec0000010000 */
[----:B------:R-:W-:Y:S02]  /*8850*/  ULDC.64 UR4, c[0x0][0x360] ;  /* 0x0000d80000047ab9 */ /* 0x000fe40000000a00 */
[----:B------:R-:W-:Y:S01]  /*8860*/  UISETP.NE.U32.AND UP0, UPT, URZ, UR4, UPT ;  /* 0x000000043f00728c */ /* 0x000fe2000bf05070 */
[----:B---3--:R-:W2:Y:S03]  /*8870*/  @P0 LDG.E R0, [R6.64] ;  /* 0x0000001206000981 */ /* 0x008ea6000c1e1900 */
[----:B------:R-:W-:Y:S01]  /*8880*/  UISETP.NE.AND.EX UP0, UPT, URZ, UR5, UPT, UP0 ;  /* 0x000000053f00728c */ /* 0x000fe2000bf05300 */
[----:B------:R-:W-:-:S02]  /*8890*/  IMAD.MOV.U32 R8, RZ, RZ, c[0x0][0x2f0] ;  /* 0x0000bc00ff087624 */ /* 0x000fc400078e00ff */
[----:B------:R-:W-:-:S03]  /*88a0*/  ULDC.64 UR4, c[0x0][0x360] ;  /* 0x0000d80000047ab9 */ /* 0x000fc60000000a00 */
[----:B------:R-:W-:-:S05]  /*88b0*/  PLOP3.LUT P1, PT, PT, PT, UP0, 0x80, 0x0 ;  /* 0x000000000000781c */ /* 0x000fca0003f2f008 */
[----:B------:R-:W-:-:S06]  /*88c0*/  @UP0 UIMAD.WIDE UR4, UR14, UR6, UR4 ;  /* 0x000000060e0402a5 */ /* 0x000fcc000f8e0204 */
[----:B-1----:R-:W-:Y:S02]  /*88d0*/  IMAD.U32 R2, RZ, RZ, UR4 ;  /* 0x00000004ff027e24 */ /* 0x002fe4000f8e00ff */
        /* <DEDUP_REMOVED lines=10> */
[----:B------:R-:W2:Y:S04]  /*8980*/  LDG.E R0, [R6.64] ;  /* 0x0000001206007981 */ /* 0x000ea8000c1e1900 */
[----:B------:R-:W2:Y:S02]  /*8990*/  LDG.E R2, [R6.64+0x4] ;  /* 0x0000041206027981 */ /* 0x000ea4000c1e1900 */
[----:B--2--5:R-:W-:Y:S02]  /*89a0*/  IADD3 R8, -R0, R2, RZ ;  /* 0x0000000200087210 */ /* 0x024fe40007ffe1ff */
.L_x_2051:
[CC--:B-1----:R-:W-:Y:S01]  /*89b0*/  LEA.HI R2, R35.reuse, R37.reuse, RZ, 0x4 ;  /* 0x0000002523027211 */ /* 0x0c2fe200078f20ff */
[----:B------:R-:W-:Y:S01]  /*89c0*/  USHF.R.S32.HI UR6, URZ, 0x1f, UR15 ;  /* 0x0000001f3f067899 */ /* 0x000fe2000801140f */
[----:B------:R-:W-:Y:S01]  /*89d0*/  LEA.HI R4, R35, R37, RZ, 0x7 ;  /* 0x0000002523047211 */ /* 0x000fe200078f38ff */
[----:B------:R-:W-:Y:S01]  /*89e0*/  ULDC.64 UR4, c[0x0][0x338] ;  /* 0x0000ce0000047ab9 */ /* 0x000fe20000000a00 */
[----:B------:R-:W-:Y:S01]  /*89f0*/  LOP3.LUT R0, R2, 0xfffffff0, RZ, 0xc0, !PT ;  /* 0xfffffff002007812 */ /* 0x000fe200078ec0ff */
[----:B------:R-:W-:Y:S01]  /*8a00*/  UIMAD UR4, UR6, UR4, URZ ;  /* 0x00000004060472a4 */ /* 0x000fe2000f8e023f */
[----:B------:R-:W-:Y:S01]  /*8a10*/  SHF.R.S32.HI R14, RZ, 0x4, R2 ;  /* 0x00000004ff0e7819 */ /* 0x000fe20000011402 */
[----:B------:R-:W-:Y:S01]  /*8a20*/  IMAD.SHL.U32 R4, R4, 0x4, RZ ;  /* 0x0000000404047824 */ /* 0x000fe200078e00ff */
[----:B------:R-:W-:Y:S01]  /*8a30*/  USHF.R.S32.HI UR7, URZ, 0x1f, UR14 ;  /* 0x0000001f3f077899 */ /* 0x000fe2000801140e */
[----:B------:R-:W-:Y:S01]  /*8a40*/  IMAD.IADD R0, R37, 0x1, -R0 ;  /* 0x0000000125007824 */ /* 0x000fe200078e0a00 */
[----:B------:R-:W-:Y:S01]  /*8a50*/  UIMAD UR5, UR15, UR5, UR4 ;  /* 0x000000050f0572a4 */ /* 0x000fe2000f8e0204 */
[----:B------:R-:W-:Y:S01]  /*8a60*/  IMAD.SHL.U32 R2, R14, 0x40, RZ ;  /* 0x000000400e027824 */ /* 0x000fe200078e00ff */
[----:B------:R-:W-:Y:S01]  /*8a70*/  USEL UR14, UR14, URZ, !UP1 ;  /* 0x0000003f0e0e7287 */ /* 0x000fe2000c800000 */
[----:B------:R-:W-:Y:S01]  /*8a80*/  IMAD.SHL.U32 R12, R0, 0x8, RZ ;  /* 0x00000008000c7824 */ /* 0x000fe200078e00ff */
[----:B------:R-:W-:Y:S01]  /*8a90*/  SHF.R.S32.HI R3, RZ, 0x1f, R0 ;  /* 0x0000001fff037819 */ /* 0x000fe20000011400 */
[----:B------:R-:W-:Y:S01]  /*8aa0*/  USEL UR7, UR7, URZ, !UP1 ;  /* 0x0000003f07077287 */ /* 0x000fe2000c800000 */
[----:B------:R-:W-:Y:S01]  /*8ab0*/  LOP3.LUT R2, R2, 0x1c0, RZ, 0xc0, !PT ;  /* 0x000001c002027812 */ /* 0x000fe200078ec0ff */
[----:B------:R-:W-:Y:S01]  /*8ac0*/  IMAD.U32 R6, RZ, RZ, UR16 ;  /* 0x00000010ff067e24 */ /* 0x000fe2000f8e00ff */
[----:B------:R-:W-:Y:S01]  /*8ad0*/  LEA.HI R3, R3, R0, RZ, 0x3 ;  /* 0x0000000003037211 */ /* 0x000fe200078f18ff */
[----:B------:R-:W-:Y:S01]  /*8ae0*/  IMAD.U32 R44, RZ, RZ, UR14 ;  /* 0x0000000eff2c7e24 */ /* 0x000fe2000f8e00ff */
[----:B------:R-:W-:Y:S01]  /*8af0*/  LOP3.LUT R5, R2, 0x38, R12, 0xf8, !PT ;  /* 0x0000003802057812 */ /* 0x000fe200078ef80c */
[----:B------:R-:W-:Y:S01]  /*8b00*/  BSSY B0, `(.L_x_2052) ;  /* 0x0000032000007945 */ /* 0x000fe20003800000 */
[----:B------:R-:W-:Y:S01]  /*8b10*/  SHF.R.U32.HI R0, RZ, 0x3, R2 ;  /* 0x00000003ff007819 */ /* 0x000fe20000011602 */
[----:B------:R-:W-:Y:S01]  /*8b20*/  IMAD.SHL.U32 R2, R3, 0x400, RZ ;  /* 0x0000040003027824 */ /* 0x000fe200078e00ff */
[----:B------:R-:W-:-:S02]  /*8b30*/  LOP3.LUT R3, R4, 0x7ffffe00, RZ, 0xc0, !PT ;  /* 0x7ffffe0004037812 */ /* 0x000fc400078ec0ff */
[----:B------:R-:W-:Y:S02]  /*8b40*/  LOP3.LUT R0, R5, R0, RZ, 0x3c, !PT ;  /* 0x0000000005007212 */ /* 0x000fe400078e3cff */
[----:B------:R-:W-:Y:S02]  /*8b50*/  LOP3.LUT R2, R2, 0x7fffe000, RZ, 0xc0, !PT ;  /* 0x7fffe00002027812 */ /* 0x000fe400078ec0ff */
[----:B-----5:R-:W-:Y:S02]  /*8b60*/  IADD3 R4, R8, -UR10, RZ ;  /* 0x8000000a08047c10 */ /* 0x020fe4000fffe0ff */
[----:B------:R-:W-:Y:S01]  /*8b70*/  IADD3 R0, R0, R2, R3 ;  /* 0x0000000200007210 */ /* 0x000fe20007ffe003 */
[----:B------:R-:W-:Y:S01]  /*8b80*/  IMAD.U32 R2, RZ, RZ, UR15 ;  /* 0x0000000fff027e24 */ /* 0x000fe2000f8e00ff */
[--C-:B------:R-:W-:Y:S02]  /*8b90*/  SHF.R.S32.HI R13, RZ, 0x1f, R12.reuse ;  /* 0x0000001fff0d7819 */ /* 0x100fe4000001140c */
[----:B------:R-:W-:Y:S01]  /*8ba0*/  IMNMX R15, R4, 0x80, PT ;  /* 0x00000080040f7817 */ /* 0x000fe20003800200 */
[----:B------:R-:W-:Y:S01]  /*8bb0*/  IMAD.SHL.U32 R0, R0, 0x2, RZ ;  /* 0x0000000200007824 */ /* 0x000fe200078e00ff */
[----:B------:R-:W-:Y:S01]  /*8bc0*/  IADD3 R4, P0, R14, UR8, RZ ;  /* 0x000000080e047c10 */ /* 0x000fe2000ff1e0ff */
[----:B------:R-:W-:Y:S01]  /*8bd0*/  IMAD.WIDE.U32 R2, R2, c[0x0][0x338], R12 ;  /* 0x0000ce0002027a25 */ /* 0x000fe200078e000c */
[----:B------:R-:W-:-:S02]  /*8be0*/  ISETP.GE.AND P1, PT, R14, R15, PT ;  /* 0x0000000f0e00720c */ /* 0x000fc40003f26270 */
[----:B------:R1:W2:Y:S01]  /*8bf0*/  LDS.128 R20, [R0+0x8880] ;  /* 0x0088800000147984 */ /* 0x0002a20000000c00 */
[----:B------:R-:W-:Y:S02]  /*8c00*/  LEA.HI.X.SX32 R5, R14, UR9, 0x1, P0 ;  /* 0x000000090e057c11 */ /* 0x000fe400080f0eff */
[----:B------:R-:W-:Y:S01]  /*8c10*/  IADD3 R3, R3, UR5, RZ ;  /* 0x0000000503037c10 */ /* 0x000fe2000fffe0ff */
[----:B------:R1:W3:Y:S01]  /*8c20*/  LDS.128 R24, [R0+0x9080] ;  /* 0x0090800000187984 */ /* 0x0002e20000000c00 */
[----:B------:R-:W-:Y:S01]  /*8c30*/  ULDC.64 UR4, c[0x0][0x340] ;  /* 0x0000d00000047ab9 */ /* 0x000fe20000000a00 */
[----:B------:R-:W-:Y:S01]  /*8c40*/  ISETP.GE.OR P0, PT, R12, c[0x0][0x324], P1 ;  /* 0x0000c9000c007a0c */ /* 0x000fe20000f06670 */
[----:B------:R-:W-:Y:S01]  /*8c50*/  UIMAD UR4, UR7, UR4, URZ ;  /* 0x00000004070472a4 */ /* 0x000fe2000f8e023f */
[----:B------:R1:W4:Y:S01]  /*8c60*/  LDS.128 R28, [R0+0x9880] ;  /* 0x00988000001c7984 */ /* 0x0003220000000c00 */
[----:B------:R-:W-:Y:S01]  /*8c70*/  IMAD.WIDE.U32 R10, R44, c[0x0][0x340], R2 ;  /* 0x0000d0002c0a7a25 */ /* 0x000fe200078e0002 */
[----:B------:R-:W-:Y:S01]  /*8c80*/  P2R R45, PR, RZ, 0x2 ;  /* 0x00000002ff2d7803 */ /* 0x000fe20000000000 */
[----:B------:R-:W-:Y:S01]  /*8c90*/  UIMAD UR4, UR14, UR5, UR4 ;  /* 0x000000050e0472a4 */ /* 0x000fe2000f8e0204 */
[----:B------:R1:W1:Y:S01]  /*8ca0*/  LDS.128 R32, [R0+0xa080] ;  /* 0x00a0800000207984 */ /* 0x0002620000000c00 */
[----:B------:R-:W-:-:S03]  /*8cb0*/  IMAD.WIDE R6, R6, 0x80, R4 ;  /* 0x0000008006067825 */ /* 0x000fc600078e0204 */
[----:B------:R1:W1:Y:S01]  /*8cc0*/  LDS.128 R36, [R0+0xa880] ;  /* 0x00a8800000247984 */ /* 0x0002620000000c00 */
[----:B------:R-:W-:-:S03]  /*8cd0*/  IADD3 R9, R11, UR4, RZ ;  /* 0x000000040b097c10 */ /* 0x000fc6000fffe0ff */
        /* <DEDUP_REMOVED lines=20> */
.L_x_2053:
[----:B--234-:R-:W-:Y:S05]  /*8e20*/  BSYNC B0 ;  /* 0x0000000000007941 */ /* 0x01cfea0003800000 */
.L_x_2052:
        /* <DEDUP_REMOVED lines=17> */
.L_x_2055:
[----:B------:R-:W-:Y:S05]  /*8f40*/  BSYNC B0 ;  /* 0x0000000000007941 */ /* 0x000fea0003800000 */
.L_x_2054:
        /* <DEDUP_REMOVED lines=16> */
.L_x_2057:
[----:B------:R-:W-:Y:S05]  /*9050*/  BSYNC B0 ;  /* 0x0000000000007941 */ /* 0x000fea0003800000 */
.L_x_2056:
        /* <DEDUP_REMOVED lines=16> */
.L_x_2059:
[----:B------:R-:W-:Y:S05]  /*9160*/  BSYNC B0 ;  /* 0x0000000000007941 */ /* 0x000fea0003800000 */
.L_x_2058:
        /* <DEDUP_REMOVED lines=16> */
.L_x_2061:
[----:B------:R-:W-:Y:S05]  /*9270*/  BSYNC B0 ;  /* 0x0000000000007941 */ /* 0x000fea0003800000 */
.L_x_2060:
        /* <DEDUP_REMOVED lines=16> */
.L_x_2063:
[----:B------:R-:W-:Y:S05]  /*9380*/  BSYNC B0 ;  /* 0x0000000000007941 */ /* 0x000fea0003800000 */
.L_x_2062:
        /* <DEDUP_REMOVED lines=16> */
.L_x_2065:
[----:B------:R-:W-:Y:S05]  /*9490*/  BSYNC B0 ;  /* 0x0000000000007941 */ /* 0x000fea0003800000 */
.L_x_2064:
        /* <DEDUP_REMOVED lines=16> */
.L_x_2067:
[----:B------:R-:W-:Y:S05]  /*95a0*/  BSYNC B0 ;  /* 0x0000000000007941 */ /* 0x000fea0003800000 */
.L_x_2066:
[----:B------:R-:W-:Y:S01]  /*95b0*/  ULDC.64 UR4, c[0x0][0x308] ;  /* 0x0000c20000047ab9 */ /* 0x000fe20000000a00 */
[----:B-1----:R-:W-:Y:S01]  /*95c0*/  IMAD.U32 R2, RZ, RZ, UR15 ;  /* 0x0000000fff027e24 */ /* 0x002fe2000f8e00ff */
[----:B------:R-:W-:Y:S01]  /*95d0*/  UIMAD UR4, UR6, UR4, URZ ;  /* 0x00000004060472a4 */ /* 0x000fe2000f8e023f */
[----:B------:R-:W-:Y:S01]  /*95e0*/  ISETP.NE.AND P0, PT, R45, RZ, PT ;  /* 0x000000ff2d00720c */ /* 0x000fe20003f05270 */
[----:B------:R-:W-:Y:S01]  /*95f0*/  BSSY B0, `(.L_x_2068) ;  /* 0x0000013000007945 */ /* 0x000fe20003800000 */
[----:B------:R-:W-:Y:S01]  /*9600*/  IMAD.WIDE.U32 R2, R2, c[0x0][0x308], R12 ;  /* 0x0000c20002027a25 */ /* 0x000fe200078e000c */
[----:B------:R-:W-:Y:S01]  /*9610*/  UIMAD UR15, UR15, UR5, UR4 ;  /* 0x000000050f0f72a4 */ /* 0x000fe2000f8e0204 */
[----:B------:R-:W-:Y:S02]  /*9620*/  ISETP.GE.OR P0, PT, R12, c[0x0][0x2f4], P0 ;  /* 0x0000bd000c007a0c */ /* 0x000fe40000706670 */
        /* <DEDUP_REMOVED lines=15> */
.L_x_2069:
[----:B------:R-:W-:Y:S05]  /*9720*/  BSYNC B0 ;  /* 0x0000000000007941 */ /* 0x000fea0003800000 */
.L_x_2068:
        /* <DEDUP_REMOVED lines=15> */
.L_x_2071:
[----:B------:R-:W-:Y:S05]  /*9820*/  BSYNC B0 ;  /* 0x0000000000007941 */ /* 0x000fea0003800000 */
.L_x_2070:
        /* <DEDUP_REMOVED lines=14> */
.L_x_2073:
[----:B------:R-:W-:Y:S05]  /*9910*/  BSYNC B0 ;  /* 0x0000000000007941 */ /* 0x000fea0003800000 */
.L_x_2072:
        /* <DEDUP_REMOVED lines=14> */
.L_x_2075:
[----:B------:R-:W-:Y:S05]  /*9a00*/  BSYNC B0 ;  /* 0x0000000000007941 */ /* 0x000fea0003800000 */
.L_x_2074:
        /* <DEDUP_REMOVED lines=14> */
.L_x_2077:
[----:B------:R-:W-:Y:S05]  /*9af0*/  BSYNC B0 ;  /* 0x0000000000007941 */ /* 0x000fea0003800000 */
.L_x_2076:
        /* <DEDUP_REMOVED lines=14> */
.L_x_2079:
[----:B------:R-:W-:Y:S05]  /*9be0*/  BSYNC B0 ;  /* 0x0000000000007941 */ /* 0x000fea0003800000 */
.L_x_2078:
        /* <DEDUP_REMOVED lines=14> */
.L_x_2081:
[----:B------:R-:W-:Y:S05]  /*9cd0*/  BSYNC B0 ;  /* 0x0000000000007941 */ /* 0x000fea0003800000 */
.L_x_2080:
        /* <DEDUP_REMOVED lines=14> */
.L_x_2050:
[----:B------:R-:W-:Y:S02]  /*9dc0*/  ULDC.64 UR4, c[0x0][0x358] ;  /* 0x0000d60000047ab9 */ /* 0x000fe40000000a00 */
[----:B------:R-:W-:Y:S02]  /*9dd0*/  UISETP.NE.U32.AND UP1, UPT, URZ, UR4, UPT ;  /* 0x000000043f00728c */ /* 0x000fe4000bf25070 */
[----:B------:R-:W-:Y:S02]  /*9de0*/  UMOV UR6, 0x4 ;  /* 0x0000000400067882 */ /* 0x000fe40000000000 */
[----:B------:R-:W-:-:S03]  /*9df0*/  UISETP.NE.AND.EX UP1, UPT, URZ, UR5, UPT, UP1 ;  /* 0x000000053f00728c */ /* 0x000fc6000bf25310 */
[----:B------:R-:W-:Y:S02]  /*9e00*/  ULDC.64 UR4, c[0x0][0x358] ;  /* 0x0000d60000047ab9 */ /* 0x000fe40000000a00 */
[----:B------:R-:W-:Y:S01]  /*9e10*/  UIMAD.WIDE UR4, UR14, UR6, UR4 ;  /* 0x000000060e0472a5 */ /* 0x000fe2000f8e0204 */
[----:B------:R-:W-:-:S05]  /*9e20*/  PLOP3.LUT P0, PT, PT, PT, UP1, 0x80, 0x0 ;  /* 0x000000000000781c */ /* 0x000fca0003f0f018 */
[----:B------:R-:W-:Y:S01]  /*9e30*/  IMAD.U32 R4, RZ, RZ, UR4 ;  /* 0x00000004ff047e24 */ /* 0x000fe2000f8e00ff */
[----:B-----5:R-:W-:Y:S01]  /*9e40*/  MOV R5, UR5 ;  /* 0x0000000500057c02 */ /* 0x020fe20008000f00 */
[----:B------:R-:W-:-:S06]  /*9e50*/  ULDC.64 UR4, c[0x0][0x360] ;  /* 0x0000d80000047ab9 */ /* 0x000fcc0000000a00 */
[----:B--2-4-:R-:W2:Y:S01]  /*9e60*/  @P0 LDG.E R0, [R4.64] ;  /* 0x0000001204000981 */ /* 0x014ea2000c1e1900 */
[----:B------:R-:W-:Y:S01]  /*9e70*/  UISETP.NE.U32.AND UP0, UPT, URZ, UR4, UPT ;  /* 0x000000043f00728c */ /* 0x000fe2000bf05070 */
[----:B------:R-:W-:-:S03]  /*9e80*/  IMAD.MOV.U32 R6, RZ, RZ, c[0x0][0x2f0] ;  /* 0x0000bc00ff067624 */ /* 0x000fc600078e00ff */
[----:B------:R-:W-:-:S03]  /*9e90*/  UISETP.NE.AND.EX UP0, UPT, URZ, UR5, UPT, UP0 ;  /* 0x000000053f00728c */ /* 0x000fc6000bf05300 */
[----:B------:R-:W-:-:S03]  /*9ea0*/  ULDC.64 UR4, c[0x0][0x360] ;  /* 0x0000d80000047ab9 */ /* 0x000fc60000000a00 */
[----:B------:R-:W-:-:S05]  /*9eb0*/  PLOP3.LUT P1, PT, PT, PT, UP0, 0x80, 0x0 ;  /* 0x000000000000781c */ /* 0x000fca0003f2f008 */
[----:B------:R-:W-:-:S06]  /*9ec0*/  @UP0 UIMAD.WIDE UR4, UR14, UR6, UR4 ;  /* 0x000000060e0402a5 */ /* 0x000fcc000f8e0204 */
[----:B------:R-:W-:Y:S01]  /*9ed0*/  MOV R2, UR4 ;  /* 0x0000000400027c02 */ /* 0x000fe20008000f00 */
        /* <DEDUP_REMOVED lines=13> */
.L_x_2082:
[----:B-1----:R-:W1:Y:S01]  /*9fb0*/  S2R R2, SR_TID.X ;  /* 0x0000000000027919 */ /* 0x002e620000002100 */
[----:B------:R-:W-:Y:S01]  /*9fc0*/  USHF.R.S32.HI UR6, URZ, 0x1f, UR15 ;  /* 0x0000001f3f067899 */ /* 0x000fe2000801140f */
[----:B-----5:R-:W-:Y:S01]  /*9fd0*/  IADD3 R15, R6, -UR10, RZ ;  /* 0x8000000a060f7c10 */ /* 0x020fe2000fffe0ff */
[----:B------:R-:W-:Y:S01]  /*9fe0*/  ULDC.64 UR4, c[0x0][0x308] ;  /* 0x0000c20000047ab9 */ /* 0x000fe20000000a00 */
[----:B------:R-:W-:Y:S01]  /*9ff0*/  IMAD.U32 R6, RZ, RZ, UR16 ;  /* 0x00000010ff067e24 */ /* 0x000fe2000f8e00ff */
[----:B------:R-:W-:Y:S01]  /*a000*/  UIMAD UR4, UR6, UR4, URZ ;  /* 0x00000004060472a4 */ /* 0x000fe2000f8e023f */
[----:B------:R-:W-:Y:S01]  /*a010*/  BSSY B0, `(.L_x_2083) ;  /* 0x0000024000007945 */ /* 0x000fe20003800000 */
[----:B------:R-:W-:-:S02]  /*a020*/  USHF.R.S32.HI UR7, URZ, 0x1f, UR14 ;  /* 0x0000001f3f077899 */ /* 0x000fc4000801140e */
[----:B------:R-:W-:Y:S02]  /*a030*/  UIMAD UR5, UR15, UR5, UR4 ;  /* 0x000000050f0572a4 */ /* 0x000fe4000f8e0204 */
[----:B------:R-:W-:Y:S02]  /*a040*/  USEL UR14, UR14, URZ, !UP1 ;  /* 0x0000003f0e0e7287 */ /* 0x000fe4000c800000 */
[----:B------:R-:W-:-:S04]  /*a050*/  USEL UR7, UR7, URZ, !UP1 ;  /* 0x0000003f07077287 */ /* 0x000fc8000c800000 */
[----:B------:R-:W-:Y:S01]  /*a060*/  IMAD.U32 R16, RZ, RZ, UR14 ;  /* 0x0000000eff107e24 */ /* 0x000fe2000f8e00ff */
[----:B-1----:R-:W-:-:S04]  /*a070*/  SHF.R.S32.HI R14, RZ, 0x1f, R2 ;  /* 0x0000001fff0e7819 */ /* 0x002fc80000011402 */
[----:B------:R-:W-:-:S04]  /*a080*/  LEA.HI R14, R14, R2, RZ, 0x4 ;  /* 0x000000020e0e7211 */ /* 0x000fc800078f20ff */
[----:B------:R-:W-:Y:S02]  /*a090*/  LOP3.LUT R0, R14, 0x1ffffff0, RZ, 0xc0, !PT ;  /* 0x1ffffff00e007812 */ /* 0x000fe400078ec0ff */
[----:B------:R-:W-:-:S03]  /*a0a0*/  SHF.R.S32.HI R14, RZ, 0x4, R14 ;  /* 0x00000004ff0e7819 */ /* 0x000fc6000001140e */
[----:B------:R-:W-:Y:S01]  /*a0b0*/  IMAD.IADD R0, R2, 0x1, -R0 ;  /* 0x0000000102007824 */ /* 0x000fe200078e0a00 */
[C---:B------:R-:W-:Y:S02]  /*a0c0*/  IADD3 R4, P0, R14.reuse, UR8, RZ ;  /* 0x000000080e047c10 */ /* 0x040fe4000ff1e0ff */
[----:B------:R-:W-:Y:S01]  /*a0d0*/  ISETP.GE.AND P1, PT, R14, R15, PT ;  /* 0x0000000f0e00720c */ /* 0x000fe20003f26270 */
[----:B------:R-:W-:Y:S01]  /*a0e0*/  IMAD.SHL.U32 R12, R0, 0x8, RZ ;  /* 0x00000008000c7824 */ /* 0x000fe200078e00ff */
[----:B------:R-:W-:Y:S01]  /*a0f0*/  LEA.HI.X.SX32 R5, R14, UR9, 0x1, P0 ;  /* 0x000000090e057c11 */ /* 0x000fe200080f0eff */
[----:B------:R-:W-:Y:S01]  /*a100*/  IMAD.U32 R0, RZ, RZ, UR15 ;  /* 0x0000000fff007e24 */ /* 0x000fe2000f8e00ff */
[----:B------:R-:W-:Y:S02]  /*a110*/  P2R R17, PR, RZ, 0x2 ;  /* 0x00000002ff117803 */ /* 0x000fe40000000000 */
[----:B------:R-:W-:Y:S01]  /*a120*/  SHF.R.S32.HI R13, RZ, 0x1f, R12 ;  /* 0x0000001fff0d7819 */ /* 0x000fe2000001140c */
[----:B------:R-:W-:Y:S01]  /*a130*/  IMAD.WIDE R6, R6, 0x80, R4 ;  /* 0x0000008006067825 */ /* 0x000fe200078e0204 */
        /* <DEDUP_REMOVED lines=17> */
.L_x_2084:
[----:B------:R-:W-:Y:S05]  /*a250*/  BSYNC B0 ;  /* 0x0000000000007941 */ /* 0x000fea0003800000 */
.L_x_2083:
        /* <DEDUP_REMOVED lines=17> */
.L_x_2086:
[----:B------:R-:W-:Y:S05]  /*a370*/  BSYNC B0 ;  /* 0x0000000000007941 */ /* 0x000fea0003800000 */
.L_x_2085:
        /* <DEDUP_REMOVED lines=16> */
.L_x_2088:
[----:B------:R-:W-:Y:S05]  /*a480*/  BSYNC B0 ;  /* 0x0000000000007941 */ /* 0x000fea0003800000 */
.L_x_2087:
        /* <DEDUP_REMOVED lines=16> */
.L_x_2090:
[----:B------:R-:W-:Y:S05]  /*a590*/  BSYNC B0 ;  /* 0x0000000000007941 */ /* 0x000fea0003800000 */
.L_x_2089:
        /* <DEDUP_REMOVED lines=16> */
.L_x_2092:
[----:B------:R-:W-:Y:S05]  /*a6a0*/  BSYNC B0 ;  /* 0x0000000000007941 */ /* 0x000fea0003800000 */
.L_x_2091:
        /* <DEDUP_REMOVED lines=16> */
.L_x_2094:
[----:B------:R-:W-:Y:S05]  /*a7b0*/  BSYNC B0 ;  /* 0x0000000000007941 */ /* 0x000fea0003800000 */
.L_x_2093:
        /* <DEDUP_REMOVED lines=16> */
.L_x_2096:
[----:B------:R-:W-:Y:S05]  /*a8c0*/  BSYNC B0 ;  /* 0x0000000000007941 */ /* 0x000fea0003800000 */
.L_x_2095:
        /* <DEDUP_REMOVED lines=16> */
.L_x_2098:
[----:B------:R-:W-:Y:S05]  /*a9d0*/  BSYNC B0 ;  /* 0x0000000000007941 */ /* 0x000fea0003800000 */
.L_x_2097:
        /* <DEDUP_REMOVED lines=23> */
.L_x_2100:
[----:B------:R-:W-:Y:S05]  /*ab50*/  BSYNC B0 ;  /* 0x0000000000007941 */ /* 0x000fea0003800000 */
.L_x_2099:
        /* <DEDUP_REMOVED lines=15> */
.L_x_2102:
[----:B------:R-:W-:Y:S05]  /*ac50*/  BSYNC B0 ;  /* 0x0000000000007941 */ /* 0x000fea0003800000 */
.L_x_2101:
        /* <DEDUP_REMOVED lines=14> */
.L_x_2104:
[----:B------:R-:W-:Y:S05]  /*ad40*/  BSYNC B0 ;  /* 0x0000000000007941 */ /* 0x000fea0003800000 */
.L_x_2103:
        /* <DEDUP_REMOVED lines=14> */
.L_x_2106:
[----:B------:R-:W-:Y:S05]  /*ae30*/  BSYNC B0 ;  /* 0x0000000000007941 */ /* 0x000fea0003800000 */
.L_x_2105:
        /* <DEDUP_REMOVED lines=14> */
.L_x_2108:
[----:B------:R-:W-:Y:S05]  /*af20*/  BSYNC B0 ;  /* 0x0000000000007941 */ /* 0x000fea0003800000 */
.L_x_2107:
        /* <DEDUP_REMOVED lines=14> */
.L_x_2110:
[----:B------:R-:W-:Y:S05]  /*b010*/  BSYNC B0 ;  /* 0x0000000000007941 */ /* 0x000fea0003800000 */
.L_x_2109:
        /* <DEDUP_REMOVED lines=14> */
.L_x_2112:
[----:B------:R-:W-:Y:S05]  /*b100*/  BSYNC B0 ;  /* 0x0000000000007941 */ /* 0x000fea0003800000 */
.L_x_2111:
        /* <DEDUP_REMOVED lines=14> */
.L_x_2113:
        /* <DEDUP_REMOVED lines=9> */
.L_x_2342:


//--------------------- .text._ZN7cutlass13device_kernelIN5flash19enable_sm80_to_sm89INS1_16FlashAttnBwdSm80INS1_25CollectiveMainloopBwdSm80ILi2ELi2EN4cute5tupleIJNS5_1CILi64EEENS7_ILi128EEES9_EEENS_10bfloat16_tEfNS_4arch4Sm80ELb1ELb0ELb1ELb1ELb1ELb0ELb0ELb0ELi2ELi2ELi2ELi2ELb0EEENS1_21CollectiveEpilogueBwdISA_SB_SD_Li256ELb1ELb0ELi4EEENS1_25SingleTileBwdLPTSchedulerILb1ELi128ELb1EEEEEEEEEvNT_6ParamsE --------------------------
	.section	.text._ZN7cutlass13device_kernelIN5flash19enable_sm80_to_sm89INS1_16FlashAttnBwdSm80INS1_25CollectiveMainloopBwdSm80ILi2ELi2EN4cute5tupleIJNS5_1CILi64EEENS7_ILi128EEES9_EEENS_10bfloat16_tEfNS_4arch4Sm80ELb1ELb0ELb1ELb1ELb1ELb0ELb0ELb0ELi2ELi2ELi2ELi2ELb0EEENS1_21CollectiveEpilogueBwdISA_SB_SD_Li256ELb1ELb0ELi4EEENS1_25SingleTileBwdLPTSchedulerILb1ELi128ELb1EEEEEEEEEvNT_6ParamsE,"ax",@progbits
	.sectioninfo	@"SHI_REGISTERS=255"
	.align	128
.text._ZN7cutlass13device_kernelIN5flash19enable_sm80_to_sm89INS1_16FlashAttnBwdSm80INS1_25CollectiveMainloopBwdSm80ILi2ELi2EN4cute5tupleIJNS5_1CILi64EEENS7_ILi128EEES9_EEENS_10bfloat16_tEfNS_4arch4Sm80ELb1ELb0ELb1ELb1ELb1ELb0ELb0ELb0ELi2ELi2ELi2ELi2ELb0EEENS1_21CollectiveEpilogueBwdISA_SB_SD_Li256ELb1ELb0ELi4EEENS1_25SingleTileBwdLPTSchedulerILb1ELi128ELb1EEEEEEEEEvNT_6ParamsE:
        .type           _ZN7cutlass13device_kernelIN5flash19enable_sm80_to_sm89INS1_16FlashAttnBwdSm80INS1_25CollectiveMainloopBwdSm80ILi2ELi2EN4cute5tupleIJNS5_1CILi64EEENS7_ILi128EEES9_EEENS_10bfloat16_tEfNS_4arch4Sm80ELb1ELb0ELb1ELb1ELb1ELb0ELb0ELb0ELi2ELi2ELi2ELi2ELb0EEENS1_21CollectiveEpilogueBwdISA_SB_SD_Li256ELb1ELb0ELi4EEENS1_25SingleTileBwdLPTSchedulerILb1ELi128ELb1EEEEEEEEEvNT_6ParamsE,@function
        .size           _ZN7cutlass13device_kernelIN5flash19enable_sm80_to_sm89INS1_16FlashAttnBwdSm80INS1_25CollectiveMainloopBwdSm80ILi2ELi2EN4cute5tupleIJNS5_1CILi64EEENS7_ILi128EEES9_EEENS_10bfloat16_tEfNS_4arch4Sm80ELb1ELb0ELb1ELb1ELb1ELb0ELb0ELb0ELi2ELi2ELi2ELi2ELb0EEENS1_21CollectiveEpilogueBwdISA_SB_SD_Li256ELb1ELb0ELi4EEENS1_25SingleTileBwdLPTSchedulerILb1ELi128ELb1EEEEEEEEEvNT_6ParamsE,(.L_x_2343 - _ZN7cutlass13device_kernelIN5flash19enable_sm80_to_sm89INS1_16FlashAttnBwdSm80INS1_25CollectiveMainloopBwdSm80ILi2ELi2EN4cute5tupleIJNS5_1CILi64EEENS7_ILi128EEES9_EEENS_10bfloat16_tEfNS_4arch4Sm80ELb1ELb0ELb1ELb1ELb1ELb0ELb0ELb0ELi2ELi2ELi2ELi2ELb0EEENS1_21CollectiveEpilogueBwdISA_SB_SD_Li256ELb1ELb0ELi4EEENS1_25SingleTileBwdLPTSchedulerILb1ELi128ELb1EEEEEEEEEvNT_6ParamsE)
        .other          _ZN7cutlass13device_kernelIN5flash19enable_sm80_to_sm89INS1_16FlashAttnBwdSm80INS1_25CollectiveMainloopBwdSm80ILi2ELi2EN4cute5tupleIJNS5_1CILi64EEENS7_ILi128EEES9_EEENS_10bfloat16_tEfNS_4arch4Sm80ELb1ELb0ELb1ELb1ELb1ELb0ELb0ELb0ELi2ELi2ELi2ELi2ELb0EEENS1_21CollectiveEpilogueBwdISA_SB_SD_Li256ELb1ELb0ELi4EEENS1_25SingleTileBwdLPTSchedulerILb1ELi128ELb1EEEEEEEEEvNT_6ParamsE,@"STO_CUDA_ENTRY STV_DEFAULT"
_ZN7cutlass13device_kernelIN5flash19enable_sm80_to_sm89INS1_16FlashAttnBwdSm80INS1_25CollectiveMainloopBwdSm80ILi2ELi2EN4cute5tupleIJNS5_1CILi64EEENS7_ILi128EEES9_EEENS_10bfloat16_tEfNS_4arch4Sm80ELb1ELb0ELb1ELb1ELb1ELb0ELb0ELb0ELi2ELi2ELi2ELi2ELb0EEENS1_21CollectiveEpilogueBwdISA_SB_SD_Li256ELb1ELb0ELi4EEENS1_25SingleTileBwdLPTSchedulerILb1ELi128ELb1EEEEEEEEEvNT_6ParamsE:
        /* <DEDUP_REMOVED lines=30> */
.L_x_2115:
[----:B------:R-:W-:Y:S02]  /*01e0*/  ULDC UR7, c[0x0][0x3ac] ;  /* 0x0000eb0000077ab9 */ /* 0x000fe40000000800 */
[----:B------:R-:W-:Y:S02]  /*01f0*/  UISETP.NE.AND UP0, UPT, UR7, 0x1, UPT ;  /* 0x000000010700788c */ /* 0x000fe4000bf05270 */
[----:B------:R-:W-:Y:S02]  /*0200*/  ULDC.64 UR4, c[0x0][0x3b0] ;  /* 0x0000ec0000047ab9 */ /* 0x000fe40000000a00 */
[----:B------:R-:W-:Y:S02]  /*0210*/  UIMAD.WIDE.U32 UR10, UR6, UR4, URZ ;  /* 0x00000004060a72a5 */ /* 0x000fe4000f8e003f */
[----:B------:R-:W-:-:S05]  /*0220*/  UMOV UR9, UR6 ;  /* 0x0000000600097c82 */ /* 0x000fca0008000000 */
[----:B------:R-:W-:-:S04]  /*0230*/  @UP0 USHF.R.U32.HI UR9, URZ, UR5, UR11 ;  /* 0x000000053f090299 */ /* 0x000fc8000801160b */
[----:B------:R-:W-:-:S04]  /*0240*/  UIMAD UR7, UR9, UR7, URZ ;  /* 0x00000007090772a4 */ /* 0x000fc8000f8e023f */
.L_x_2116:
        /* <DEDUP_REMOVED lines=13> */
[----:B------:R-:W-:-:S05]  /*0320*/  IMAD.U32 R0, RZ, RZ, UR4 ;  /* 0x00000004ff007e24 */ /* 0x000fca000f8e00ff */
[----:B------:R1:W-:Y:S01]  /*0330*/  STL [R1+0x14], R0 ;  /* 0x0000140001007387 */ /* 0x0003e20000100800 */
[----:B------:R-:W-:Y:S05]  /*0340*/  @!P0 BRA `(.L_x_2117) ;  /* 0x0000008000008947 */ /* 0x000fea0003800000 */
[----:B------:R-:W-:Y:S02]  /*0350*/  UMOV UR4, 0x4 ;  /* 0x0000000400047882 */ /* 0x000fe40000000000 */
[----:B------:R-:W-:Y:S02]  /*0360*/  ULDC.64 UR6, c[0x0][0x3e0] ;  /* 0x0000f80000067ab9 */ /* 0x000fe40000000a00 */
[----:B------:R-:W-:-:S06]  /*0370*/  UIMAD.WIDE UR4, UR13, UR4, UR6 ;  /* 0x000000040d0472a5 */ /* 0x000fcc000f8e0206 */
[----:B------:R-:W-:Y:S02]  /*0380*/  MOV R2, UR4 ;  /* 0x0000000400027c02 */ /* 0x000fe40008000f00 */
[----:B------:R-:W-:-:S05]  /*0390*/  MOV R3, UR5 ;  /* 0x0000000500037c02 */ /* 0x000fca0008000f00 */
[----:B-1----:R-:W2:Y:S02]  /*03a0*/  LDG.E R0, [R2.64] ;  /* 0x0000001002007981 */ /* 0x002ea4000c1e1900 */
[----:B--2---:R1:W2:Y:S02]  /*03b0*/  R2UR UR5, R0 ;  /* 0x00000000000573c2 */ /* 0x0042a400000e0000 */
[----:B-12---:R-:W-:Y:S05]  /*03c0*/  BRA `(.L_x_2118) ;  /* 0x000000f000007947 */ /* 0x006fea0003800000 */
.L_x_2117:
        /* <DEDUP_REMOVED lines=9> */
[----:B-1----:R-:W3:Y:S01]  /*0460*/  LDG.E R0, [R2.64+0x4] ;  /* 0x0000041002007981 */ /* 0x002ee2000c1e1900 */
[----:B--2---:R-:W1:Y:S08]  /*0470*/  R2UR UR5, R4 ;  /* 0x00000000040573c2 */ /* 0x004e7000000e0000 */
[----:B---3--:R-:W1:Y:S02]  /*0480*/  R2UR UR4, R0 ;  /* 0x00000000000473c2 */ /* 0x008e6400000e0000 */
[----:B-1----:R-:W-:Y:S01]  /*0490*/  UIADD3 UR5, -UR5, UR4, URZ ;  /* 0x0000000405057290 */ /* 0x002fe2000fffe13f */
[----:B------:R-:W-:Y:S05]  /*04a0*/  BRA `(.L_x_2118) ;  /* 0x0000001000007947 */ /* 0x000fea0003800000 */
.L_x_2119:
[----:B------:R-:W-:Y:S02]  /*04b0*/  ULDC UR5, c[0x0][0x3d4] ;  /* 0x0000f50000057ab9 */ /* 0x000fe40000000800 */
.L_x_2118:
[----:B------:R-:W-:Y:S02]  /*04c0*/  UIADD3 UR5, UR5, 0x7f, URZ ;  /* 0x0000007f05057890 */ /* 0x000fe4000fffe03f */
[----:B------:R-:W-:-:S02]  /*04d0*/  ULOP3.LUT UR14, URZ, UR9, URZ, 0x33, !UPT ;  /* 0x000000093f0e7292 */ /* 0x000fc4000f8e333f */
[----:B------:R-:W-:-:S04]  /*04e0*/  USHF.R.S32.HI UR4, URZ, 0x1f, UR5 ;  /* 0x0000001f3f047899 */ /* 0x000fc80008011405 */
[----:B------:R-:W-:-:S04]  /*04f0*/  ULEA.HI UR4, UR4, UR5, URZ, 0x7 ;  /* 0x0000000504047291 */ /* 0x000fc8000f8f383f */
[----:B------:R-:W-:-:S04]  /*0500*/  USHF.R.S32.HI UR4, URZ, 0x7, UR4 ;  /* 0x000000073f047899 */ /* 0x000fc80008011404 */
[----:B------:R-:W-:Y:S02]  /*0510*/  UISETP.GT.AND UP0, UPT, UR4, UR9, UPT ;  /* 0x000000090400728c */ /* 0x000fe4000bf04270 */
[----:B------:R-:W-:Y:S02]  /*0520*/  UIADD3 UR14, UR4, UR14, URZ ;  /* 0x0000000e040e7290 */ /* 0x000fe4000fffe03f */
[----:B------:R-:W-:Y:S01]  /*0530*/  USEL UR13, UR13, 0xffffffff, UP0 ;  /* 0xffffffff0d0d7887 */ /* 0x000fe20008000000 */
[----:B------:R-:W-:Y:S05]  /*0540*/  BRA `(.L_x_2120) ;  /* 0x000004b000007947 */ /* 0x000fea0003800000 */
.L_x_2114:
        /* <DEDUP_REMOVED lines=21> */
.L_x_2121:
[----:B------:R-:W-:Y:S02]  /*06a0*/  ULDC UR7, c[0x0][0x3ac] ;  /* 0x0000eb0000077ab9 */ /* 0x000fe40000000800 */
[----:B------:R-:W-:Y:S02]  /*06b0*/  UISETP.NE.AND UP0, UPT, UR7, 0x1, UPT ;  /* 0x000000010700788c */ /* 0x000fe4000bf05270 */
[----:B------:R-:W-:Y:S02]  /*06c0*/  ULDC.64 UR4, c[0x0][0x3b0] ;  /* 0x0000ec0000047ab9 */ /* 0x000fe40000000a00 */
[----:B------:R-:W-:Y:S02]  /*06d0*/  UIMAD.WIDE.U32 UR10, UR6, UR4, URZ ;  /* 0x00000004060a72a5 */ /* 0x000fe4000f8e003f */
[----:B------:R-:W-:-:S05]  /*06e0*/  UMOV UR9, UR6 ;  /* 0x0000000600097c82 */ /* 0x000fca0008000000 */
[----:B------:R-:W-:-:S04]  /*06f0*/  @UP0 USHF.R.U32.HI UR9, URZ, UR5, UR11 ;  /* 0x000000053f090299 */ /* 0x000fc8000801160b */
[----:B------:R-:W-:-:S04]  /*0700*/  UIMAD UR7, UR9, UR7, URZ ;  /* 0x00000007090772a4 */ /* 0x000fc8000f8e023f */
.L_x_2122:
        /* <DEDUP_REMOVED lines=24> */
.L_x_2123:
        /* <DEDUP_REMOVED lines=14> */
.L_x_2125:
[----:B------:R-:W-:Y:S02]  /*0970*/  ULDC UR5, c[0x0][0x3d4] ;  /* 0x0000f50000057ab9 */ /* 0x000fe40000000800 */
.L_x_2124:
[----:B------:R-:W-:Y:S02]  /*0980*/  UIADD3 UR5, UR5, 0x7f, URZ ;  /* 0x0000007f05057890 */ /* 0x000fe4000fffe03f */
[----:B------:R-:W-:-:S02]  /*0990*/  ULOP3.LUT UR14, URZ, UR9, URZ, 0x33, !UPT ;  /* 0x000000093f0e7292 */ /* 0x000fc4000f8e333f */
[----:B------:R-:W-:-:S04]  /*09a0*/  USHF.R.S32.HI UR4, URZ, 0x1f, UR5 ;  /* 0x0000001f3f047899 */ /* 0x000fc80008011405 */
[----:B------:R-:W-:-:S04]  /*09b0*/  ULEA.HI UR4, UR4, UR5, URZ, 0x7 ;  /* 0x0000000504047291 */ /* 0x000fc8000f8f383f */
[----:B------:R-:W-:-:S04]  /*09c0*/  USHF.R.S32.HI UR4, URZ, 0x7, UR4 ;  /* 0x000000073f047899 */ /* 0x000fc80008011404 */
[----:B------:R-:W-:Y:S02]  /*09d0*/  UISETP.GT.AND UP0, UPT, UR4, UR9, UPT ;  /* 0x000000090400728c */ /* 0x000fe4000bf04270 */
[----:B------:R-:W-:Y:S02]  /*09e0*/  UIADD3 UR14, UR4, UR14, URZ ;  /* 0x0000000e040e7290 */ /* 0x000fe4000fffe03f */
[----:B------:R-:W-:-:S06]  /*09f0*/  USEL UR13, UR13, 0xffffffff, UP0 ;  /* 0xffffffff0d0d7887 */ /* 0x000fcc0008000000 */
.L_x_2120:
        /* <DEDUP_REMOVED lines=22> */
[----:B------:R-:W-:Y:S01]  /*0b60*/  CS2R R8, SRZ ;  /* 0x0000000000087805 */ /* 0x000fe2000001ff00 */
[----:B-1----:R1:W3:Y:S02]  /*0b70*/  @P1 LDG.E R0, [R2.64] ;  /* 0x0000001002001981 */ /* 0x0022e4000c1e1900 */
        /* <DEDUP_REMOVED lines=24> */
.L_x_2126:
        /* <DEDUP_REMOVED lines=10> */
.L_x_2127:
[----:B------:R-:W-:Y:S05]  /*0da0*/  @!P2 BRA `(.L_x_2128) ;  /* 0x000000500000a947 */ /* 0x000fea0003800000 */
[----:B----4-:R2:W3:Y:S04]  /*0db0*/  LDG.E R0, [R2.64] ;  /* 0x0000001002007981 */ /* 0x0104e8000c1e1900 */
[----:B--2---:R-:W2:Y:S01]  /*0dc0*/  LDG.E R2, [R2.64+0x4] ;  /* 0x0000041002027981 */ /* 0x004ea2000c1e1900 */
[----:B---3--:R-:W3:Y:S08]  /*0dd0*/  R2UR UR11, R0 ;  /* 0x00000000000b73c2 */ /* 0x008ef000000e0000 */
[----:B--2---:R-:W3:Y:S02]  /*0de0*/  R2UR UR4, R2 ;  /* 0x00000000020473c2 */ /* 0x004ee400000e0000 */
[----:B---3--:R-:W-:-:S06]  /*0df0*/  UIADD3 UR11, -UR11, UR4, URZ ;  /* 0x000000040b0b7290 */ /* 0x008fcc000fffe13f */
.L_x_2128:
        /* <DEDUP_REMOVED lines=15> */
[----:B------:R-:W-:Y:S01]  /*0ef0*/  IMAD.MOV.U32 R160, RZ, RZ, RZ ;  /* 0x000000ffffa07224 */ /* 0x000fe200078e00ff */
[----:B------:R-:W-:Y:S01]  /*0f00*/  ULEA.HI UR10, UR10, UR4, URZ, 0x6 ;  /* 0x000000040a0a7291 */ /* 0x000fe2000f8f303f */
[----:B------:R-:W-:Y:S01]  /*0f10*/  IMAD.MOV.U32 R146, RZ, RZ, RZ ;  /* 0x000000ffff927224 */ /* 0x000fe200078e00ff */
[----:B------:R-:W-:Y:S01]  /*0f20*/  USHF.R.S32.HI UR4, URZ, 0x1f, UR5 ;  /* 0x0000001f3f047899 */ /* 0x000fe20008011405 */
[----:B------:R-:W-:Y:S01]  /*0f30*/  CS2R R12, SRZ ;  /* 0x00000000000c7805 */ /* 0x000fe2000001ff00 */
[----:B------:R-:W-:Y:S01]  /*0f40*/  USHF.R.S32.HI UR10, URZ, 0x6, UR10 ;  /* 0x000000063f0a7899 */ /* 0x000fe2000801140a */
[----:B------:R-:W-:Y:S01]  /*0f50*/  MOV R144, RZ ;  /* 0x000000ff00907202 */ /* 0x000fe20000000f00 */
[----:B------:R-:W-:Y:S01]  /*0f60*/  ULEA.HI UR4, UR4, UR5, URZ, 0x6 ;  /* 0x0000000504047291 */ /* 0x000fe2000f8f303f */
[----:B------:R-:W-:Y:S01]  /*0f70*/  IMAD.MOV.U32 R142, RZ, RZ, RZ ;  /* 0x000000ffff8e7224 */ /* 0x000fe200078e00ff */
[----:B------:R-:W-:Y:S01]  /*0f80*/  UISETP.LT.AND UP0, UPT, URZ, UR10, UPT ;  /* 0x0000000a3f00728c */ /* 0x000fe2000bf01270 */
[----:B------:R-:W-:Y:S01]  /*0f90*/  CS2R R14, SRZ ;  /* 0x00000000000e7805 */ /* 0x000fe2000001ff00 */
[----:B------:R-:W-:Y:S01]  /*0fa0*/  USHF.R.S32.HI UR9, URZ, 0x6, UR4 ;  /* 0x000000063f097899 */ /* 0x000fe20008011404 */
        /* <DEDUP_REMOVED lines=67> */
[----:B------:R-:W3:Y:S01]  /*13e0*/  LDL R101, [R1+0x14] ;  /* 0x0000140001657983 */ /* 0x000ee20000100800 */
[----:B--2-4-:R-:W-:Y:S01]  /*13f0*/  IMAD.MOV.U32 R0, RZ, RZ, c[0x0][0x248] ;  /* 0x00009200ff007624 */ /* 0x014fe200078e00ff */
[--C-:B------:R-:W-:Y:S01]  /*1400*/  SHF.R.S32.HI R36, RZ, 0x1f, R35.reuse ;  /* 0x0000001fff247819 */ /* 0x100fe20000011423 */
[----:B------:R-:W-:Y:S01]  /*1410*/  IMAD.U32 R4, RZ, RZ, UR14 ;  /* 0x0000000eff047e24 */ /* 0x000fe2000f8e00ff */
[----:B------:R-:W-:Y:S01]  /*1420*/  USHF.R.S32.HI UR18, URZ, 0x1f, UR13 ;  /* 0x0000001f3f127899 */ /* 0x000fe2000801140d */
[----:B------:R-:W-:Y:S01]  /*1430*/  SHF.R.S32.HI R18, RZ, 0x1f, R35 ;  /* 0x0000001fff127819 */ /* 0x000fe20000011423 */
[----:B------:R-:W-:Y:S01]  /*1440*/  USEL UR15, UR13, URZ, !UP1 ;  /* 0x0000003f0d0f7287 */ /* 0x000fe2000c800000 */
[----:B------:R-:W-:Y:S01]  /*1450*/  ISETP.NE.AND P0, PT, R0, 0x1, PT ;  /* 0x000000010000780c */ /* 0x000fe20003f05270 */
[----:B------:R-:W-:Y:S01]  /*1460*/  USEL UR19, UR18, URZ, !UP1 ;  /* 0x0000003f12137287 */ /* 0x000fe2000c800000 */
[----:B------:R-:W-:Y:S01]  /*1470*/  LEA.HI R32, R36, R35, RZ, 0x3 ;  /* 0x0000002324207211 */ /* 0x000fe200078f18ff */
[----:B------:R-:W-:Y:S01]  /*1480*/  ULDC.64 UR4, c[0x0][0x1b8] ;  /* 0x00006e0000047ab9 */ /* 0x000fe20000000a00 */
[----:B------:R-:W-:Y:S01]  /*1490*/  IMAD.SHL.U32 R38, R35, 0x4, RZ ;  /* 0x0000000423267824 */ /* 0x000fe200078e00ff */
[----:B------:R-:W-:Y:S01]  /*14a0*/  ULDC.64 UR6, c[0x0][0x1e8] ;  /* 0x00007a0000067ab9 */ /* 0x000fe20000000a00 */
[----:B------:R-:W-:Y:S01]  /*14b0*/  SHF.R.S32.HI R37, RZ, 0x3, R32 ;  /* 0x00000003ff257819 */ /* 0x000fe20000011420 */
[----:B------:R-:W-:Y:S01]  /*14c0*/  UIMAD UR4, UR19, UR4, URZ ;  /* 0x00000004130472a4 */ /* 0x000fe2000f8e023f */
[----:B------:R-:W-:Y:S01]  /*14d0*/  IMAD.MOV.U32 R211, RZ, RZ, 0x10 ;  /* 0x00000010ffd37424 */ /* 0x000fe200078e00ff */
[----:B------:R-:W-:Y:S01]  /*14e0*/  UIMAD UR6, UR19, UR6, URZ ;  /* 0x00000006130672a4 */ /* 0x000fe2000f8e023f */
[----:B------:R-:W-:Y:S01]  /*14f0*/  SHF.R.S32.HI R5, RZ, 0x1f, R37 ;  /* 0x0000001fff057819 */ /* 0x000fe20000011425 */
[----:B------:R-:W-:Y:S01]  /*1500*/  USEL UR18, UR18, URZ, !UP2 ;  /* 0x0000003f12127287 */ /* 0x000fe2000d000000 */
[----:B-----5:R-:W-:Y:S01]  /*1510*/  IADD3 R2, P1, R37, R8, RZ ;  /* 0x0000000825027210 */ /* 0x020fe20007f3e0ff */
[----:B------:R-:W-:Y:S01]  /*1520*/  UIMAD UR7, UR15, UR7, UR6 ;  /* 0x000000070f0772a4 */ /* 0x000fe2000f8e0206 */
[----:B------:R-:W-:Y:S01]  /*1530*/  STL [R1+0x10], R37 ;  /* 0x0000102501007387 */ /* 0x000fe20000100800 */
[----:B------:R-:W-:Y:S01]  /*1540*/  UIMAD UR6, UR15, UR5, UR4 ;  /* 0x000000050f0672a4 */ /* 0x000fe2000f8e0204 */
[----:B------:R-:W-:Y:S01]  /*1550*/  IMAD.MOV.U32 R212, RZ, RZ, 0x20 ;  /* 0x00000020ffd47424 */ /* 0x000fe200078e00ff */
[----:B------:R-:W-:-:S02]  /*1560*/  USEL UR19, UR13, URZ, !UP2 ;  /* 0x0000003f0d137287 */ /* 0x000fc4000d000000 */
[----:B------:R-:W-:Y:S02]  /*1570*/  ULDC.64 UR4, c[0x0][0x188] ;  /* 0x0000620000047ab9 */ /* 0x000fe40000000a00 */
[----:B------:R-:W-:Y:S02]  /*1580*/  UIMAD UR4, UR18, UR4, URZ ;  /* 0x00000004120472a4 */ /* 0x000fe4000f8e023f */
[----:B------:R-:W-:Y:S01]  /*1590*/  USHF.R.S32.HI UR20, URZ, 0x1f, UR10 ;  /* 0x0000001f3f147899 */ /* 0x000fe2000801140a */
[----:B------:R-:W-:Y:S01]  /*15a0*/  IMAD.U32 R25, RZ, RZ, UR19 ;  /* 0x00000013ff197e24 */ /* 0x000fe2000f8e00ff */
[----:B------:R-:W-:Y:S02]  /*15b0*/  UIMAD UR24, UR19, UR5, UR4 ;  /* 0x00000005131872a4 */ /* 0x000fe4000f8e0204 */
[----:B------:R-:W-:Y:S02]  /*15c0*/  UMOV UR21, 0x6 ;  /* 0x0000000600157882 */ /* 0x000fe40000000000 */
[----:B------:R-:W-:-:S02]  /*15d0*/  ULDC.64 UR4, c[0x0][0x178] ;  /* 0x00005e0000047ab9 */ /* 0x000fc40000000a00 */
[----:B------:R-:W-:Y:S02]  /*15e0*/  UIMAD UR23, UR20, UR4, URZ ;  /* 0x00000004141772a4 */ /* 0x000fe4000f8e023f */
[----:B------:R-:W-:Y:S02]  /*15f0*/  UIMAD.WIDE.U32 UR26, UR10, UR4, URZ ;  /* 0x000000040a1a72a5 */ /* 0x000fe4000f8e003f */
[----:B------:R-:W-:-:S04]  /*1600*/  UIMAD UR23, UR10, UR5, UR23 ;  /* 0x000000050a1772a4 */ /* 0x000fc8000f8e0217 */
[----:B------:R-:W-:Y:S01]  /*1610*/  UIADD3 UR23, UR27, UR23, URZ ;  /* 0x000000171b177290 */ /* 0x000fe2000fffe03f */
[----:B---3--:R-:W-:Y:S01]  /*1620*/  @P0 IMAD.HI.U32 R3, R101, c[0x0][0x24c], RZ ;  /* 0x0000930065030a27 */ /* 0x008fe200078e00ff */
[----:B------:R-:W-:-:S03]  /*1630*/  SHF.R.S32.HI R31, RZ, 0x1f, R101 ;  /* 0x0000001fff1f7819 */ /* 0x000fc60000011465 */
[----:B------:R-:W-:Y:S01]  /*1640*/  IMAD.MOV.U32 R0, RZ, RZ, R101 ;  /* 0x000000ffff007224 */ /* 0x000fe200078e0065 */
[----:B------:R-:W-:Y:S01]  /*1650*/  @P0 SHF.R.U32.HI R0, RZ, c[0x0][0x250], R3 ;  /* 0x00009400ff000a19 */ /* 0x000fe20000011603 */
[----:B------:R-:W-:Y:S01]  /*1660*/  IMAD R13, R31, c[0x0][0x180], RZ ;  /* 0x000060001f0d7a24 */ /* 0x000fe200078e02ff */
[----:B------:R-:W-:Y:S02]  /*1670*/  IADD3 R24, P0, R37, R9, RZ ;  /* 0x0000000925187210 */ /* 0x000fe40007f1e0ff */
[-C--:B------:R-:W-:Y:S01]  /*1680*/  LEA.HI.X.SX32 R3, R8, R5.reuse, 0x1, P1 ;  /* 0x0000000508037211 */ /* 0x080fe200008f0eff */
[----:B------:R-:W-:Y:S01]  /*1690*/  IMAD.U32 R8, RZ, RZ, UR15 ;  /* 0x0000000fff087e24 */ /* 0x000fe2000f8e00ff */
[----:B------:R-:W-:Y:S01]  /*16a0*/  LEA.HI.X.SX32 R28, R9, R5, 0x1, P0 ;  /* 0x00000005091c7211 */ /* 0x000fe200000f0eff */
[----:B------:R-:W-:Y:S01]  /*16b0*/  IMAD R13, R101, c[0x0][0x184], R13 ;  /* 0x00006100650d7a24 */ /* 0x000fe200078e020d */
[----:B------:R-:W-:Y:S01]  /*16c0*/  LOP3.LUT R5, R32, 0xfffffff8, RZ, 0xc0, !PT ;  /* 0xfffffff820057812 */ /* 0x000fe200078ec0ff */
[----:B------:R-:W-:Y:S01]  /*16d0*/  IMAD.WIDE R10, R4, 0x80, R2 ;  /* 0x00000080040a7825 */ /* 0x000fe200078e0202 */
[----:B------:R-:W-:Y:S01]  /*16e0*/  LEA.HI R3, R36, R35, RZ, 0x6 ;  /* 0x0000002324037211 */ /* 0x000fe200078f30ff */
[----:B------:R-:W-:Y:S01]  /*16f0*/  UIADD3 UR15, -UR8, UR11, URZ ;  /* 0x0000000b080f7290 */ /* 0x000fe2000fffe13f */
[----:B------:R-:W-:Y:S01]  /*1700*/  SHF.R.S32.HI R2, RZ, 0x1f, R0 ;  /* 0x0000001fff027819 */ /* 0x000fe20000011400 */
[----:B------:R-:W-:Y:S01]  /*1710*/  IMAD.IADD R30, R35, 0x1, -R5 ;  /* 0x00000001231e7824 */ /* 0x000fe200078e0a05 */
[----:B------:R-:W-:Y:S01]  /*1720*/  SHF.R.S32.HI R29, RZ, 0x6, R3 ;  /* 0x00000006ff1d7819 */ /* 0x000fe20000011403 */
[----:B------:R-:W-:-:S02]  /*1730*/  IMAD.SHL.U32 R3, R37, 0x40, RZ ;  /* 0x0000004025037824 */ /* 0x000fc400078e00ff */
[----:B------:R-:W-:Y:S01]  /*1740*/  IMAD.SHL.U32 R20, R30, 0x8, RZ ;  /* 0x000000081e147824 */ /* 0x000fe200078e00ff */
[----:B------:R-:W-:Y:S01]  /*1750*/  IADD3 R15, -R37, UR15, RZ ;  /* 0x0000000f250f7c10 */ /* 0x000fe2000fffe1ff */
[----:B------:R-:W-:Y:S01]  /*1760*/  IMAD R4, R2, c[0x0][0x1e0], RZ ;  /* 0x0000780002047a24 */ /* 0x000fe200078e02ff */
[----:B------:R-:W-:Y:S01]  /*1770*/  LOP3.LUT R3, R3, 0x1c0, RZ, 0xc0, !PT ;  /* 0x000001c003037812 */ /* 0x000fe200078ec0ff */
[----:B------:R-:W-:Y:S01]  /*1780*/  IMAD.SHL.U32 R34, R29, 0x200, RZ ;  /* 0x000002001d227824 */ /* 0x000fe200078e00ff */
[----:B------:R-:W-:Y:S01]  /*1790*/  SHF.R.S32.HI R21, RZ, 0x1f, R20 ;  /* 0x0000001fff157819 */ /* 0x000fe20000011414 */
[----:B------:R-:W-:Y:S01]  /*17a0*/  IMAD R6, R0, c[0x0][0x1e4], R4 ;  /* 0x0000790000067a24 */ /* 0x000fe200078e0204 */
[--C-:B------:R-:W-:Y:S01]  /*17b0*/  LOP3.LUT R7, R3, 0x38, R20.reuse, 0xf8, !PT ;  /* 0x0000003803077812 */ /* 0x100fe200078ef814 */
[----:B------:R-:W-:Y:S01]  /*17c0*/  IMAD R2, R2, c[0x0][0x1b0], RZ ;  /* 0x00006c0002027a24 */ /* 0x000fe200078e02ff */
[----:B------:R-:W-:Y:S01]  /*17d0*/  SHF.R.U32.HI R3, RZ, 0x3, R3 ;  /* 0x00000003ff037819 */ /* 0x000fe20000011603 */
[----:B------:R-:W-:Y:S01]  /*17e0*/  IMAD.WIDE.U32 R4, R0, c[0x0][0x1e0], R20 ;  /* 0x0000780000047a25 */ /* 0x000fe200078e0014 */
[----:B------:R-:W-:-:S02]  /*17f0*/  IADD3 R33, R20, 0x40, RZ ;  /* 0x0000004014217810 */ /* 0x000fc40007ffe0ff */
[----:B------:R-:W-:Y:S01]  /*1800*/  LOP3.LUT R14, R34, R7, R3, 0xf6, !PT ;  /* 0x00000007220e7212 */ /* 0x000fe200078ef603 */
[----:B------:R-:W-:Y:S01]  /*1810*/  IMAD.IADD R5, R5, 0x1, R6 ;  /* 0x0000000105057824 */ /* 0x000fe200078e0206 */
[----:B------:R-:W-:Y:S01]  /*1820*/  ISETP.GE.AND P5, PT, R20, c[0x0][0x1cc], PT ;  /* 0x0000730014007a0c */ /* 0x000fe20003fa6270 */
[C---:B------:R-:W-:Y:S01]  /*1830*/  IMAD R6, R0.reuse, c[0x0][0x1b4], R2 ;  /* 0x00006d0000067a24 */ /* 0x040fe200078e0202 */
[----:B------:R-:W-:Y:S01]  /*1840*/  ISETP.GE.AND P4, PT, R33, c[0x0][0x1cc], PT ;  /* 0x0000730021007a0c */ /* 0x000fe20003f86270 */
[----:B------:R-:W-:Y:S01]  /*1850*/  IMAD.WIDE.U32 R2, R0, c[0x0][0x1b0], R20 ;  /* 0x00006c0000027a25 */ /* 0x000fe200078e0014 */
[C---:B------:R-:W-:Y:S02]  /*1860*/  ISETP.LT.OR P2, PT, R15.reuse, 0x1, P5 ;  /* 0x000000010f00780c */ /* 0x040fe40002f41670 */
[----:B------:R-:W-:Y:S01]  /*1870*/  ISETP.LT.OR P6, PT, R15, 0x21, P5 ;  /* 0x000000210f00780c */ /* 0x000fe20002fc1670 */
[----:B------:R-:W-:Y:S02]  /*1880*/  IMAD R0, R28, c[0x0][0x178], RZ ;  /* 0x00005e001c007a24 */ /* 0x000fe400078e02ff */
[----:B------:R-:W-:-:S02]  /*1890*/  IMAD.IADD R3, R3, 0x1, R6 ;  /* 0x0000000103037824 */ /* 0x000fc400078e0206 */
[C---:B------:R-:W-:Y:S02]  /*18a0*/  IMAD R0, R24.reuse, c[0x0][0x17c], R0 ;  /* 0x00005f0018007a24 */ /* 0x040fe400078e0200 */
[----:B------:R-:W-:-:S04]  /*18b0*/  IMAD.WIDE.U32 R6, R24, c[0x0][0x178], R20 ;  /* 0x00005e0018067a25 */ /* 0x000fc800078e0014 */
[----:B------:R-:W-:-:S04]  /*18c0*/  IMAD.WIDE.U32 R4, R8, c[0x0][0x1e8], R4 ;  /* 0x00007a0008047a25 */ /* 0x000fc800078e0004 */
[----:B------:R-:W-:Y:S01]  /*18d0*/  IMAD.IADD R7, R7, 0x1, R0 ;  /* 0x0000000107077824 */ /* 0x000fe200078e0200 */
[----:B------:R-:W-:Y:S01]  /*18e0*/  IADD3 R5, R5, UR7, RZ ;  /* 0x0000000705057c10 */ /* 0x000fe2000fffe0ff */
[----:B------:R-:W-:-:S04]  /*18f0*/  IMAD.WIDE.U32 R2, R8, c[0x0][0x1b8], R2 ;  /* 0x00006e0008027a25 */ /* 0x000fc800078e0002 */
[----:B------:R-:W-:Y:S01]  /*1900*/  IMAD R12, R11, c[0x0][0x1d8], RZ ;  /* 0x000076000b0c7a24 */ /* 0x000fe200078e02ff */
[----:B------:R-:W-:Y:S01]  /*1910*/  IADD3 R3, R3, UR6, RZ ;  /* 0x0000000603037c10 */ /* 0x000fe2000fffe0ff */
[----:B------:R-:W-:Y:S01]  /*1920*/  IMAD.WIDE.U32 R8, R101, c[0x0][0x180], R6 ;  /* 0x0000600065087a25 */ /* 0x000fe200078e0006 */
[----:B------:R-:W-:Y:S02]  /*1930*/  ULDC.64 UR6, c[0x0][0x1d8] ;  /* 0x0000760000067ab9 */ /* 0x000fe40000000a00 */
[----:B------:R-:W-:Y:S01]  /*1940*/  USHF.L.U32 UR25, UR6, 0x6, URZ ;  /* 0x0000000606197899 */ /* 0x000fe2000800063f */
[----:B------:R-:W-:Y:S01]  /*1950*/  IMAD R0, R11, c[0x0][0x1a8], RZ ;  /* 0x00006a000b007a24 */ /* 0x000fe200078e02ff */
[----:B------:R-:W-:Y:S01]  /*1960*/  USHF.L.U64.HI UR7, UR6, UR21, UR7 ;  /* 0x0000001506077299 */ /* 0x000fe20008010207 */
[C---:B------:R-:W-:Y:S01]  /*1970*/  IMAD R12, R10.reuse, c[0x0][0x1dc], R12 ;  /* 0x000077000a0c7a24 */ /* 0x040fe200078e020c */
[----:B------:R-:W-:Y:S01]  /*1980*/  USHF.L.U32 UR6, UR22, 0x7, URZ ;  /* 0x0000000716067899 */ /* 0x000fe2000800063f */
[----:B------:R-:W-:-:S04]  /*1990*/  IMAD.WIDE.U32 R6, R10, c[0x0][0x1d8], R4 ;  /* 0x000076000a067a25 */ /* 0x000fc800078e0004 */
[----:B------:R-:W-:Y:S02]  /*19a0*/  IMAD.IADD R11, R9, 0x1, R13 ;  /* 0x00000001090b7824 */ /* 0x000fe400078e020d */
[C---:B------:R-:W-:Y:S02]  /*19b0*/  IMAD R9, R10.reuse, c[0x0][0x1ac], R0 ;  /* 0x00006b000a097a24 */ /* 0x040fe400078e0200 */
[----:B------:R-:W-:Y:S01]  /*19c0*/  IMAD.WIDE.U32 R4, R10, c[0x0][0x1a8], R2 ;  /* 0x00006a000a047a25 */ /* 0x000fe200078e0002 */
[----:B------:R-:W-:-:S03]  /*19d0*/  LEA R2, P1, R6, c[0x0][0x1c0], 0x1 ;  /* 0x0000700006027a11 */ /* 0x000fc600078208ff */
[----:B------:R-:W-:Y:S02]  /*19e0*/  IMAD.IADD R0, R7, 0x1, R12 ;  /* 0x0000000107007824 */ /* 0x000fe400078e020c */
[----:B------:R-:W-:Y:S01]  /*19f0*/  IMAD.MOV.U32 R10, RZ, RZ, R8 ;  /* 0x000000ffff0a7224 */ /* 0x000fe200078e0008 */
[----:B------:R-:W-:Y:S01]  /*1a00*/  LEA R8, P0, R4, c[0x0][0x190], 0x1 ;  /* 0x0000640004087a11 */ /* 0x000fe200078008ff */
[----:B------:R-:W-:Y:S01]  /*1a10*/  IMAD.IADD R5, R5, 0x1, R9 ;  /* 0x0000000105057824 */ /* 0x000fe200078e0209 */
[----:B------:R-:W-:Y:S01]  /*1a20*/  LEA.HI.X R3, R6, c[0x0][0x1c4], R0, 0x1, P1 ;  /* 0x0000710006037a11 */ /* 0x000fe200008f0c00 */
[----:B------:R-:W-:-:S03]  /*1a30*/  IMAD.WIDE.U32 R16, R25, c[0x0][0x188], R10 ;  /* 0x0000620019107a25 */ /* 0x000fc600078e000a */
[----:B------:R-:W-:Y:S01]  /*1a40*/  LEA.HI.X R9, R4, c[0x0][0x194], R5, 0x1, P0 ;  /* 0x0000650004097a11 */ /* 0x000fe200000f0c05 */
[----:B------:R-:W-:Y:S01]  /*1a50*/  IMAD.U32 R6, RZ, RZ, UR26 ;  /* 0x0000001aff067e24 */ /* 0x000fe2000f8e00ff */
[----:B------:R-:W-:Y:S01]  /*1a60*/  IADD3 R252, R17, UR24, RZ ;  /* 0x0000001811fc7c10 */ /* 0x000fe2000fffe0ff */
[----:B------:R-:W-:Y:S01]  /*1a70*/  IMAD.U32 R5, RZ, RZ, UR23 ;  /* 0x00000017ff057e24 */ /* 0x000fe2000f8e00ff */
[----:B------:R-:W-:Y:S01]  /*1a80*/  IADD3 R4, P1, R2, UR25, RZ ;  /* 0x0000001902047c10 */ /* 0x000fe2000ff3e0ff */
[----:B------:R-:W-:Y:S01]  /*1a90*/  IMAD.SHL.U32 R14, R14, 0x2, RZ ;  /* 0x000000020e0e7824 */ /* 0x000fe200078e00ff */
[C---:B------:R-:W-:Y:S01]  /*1aa0*/  LEA R0, P0, R6.reuse, R16, 0x6 ;  /* 0x0000001006007211 */ /* 0x040fe200078030ff */
[----:B------:R-:W-:Y:S01]  /*1ab0*/  IMAD.U32 R10, RZ, RZ, UR25 ;  /* 0x00000019ff0a7e24 */ /* 0x000fe2000f8e00ff */
[----:B------:R1:W-:Y:S01]  /*1ac0*/  STL.64 [R1+0x8], R16 ;  /* 0x0000081001007387 */ /* 0x0003e20000100a00 */
[----:B------:R-:W-:Y:S01]  /*1ad0*/  UIADD3 UR24, UP0, UR25, 0x80, URZ ;  /* 0x0000008019187890 */ /* 0x000fe2000ff1e03f */
[----:B------:R-:W-:Y:S01]  /*1ae0*/  LEA.HI.X R6, R6, R252, R5, 0x6, P0 ;  /* 0x000000fc06067211 */ /* 0x000fe200000f3405 */
[----:B------:R-:W-:Y:S01]  /*1af0*/  IMAD.U32 R12, RZ, RZ, UR4 ;  /* 0x00000004ff0c7e24 */ /* 0x000fe2000f8e00ff */
[----:B------:R-:W-:Y:S01]  /*1b00*/  IADD3.X R5, R3, UR7, RZ, P1, !PT ;  /* 0x0000000703057c10 */ /* 0x000fe20008ffe4ff */
[----:B------:R-:W-:Y:S01]  /*1b10*/  @!PT LDS RZ, [RZ] ;  /* 0x00000000fffff984 */ /* 0x000fe20000000800 */
[----:B------:R-:W-:Y:S01]  /*1b20*/  @!PT LDS RZ, [RZ] ;  /* 0x00000000fffff984 */ /* 0x000fe20000000800 */
[----:B------:R-:W-:Y:S01]  /*1b30*/  @!PT LDS RZ, [RZ] ;  /* 0x00000000fffff984 */ /* 0x000fe20000000800 */
[----:B------:R2:W-:Y:S01]  /*1b40*/  LDGSTS.E.BYPASS.LTC128B.128 [R14+0x8080], [R2.64], !P2 ;  /* 0x08080000020e7fae */ /* 0x0005e2000d101d50 */
[----:B------:R-:W-:Y:S01]  /*1b50*/  ISETP.LT.OR P1, PT, R15, 0x1, P4 ;  /* 0x000000010f00780c */ /* 0x000fe20002721670 */
[----:B------:R-:W-:Y:S01]  /*1b60*/  UIADD3.X UR23, URZ, UR7, URZ, UP0, !UPT ;  /* 0x000000073f177290 */ /* 0x000fe200087fe43f */
[----:B------:R-:W-:Y:S01]  /*1b70*/  IADD3 R10, P3, P2, R10, 0x80, R2 ;  /* 0x000000800a0a7810 */ /* 0x000fe20007a7e002 */
[----:B------:R-:W-:Y:S01]  /*1b80*/  IMAD.U32 R7, RZ, RZ, UR27 ;  /* 0x0000001bff077e24 */ /* 0x000fe2000f8e00ff */
[----:B------:R-:W-:Y:S01]  /*1b90*/  USHF.R.S32.HI UR26, URZ, 0x1f, UR22 ;  /* 0x0000001f3f1a7899 */ /* 0x000fe20008011416 */
[----:B------:R-:W-:Y:S01]  /*1ba0*/  IMAD.U32 R13, RZ, RZ, UR5 ;  /* 0x00000005ff0d7e24 */ /* 0x000fe2000f8e00ff */
[----:B------:R-:W-:-:S02]  /*1bb0*/  IADD3.X R11, RZ, UR7, R3, P3, P2 ;  /* 0x00000007ff0b7c10 */ /* 0x000fc40009fe4403 */
[C---:B------:R-:W-:Y:S02]  /*1bc0*/  ISETP.LT.OR P2, PT, R15.reuse, 0x61, P5 ;  /* 0x000000610f00780c */ /* 0x040fe40002f41670 */
[----:B------:R-:W-:-:S03]  /*1bd0*/  ISETP.LT.OR P3, PT, R15, 0x41, P4 ;  /* 0x000000410f00780c */ /* 0x000fc60002761670 */
[----:B------:R2:W-:Y:S04]  /*1be0*/  LDGSTS.E.BYPASS.LTC128B.128 [R14+0xc080], [R2.64+0x80], !P1 ;  /* 0x0c080080020e7fae */ /* 0x0005e8000c901d50 */
[----:B------:R3:W-:Y:S01]  /*1bf0*/  LDGSTS.E.BYPASS.LTC128B.128 [R14+0x9080], [R4.64], !P6 ;  /* 0x09080000040e7fae */ /* 0x0007e2000f101d50 */
[C---:B------:R-:W-:Y:S02]  /*1c00*/  ISETP.LT.OR P6, PT, R15.reuse, 0x41, P5 ;  /* 0x000000410f00780c */ /* 0x040fe40002fc1670 */
[----:B------:R-:W-:Y:S02]  /*1c10*/  ISETP.LT.OR P5, PT, R15, 0x21, P4 ;  /* 0x000000210f00780c */ /* 0x000fe400027a1670 */
[----:B-1----:R-:W-:-:S04]  /*1c20*/  LEA R16, P0, R0, c[0x0][0x160], 0x1 ;  /* 0x0000580000107a11 */ /* 0x002fc800078008ff */
[----:B------:R-:W-:Y:S01]  /*1c30*/  LEA.HI.X R17, R0, c[0x0][0x164], R6, 0x1, P0 ;  /* 0x0000590000117a11 */ /* 0x000fe200000f0c06 */
[----:B------:R-:W-:Y:S01]  /*1c40*/  IMAD.U32 R0, RZ, RZ, UR6 ;  /* 0x00000006ff007e24 */ /* 0x000fe2000f8e00ff */
[----:B------:R-:W-:-:S04]  /*1c50*/  IADD3 R6, P0, R4, UR24, RZ ;  /* 0x0000001804067c10 */ /* 0x000fc8000ff1e0ff */
[----:B------:R-:W-:Y:S01]  /*1c60*/  IADD3.X R7, R5, UR23, RZ, P0, !PT ;  /* 0x0000001705077c10 */ /* 0x000fe200087fe4ff */
[----:B------:R1:W-:Y:S01]  /*1c70*/  LDGSTS.E.BYPASS.LTC128B.128 [R14+0xd080], [R10.64], !P5 ;  /* 0x0d0800000a0e7fae */ /* 0x0003e2000e901d50 */
[----:B------:R-:W-:-:S04]  /*1c80*/  LEA R22, P0, R12, R16, 0x6 ;  /* 0x000000100c167211 */ /* 0x000fc800078030ff */
[----:B------:R-:W-:Y:S01]  /*1c90*/  LEA.HI.X R23, R12, R17, R13, 0x6, P0 ;  /* 0x000000110c177211 */ /* 0x000fe200000f340d */
[----:B------:R-:W-:Y:S01]  /*1ca0*/  IMAD R12, R31, c[0x0][0x270], RZ ;  /* 0x00009c001f0c7a24 */ /* 0x000fe200078e02ff */
[----:B--2---:R-:W-:-:S03]  /*1cb0*/  IADD3 R2, P1, R4, UR25, RZ ;  /* 0x0000001904027c10 */ /* 0x004fc6000ff3e0ff */
[----:B------:R-:W-:Y:S01]  /*1cc0*/  IMAD R12, R101, c[0x0][0x274], R12 ;  /* 0x00009d00650c7a24 */ /* 0x000fe200078e020c */
[----:B------:R-:W-:Y:S02]  /*1cd0*/  IADD3.X R3, R5, UR7, RZ, P1, !PT ;  /* 0x0000000705037c10 */ /* 0x000fe40008ffe4ff */
[----:B---3--:R-:W-:Y:S02]  /*1ce0*/  IADD3 R4, P0, R2, UR25, RZ ;  /* 0x0000001902047c10 */ /* 0x008fe4000ff1e0ff */
[----:B------:R-:W-:Y:S01]  /*1cf0*/  IADD3 R26, P1, R35, UR6, RZ ;  /* 0x00000006231a7c10 */ /* 0x000fe2000ff3e0ff */
[----:B------:R2:W-:Y:S01]  /*1d00*/  LDGSTS.E.BYPASS.LTC128B.128 [R14+0xa080], [R2.64], !P6 ;  /* 0x0a080000020e7fae */ /* 0x0005e2000f101d50 */
[----:B------:R-:W-:Y:S01]  /*1d10*/  IADD3.X R5, R3, UR7, RZ, P0, !PT ;  /* 0x0000000703057c10 */ /* 0x000fe200087fe4ff */
[----:B------:R-:W-:Y:S01]  /*1d20*/  ULDC.64 UR6, c[0x0][0x1a8] ;  /* 0x00006a0000067ab9 */ /* 0x000fe20000000a00 */
[----:B------:R-:W-:Y:S01]  /*1d30*/  ISETP.GE.AND P6, PT, R20, c[0x0][0x19c], PT ;  /* 0x0000670014007a0c */ /* 0x000fe20003fc6270 */
[----:B------:R3:W-:Y:S01]  /*1d40*/  LDGSTS.E.BYPASS.LTC128B.128 [R14+0xe080], [R6.64], !P3 ;  /* 0x0e080000060e7fae */ /* 0x0007e2000d901d50 */
[----:B------:R-:W-:Y:S01]  /*1d50*/  ISETP.LT.OR P3, PT, R15, 0x61, P4 ;  /* 0x000000610f00780c */ /* 0x000fe20002761670 */
[----:B------:R-:W-:Y:S01]  /*1d60*/  USHF.L.U32 UR25, UR6, 0x6, URZ ;  /* 0x0000000606197899 */ /* 0x000fe2000800063f */
[----:B------:R-:W-:Y:S01]  /*1d70*/  ISETP.GE.AND P4, PT, R33, c[0x0][0x19c], PT ;  /* 0x0000670021007a0c */ /* 0x000fe20003f86270 */
[----:B------:R4:W-:Y:S01]  /*1d80*/  LDGSTS.E.BYPASS.LTC128B.128 [R14+0xb080], [R4.64], !P2 ;  /* 0x0b080000040e7fae */ /* 0x0009e2000d101d50 */
[----:B------:R-:W-:-:S02]  /*1d90*/  LEA.HI.X.SX32 R27, R0, R18, 0x1, P1 ;  /* 0x00000012001b7211 */ /* 0x000fc400008f0eff */
[----:B------:R-:W-:Y:S02]  /*1da0*/  ISETP.LT.OR P2, PT, R15, 0x1, P4 ;  /* 0x000000010f00780c */ /* 0x000fe40002741670 */
[----:B------:R-:W-:-:S04]  /*1db0*/  IADD3 R18, P1, R38, UR22, RZ ;  /* 0x0000001626127c10 */ /* 0x000fc8000ff3e0ff */
[----:B------:R-:W-:-:S05]  /*1dc0*/  LEA.HI.X.SX32 R19, R38, UR26, 0x1, P1 ;  /* 0x0000001a26137c11 */ /* 0x000fca00088f0eff */
[----:B-1----:R-:W-:-:S04]  /*1dd0*/  IMAD.WIDE.U32 R10, R101, c[0x0][0x270], R18 ;  /* 0x00009c00650a7a25 */ /* 0x002fc800078e0012 */
[----:B------:R-:W-:Y:S01]  /*1de0*/  IMAD.IADD R13, R11, 0x1, R12 ;  /* 0x000000010b0d7824 */ /* 0x000fe200078e020c */
[----:B--2---:R-:W-:Y:S01]  /*1df0*/  IADD3 R2, P0, R2, UR24, RZ ;  /* 0x0000001802027c10 */ /* 0x004fe2000ff1e0ff */
[----:B------:R-:W-:Y:S01]  /*1e00*/  UIADD3 UR24, UP0, UR25, 0x80, URZ ;  /* 0x0000008019187890 */ /* 0x000fe2000ff1e03f */
[----:B------:R-:W-:Y:S02]  /*1e10*/  IMAD.MOV.U32 R12, RZ, RZ, R10 ;  /* 0x000000ffff0c7224 */ /* 0x000fe400078e000a */
[----:B------:R-:W-:Y:S01]  /*1e20*/  IADD3.X R3, R3, UR23, RZ, P0, !PT ;  /* 0x0000001703037c10 */ /* 0x000fe200087fe4ff */
[----:B---3--:R-:W-:Y:S01]  /*1e30*/  IMAD.U32 R6, RZ, RZ, UR25 ;  /* 0x00000019ff067e24 */ /* 0x008fe2000f8e00ff */
[C---:B------:R-:W-:Y:S01]  /*1e40*/  ISETP.LT.OR P0, PT, R15.reuse, 0x1, P6 ;  /* 0x000000010f00780c */ /* 0x040fe20003701670 */
[----:B------:R-:W-:Y:S01]  /*1e50*/  USHF.L.U64.HI UR23, UR6, UR21, UR7 ;  /* 0x0000001506177299 */ /* 0x000fe20008010207 */
[----:B------:R-:W-:Y:S01]  /*1e60*/  IMAD.WIDE.U32 R10, R24, c[0x0][0x208], R20 ;  /* 0x00008200180a7a25 */ /* 0x000fe200078e0014 */
[----:B------:R1:W-:Y:S01]  /*1e70*/  LDGSTS.E.BYPASS.LTC128B.128 [R14+0xf080], [R2.64], !P3 ;  /* 0x0f080000020e7fae */ /* 0x0003e2000d901d50 */
[----:B------:R-:W-:Y:S01]  /*1e80*/  ISETP.LT.OR P3, PT, R15, 0x21, P6 ;  /* 0x000000210f00780c */ /* 0x000fe20003761670 */
[----:B------:R-:W-:Y:S01]  /*1e90*/  UIADD3.X UR22, URZ, UR23, URZ, UP0, !UPT ;  /* 0x000000173f167290 */ /* 0x000fe200087fe43f */
[----:B------:R-:W-:Y:S01]  /*1ea0*/  IADD3 R6, P1, P5, R6, 0x80, R8 ;  /* 0x0000008006067810 */ /* 0x000fe20007d3e008 */
[----:B------:R-:W-:Y:S01]  /*1eb0*/  ULDC.64 UR6, c[0x0][0x278] ;  /* 0x00009e0000067ab9 */ /* 0x000fe20000000a00 */
[----:B------:R-:W-:Y:S01]  /*1ec0*/  IMAD.WIDE.U32 R12, R25, c[0x0][0x278], R12 ;  /* 0x00009e00190c7a25 */ /* 0x000fe200078e000c */
[----:B------:R-:W-:Y:S01]  /*1ed0*/  UIMAD UR6, UR18, UR6, URZ ;  /* 0x00000006120672a4 */ /* 0x000fe2000f8e023f */
[----:B------:R-:W-:-:S02]  /*1ee0*/  P2R R0, PR, RZ, 0x2 ;  /* 0x00000002ff007803 */ /* 0x000fc40000000000 */
[C---:B------:R-:W-:Y:S01]  /*1ef0*/  ISETP.LT.OR P1, PT, R15.reuse, 0x41, P6 ;  /* 0x000000410f00780c */ /* 0x040fe20003721670 */
[----:B------:R2:W-:Y:S01]  /*1f00*/  LDGSTS.E.BYPASS.LTC128B.128 [R14+0x80], [R8.64], !P0 ;  /* 0x00080000080e7fae */ /* 0x0005e2000c101d50 */
[----:B----4-:R-:W-:Y:S02]  /*1f10*/  IADD3 R4, P0, R8, UR25, RZ ;  /* 0x0000001908047c10 */ /* 0x010fe4000ff1e0ff */
[----:B------:R-:W-:Y:S01]  /*1f20*/  ISETP.LT.OR P6, PT, R15, 0x61, P6 ;  /* 0x000000610f00780c */ /* 0x000fe200037c1670 */
[----:B------:R2:W-:Y:S01]  /*1f30*/  LDGSTS.E.BYPASS.LTC128B.128 [R14+0x4080], [R8.64+0x80], !P2 ;  /* 0x04080080080e7fae */ /* 0x0005e2000d101d50 */
[----:B------:R-:W-:Y:S02]  /*1f40*/  IADD3.X R5, R9, UR23, RZ, P0, !PT ;  /* 0x0000001709057c10 */ /* 0x000fe400087fe4ff */
[----:B------:R-:W-:Y:S02]  /*1f50*/  ISETP.LT.OR P2, PT, R15, 0x21, P4 ;  /* 0x000000210f00780c */ /* 0x000fe40002741670 */
[----:B------:R-:W-:Y:S01]  /*1f60*/  ISETP.NE.AND P0, PT, R0, RZ, PT ;  /* 0x000000ff0000720c */ /* 0x000fe20003f05270 */
[----:B------:R3:W-:Y:S01]  /*1f70*/  LDGSTS.E.BYPASS.LTC128B.128 [R14+0x1080], [R4.64], !P3 ;  /* 0x01080000040e7fae */ /* 0x0007e2000d901d50 */
[----:B------:R-:W-:Y:S01]  /*1f80*/  ISETP.GE.AND P3, PT, R33, c[0x0][0x16c], PT ;  /* 0x00005b0021007a0c */ /* 0x000fe20003f66270 */
[----:B------:R-:W-:Y:S01]  /*1f90*/  IMAD R0, R28, c[0x0][0x208], RZ ;  /* 0x000082001c007a24 */ /* 0x000fe200078e02ff */
[----:B------:R-:W-:-:S02]  /*1fa0*/  IADD3.X R7, RZ, UR23, R9, P0, P5 ;  /* 0x00000017ff077c10 */ /* 0x000fc400087ea409 */
[----:B------:R-:W-:Y:S01]  /*1fb0*/  ISETP.GE.AND P5, PT, R20, c[0x0][0x16c], PT ;  /* 0x00005b0014007a0c */ /* 0x000fe20003fa6270 */
[----:B------:R-:W-:Y:S01]  /*1fc0*/  IMAD R0, R24, c[0x0][0x20c], R0 ;  /* 0x0000830018007a24 */ /* 0x000fe200078e0200 */
[----:B-1----:R-:W-:-:S03]  /*1fd0*/  IADD3 R2, P0, R4, UR25, RZ ;  /* 0x0000001904027c10 */ /* 0x002fc6000ff1e0ff */
[----:B------:R1:W-:Y:S01]  /*1fe0*/  LDGSTS.E.BYPASS.LTC128B.128 [R14+0x5080], [R6.64], !P2 ;  /* 0x05080000060e7fae */ /* 0x0003e2000d101d50 */
[----:B------:R-:W-:-:S05]  /*1ff0*/  IADD3.X R3, R5, UR23, RZ, P0, !PT ;  /* 0x0000001705037c10 */ /* 0x000fca00087fe4ff */
[----:B------:R4:W-:Y:S01]  /*2000*/  LDGSTS.E.BYPASS.LTC128B.128 [R14+0x2080], [R2.64], !P1 ;  /* 0x02080000020e7fae */ /* 0x0009e2000c901d50 */
[C---:B------:R-:W-:Y:S02]  /*2010*/  ISETP.LT.OR P1, PT, R15.reuse, 0x41, P4 ;  /* 0x000000410f00780c */ /* 0x040fe40002721670 */
[----:B------:R-:W-:Y:S02]  /*2020*/  ISETP.LT.OR P4, PT, R15, 0x61, P4 ;  /* 0x000000610f00780c */ /* 0x000fe40002781670 */
[----:B--2---:R-:W-:Y:S02]  /*2030*/  P2R R8, PR, RZ, 0x8 ;  /* 0x00000008ff087803 */ /* 0x004fe40000000000 */
[----:B------:R-:W-:Y:S02]  /*2040*/  SEL R9, RZ, 0x2, P3 ;  /* 0x00000002ff097807 */ /* 0x000fe40001800000 */
[----:B------:R-:W-:Y:S01]  /*2050*/  ISETP.GT.AND P3, PT, R35, 0xf, PT ;  /* 0x0000000f2300780c */ /* 0x000fe20003f64270 */
[----:B------:R2:W-:Y:S01]  /*2060*/  STL [R1+0x48], R8 ;  /* 0x0000480801007387 */ /* 0x0005e20000100800 */
[----:B---3--:R-:W-:-:S03]  /*2070*/  IADD3 R4, P0, R4, UR24, RZ ;  /* 0x0000001804047c10 */ /* 0x008fc6000ff1e0ff */
[----:B------:R-:W-:Y:S01]  /*2080*/  STL.64 [R1+0x28], R12 ;  /* 0x0000280c01007387 */ /* 0x000fe20000100a00 */
[----:B------:R-:W-:-:S05]  /*2090*/  IADD3.X R5, R5, UR22, RZ, P0, !PT ;  /* 0x0000001605057c10 */ /* 0x000fca00087fe4ff */
[----:B------:R3:W-:Y:S01]  /*20a0*/  LDGSTS.E.BYPASS.LTC128B.128 [R14+0x6080], [R4.64], !P1 ;  /* 0x06080000040e7fae */ /* 0x0007e2000c901d50 */
[----:B-1----:R-:W-:Y:S01]  /*20b0*/  SEL R6, RZ, 0x1, P5 ;  /* 0x00000001ff067807 */ /* 0x002fe20002800000 */
[----:B------:R-:W-:-:S04]  /*20c0*/  IMAD.IADD R7, R11, 0x1, R0 ;  /* 0x000000010b077824 */ /* 0x000fc800078e0200 */
[----:B------:R-:W-:Y:S02]  /*20d0*/  IMAD.IADD R0, R9, 0x1, R6 ;  /* 0x0000000109007824 */ /* 0x000fe400078e0206 */
[----:B------:R-:W-:-:S03]  /*20e0*/  IMAD.MOV.U32 R6, RZ, RZ, R10 ;  /* 0x000000ffff067224 */ /* 0x000fc600078e000a */
[C---:B------:R-:W-:Y:S02]  /*20f0*/  LOP3.LUT P2, RZ, R0.reuse, 0x1, RZ, 0xc0, !PT ;  /* 0x0000000100ff7812 */ /* 0x040fe4000784c0ff */
[----:B------:R-:W-:Y:S02]  /*2100*/  LOP3.LUT P1, RZ, R0, 0x2, RZ, 0xc0, !PT ;  /* 0x0000000200ff7812 */ /* 0x000fe4000782c0ff */
[----:B--2---:R-:W-:-:S04]  /*2110*/  IADD3 R8, P0, R2, UR25, RZ ;  /* 0x0000001902087c10 */ /* 0x004fc8000ff1e0ff */
[C---:B------:R-:W-:Y:S02]  /*2120*/  IADD3.X R9, R3.reuse, UR23, RZ, P0, !PT ;  /* 0x0000001703097c10 */ /* 0x040fe400087fe4ff */
[----:B----4-:R-:W-:Y:S01]  /*2130*/  IADD3 R2, P0, R2, UR24, RZ ;  /* 0x0000001802027c10 */ /* 0x010fe2000ff1e0ff */
[----:B------:R-:W-:Y:S02]  /*2140*/  UIMAD UR24, UR19, UR7, UR6 ;  /* 0x00000007131872a4 */ /* 0x000fe4000f8e0206 */
[----:B------:R1:W-:Y:S01]  /*2150*/  LDGSTS.E.BYPASS.LTC128B.128 [R14+0x3080], [R8.64], !P6 ;  /* 0x03080000080e7fae */ /* 0x0003e2000f101d50 */
[----:B------:R-:W-:Y:S01]  /*2160*/  IADD3.X R3, R3, UR22, RZ, P0, !PT ;  /* 0x0000001603037c10 */ /* 0x000fe200087fe4ff */
[----:B------:R-:W-:Y:S01]  /*2170*/  USHF.L.U32 UR22, UR10, 0x6, URZ ;  /* 0x000000060a167899 */ /* 0x000fe2000800063f */
[----:B---3--:R-:W-:Y:S01]  /*2180*/  IMAD R4, R31, c[0x0][0x210], RZ ;  /* 0x000084001f047a24 */ /* 0x008fe200078e02ff */
[----:B------:R-:W-:Y:S01]  /*2190*/  IADD3 R24, R13, UR24, RZ ;  /* 0x000000180d187c10 */ /* 0x000fe2000fffe0ff */
[----:B------:R-:W-:Y:S01]  /*21a0*/  ULDC.64 UR6, c[0x0][0x218] ;  /* 0x0000860000067ab9 */ /* 0x000fe20000000a00 */
[----:B------:R2:W-:Y:S01]  /*21b0*/  LDGSTS.E.BYPASS.LTC128B.128 [R14+0x7080], [R2.64], !P4 ;  /* 0x07080000020e7fae */ /* 0x0005e2000e101d50 */
[----:B------:R-:W-:Y:S01]  /*21c0*/  USHF.R.S32.HI UR23, URZ, 0x1f, UR22 ;  /* 0x0000001f3f177899 */ /* 0x000fe20008011416 */
[----:B------:R-:W-:Y:S01]  /*21d0*/  IMAD.U32 R0, RZ, RZ, UR22 ;  /* 0x00000016ff007e24 */ /* 0x000fe2000f8e00ff */
[----:B------:R-:W-:Y:S01]  /*21e0*/  @!P3 IADD3 R5, P0, R12, UR22, RZ ;  /* 0x000000160c05bc10 */ /* 0x000fe2000ff1e0ff */
[----:B------:R-:W-:Y:S01]  /*21f0*/  UIMAD UR6, UR18, UR6, URZ ;  /* 0x00000006120672a4 */ /* 0x000fe2000f8e023f */
[----:B------:R-:W-:Y:S01]  /*2200*/  IMAD R4, R101, c[0x0][0x214], R4 ;  /* 0x0000850065047a24 */ /* 0x000fe200078e0204 */
[----:B------:R-:W0:Y:S01]  /*2210*/  LDGDEPBAR ;  /* 0x00000000000079af */ /* 0x000e220000000000 */
[----:B------:R-:W-:Y:S01]  /*2220*/  IADD3 R0, -R37, UR12, -R0 ;  /* 0x0000000c25007c10 */ /* 0x000fe2000fffe900 */
[----:B------:R-:W-:-:S02]  /*2230*/  UIMAD UR26, UR19, UR7, UR6 ;  /* 0x00000007131a72a4 */ /* 0x000fc4000f8e0206 */
[----:B------:R3:W-:Y:S01]  /*2240*/  STL [R1+0x38], R24 ;  /* 0x0000381801007387 */ /* 0x0007e20000100800 */
[C---:B------:R-:W-:Y:S01]  /*2250*/  ISETP.LT.OR P4, PT, R0.reuse, 0x1, !P2 ;  /* 0x000000010000780c */ /* 0x040fe20005781670 */
[----:B------:R-:W-:Y:S01]  /*2260*/  ULDC.64 UR6, c[0x0][0x208] ;  /* 0x0000820000067ab9 */ /* 0x000fe20000000a00 */
[----:B------:R-:W-:Y:S01]  /*2270*/  ISETP.LT.OR P2, PT, R0, 0x21, !P2 ;  /* 0x000000210000780c */ /* 0x000fe20005741670 */
[----:B------:R-:W-:Y:S02]  /*2280*/  USHF.L.U32 UR25, UR6, 0x6, URZ ;  /* 0x0000000606197899 */ /* 0x000fe4000800063f */
[----:B------:R-:W-:-:S04]  /*2290*/  USHF.L.U64.HI UR24, UR6, UR21, UR7 ;  /* 0x0000001506187299 */ /* 0x000fc80008010207 */
[----:B------:R-:W-:-:S04]  /*22a0*/  UIMAD UR21, UR24, UR10, URZ ;  /* 0x0000000a181572a4 */ /* 0x000fc8000f8e023f */
[----:B------:R4:W-:Y:S01]  /*22b0*/  LDGSTS.E.BYPASS.LTC128B.128 [R14+0x10080], [R16.64], !P4 ;  /* 0x10080000100e7fae */ /* 0x0009e2000e101d50 */
[----:B------:R-:W-:Y:S01]  /*22c0*/  ISETP.LT.OR P4, PT, R0, 0x1, !P1 ;  /* 0x000000010000780c */ /* 0x000fe20004f81670 */
[----:B------:R-:W-:Y:S01]  /*22d0*/  UIMAD UR21, UR20, UR25, UR21 ;  /* 0x00000019141572a4 */ /* 0x000fe2000f8e0215 */
[----:B--2---:R-:W-:Y:S01]  /*22e0*/  IMAD.WIDE.U32 R2, R101, c[0x0][0x210], R6 ;  /* 0x0000840065027a25 */ /* 0x004fe200078e0006 */
[----:B------:R-:W-:Y:S01]  /*22f0*/  @!P3 IADD3.X R7, R24, UR23, RZ, P0, !PT ;  /* 0x000000171807bc10 */ /* 0x000fe200087fe4ff */
[----:B------:R-:W-:Y:S01]  /*2300*/  UMOV UR20, 0x5 ;  /* 0x0000000500147882 */ /* 0x000fe20000000000 */
[----:B------:R-:W-:Y:S01]  /*2310*/  ISETP.GE.AND P0, PT, R20, c[0x0][0x1fc], PT ;  /* 0x00007f0014007a0c */ /* 0x000fe20003f06270 */
[----:B------:R-:W-:Y:S01]  /*2320*/  IMAD.IADD R3, R3, 0x1, R4 ;  /* 0x0000000103037824 */ /* 0x000fe200078e0204 */
[----:B------:R-:W-:Y:S01]  /*2330*/  ISETP.LT.OR P1, PT, R0, 0x21, !P1 ;  /* 0x000000210000780c */ /* 0x000fe20004f21670 */
[----:B------:R-:W-:Y:S01]  /*2340*/  USHF.L.U64.HI UR20, UR6, UR20, UR7 ;  /* 0x0000001406147299 */ /* 0x000fe20008010207 */
[----:B------:R-:W-:Y:S01]  /*2350*/  SEL R6, RZ, 0x1, P0 ;  /* 0x00000001ff067807 */ /* 0x000fe20000000000 */
[----:B------:R-:W-:Y:S01]  /*2360*/  IMAD.WIDE.U32 R10, R25, c[0x0][0x218], R2 ;  /* 0x00008600190a7a25 */ /* 0x000fe200078e0002 */
[----:B------:R-:W-:-:S02]  /*2370*/  ISETP.GE.AND P0, PT, R33, c[0x0][0x1fc], PT ;  /* 0x00007f0021007a0c */ /* 0x000fc40003f06270 */
[----:B------:R4:W-:Y:S01]  /*2380*/  LDGSTS.E.BYPASS.LTC128B.128 [R14+0x12080], [R16.64+0x80], !P4 ;  /* 0x12080080100e7fae */ /* 0x0009e2000e101d50 */
[----:B---3--:R-:W-:Y:S01]  /*2390*/  IMAD.U32 R24, RZ, RZ, UR25 ;  /* 0x00000019ff187e24 */ /* 0x008fe2000f8e00ff */
[----:B------:R-:W-:Y:S01]  /*23a0*/  SEL R4, RZ, 0xffffffff, P0 ;  /* 0xffffffffff047807 */ /* 0x000fe20000000000 */
[----:B------:R-:W-:Y:S01]  /*23b0*/  IMAD.MOV.U32 R250, RZ, RZ, R10 ;  /* 0x000000fffffa7224 */ /* 0x000fe200078e000a */
[----:B-1----:R-:W-:Y:S01]  /*23c0*/  @!P3 LEA R8, P0, R5, c[0x0][0x258], 0x2 ;  /* 0x000096000508ba11 */ /* 0x002fe200078010ff */
[----:B------:R1:W-:Y:S01]  /*23d0*/  STL.64 [R1], R10 ;  /* 0x0000000a01007387 */ /* 0x0003e20000100a00 */
[----:B------:R-:W-:Y:S01]  /*23e0*/  IADD3 R251, R11, UR26, RZ ;  /* 0x0000001a0bfb7c10 */ /* 0x000fe2000fffe0ff */
[----:B------:R-:W-:Y:S01]  /*23f0*/  IMAD.SHL.U32 R3, R4, 0x2, RZ ;  /* 0x0000000204037824 */ /* 0x000fe200078e00ff */
[----:B------:R-:W-:Y:S01]  /*2400*/  @!P3 LEA.HI.X R9, R5, c[0x0][0x25c], R7, 0x2, P0 ;  /* 0x000097000509ba11 */ /* 0x000fe200000f1407 */
[----:B------:R2:W-:Y:S02]  /*2410*/  LDGSTS.E.BYPASS.LTC128B.128 [R14+0x11080], [R22.64], !P2 ;  /* 0x11080000160e7fae */ /* 0x0005e4000d101d50 */
[----:B------:R-:W-:Y:S01]  /*2420*/  IMAD.WIDE.U32 R4, R24, UR10, R250 ;  /* 0x0000000a18047c25 */ /* 0x000fe2000f8e00fa */
[----:B------:R-:W-:Y:S01]  /*2430*/  LOP3.LUT R3, R3, 0x2, R6, 0xe2, !PT ;  /* 0x0000000203037812 */ /* 0x000fe200078ee206 */
[----:B------:R2:W-:Y:S02]  /*2440*/  LDGSTS.E.BYPASS.LTC128B.128 [R14+0x13080], [R22.64+0x80], !P1 ;  /* 0x13080080160e7fae */ /* 0x0005e4000c901d50 */
[----:B------:R-:W-:Y:S01]  /*2450*/  IMAD R6, R31, c[0x0][0x288], RZ ;  /* 0x0000a2001f067a24 */ /* 0x000fe200078e02ff */
[----:B------:R-:W-:-:S02]  /*2460*/  LOP3.LUT P4, RZ, R3, 0x1, RZ, 0xc0, !PT ;  /* 0x0000000103ff7812 */ /* 0x000fc4000788c0ff */
[----:B------:R-:W-:Y:S02]  /*2470*/  LEA R2, P0, R4, c[0x0][0x1f0], 0x1 ;  /* 0x00007c0004027a11 */ /* 0x000fe400078008ff */
[----:B------:R-:W-:Y:S02]  /*2480*/  LOP3.LUT P6, RZ, R3, 0x2, RZ, 0xc0, !PT ;  /* 0x0000000203ff7812 */ /* 0x000fe400078cc0ff */
[C---:B------:R-:W-:Y:S02]  /*2490*/  ISETP.LT.OR P1, PT, R0.reuse, 0x1, !P4 ;  /* 0x000000010000780c */ /* 0x040fe40006721670 */
[----:B------:R-:W-:Y:S02]  /*24a0*/  ISETP.LT.OR P2, PT, R0, 0x21, !P4 ;  /* 0x000000210000780c */ /* 0x000fe40006741670 */
[----:B-1----:R-:W-:Y:S01]  /*24b0*/  IADD3 R10, R5, UR21, RZ ;  /* 0x00000015050a7c10 */ /* 0x002fe2000fffe0ff */
[C---:B------:R-:W-:Y:S01]  /*24c0*/  IMAD R5, R101.reuse, c[0x0][0x28c], R6 ;  /* 0x0000a30065057a24 */ /* 0x040fe200078e0206 */
[----:B------:R-:W-:Y:S01]  /*24d0*/  USHF.L.U32 UR21, UR6, 0x5, URZ ;  /* 0x0000000506157899 */ /* 0x000fe2000800063f */
[----:B------:R-:W-:Y:S01]  /*24e0*/  IMAD.WIDE.U32 R6, R101, c[0x0][0x288], R18 ;  /* 0x0000a20065067a25 */ /* 0x000fe200078e0012 */
[----:B------:R-:W-:Y:S01]  /*24f0*/  LEA.HI.X R3, R4, c[0x0][0x1f4], R10, 0x1, P0 ;  /* 0x00007d0004037a11 */ /* 0x000fe200000f0c0a */
[----:B------:R-:W-:Y:S01]  /*2500*/  ULDC.64 UR6, c[0x0][0x290] ;  /* 0x0000a40000067ab9 */ /* 0x000fe20000000a00 */
[----:B------:R-:W-:Y:S01]  /*2510*/  ISETP.LT.OR P0, PT, R0, 0x1, !P6 ;  /* 0x000000010000780c */ /* 0x000fe20007701670 */
[----:B------:R-:W-:Y:S01]  /*2520*/  IMAD.IADD R5, R7, 0x1, R5 ;  /* 0x0000000107057824 */ /* 0x000fe200078e0205 */
[----:B------:R-:W-:Y:S01]  /*2530*/  USHF.L.U32 UR27, UR21, 0x1, URZ ;  /* 0x00000001151b7899 */ /* 0x000fe2000800063f */
[----:B------:R-:W-:Y:S01]  /*2540*/  @!P3 IMAD.SHL.U32 R7, R35, 0x10, RZ ;  /* 0x000000102307b824 */ /* 0x000fe200078e00ff */
[----:B------:R-:W-:Y:S01]  /*2550*/  UIMAD UR6, UR18, UR6, URZ ;  /* 0x00000006120672a4 */ /* 0x000fe2000f8e023f */
[----:B------:R-:W-:Y:S01]  /*2560*/  IMAD.MOV.U32 R4, RZ, RZ, R6 ;  /* 0x000000ffff047224 */ /* 0x000fe200078e0006 */
[CC--:B--2---:R-:W-:Y:S01]  /*2570*/  LEA.HI R22, R36.reuse, R35.reuse, RZ, 0x5 ;  /* 0x0000002324167211 */ /* 0x0c4fe200078f28ff */
[----:B------:R-:W-:Y:S01]  /*2580*/  USHF.L.U64.HI UR26, UR21, 0x1, UR20 ;  /* 0x00000001151a7899 */ /* 0x000fe20008010214 */
[----:B------:R1:W-:Y:S01]  /*2590*/  @!P3 LDGSTS.E.BYPASS.LTC128B.128 [R7+0x20080], [R8.64] ;  /* 0x200800000807bfae */ /* 0x0003e2000b901d50 */
[----:B------:R-:W-:Y:S01]  /*25a0*/  UIMAD UR6, UR19, UR7, UR6 ;  /* 0x00000007130672a4 */ /* 0x000fe2000f8e0206 */
[----:B------:R-:W-:Y:S01]  /*25b0*/  IMAD.WIDE.U32 R38, R25, c[0x0][0x290], R4 ;  /* 0x0000a40019267a25 */ /* 0x000fe200078e0004 */
[----:B------:R-:W-:Y:S01]  /*25c0*/  SHF.R.S32.HI R6, RZ, 0x5, R22 ;  /* 0x00000005ff067819 */ /* 0x000fe20000011416 */
[----:B------:R-:W0:Y:S01]  /*25d0*/  LDGDEPBAR ;  /* 0x00000000000079af */ /* 0x000e220000000000 */
[----:B------:R-:W-:-:S02]  /*25e0*/  LEA.HI R11, R36, R35, RZ, 0x2 ;  /* 0x00000023240b7211 */ /* 0x000fc400078f10ff */
[----:B------:R-:W-:Y:S01]  /*25f0*/  IADD3 R28, R39, UR6, RZ ;  /* 0x00000006271c7c10 */ /* 0x000fe2000fffe0ff */
[----:B------:R2:W-:Y:S01]  /*2600*/  LDGSTS.E.BYPASS.LTC128B.128 [R14+0x18080], [R2.64], !P1 ;  /* 0x18080000020e7fae */ /* 0x0005e2000c901d50 */
[----:B------:R-:W-:Y:S01]  /*2610*/  ISETP.LT.OR P1, PT, R0, 0x21, !P6 ;  /* 0x000000210000780c */ /* 0x000fe20007721670 */
[----:B------:R-:W-:Y:S01]  /*2620*/  ULDC.64 UR6, c[0x0][0x240] ;  /* 0x0000900000067ab9 */ /* 0x000fe20000000a00 */
[----:B------:R-:W-:Y:S01]  /*2630*/  LEA.HI R5, R22, R6, RZ, 0x1 ;  /* 0x0000000616057211 */ /* 0x000fe200078f08ff */
[----:B------:R2:W-:Y:S01]  /*2640*/  LDGSTS.E.BYPASS.LTC128B.128 [R14+0x1a080], [R2.64+0x80], !P0 ;  /* 0x1a080080020e7fae */ /* 0x0005e2000c101d50 */
[----:B----4-:R-:W-:Y:S01]  /*2650*/  SHF.R.S32.HI R17, RZ, 0x2, R11 ;  /* 0x00000002ff117819 */ /* 0x010fe2000001140b */
[----:B------:R-:W-:Y:S01]  /*2660*/  UIMAD UR6, UR18, UR6, URZ ;  /* 0x00000006120672a4 */ /* 0x000fe2000f8e023f */
[----:B------:R-:W-:Y:S01]  /*2670*/  LOP3.LUT R5, R5, 0xfffffffe, RZ, 0xc0, !PT ;  /* 0xfffffffe05057812 */ /* 0x000fe200078ec0ff */
[----:B------:R3:W-:Y:S02]  /*2680*/  STL.64 [R1+0x18], R38 ;  /* 0x0000182601007387 */ /* 0x0007e40000100a00 */
[----:B------:R-:W-:-:S02]  /*2690*/  UIMAD UR6, UR19, UR7, UR6 ;  /* 0x00000007130672a4 */ /* 0x000fc4000f8e0206 */
[----:B------:R-:W-:Y:S01]  /*26a0*/  IMAD.IADD R15, R6, 0x1, -R5 ;  /* 0x00000001060f7824 */ /* 0x000fe200078e0a05 */
[----:B------:R-:W-:Y:S01]  /*26b0*/  LEA.HI R5, R36, R35, RZ, 0x4 ;  /* 0x0000002324057211 */ /* 0x000fe200078f20ff */
[----:B------:R3:W-:Y:S02]  /*26c0*/  STL [R1+0x20], R28 ;  /* 0x0000201c01007387 */ /* 0x0007e40000100800 */
[----:B------:R-:W-:Y:S01]  /*26d0*/  IMAD.SHL.U32 R16, R15, 0x10, RZ ;  /* 0x000000100f107824 */ /* 0x000fe200078e00ff */
[----:B------:R-:W-:Y:S01]  /*26e0*/  SHF.R.S32.HI R6, RZ, 0x4, R5 ;  /* 0x00000004ff067819 */ /* 0x000fe20000011405 */
[----:B-1----:R-:W-:Y:S01]  /*26f0*/  IMAD.SHL.U32 R8, R30, 0x40, RZ ;  /* 0x000000401e087824 */ /* 0x002fe200078e00ff */
[----:B--2---:R-:W-:-:S04]  /*2700*/  IADD3 R2, P0, R2, UR27, RZ ;  /* 0x0000001b02027c10 */ /* 0x004fc8000ff1e0ff */
[----:B------:R-:W-:Y:S02]  /*2710*/  IADD3.X R3, R3, UR26, RZ, P0, !PT ;  /* 0x0000001a03037c10 */ /* 0x000fe400087fe4ff */
[----:B------:R-:W-:Y:S01]  /*2720*/  IADD3 R0, P0, R38, UR22, RZ ;  /* 0x0000001626007c10 */ /* 0x000fe2000ff1e0ff */
[----:B------:R-:W-:Y:S02]  /*2730*/  UIADD3 UR22, UR10, 0x1, URZ ;  /* 0x000000010a167890 */ /* 0x000fe4000fffe03f */
[----:B------:R1:W-:Y:S01]  /*2740*/  LDGSTS.E.BYPASS.LTC128B.128 [R14+0x19080], [R2.64], !P2 ;  /* 0x19080000020e7fae */ /* 0x0003e2000d101d50 */
[----:B------:R-:W-:Y:S01]  /*2750*/  IADD3.X R4, R28, UR23, RZ, P0, !PT ;  /* 0x000000171c047c10 */ /* 0x000fe200087fe4ff */
[----:B------:R-:W-:Y:S01]  /*2760*/  UISETP.GE.AND UP0, UPT, UR22, UR9, UPT ;  /* 0x000000091600728c */ /* 0x000fe2000bf06270 */
[C---:B------:R-:W-:Y:S01]  /*2770*/  LEA R18, P0, R0.reuse, c[0x0][0x280], 0x2 ;  /* 0x0000a00000127a11 */ /* 0x040fe200078010ff */
[----:B------:R1:W-:Y:S03]  /*2780*/  LDGSTS.E.BYPASS.LTC128B.128 [R14+0x1b080], [R2.64+0x80], !P1 ;  /* 0x1b080080020e7fae */ /* 0x0003e6000c901d50 */
[----:B------:R-:W-:Y:S01]  /*2790*/  LEA.HI.X R19, R0, c[0x0][0x284], R4, 0x2, P0 ;  /* 0x0000a10000137a11 */ /* 0x000fe200000f1404 */
[----:B------:R-:W-:Y:S01]  /*27a0*/  IMAD R0, R31, c[0x0][0x238], RZ ;  /* 0x00008e001f007a24 */ /* 0x000fe200078e02ff */
[----:B------:R-:W-:-:S02]  /*27b0*/  SHF.R.S32.HI R4, RZ, 0x1f, R11 ;  /* 0x0000001fff047819 */ /* 0x000fc4000001140b */
[----:B------:R-:W-:Y:S01]  /*27c0*/  R2P PR, R30, 0x6 ;  /* 0x000000061e007804 */ /* 0x000fe20000000000 */
[----:B------:R-:W-:Y:S01]  /*27d0*/  IMAD R7, R101, c[0x0][0x23c], R0 ;  /* 0x00008f0065077a24 */ /* 0x000fe200078e0200 */
[C---:B------:R-:W-:Y:S02]  /*27e0*/  LOP3.LUT R0, R5.reuse, 0xfffffff0, RZ, 0xc0, !PT ;  /* 0xfffffff005007812 */ /* 0x040fe400078ec0ff */
[----:B------:R-:W-:Y:S02]  /*27f0*/  LEA.HI R5, R5, R6, RZ, 0x1 ;  /* 0x0000000605057211 */ /* 0x000fe400078f08ff */
[----:B------:R-:W-:Y:S01]  /*2800*/  LEA.HI R4, R4, R17, RZ, 0x3 ;  /* 0x0000001104047211 */ /* 0x000fe200078f18ff */
[----:B------:R-:W-:Y:S01]  /*2810*/  IMAD.IADD R0, R35, 0x1, -R0 ;  /* 0x0000000123007824 */ /* 0x000fe200078e0a00 */
[----:B------:R-:W-:Y:S02]  /*2820*/  LOP3.LUT R9, R5, 0xfffffffe, RZ, 0xc0, !PT ;  /* 0xfffffffe05097812 */ /* 0x000fe400078ec0ff */
[----:B------:R-:W-:-:S02]  /*2830*/  LOP3.LUT R5, R4, 0xfffffff8, RZ, 0xc0, !PT ;  /* 0xfffffff804057812 */ /* 0x000fc400078ec0ff */
[----:B------:R-:W-:Y:S01]  /*2840*/  SHF.R.S32.HI R10, RZ, 0x1f, R0 ;  /* 0x0000001fff0a7819 */ /* 0x000fe20000011400 */
[----:B------:R-:W-:Y:S01]  /*2850*/  IMAD.IADD R9, R6, 0x1, -R9 ;  /* 0x0000000106097824 */ /* 0x000fe200078e0a09 */
[----:B------:R-:W-:Y:S01]  /*2860*/  LOP3.LUT R4, R8, 0x1c0, RZ, 0xc0, !PT ;  /* 0x000001c008047812 */ /* 0x000fe200078ec0ff */
[----:B------:R-:W-:Y:S01]  /*2870*/  IMAD.IADD R17, R17, 0x1, -R5 ;  /* 0x0000000111117824 */ /* 0x000fe200078e0a05 */
[----:B------:R-:W-:Y:S01]  /*2880*/  LEA.HI R10, R10, R0, RZ, 0x3 ;  /* 0x000000000a0a7211 */ /* 0x000fe200078f18ff */
[----:B------:R-:W-:Y:S01]  /*2890*/  IMAD R6, R9, 0x800, R34 ;  /* 0x0000080009067824 */ /* 0x000fe200078e0222 */
[----:B------:R-:W-:Y:S01]  /*28a0*/  LOP3.LUT R5, R4, 0x10, R16, 0xf8, !PT ;  /* 0x0000001004057812 */ /* 0x000fe200078ef810 */
[----:B-1----:R-:W-:Y:S01]  /*28b0*/  IMAD.WIDE.U32 R2, R101, c[0x0][0x238], R26 ;  /* 0x00008e0065027a25 */ /* 0x002fe200078e001a */
[----:B------:R-:W-:Y:S02]  /*28c0*/  SHF.R.U32.HI R8, RZ, 0x3, R4 ;  /* 0x00000003ff087819 */ /* 0x000fe40000011604 */
[--C-:B------:R-:W-:Y:S01]  /*28d0*/  LOP3.LUT R12, R5, 0x8, R32.reuse, 0xf8, !PT ;  /* 0x00000008050c7812 */ /* 0x100fe200078ef820 */
[----:B------:R-:W-:Y:S01]  /*28e0*/  IMAD.IADD R3, R3, 0x1, R7 ;  /* 0x0000000103037824 */ /* 0x000fe200078e0207 */
[C---:B------:R-:W-:Y:S01]  /*28f0*/  LOP3.LUT R7, R10.reuse, 0xfffffff8, RZ, 0xc0, !PT ;  /* 0xfffffff80a077812 */ /* 0x040fe200078ec0ff */
[----:B------:R-:W-:Y:S01]  /*2900*/  IMAD.SHL.U32 R10, R10, 0x40, RZ ;  /* 0x000000400a0a7824 */ /* 0x000fe200078e00ff */
[----:B------:R-:W-:Y:S01]  /*2910*/  LOP3.LUT R5, R4, 0x8, R32, 0xf8, !PT ;  /* 0x0000000804057812 */ /* 0x000fe200078ef820 */
[----:B------:R-:W-:Y:S01]  /*2920*/  IMAD.WIDE.U32 R40, R25, c[0x0][0x240], R2 ;  /* 0x0000900019287a25 */ /* 0x000fe200078e0002 */
[----:B------:R-:W-:-:S02]  /*2930*/  PLOP3.LUT P0, PT, PT, PT, UP0, 0x80, 0x0 ;  /* 0x000000000000781c */ /* 0x000fc40003f0f008 */
[----:B------:R-:W-:Y:S01]  /*2940*/  LOP3.LUT R5, R5, R8, RZ, 0x3c, !PT ;  /* 0x0000000805057212 */ /* 0x000fe200078e3cff */
[----:B------:R-:W-:Y:S01]  /*2950*/  IMAD.IADD R7, R0, 0x1, -R7 ;  /* 0x0000000100077824 */ /* 0x000fe200078e0a07 */
[----:B------:R3:W-:Y:S01]  /*2960*/  STL.64 [R1+0x30], R40 ;  /* 0x0000302801007387 */ /* 0x0007e20000100a00 */
[----:B------:R-:W-:Y:S01]  /*2970*/  IMAD.SHL.U32 R0, R17, 0x40, RZ ;  /* 0x0000004011007824 */ /* 0x000fe200078e00ff */
[----:B------:R-:W-:Y:S01]  /*2980*/  SEL R211, R211, 0xfffffff0, !P1 ;  /* 0xfffffff0d3d37807 */ /* 0x000fe20004800000 */
[----:B------:R-:W-:Y:S01]  /*2990*/  IMAD.SHL.U32 R3, R29, 0x8, RZ ;  /* 0x000000081d037824 */ /* 0x000fe200078e00ff */
[----:B------:R-:W-:Y:S01]  /*29a0*/  SEL R212, R212, 0xffffffe0, !P2 ;  /* 0xffffffe0d4d47807 */ /* 0x000fe20005000000 */
[----:B------:R-:W-:Y:S01]  /*29b0*/  IMAD.IADD R5, R6, 0x1, R5 ;  /* 0x0000000106057824 */ /* 0x000fe200078e0205 */
[----:B------:R-:W-:Y:S02]  /*29c0*/  LOP3.LUT R2, R0, 0x1c0, RZ, 0xc0, !PT ;  /* 0x000001c000027812 */ /* 0x000fe400078ec0ff */
[----:B------:R-:W-:Y:S01]  /*29d0*/  LOP3.LUT R0, R3, 0x18, RZ, 0xc0, !PT ;  /* 0x0000001803007812 */ /* 0x000fe200078ec0ff */
[----:B------:R-:W-:Y:S01]  /*29e0*/  IMAD.SHL.U32 R3, R9, 0x20, RZ ;  /* 0x0000002009037824 */ /* 0x000fe200078e00ff */
[----:B------:R-:W-:-:S02]  /*29f0*/  SHF.R.U32.HI R4, RZ, 0x3, R2 ;  /* 0x00000003ff047819 */ /* 0x000fc40000011602 */
[----:B------:R-:W-:Y:S02]  /*2a00*/  LOP3.LUT R6, R11, 0x3ffffffc, RZ, 0xc0, !PT ;  /* 0x3ffffffc0b067812 */ /* 0x000fe400078ec0ff */
[----:B------:R-:W-:Y:S01]  /*2a10*/  LOP3.LUT R11, R4, R2, R0, 0x1e, !PT ;  /* 0x00000002040b7212 */ /* 0x000fe200078e1e00 */
[----:B------:R-:W-:Y:S01]  /*2a20*/  IMAD.SHL.U32 R4, R7, 0x40, RZ ;  /* 0x0000004007047824 */ /* 0x000fe200078e00ff */
[----:B------:R-:W-:Y:S01]  /*2a30*/  LOP3.LUT R13, R0, 0x20, R3, 0xf8, !PT ;  /* 0x00000020000d7812 */ /* 0x000fe200078ef803 */
[----:B------:R-:W-:Y:S01]  /*2a40*/  IMAD.IADD R3, R35, 0x1, -R6 ;  /* 0x0000000123037824 */ /* 0x000fe200078e0a06 */
[----:B------:R-:W-:Y:S01]  /*2a50*/  LOP3.LUT R0, R12, R8, RZ, 0x3c, !PT ;  /* 0x000000080c007212 */ /* 0x000fe200078e3cff */
[----:B------:R-:W-:Y:S01]  /*2a60*/  IMAD.SHL.U32 R2, R15, 0x400, RZ ;  /* 0x000004000f027824 */ /* 0x000fe200078e00ff */
[----:B------:R-:W-:Y:S01]  /*2a70*/  LOP3.LUT R4, R4, 0x1c0, RZ, 0xc0, !PT ;  /* 0x000001c004047812 */ /* 0x000fe200078ec0ff */
[----:B------:R-:W-:Y:S02]  /*2a80*/  IMAD.SHL.U32 R6, R9, 0x8, RZ ;  /* 0x0000000809067824 */ /* 0x000fe400078e00ff */
[----:B------:R-:W-:Y:S01]  /*2a90*/  IMAD R3, R3, 0x2, R2 ;  /* 0x0000000203037824 */ /* 0x000fe200078e0202 */
[----:B------:R-:W-:Y:S01]  /*2aa0*/  SHF.R.U32.HI R8, RZ, 0x3, R4 ;  /* 0x00000003ff087819 */ /* 0x000fe20000011604 */
[----:B------:R-:W-:Y:S01]  /*2ab0*/  IMAD R0, R9, 0x200, R0 ;  /* 0x0000020009007824 */ /* 0x000fe200078e0200 */
[----:B------:R-:W-:Y:S01]  /*2ac0*/  LOP3.LUT R6, R4, 0x8, R6, 0xf8, !PT ;  /* 0x0000000804067812 */ /* 0x000fe200078ef806 */
[----:B------:R-:W-:Y:S01]  /*2ad0*/  IMAD.IADD R11, R3, 0x1, R11 ;  /* 0x00000001030b7824 */ /* 0x000fe200078e020b */
[----:B------:R-:W-:-:S02]  /*2ae0*/  LOP3.LUT R3, R10, 0xfffffe00, RZ, 0xc0, !PT ;  /* 0xfffffe000a037812 */ /* 0x000fc400078ec0ff */
[----:B------:R-:W-:Y:S01]  /*2af0*/  LOP3.LUT R6, R6, R8, RZ, 0x3c, !PT ;  /* 0x0000000806067212 */ /* 0x000fe200078e3cff */
[----:B------:R-:W-:Y:S01]  /*2b00*/  IMAD.SHL.U32 R224, R11, 0x2, RZ ;  /* 0x000000020be07824 */ /* 0x000fe200078e00ff */
[----:B------:R-:W-:Y:S01]  /*2b10*/  LOP3.LUT R4, R8, R13, R4, 0x1e, !PT ;  /* 0x0000000d08047212 */ /* 0x000fe200078e1e04 */
[----:B------:R-:W-:Y:S01]  /*2b20*/  @!P3 IMAD.SHL.U32 R8, R35, 0x10, RZ ;  /* 0x000000102308b824 */ /* 0x000fe200078e00ff */
[-C--:B------:R-:W-:Y:S02]  /*2b30*/  IADD3 R214, R6, R3.reuse, R2 ;  /* 0x0000000306d67210 */ /* 0x080fe40007ffe002 */
[----:B------:R-:W-:Y:S02]  /*2b40*/  LOP3.LUT R2, R22, 0xffffffe0, RZ, 0xc0, !PT ;  /* 0xffffffe016027812 */ /* 0x000fe400078ec0ff */
[----:B------:R-:W-:Y:S01]  /*2b50*/  LOP3.LUT R217, R4, R3, RZ, 0xfc, !PT ;  /* 0x0000000304d97212 */ /* 0x000fe200078efcff */
[----:B------:R3:W-:Y:S01]  /*2b60*/  @!P3 LDGSTS.E.BYPASS.LTC128B.128 [R8+0x20280], [R18.64] ;  /* 0x202800001208bfae */ /* 0x0007e2000b901d50 */
[----:B------:R-:W-:Y:S01]  /*2b70*/  IADD3 R4, R41, UR6, RZ ;  /* 0x0000000629047c10 */ /* 0x000fe2000fffe0ff */
[----:B------:R-:W-:Y:S01]  /*2b80*/  IMAD.IADD R6, R35, 0x1, -R2 ;  /* 0x0000000123067824 */ /* 0x000fe200078e0a02 */
[C---:B------:R-:W-:Y:S01]  /*2b90*/  IADD3 R3, R14.reuse, 0x10080, RZ ;  /* 0x000100800e037810 */ /* 0x040fe20007ffe0ff */
[----:B------:R-:W0:Y:S01]  /*2ba0*/  LDGDEPBAR ;  /* 0x00000000000079af */ /* 0x000e220000000000 */
[----:B------:R-:W-:-:S02]  /*2bb0*/  IADD3 R2, R14, 0x18080, RZ ;  /* 0x000180800e027810 */ /* 0x000fc40007ffe0ff */
[----:B------:R-:W-:Y:S01]  /*2bc0*/  SHF.R.S32.HI R10, RZ, 0x1f, R6 ;  /* 0x0000001fff0a7819 */ /* 0x000fe20000011406 */
[----:B------:R3:W-:Y:S01]  /*2bd0*/  STL [R1+0x3c], R4 ;  /* 0x00003c0401007387 */ /* 0x0007e20000100800 */
[----:B------:R-:W-:Y:S02]  /*2be0*/  IADD3 R12, R224, 0x20480, RZ ;  /* 0x00020480e00c7810 */ /* 0x000fe40007ffe0ff */
[----:B------:R-:W-:Y:S01]  /*2bf0*/  LEA.HI R10, R10, R6, RZ, 0x2 ;  /* 0x000000060a0a7211 */ /* 0x000fe200078f10ff */
[----:B------:R3:W-:Y:S03]  /*2c00*/  STL [R1+0x44], R3 ;  /* 0x0000440301007387 */ /* 0x0007e60000100800 */
[----:B------:R-:W-:Y:S01]  /*2c10*/  LEA.HI.SX32 R249, R10, R16, 0x1e ;  /* 0x000000100af97211 */ /* 0x000fe200078ff2ff */
[----:B------:R3:W-:Y:S04]  /*2c20*/  STL [R1+0x40], R2 ;  /* 0x0000400201007387 */ /* 0x0007e80000100800 */
[----:B------:R-:W0:Y:S01]  /*2c30*/  LDGDEPBAR ;  /* 0x00000000000079af */ /* 0x000e220000000000 */
[----:B------:R-:W-:Y:S05]  /*2c40*/  @P0 BRA `(.L_x_2130) ;  /* 0x000001f000000947 */ /* 0x000fea0003800000 */
[----:B------:R-:W-:Y:S01]  /*2c50*/  USHF.R.S32.HI UR6, URZ, 0x1f, UR22 ;  /* 0x0000001f3f067899 */ /* 0x000fe20008011416 */
[----:B---3--:R-:W-:Y:S01]  /*2c60*/  IMAD.WIDE.U32 R8, R24, UR22, R250 ;  /* 0x0000001618087c25 */ /* 0x008fe2000f8e00fa */
        /* <DEDUP_REMOVED lines=28> */
.L_x_2131:
[----:B--2---:R-:W-:Y:S05]  /*2e30*/  BSYNC B0 ;  /* 0x0000000000007941 */ /* 0x004fea0003800000 */
.L_x_2130:
[----:B-1-3--:R-:W-:Y:S01]  /*2e40*/  SHF.R.S32.HI R2, RZ, 0x1f, R29 ;  /* 0x0000001fff027819 */ /* 0x00afe2000001141d */
        /* <DEDUP_REMOVED lines=100> */
.L_x_2134:
        /* <DEDUP_REMOVED lines=260> */
.L_x_2132:
        /* <DEDUP_REMOVED lines=595> */
.L_x_2133:
        /* <DEDUP_REMOVED lines=298> */
.L_x_2129:
        /* <DEDUP_REMOVED lines=27> */
[CC--:B------:R-:W-:Y:S02]  /*7e50*/  LEA.HI R5, R35.reuse, R37.reuse, RZ, 0x2 ;  /* 0x0000002523057211 */ /* 0x0c0fe400078f10ff */
        /* <DEDUP_REMOVED lines=73> */
[----:B-----5:R-:W-:-:S02]  /*82f0*/  F2FP.BF16.PACK_AB R9, R163, R162 ;  /* 0x000000a2a309723e */ /* 0x020fc400000010ff */
        /* <DEDUP_REMOVED lines=88> */
.L_x_2136:
[----:B-1----:R-:W2:Y:S01]  /*8880*/  LDL R47, [R1+0x14] ;  /* 0x00001400012f7983 */ /* 0x002ea20000100800 */
[CC--:B------:R-:W-:Y:S01]  /*8890*/  LEA.HI R2, R35.reuse, R37.reuse, RZ, 0x4 ;  /* 0x0000002523027211 */ /* 0x0c0fe200078f20ff */
[----:B------:R-:W-:Y:S01]  /*88a0*/  USHF.R.S32.HI UR6, URZ, 0x1f, UR13 ;  /* 0x0000001f3f067899 */ /* 0x000fe2000801140d */
[----:B------:R-:W-:Y:S01]  /*88b0*/  LEA.HI R4, R35, R37, RZ, 0x7 ;  /* 0x0000002523047211 */ /* 0x000fe200078f38ff */
[----:B------:R-:W-:Y:S01]  /*88c0*/  USEL UR13, UR13, URZ, !UP1 ;  /* 0x0000003f0d0d7287 */ /* 0x000fe2000c800000 */
[----:B------:R-:W-:Y:S01]  /*88d0*/  LOP3.LUT R0, R2, 0xfffffff0, RZ, 0xc0, !PT ;  /* 0xfffffff002007812 */ /* 0x000fe200078ec0ff */
[----:B------:R-:W-:Y:S01]  /*88e0*/  USEL UR6, UR6, URZ, !UP1 ;  /* 0x0000003f06067287 */ /* 0x000fe2000c800000 */
[----:B------:R-:W-:Y:S01]  /*88f0*/  SHF.R.S32.HI R14, RZ, 0x4, R2 ;  /* 0x00000004ff0e7819 */ /* 0x000fe20000011402 */
[----:B------:R-:W-:Y:S01]  /*8900*/  IMAD.SHL.U32 R4, R4, 0x4, RZ ;  /* 0x0000000404047824 */ /* 0x000fe200078e00ff */
[----:B------:R-:W-:Y:S01]  /*8910*/  ULDC.64 UR4, c[0x0][0x340] ;  /* 0x0000d00000047ab9 */ /* 0x000fe20000000a00 */
[----:B------:R-:W-:Y:S01]  /*8920*/  IMAD.IADD R0, R37, 0x1, -R0 ;  /* 0x0000000125007824 */ /* 0x000fe200078e0a00 */
[----:B------:R-:W-:Y:S01]  /*8930*/  UIMAD UR4, UR6, UR4, URZ ;  /* 0x00000004060472a4 */ /* 0x000fe2000f8e023f */
[----:B------:R-:W-:Y:S01]  /*8940*/  IMAD.SHL.U32 R2, R14, 0x40, RZ ;  /* 0x000000400e027824 */ /* 0x000fe200078e00ff */
[----:B------:R-:W-:Y:S01]  /*8950*/  BSSY B0, `(.L_x_2137) ;  /* 0x0000039000007945 */ /* 0x000fe20003800000 */
[----:B------:R-:W-:Y:S01]  /*8960*/  IMAD.SHL.U32 R12, R0, 0x8, RZ ;  /* 0x00000008000c7824 */ /* 0x000fe200078e00ff */
[----:B------:R-:W-:Y:S01]  /*8970*/  SHF.R.S32.HI R3, RZ, 0x1f, R0 ;  /* 0x0000001fff037819 */ /* 0x000fe20000011400 */
[----:B------:R-:W-:Y:S01]  /*8980*/  IMAD.U32 R45, RZ, RZ, UR13 ;  /* 0x0000000dff2d7e24 */ /* 0x000fe2000f8e00ff */
[----:B------:R-:W-:Y:S01]  /*8990*/  LOP3.LUT R2, R2, 0x1c0, RZ, 0xc0, !PT ;  /* 0x000001c002027812 */ /* 0x000fe200078ec0ff */
[----:B------:R-:W-:Y:S01]  /*89a0*/  UIMAD UR4, UR13, UR5, UR4 ;  /* 0x000000050d0472a4 */ /* 0x000fe2000f8e0204 */
[----:B------:R-:W-:Y:S01]  /*89b0*/  LEA.HI R3, R3, R0, RZ, 0x3 ;  /* 0x0000000003037211 */ /* 0x000fe200078f18ff */
[----:B------:R-:W-:Y:S01]  /*89c0*/  IMAD.U32 R6, RZ, RZ, UR14 ;  /* 0x0000000eff067e24 */ /* 0x000fe2000f8e00ff */
[----:B------:R-:W-:-:S02]  /*89d0*/  LOP3.LUT R5, R2, 0x38, R12, 0xf8, !PT ;  /* 0x0000003802057812 */ /* 0x000fc400078ef80c */
[----:B------:R-:W-:Y:S01]  /*89e0*/  SHF.R.U32.HI R0, RZ, 0x3, R2 ;  /* 0x00000003ff007819 */ /* 0x000fe20000011602 */
[----:B------:R-:W-:Y:S01]  /*89f0*/  IMAD.SHL.U32 R2, R3, 0x400, RZ ;  /* 0x0000040003027824 */ /* 0x000fe200078e00ff */
[----:B------:R-:W-:Y:S02]  /*8a00*/  LOP3.LUT R3, R4, 0x7ffffe00, RZ, 0xc0, !PT ;  /* 0x7ffffe0004037812 */ /* 0x000fe400078ec0ff */
[----:B------:R-:W-:Y:S02]  /*8a10*/  LOP3.LUT R0, R5, R0, RZ, 0x3c, !PT ;  /* 0x0000000005007212 */ /* 0x000fe400078e3cff */
[----:B------:R-:W-:Y:S02]  /*8a20*/  LOP3.LUT R2, R2, 0x7fffe000, RZ, 0xc0, !PT ;  /* 0x7fffe00002027812 */ /* 0x000fe400078ec0ff */
[----:B------:R-:W-:Y:S02]  /*8a30*/  SHF.R.S32.HI R13, RZ, 0x1f, R12 ;  /* 0x0000001fff0d7819 */ /* 0x000fe4000001140c */
[----:B------:R-:W-:-:S05]  /*8a40*/  IADD3 R0, R0, R2, R3 ;  /* 0x0000000200007210 */ /* 0x000fca0007ffe003 */
[----:B------:R-:W-:-:S05]  /*8a50*/  IMAD.SHL.U32 R0, R0, 0x2, RZ ;  /* 0x0000000200007824 */ /* 0x000fca00078e00ff */
[----:B------:R1:W3:Y:S04]  /*8a60*/  LDS.128 R20, [R0+0x8880] ;  /* 0x0088800000147984 */ /* 0x0002e80000000c00 */
        /* <DEDUP_REMOVED lines=14> */
[----:B--2---:R-:W-:-:S05]  /*8b50*/  SHF.R.S32.HI R44, RZ, 0x1f, R47 ;  /* 0x0000001fff2c7819 */ /* 0x004fca000001142f */
[----:B------:R-:W-:-:S04]  /*8b60*/  IMAD R2, R44, c[0x0][0x338], RZ ;  /* 0x0000ce002c027a24 */ /* 0x000fc800078e02ff */
[C---:B------:R-:W-:Y:S02]  /*8b70*/  IMAD R4, R47.reuse, c[0x0][0x33c], R2 ;  /* 0x0000cf002f047a24 */ /* 0x040fe400078e0202 */
[----:B------:R-:W-:-:S04]  /*8b80*/  IMAD.WIDE.U32 R2, R47, c[0x0][0x338], R12 ;  /* 0x0000ce002f027a25 */ /* 0x000fc800078e000c */
[----:B------:R-:W-:Y:S01]  /*8b90*/  IMAD.IADD R3, R3, 0x1, R4 ;  /* 0x0000000103037824 */ /* 0x000fe200078e0204 */
[----:B-----5:R-:W-:-:S03]  /*8ba0*/  IADD3 R4, R8, -UR8, RZ ;  /* 0x8000000808047c10 */ /* 0x020fc6000fffe0ff */
[----:B------:R-:W-:Y:S01]  /*8bb0*/  IMAD.WIDE.U32 R10, R45, c[0x0][0x340], R2 ;  /* 0x0000d0002d0a7a25 */ /* 0x000fe200078e0002 */
[----:B------:R-:W-:Y:S02]  /*8bc0*/  IMNMX R15, R4, 0x80, PT ;  /* 0x00000080040f7817 */ /* 0x000fe40003800200 */
[C---:B------:R-:W-:Y:S02]  /*8bd0*/  IADD3 R4, P0, R14.reuse, UR10, RZ ;  /* 0x0000000a0e047c10 */ /* 0x040fe4000ff1e0ff */
[C---:B------:R-:W-:Y:S02]  /*8be0*/  ISETP.GE.AND P1, PT, R14.reuse, R15, PT ;  /* 0x0000000f0e00720c */ /* 0x040fe40003f26270 */
[----:B------:R-:W-:Y:S02]  /*8bf0*/  LEA.HI.X.SX32 R5, R14, UR11, 0x1, P0 ;  /* 0x0000000b0e057c11 */ /* 0x000fe400080f0eff */
[----:B------:R-:W-:Y:S02]  /*8c00*/  ISETP.GE.OR P0, PT, R12, c[0x0][0x324], P1 ;  /* 0x0000c9000c007a0c */ /* 0x000fe40000f06670 */
[----:B------:R-:W-:Y:S01]  /*8c10*/  IADD3 R9, R11, UR4, RZ ;  /* 0x000000040b097c10 */ /* 0x000fe2000fffe0ff */
[----:B------:R-:W-:Y:S01]  /*8c20*/  IMAD.WIDE R6, R6, 0x80, R4 ;  /* 0x0000008006067825 */ /* 0x000fe200078e0204 */
[----:B------:R-:W-:-:S09]  /*8c30*/  P2R R46, PR, RZ, 0x2 ;  /* 0x00000002ff2e7803 */ /* 0x000fd20000000000 */
[----:B------:R-:W-:Y:S05]  /*8c40*/  @P0 BRA `(.L_x_2138) ;  /* 0x0000009000000947 */ /* 0x000fea0003800000 */
[----:B-1-34-:R1:W2:Y:S01]  /*8c50*/  LDS.128 R16, [R0+0x8080] ;  /* 0x0080800000107984 */ /* 0x01a2a20000000c00 */
[----:B------:R-:W-:-:S05]  /*8c60*/  MOV R8, R10 ;  /* 0x0000000a00087202 */ /* 0x000fca0000000f00 */
[----:B------:R-:W-:-:S05]  /*8c70*/  IMAD.WIDE.U32 R2, R6, c[0x0][0x330], R8 ;  /* 0x0000cc0006027a25 */ /* 0x000fca00078e0008 */
[----:B------:R-:W-:Y:S01]  /*8c80*/  LEA R4, P0, R2, c[0x0][0x318], 0x1 ;  /* 0x0000c60002047a11 */ /* 0x000fe200078008ff */
[----:B-1----:R-:W-:-:S04]  /*8c90*/  IMAD R0, R7, c[0x0][0x330], RZ ;  /* 0x0000cc0007007a24 */ /* 0x002fc800078e02ff */
[----:B------:R-:W-:-:S05]  /*8ca0*/  IMAD R0, R6, c[0x0][0x334], R0 ;  /* 0x0000cd0006007a24 */ /* 0x000fca00078e0200 */
[----:B------:R-:W-:-:S04]  /*8cb0*/  IADD3 R0, R3, R0, RZ ;  /* 0x0000000003007210 */ /* 0x000fc80007ffe0ff */
[----:B------:R-:W-:-:S05]  /*8cc0*/  LEA.HI.X R5, R2, c[0x0][0x31c], R0, 0x1, P0 ;  /* 0x0000c70002057a11 */ /* 0x000fca00000f0c00 */
[----:B--2---:R1:W-:Y:S02]  /*8cd0*/  STG.E.128 [R4.64], R16 ;  /* 0x0000001004007986 */ /* 0x0043e4000c101d10 */
.L_x_2138:
[----:B-1-34-:R-:W-:Y:S05]  /*8ce0*/  BSYNC B0 ;  /* 0x0000000000007941 */ /* 0x01afea0003800000 */
.L_x_2137:
        /* <DEDUP_REMOVED lines=17> */
.L_x_2140:
[----:B------:R-:W-:Y:S05]  /*8e00*/  BSYNC B0 ;  /* 0x0000000000007941 */ /* 0x000fea0003800000 */
.L_x_2139:
        /* <DEDUP_REMOVED lines=16> */
.L_x_2142:
[----:B------:R-:W-:Y:S05]  /*8f10*/  BSYNC B0 ;  /* 0x0000000000007941 */ /* 0x000fea0003800000 */
.L_x_2141:
        /* <DEDUP_REMOVED lines=16> */
.L_x_2144:
[----:B------:R-:W-:Y:S05]  /*9020*/  BSYNC B0 ;  /* 0x0000000000007941 */ /* 0x000fea0003800000 */
.L_x_2143:
        /* <DEDUP_REMOVED lines=16> */
.L_x_2146:
[----:B------:R-:W-:Y:S05]  /*9130*/  BSYNC B0 ;  /* 0x0000000000007941 */ /* 0x000fea0003800000 */
.L_x_2145:
        /* <DEDUP_REMOVED lines=16> */
.L_x_2148:
[----:B------:R-:W-:Y:S05]  /*9240*/  BSYNC B0 ;  /* 0x0000000000007941 */ /* 0x000fea0003800000 */
.L_x_2147:
        /* <DEDUP_REMOVED lines=16> */
.L_x_2150:
[----:B------:R-:W-:Y:S05]  /*9350*/  BSYNC B0 ;  /* 0x0000000000007941 */ /* 0x000fea0003800000 */
.L_x_2149:
        /* <DEDUP_REMOVED lines=16> */
.L_x_2152:
[----:B------:R-:W-:Y:S05]  /*9460*/  BSYNC B0 ;  /* 0x0000000000007941 */ /* 0x000fea0003800000 */
.L_x_2151:
[----:B------:R-:W-:Y:S01]  /*9470*/  IMAD R0, R44, c[0x0][0x308], RZ ;  /* 0x0000c2002c007a24 */ /* 0x000fe200078e02ff */
[----:B------:R-:W-:Y:S01]  /*9480*/  ISETP.NE.AND P0, PT, R46, RZ, PT ;  /* 0x000000ff2e00720c */ /* 0x000fe20003f05270 */
[C---:B-1----:R-:W-:Y:S01]  /*9490*/  IMAD.WIDE.U32 R2, R47.reuse, c[0x0][0x308], R12 ;  /* 0x0000c2002f027a25 */ /* 0x042fe200078e000c */
[----:B------:R-:W-:Y:S01]  /*94a0*/  ULDC.64 UR4, c[0x0][0x310] ;  /* 0x0000c40000047ab9 */ /* 0x000fe20000000a00 */
[----:B------:R-:W-:Y:S01]  /*94b0*/  BSSY B0, `(.L_x_2153) ;  /* 0x0000011000007945 */ /* 0x000fe20003800000 */
[----:B------:R-:W-:Y:S01]  /*94c0*/  ISETP.GE.OR P0, PT, R12, c[0x0][0x2f4], P0 ;  /* 0x0000bd000c007a0c */ /* 0x000fe20000706670 */
[----:B------:R-:W-:Y:S01]  /*94d0*/  IMAD R0, R47, c[0x0][0x30c], R0 ;  /* 0x0000c3002f007a24 */ /* 0x000fe200078e0200 */
[----:B------:R-:W-:-:S04]  /*94e0*/  UIMAD UR4, UR6, UR4, URZ ;  /* 0x00000004060472a4 */ /* 0x000fc8000f8e023f */
[----:B------:R-:W-:Y:S01]  /*94f0*/  IADD3 R3, R3, R0, RZ ;  /* 0x0000000003037210 */ /* 0x000fe20007ffe0ff */
[----:B------:R-:W-:-:S04]  /*9500*/  UIMAD UR4, UR13, UR5, UR4 ;  /* 0x000000050d0472a4 */ /* 0x000fc8000f8e0204 */
        /* <DEDUP_REMOVED lines=11> */
.L_x_2154:
[----:B------:R-:W-:Y:S05]  /*95c0*/  BSYNC B0 ;  /* 0x0000000000007941 */ /* 0x000fea0003800000 */
.L_x_2153:
        /* <DEDUP_REMOVED lines=15> */
.L_x_2156:
[----:B------:R-:W-:Y:S05]  /*96c0*/  BSYNC B0 ;  /* 0x0000000000007941 */ /* 0x000fea0003800000 */
.L_x_2155:
        /* <DEDUP_REMOVED lines=14> */
.L_x_2158:
[----:B------:R-:W-:Y:S05]  /*97b0*/  BSYNC B0 ;  /* 0x0000000000007941 */ /* 0x000fea0003800000 */
.L_x_2157:
        /* <DEDUP_REMOVED lines=14> */
.L_x_2160:
[----:B------:R-:W-:Y:S05]  /*98a0*/  BSYNC B0 ;  /* 0x0000000000007941 */ /* 0x000fea0003800000 */
.L_x_2159:
        /* <DEDUP_REMOVED lines=14> */
.L_x_2162:
[----:B------:R-:W-:Y:S05]  /*9990*/  BSYNC B0 ;  /* 0x0000000000007941 */ /* 0x000fea0003800000 */
.L_x_2161:
        /* <DEDUP_REMOVED lines=14> */
.L_x_2164:
[----:B------:R-:W-:Y:S05]  /*9a80*/  BSYNC B0 ;  /* 0x0000000000007941 */ /* 0x000fea0003800000 */
.L_x_2163:
        /* <DEDUP_REMOVED lines=14> */
.L_x_2166:
[----:B------:R-:W-:Y:S05]  /*9b70*/  BSYNC B0 ;  /* 0x0000000000007941 */ /* 0x000fea0003800000 */
.L_x_2165:
        /* <DEDUP_REMOVED lines=14> */
.L_x_2135:
        /* <DEDUP_REMOVED lines=8> */
[----:B------:R-:W-:Y:S01]  /*9ce0*/  MOV R5, UR5 ;  /* 0x0000000500057c02 */ /* 0x000fe20008000f00 */
        /* <DEDUP_REMOVED lines=21> */
[----:B--2--5:R-:W-:-:S03]  /*9e40*/  IADD3 R6, -R0, R2, RZ ;  /* 0x0000000200067210 */ /* 0x024fc60007ffe1ff */
.L_x_2167:
[----:B-1----:R-:W2:Y:S01]  /*9e50*/  LDL R20, [R1+0x14] ;  /* 0x0000140001147983 */ /* 0x002ea20000100800 */
[----:B-----5:R-:W-:Y:S01]  /*9e60*/  IADD3 R15, R6, -UR8, RZ ;  /* 0x80000008060f7c10 */ /* 0x020fe2000fffe0ff */
[----:B------:R-:W-:Y:S01]  /*9e70*/  USHF.R.S32.HI UR6, URZ, 0x1f, UR13 ;  /* 0x0000001f3f067899 */ /* 0x000fe2000801140d */
[----:B------:R-:W-:Y:S01]  /*9e80*/  IMAD.U32 R6, RZ, RZ, UR14 ;  /* 0x0000000eff067e24 */ /* 0x000fe2000f8e00ff */
[----:B------:R-:W1:Y:S01]  /*9e90*/  S2R R2, SR_TID.X ;  /* 0x0000000000027919 */ /* 0x000e620000002100 */
[----:B------:R-:W-:Y:S01]  /*9ea0*/  USEL UR13, UR13, URZ, !UP1 ;  /* 0x0000003f0d0d7287 */ /* 0x000fe2000c800000 */
[----:B------:R-:W-:Y:S01]  /*9eb0*/  BSSY B0, `(.L_x_2168) ;  /* 0x0000023000007945 */ /* 0x000fe20003800000 */
[----:B------:R-:W-:-:S02]  /*9ec0*/  USEL UR6, UR6, URZ, !UP1 ;  /* 0x0000003f06067287 */ /* 0x000fc4000c800000 */
[----:B------:R-:W-:Y:S02]  /*9ed0*/  ULDC.64 UR4, c[0x0][0x310] ;  /* 0x0000c40000047ab9 */ /* 0x000fe40000000a00 */
[----:B------:R-:W-:Y:S01]  /*9ee0*/  UIMAD UR4, UR6, UR4, URZ ;  /* 0x00000004060472a4 */ /* 0x000fe2000f8e023f */
[----:B------:R-:W-:-:S03]  /*9ef0*/  IMAD.U32 R17, RZ, RZ, UR13 ;  /* 0x0000000dff117e24 */ /* 0x000fc6000f8e00ff */
[----:B------:R-:W-:Y:S01]  /*9f00*/  UIMAD UR4, UR13, UR5, UR4 ;  /* 0x000000050d0472a4 */ /* 0x000fe2000f8e0204 */
        /* <DEDUP_REMOVED lines=8> */
[----:B------:R-:W-:Y:S02]  /*9f90*/  LEA.HI.X.SX32 R5, R14, UR11, 0x1, P0 ;  /* 0x0000000b0e057c11 */ /* 0x000fe400080f0eff */
[----:B------:R-:W-:Y:S02]  /*9fa0*/  P2R R18, PR, RZ, 0x2 ;  /* 0x00000002ff127803 */ /* 0x000fe40000000000 */
[----:B------:R-:W-:Y:S01]  /*9fb0*/  SHF.R.S32.HI R13, RZ, 0x1f, R12 ;  /* 0x0000001fff0d7819 */ /* 0x000fe2000001140c */
[----:B------:R-:W-:Y:S01]  /*9fc0*/  IMAD.WIDE R6, R6, 0x80, R4 ;  /* 0x0000008006067825 */ /* 0x000fe200078e0204 */
[----:B------:R-:W-:-:S02]  /*9fd0*/  ISETP.GE.OR P0, PT, R12, c[0x0][0x2f4], P1 ;  /* 0x0000bd000c007a0c */ /* 0x000fc40000f06670 */
[----:B--2---:R-:W-:Y:S01]  /*9fe0*/  SHF.R.S32.HI R16, RZ, 0x1f, R20 ;  /* 0x0000001fff107819 */ /* 0x004fe20000011414 */
[----:B------:R-:W-:-:S04]  /*9ff0*/  IMAD.WIDE.U32 R2, R20, c[0x0][0x308], R12 ;  /* 0x0000c20014027a25 */ /* 0x000fc800078e000c */
[----:B------:R-:W-:-:S04]  /*a000*/  IMAD R0, R16, c[0x0][0x308], RZ ;  /* 0x0000c20010007a24 */ /* 0x000fc800078e02ff */
[----:B------:R-:W-:-:S04]  /*a010*/  IMAD R0, R20, c[0x0][0x30c], R0 ;  /* 0x0000c30014007a24 */ /* 0x000fc800078e0200 */
[----:B------:R-:W-:-:S04]  /*a020*/  IMAD.IADD R3, R3, 0x1, R0 ;  /* 0x0000000103037824 */ /* 0x000fc800078e0200 */
        /* <DEDUP_REMOVED lines=11> */
.L_x_2169:
[----:B------:R-:W-:Y:S05]  /*a0e0*/  BSYNC B0 ;  /* 0x0000000000007941 */ /* 0x000fea0003800000 */
.L_x_2168:
        /* <DEDUP_REMOVED lines=17> */
.L_x_2171:
[----:B------:R-:W-:Y:S05]  /*a200*/  BSYNC B0 ;  /* 0x0000000000007941 */ /* 0x000fea0003800000 */
.L_x_2170:
        /* <DEDUP_REMOVED lines=16> */
.L_x_2173:
[----:B------:R-:W-:Y:S05]  /*a310*/  BSYNC B0 ;  /* 0x0000000000007941 */ /* 0x000fea0003800000 */
.L_x_2172:
        /* <DEDUP_REMOVED lines=16> */
.L_x_2175:
[----:B------:R-:W-:Y:S05]  /*a420*/  BSYNC B0 ;  /* 0x0000000000007941 */ /* 0x000fea0003800000 */
.L_x_2174:
        /* <DEDUP_REMOVED lines=16> */
.L_x_2177:
[----:B------:R-:W-:Y:S05]  /*a530*/  BSYNC B0 ;  /* 0x0000000000007941 */ /* 0x000fea0003800000 */
.L_x_2176:
        /* <DEDUP_REMOVED lines=16> */
.L_x_2179:
[----:B------:R-:W-:Y:S05]  /*a640*/  BSYNC B0 ;  /* 0x0000000000007941 */ /* 0x000fea0003800000 */
.L_x_2178:
        /* <DEDUP_REMOVED lines=16> */
.L_x_2181:
[----:B------:R-:W-:Y:S05]  /*a750*/  BSYNC B0 ;  /* 0x0000000000007941 */ /* 0x000fea0003800000 */
.L_x_2180:
        /* <DEDUP_REMOVED lines=16> */
.L_x_2183:
[----:B------:R-:W-:Y:S05]  /*a860*/  BSYNC B0 ;  /* 0x0000000000007941 */ /* 0x000fea0003800000 */
.L_x_2182:
[----:B------:R-:W-:Y:S01]  /*a870*/  IMAD R0, R16, c[0x0][0x338], RZ ;  /* 0x0000ce0010007a24 */ /* 0x000fe200078e02ff */
[----:B------:R-:W-:Y:S01]  /*a880*/  ISETP.NE.AND P0, PT, R18, RZ, PT ;  /* 0x000000ff1200720c */ /* 0x000fe20003f05270 */
[----:B-1----:R-:W-:Y:S01]  /*a890*/  IMAD.WIDE.U32 R2, R20, c[0x0][0x338], R12 ;  /* 0x0000ce0014027a25 */ /* 0x002fe200078e000c */
        /* <DEDUP_REMOVED lines=18> */
.L_x_2185:
[----:B------:R-:W-:Y:S05]  /*a9c0*/  BSYNC B0 ;  /* 0x0000000000007941 */ /* 0x000fea0003800000 */
.L_x_2184:
        /* <DEDUP_REMOVED lines=15> */
.L_x_2187:
[----:B------:R-:W-:Y:S05]  /*aac0*/  BSYNC B0 ;  /* 0x0000000000007941 */ /* 0x000fea0003800000 */
.L_x_2186:
        /* <DEDUP_REMOVED lines=14> */
.L_x_2189:
[----:B------:R-:W-:Y:S05]  /*abb0*/  BSYNC B0 ;  /* 0x0000000000007941 */ /* 0x000fea0003800000 */
.L_x_2188:
        /* <DEDUP_REMOVED lines=14> */
.L_x_2191:
[----:B------:R-:W-:Y:S05]  /*aca0*/  BSYNC B0 ;  /* 0x0000000000007941 */ /* 0x000fea0003800000 */
.L_x_2190:
        /* <DEDUP_REMOVED lines=14> */
.L_x_2193:
[----:B------:R-:W-:Y:S05]  /*ad90*/  BSYNC B0 ;  /* 0x0000000000007941 */ /* 0x000fea0003800000 */
.L_x_2192:
        /* <DEDUP_REMOVED lines=14> */
.L_x_2195:
[----:B------:R-:W-:Y:S05]  /*ae80*/  BSYNC B0 ;  /* 0x0000000000007941 */ /* 0x000fea0003800000 */
.L_x_2194:
        /* <DEDUP_REMOVED lines=14> */
.L_x_2197:
[----:B------:R-:W-:Y:S05]  /*af70*/  BSYNC B0 ;  /* 0x0000000000007941 */ /* 0x000fea0003800000 */
.L_x_2196:
        /* <DEDUP_REMOVED lines=14> */
.L_x_2198:
        /* <DEDUP_REMOVED lines=10> */
.L_x_2343:


//--------------------- .text._ZN7cutlass13device_kernelIN5flash19enable_sm80_to_sm89INS1_16FlashAttnBwdSm80INS1_25CollectiveMainloopBwdSm80ILi2ELi2EN4cute5tupleIJNS5_1CILi64EEENS7_ILi128EEES9_EEENS_10bfloat16_tEfNS_4arch4Sm80ELb1ELb0ELb1ELb1ELb0ELb0ELb0ELb0ELi2ELi2ELi2ELi2ELb0EEENS1_24CollectiveEpilogueBwdGQAISA_fSD_Li256ELb1ELb0EEENS1_25SingleTileBwdLPTSchedulerILb1ELi128ELb0EEEEEEEEEvNT_6ParamsE --------------------------
	.section	.text._ZN7cutlass13device_kernelIN5flash19enable_sm80_to_sm89INS1_16FlashAttnBwdSm80INS1_25CollectiveMainloopBwdSm80ILi2ELi2EN4cute5tupleIJNS5_1CILi64EEENS7_ILi128EEES9_EEENS_10bfloat16_tEfNS_4arch4Sm80ELb1ELb0ELb1ELb1ELb0ELb0ELb0ELb0ELi2ELi2ELi2ELi2ELb0EEENS1_24CollectiveEpilogueBwdGQAISA_fSD_Li256ELb1ELb0EEENS1_25SingleTileBwdLPTSchedulerILb1ELi128ELb0EEEEEEEEEvNT_6ParamsE,"ax",@progbits
	.sectioninfo	@"SHI_REGISTERS=255"
	.align	128
.text._ZN7cutlass13device_kernelIN5flash19enable_sm80_to_sm89INS1_16FlashAttnBwdSm80INS1_25CollectiveMainloopBwdSm80ILi2ELi2EN4cute5tupleIJNS5_1CILi64EEENS7_ILi128EEES9_EEENS_10bfloat16_tEfNS_4arch4Sm80ELb1ELb0ELb1ELb1ELb0ELb0ELb0ELb0ELi2ELi2ELi2ELi2ELb0EEENS1_24CollectiveEpilogueBwdGQAISA_fSD_Li256ELb1ELb0EEENS1_25SingleTileBwdLPTSchedulerILb1ELi128ELb0EEEEEEEEEvNT_6ParamsE:
        .type           _ZN7cutlass13device_kernelIN5flash19enable_sm80_to_sm89INS1_16FlashAttnBwdSm80INS1_25CollectiveMainloopBwdSm80ILi2ELi2EN4cute5tupleIJNS5_1CILi64EEENS7_ILi128EEES9_EEENS_10bfloat16_tEfNS_4arch4Sm80ELb1ELb0ELb1ELb1ELb0ELb0ELb0ELb0ELi2ELi2ELi2ELi2ELb0EEENS1_24CollectiveEpilogueBwdGQAISA_fSD_Li256ELb1ELb0EEENS1_25SingleTileBwdLPTSchedulerILb1ELi128ELb0EEEEEEEEEvNT_6ParamsE,@function
        .size           _ZN7cutlass13device_kernelIN5flash19enable_sm80_to_sm89INS1_16FlashAttnBwdSm80INS1_25CollectiveMainloopBwdSm80ILi2ELi2EN4cute5tupleIJNS5_1CILi64EEENS7_ILi128EEES9_EEENS_10bfloat16_tEfNS_4arch4Sm80ELb1ELb0ELb1ELb1ELb0ELb0ELb0ELb0ELi2ELi2ELi2ELi2ELb0EEENS1_24CollectiveEpilogueBwdGQAISA_fSD_Li256ELb1ELb0EEENS1_25SingleTileBwdLPTSchedulerILb1ELi128ELb0EEEEEEEEEvNT_6ParamsE,(.L_x_2344 - _ZN7cutlass13device_kernelIN5flash19enable_sm80_to_sm89INS1_16FlashAttnBwdSm80INS1_25CollectiveMainloopBwdSm80ILi2ELi2EN4cute5tupleIJNS5_1CILi64EEENS7_ILi128EEES9_EEENS_10bfloat16_tEfNS_4arch4Sm80ELb1ELb0ELb1ELb1ELb0ELb0ELb0ELb0ELi2ELi2ELi2ELi2ELb0EEENS1_24CollectiveEpilogueBwdGQAISA_fSD_Li256ELb1ELb0EEENS1_25SingleTileBwdLPTSchedulerILb1ELi128ELb0EEEEEEEEEvNT_6ParamsE)
        .other          _ZN7cutlass13device_kernelIN5flash19enable_sm80_to_sm89INS1_16FlashAttnBwdSm80INS1_25CollectiveMainloopBwdSm80ILi2ELi2EN4cute5tupleIJNS5_1CILi64EEENS7_ILi128EEES9_EEENS_10bfloat16_tEfNS_4arch4Sm80ELb1ELb0ELb1ELb1ELb0ELb0ELb0ELb0ELi2ELi2ELi2ELi2ELb0EEENS1_24CollectiveEpilogueBwdGQAISA_fSD_Li256ELb1ELb0EEENS1_25SingleTileBwdLPTSchedulerILb1ELi128ELb0EEEEEEEEEvNT_6ParamsE,@"STO_CUDA_ENTRY STV_DEFAULT"
_ZN7cutlass13device_kernelIN5flash19enable_sm80_to_sm89INS1_16FlashAttnBwdSm80INS1_25CollectiveMainloopBwdSm80ILi2ELi2EN4cute5tupleIJNS5_1CILi64EEENS7_ILi128EEES9_EEENS_10bfloat16_tEfNS_4arch4Sm80ELb1ELb0ELb1ELb1ELb0ELb0ELb0ELb0ELi2ELi2ELi2ELi2ELb0EEENS1_24CollectiveEpilogueBwdGQAISA_fSD_Li256ELb1ELb0EEENS1_25SingleTileBwdLPTSchedulerILb1ELi128ELb0EEEEEEEEEvNT_6ParamsE:
        /* <DEDUP_REMOVED lines=31> */
.L_x_2200:
        /* <DEDUP_REMOVED lines=8> */
.L_x_2201:
        /* <DEDUP_REMOVED lines=21> */
.L_x_2202:
        /* <DEDUP_REMOVED lines=14> */
.L_x_2204:
[----:B------:R-:W-:Y:S02]  /*04a0*/  ULDC UR5, c[0x0][0x3dc] ;  /* 0x0000f70000057ab9 */ /* 0x000fe40000000800 */
.L_x_2203:
[----:B------:R-:W-:-:S04]  /*04b0*/  UIADD3 UR5, UR5, 0x7f, URZ ;  /* 0x0000007f05057890 */ /* 0x000fc8000fffe03f */
[----:B------:R-:W-:-:S04]  /*04c0*/  USHF.R.S32.HI UR4, URZ, 0x1f, UR5 ;  /* 0x0000001f3f047899 */ /* 0x000fc80008011405 */
[----:B------:R-:W-:-:S04]  /*04d0*/  ULEA.HI UR4, UR4, UR5, URZ, 0x7 ;  /* 0x0000000504047291 */ /* 0x000fc8000f8f383f */
[----:B------:R-:W-:-:S04]  /*04e0*/  USHF.R.S32.HI UR4, URZ, 0x7, UR4 ;  /* 0x000000073f047899 */ /* 0x000fc80008011404 */
[----:B------:R-:W-:-:S04]  /*04f0*/  UISETP.GE.AND UP0, UPT, UR15, UR4, UPT ;  /* 0x000000040f00728c */ /* 0x000fc8000bf06270 */
[----:B------:R-:W-:-:S06]  /*0500*/  USEL UR7, UR7, 0xffffffff, !UP0 ;  /* 0xffffffff07077887 */ /* 0x000fcc000c000000 */
[----:B------:R-:W-:-:S05]  /*0510*/  MOV R0, UR7 ;  /* 0x0000000700007c02 */ /* 0x000fca0008000f00 */
[----:B------:R1:W-:Y:S01]  /*0520*/  STL [R1+0x48], R0 ;  /* 0x0000480001007387 */ /* 0x0003e20000100800 */
[----:B------:R-:W-:Y:S05]  /*0530*/  BRA `(.L_x_2205) ;  /* 0x000004a000007947 */ /* 0x000fea0003800000 */
.L_x_2199:
        /* <DEDUP_REMOVED lines=22> */
.L_x_2206:
        /* <DEDUP_REMOVED lines=8> */
.L_x_2207:
        /* <DEDUP_REMOVED lines=21> */
.L_x_2208:
        /* <DEDUP_REMOVED lines=14> */
.L_x_2210:
[----:B------:R-:W-:Y:S02]  /*0950*/  ULDC UR5, c[0x0][0x3dc] ;  /* 0x0000f70000057ab9 */ /* 0x000fe40000000800 */
.L_x_2209:
[----:B------:R-:W-:-:S04]  /*0960*/  UIADD3 UR5, UR5, 0x7f, URZ ;  /* 0x0000007f05057890 */ /* 0x000fc8000fffe03f */
[----:B------:R-:W-:-:S04]  /*0970*/  USHF.R.S32.HI UR4, URZ, 0x1f, UR5 ;  /* 0x0000001f3f047899 */ /* 0x000fc80008011405 */
[----:B------:R-:W-:-:S04]  /*0980*/  ULEA.HI UR4, UR4, UR5, URZ, 0x7 ;  /* 0x0000000504047291 */ /* 0x000fc8000f8f383f */
[----:B------:R-:W-:-:S04]  /*0990*/  USHF.R.S32.HI UR4, URZ, 0x7, UR4 ;  /* 0x000000073f047899 */ /* 0x000fc80008011404 */
[----:B------:R-:W-:-:S04]  /*09a0*/  UISETP.GE.AND UP0, UPT, UR15, UR4, UPT ;  /* 0x000000040f00728c */ /* 0x000fc8000bf06270 */
[----:B------:R-:W-:-:S06]  /*09b0*/  USEL UR7, UR7, 0xffffffff, !UP0 ;  /* 0xffffffff07077887 */ /* 0x000fcc000c000000 */
[----:B------:R-:W-:-:S05]  /*09c0*/  MOV R0, UR7 ;  /* 0x0000000700007c02 */ /* 0x000fca0008000f00 */
[----:B------:R1:W-:Y:S02]  /*09d0*/  STL [R1+0x48], R0 ;  /* 0x0000480001007387 */ /* 0x0003e40000100800 */
.L_x_2205:
[----:B------:R-:W2:Y:S02]  /*09e0*/  LDL R24, [R1+0x48] ;  /* 0x0000480001187983 */ /* 0x000ea40000100800 */
[----:B--2---:R-:W-:-:S13]  /*09f0*/  ISETP.GE.AND P0, PT, R24, RZ, PT ;  /* 0x000000ff1800720c */ /* 0x004fda0003f06270 */
        /* <DEDUP_REMOVED lines=17> */
[----:B------:R-:W-:Y:S01]  /*0b10*/  ULDC UR12, c[0x0][0x198] ;  /* 0x00006600000c7ab9 */ /* 0x000fe20000000800 */
[----:B------:R-:W-:Y:S02]  /*0b20*/  IMAD.MOV.U32 R12, RZ, RZ, RZ ;  /* 0x000000ffff0c7224 */ /* 0x000fe400078e00ff */
        /* <DEDUP_REMOVED lines=17> */
.L_x_2211:
[----:B--2---:R-:W-:-:S04]  /*0c40*/  ISETP.NE.U32.AND P0, PT, RZ, c[0x0][0x2e0], PT ;  /* 0x0000b800ff007a0c */ /* 0x004fc80003f05070 */
[----:B------:R-:W-:-:S13]  /*0c50*/  ISETP.NE.AND.EX P0, PT, RZ, c[0x0][0x2e4], PT, P0 ;  /* 0x0000b900ff007a0c */ /* 0x000fda0003f05300 */
[----:B------:R-:W-:Y:S05]  /*0c60*/  @!P0 BRA `(.L_x_2212) ;  /* 0x0000004000008947 */ /* 0x000fea0003800000 */
[----:B------:R-:W-:-:S05]  /*0c70*/  IMAD.WIDE R2, R24, R13, c[0x0][0x2e0] ;  /* 0x0000b80018027625 */ /* 0x000fca00078e020d */
[----:B------:R-:W2:Y:S02]  /*0c80*/  LDG.E R0, [R2.64] ;  /* 0x0000001202007981 */ /* 0x000ea4000c1e1900 */
[----:B--2---:R1:W2:Y:S01]  /*0c90*/  R2UR UR12, R0 ;  /* 0x00000000000c73c2 */ /* 0x0042a200000e0000 */
[----:B------:R-:W-:Y:S05]  /*0ca0*/  BRA `(.L_x_2213) ;  /* 0x0000006000007947 */ /* 0x000fea0003800000 */
.L_x_2212:
[----:B------:R-:W-:Y:S05]  /*0cb0*/  @!P3 BRA `(.L_x_2213) ;  /* 0x000000500000b947 */ /* 0x000fea0003800000 */
[----:B------:R1:W2:Y:S04]  /*0cc0*/  LDG.E R0, [R2.64] ;  /* 0x0000001202007981 */ /* 0x0002a8000c1e1900 */
[----:B-1----:R-:W3:Y:S01]  /*0cd0*/  LDG.E R2, [R2.64+0x4] ;  /* 0x0000041202027981 */ /* 0x002ee2000c1e1900 */
[----:B--2---:R-:W1:Y:S08]  /*0ce0*/  R2UR UR12, R0 ;  /* 0x00000000000c73c2 */ /* 0x004e7000000e0000 */
[----:B---3--:R-:W1:Y:S02]  /*0cf0*/  R2UR UR4, R2 ;  /* 0x00000000020473c2 */ /* 0x008e6400000e0000 */
[----:B-1----:R-:W-:-:S06]  /*0d00*/  UIADD3 UR12, -UR12, UR4, URZ ;  /* 0x000000040c0c7290 */ /* 0x002fcc000fffe13f */
.L_x_2213:
[----:B------:R-:W-:Y:S01]  /*0d10*/  USHF.L.U32 UR10, UR15, 0x7, URZ ;  /* 0x000000070f0a7899 */ /* 0x000fe2000800063f */
[----:B------:R-:W-:Y:S01]  /*0d20*/  PLOP3.LUT P1, PT, PT, PT, PT, 0x80, 0x0 ;  /* 0x000000000000781c */ /* 0x000fe20003f2f070 */
[----:B------:R-:W-:Y:S01]  /*0d30*/  ULDC UR4, c[0x0][0x2a4] ;  /* 0x0000a90000047ab9 */ /* 0x000fe20000000800 */
[----:B------:R-:W-:Y:S01]  /*0d40*/  CS2R R150, SRZ ;  /* 0x0000000000967805 */ /* 0x000fe2000001ff00 */
[----:B--2---:R-:W-:Y:S01]  /*0d50*/  UIADD3 UR6, UR10, UR13, -UR12 ;  /* 0x0000000d0a067290 */ /* 0x004fe2000fffe80c */
        /* <DEDUP_REMOVED lines=76> */
[----:B-1----:R-:W-:Y:S01]  /*1220*/  IMAD.SHL.U32 R0, R12, 0x80, RZ ;  /* 0x000000800c007824 */ /* 0x002fe200078e00ff */
[--C-:B------:R-:W-:Y:S01]  /*1230*/  SHF.R.S32.HI R35, RZ, 0x1f, R164.reuse ;  /* 0x0000001fff237819 */ /* 0x100fe200000114a4 */
[----:B------:R-:W-:Y:S01]  /*1240*/  ULDC.64 UR4, c[0x0][0x248] ;  /* 0x0000920000047ab9 */ /* 0x000fe20000000a00 */
[----:B------:R-:W-:Y:S01]  /*1250*/  SHF.R.S32.HI R2, RZ, 0x1f, R164 ;  /* 0x0000001fff027819 */ /* 0x000fe200000114a4 */
[----:B------:R-:W-:Y:S01]  /*1260*/  UISETP.NE.AND UP0, UPT, UR4, 0x1, UPT ;  /* 0x000000010400788c */ /* 0x000fe2000bf05270 */
[CC--:B------:R-:W-:Y:S01]  /*1270*/  IADD3 R28, P0, R0.reuse, R164.reuse, RZ ;  /* 0x000000a4001c7210 */ /* 0x0c0fe20007f1e0ff */
[----:B------:R-:W-:Y:S01]  /*1280*/  USHF.R.S32.HI UR17, URZ, 0x1f, UR14 ;  /* 0x0000001f3f117899 */ /* 0x000fe2000801140e */
[----:B------:R-:W-:Y:S01]  /*1290*/  LEA.HI R32, R35, R164, RZ, 0x3 ;  /* 0x000000a423207211 */ /* 0x000fe200078f18ff */
[----:B------:R-:W-:Y:S01]  /*12a0*/  UIMAD.WIDE.U32 UR8, UR14, UR5, URZ ;  /* 0x000000050e0872a5 */ /* 0x000fe2000f8e003f */
[----:B------:R-:W-:Y:S01]  /*12b0*/  LEA.HI.X.SX32 R29, R0, R2, 0x1, P0 ;  /* 0x00000002001d7211 */ /* 0x000fe200000f0eff */
[----:B------:R-:W-:Y:S01]  /*12c0*/  ULDC UR7, c[0x0][0x250] ;  /* 0x0000940000077ab9 */ /* 0x000fe20000000800 */
[----:B------:R-:W-:Y:S01]  /*12d0*/  LOP3.LUT R0, R32, 0xfffffff8, RZ, 0xc0, !PT ;  /* 0xfffffff820007812 */ /* 0x000fe200078ec0ff */
[----:B------:R-:W-:Y:S01]  /*12e0*/  ULDC.64 UR4, c[0x0][0x270] ;  /* 0x00009c0000047ab9 */ /* 0x000fe20000000a00 */
[C---:B------:R-:W-:Y:S01]  /*12f0*/  IMAD.SHL.U32 R4, R164.reuse, 0x4, RZ ;  /* 0x00000004a4047824 */ /* 0x040fe200078e00ff */
[----:B------:R-:W-:Y:S01]  /*1300*/  UMOV UR6, UR14 ;  /* 0x0000000e00067c82 */ /* 0x000fe20008000000 */
[----:B------:R-:W-:Y:S01]  /*1310*/  SHF.R.S32.HI R37, RZ, 0x3, R32 ;  /* 0x00000003ff257819 */ /* 0x000fe20000011420 */
[----:B------:R-:W-:Y:S01]  /*1320*/  UIMAD UR4, UR17, UR4, URZ ;  /* 0x00000004110472a4 */ /* 0x000fe2000f8e023f */
[----:B------:R-:W-:Y:S01]  /*1330*/  IMAD.IADD R30, R164, 0x1, -R0 ;  /* 0x00000001a41e7824 */ /* 0x000fe200078e0a00 */
[----:B------:R-:W-:Y:S01]  /*1340*/  @UP0 USHF.R.U32.HI UR6, URZ, UR7, UR9 ;  /* 0x000000073f060299 */ /* 0x000fe20008011609 */
[----:B------:R-:W-:Y:S01]  /*1350*/  SHF.R.S32.HI R3, RZ, 0x1f, R12 ;  /* 0x0000001fff037819 */ /* 0x000fe2000001140c */
[----:B------:R-:W-:Y:S01]  /*1360*/  UIMAD UR8, UR14, UR5, UR4 ;  /* 0x000000050e0872a4 */ /* 0x000fe2000f8e0204 */
[----:B------:R-:W-:Y:S01]  /*1370*/  IMAD.SHL.U32 R18, R30, 0x8, RZ ;  /* 0x000000081e127824 */ /* 0x000fe200078e00ff */
[----:B------:R-:W-:Y:S01]  /*1380*/  USHF.R.S32.HI UR7, URZ, 0x1f, UR6 ;  /* 0x0000001f3f077899 */ /* 0x000fe20008011406 */
[C---:B------:R-:W-:Y:S01]  /*1390*/  IADD3 R2, P0, R4.reuse, R12, RZ ;  /* 0x0000000c04027210 */ /* 0x040fe20007f1e0ff */
[----:B------:R-:W-:Y:S01]  /*13a0*/  ULDC.64 UR4, c[0x0][0x1e0] ;  /* 0x0000780000047ab9 */ /* 0x000fe20000000a00 */
[----:B------:R-:W-:Y:S01]  /*13b0*/  IMAD.U32 R12, RZ, RZ, UR6 ;  /* 0x00000006ff0c7e24 */ /* 0x000fe2000f8e00ff */
[----:B------:R-:W-:Y:S01]  /*13c0*/  UIMAD UR4, UR7, UR4, URZ ;  /* 0x00000004070472a4 */ /* 0x000fe2000f8e023f */
[----:B------:R-:W-:Y:S01]  /*13d0*/  SHF.R.S32.HI R19, RZ, 0x1f, R18 ;  /* 0x0000001fff137819 */ /* 0x000fe20000011412 */
[----:B------:R-:W-:Y:S01]  /*13e0*/  IMAD.U32 R6, RZ, RZ, UR14 ;  /* 0x0000000eff067e24 */ /* 0x000fe2000f8e00ff */
[----:B------:R-:W-:Y:S01]  /*13f0*/  SHF.R.S32.HI R20, RZ, 0x1f, R24 ;  /* 0x0000001fff147819 */ /* 0x000fe20000011418 */
[----:B------:R-:W-:Y:S01]  /*1400*/  UIMAD UR4, UR6, UR5, UR4 ;  /* 0x00000005060472a4 */ /* 0x000fe2000f8e0204 */
[----:B------:R-:W-:Y:S01]  /*1410*/  SHF.R.S32.HI R13, RZ, 0x1f, R37 ;  /* 0x0000001fff0d7819 */ /* 0x000fe20000011425 */
[----:B------:R-:W-:Y:S01]  /*1420*/  IMAD.U32 R0, RZ, RZ, UR14 ;  /* 0x0000000eff007e24 */ /* 0x000fe2000f8e00ff */
[C---:B------:R-:W-:Y:S01]  /*1430*/  IADD3 R16, P1, R37.reuse, R8, RZ ;  /* 0x0000000825107210 */ /* 0x040fe20007f3e0ff */
[----:B------:R-:W-:Y:S01]  /*1440*/  UIADD3 UR16, -UR10, UR12, URZ ;  /* 0x0000000c0a107290 */ /* 0x000fe2000fffe13f */
[----:B------:R-:W-:Y:S01]  /*1450*/  LEA.HI.X.SX32 R3, R4, R3, 0x1, P0 ;  /* 0x0000000304037211 */ /* 0x000fe200000f0eff */
[----:B------:R-:W-:Y:S01]  /*1460*/  IMAD.WIDE.U32 R4, R12, c[0x0][0x1e0], R18 ;  /* 0x000078000c047a25 */ /* 0x000fe200078e0012 */
[----:B------:R-:W-:Y:S01]  /*1470*/  IADD3 R8, P0, R37, R10, RZ ;  /* 0x0000000a25087210 */ /* 0x000fe20007f1e0ff */
[----:B------:R-:W-:Y:S01]  /*1480*/  UMOV UR20, 0x6 ;  /* 0x0000000600147882 */ /* 0x000fe20000000000 */
[----:B------:R-:W-:Y:S01]  /*1490*/  SEL R14, R20, RZ, !P3 ;  /* 0x000000ff140e7207 */ /* 0x000fe20005800000 */
[----:B------:R-:W-:Y:S01]  /*14a0*/  IMAD.X R17, R13, 0x1, R9, P1 ;  /* 0x000000010d117824 */ /* 0x000fe200008e0609 */
[----:B------:R-:W-:Y:S01]  /*14b0*/  IADD3 R15, -R37, UR16, RZ ;  /* 0x00000010250f7c10 */ /* 0x000fe2000fffe1ff */
[----:B------:R-:W-:Y:S01]  /*14c0*/  IMAD.WIDE.U32 R6, R6, c[0x0][0x270], R2 ;  /* 0x00009c0006067a25 */ /* 0x000fe200078e0002 */
[C---:B------:R-:W-:Y:S01]  /*14d0*/  IADD3 R34, R18.reuse, 0x40, RZ ;  /* 0x0000004012227810 */ /* 0x040fe20007ffe0ff */
[----:B------:R-:W-:Y:S01]  /*14e0*/  USHF.R.S32.HI UR23, URZ, 0x1f, UR21 ;  /* 0x0000001f3f177899 */ /* 0x000fe20008011415 */
[----:B------:R-:W-:Y:S01]  /*14f0*/  ISETP.GE.AND P6, PT, R18, c[0x0][0x1cc], PT ;  /* 0x0000730012007a0c */ /* 0x000fe20003fc6270 */
[----:B------:R-:W-:Y:S01]  /*1500*/  IMAD.X R9, R13, 0x1, R11, P0 ;  /* 0x000000010d097824 */ /* 0x000fe200000e060b */
[----:B------:R-:W-:Y:S01]  /*1510*/  SEL R13, R24, RZ, !P3 ;  /* 0x000000ff180d7207 */ /* 0x000fe20005800000 */
[----:B------:R-:W-:Y:S01]  /*1520*/  IMAD.WIDE.U32 R26, R0, c[0x0][0x288], R2 ;  /* 0x0000a200001a7a25 */ /* 0x000fe200078e0002 */
[----:B------:R-:W-:Y:S01]  /*1530*/  IADD3 R3, R5, UR4, RZ ;  /* 0x0000000405037c10 */ /* 0x000fe2000fffe0ff */
[----:B------:R-:W-:Y:S01]  /*1540*/  ULDC.64 UR4, c[0x0][0x1b0] ;  /* 0x00006c0000047ab9 */ /* 0x000fe20000000a00 */
[----:B------:R-:W-:Y:S01]  /*1550*/  IADD3 R23, R7, UR8, RZ ;  /* 0x0000000807177c10 */ /* 0x000fe2000fffe0ff */
[----:B------:R-:W-:Y:S01]  /*1560*/  IMAD R0, R14, c[0x0][0x1e8], RZ ;  /* 0x00007a000e007a24 */ /* 0x000fe200078e02ff */
[----:B------:R-:W-:Y:S01]  /*1570*/  UIMAD UR4, UR7, UR4, URZ ;  /* 0x00000004070472a4 */ /* 0x000fe2000f8e023f */
[----:B------:R-:W-:Y:S01]  /*1580*/  IMAD.MOV.U32 R2, RZ, RZ, R4 ;  /* 0x000000ffff027224 */ /* 0x000fe200078e0004 */
[----:B------:R-:W-:Y:S01]  /*1590*/  LEA.HI R4, R35, R164, RZ, 0x6 ;  /* 0x000000a423047211 */ /* 0x000fe200078f30ff */
[C---:B------:R-:W-:Y:S01]  /*15a0*/  IMAD R0, R13.reuse, c[0x0][0x1ec], R0 ;  /* 0x00007b000d007a24 */ /* 0x040fe200078e0200 */
[----:B------:R-:W-:Y:S01]  /*15b0*/  UIMAD UR4, UR6, UR5, UR4 ;  /* 0x00000005060472a4 */ /* 0x000fe2000f8e0204 */
[----:B------:R-:W-:Y:S01]  /*15c0*/  IMAD.WIDE.U32 R2, R13, c[0x0][0x1e8], R2 ;  /* 0x00007a000d027a25 */ /* 0x000fe200078e0002 */
[----:B------:R-:W-:Y:S01]  /*15d0*/  SHF.R.S32.HI R25, RZ, 0x6, R4 ;  /* 0x00000006ff197819 */ /* 0x000fe20000011404 */
[----:B------:R-:W-:Y:S01]  /*15e0*/  STL [R1+0x10], R37 ;  /* 0x0000102501007387 */ /* 0x000fe20000100800 */
[----:B------:R-:W-:Y:S01]  /*15f0*/  ISETP.GE.AND P1, PT, R34, c[0x0][0x1cc], PT ;  /* 0x0000730022007a0c */ /* 0x000fe20003f26270 */
[----:B------:R-:W-:Y:S01]  /*1600*/  IMAD.IADD R3, R3, 0x1, R0 ;  /* 0x0000000103037824 */ /* 0x000fe200078e0200 */
[----:B------:R-:W-:Y:S01]  /*1610*/  ISETP.LT.OR P4, PT, R15, 0x1, P6 ;  /* 0x000000010f00780c */ /* 0x000fe20003781670 */
[----:B------:R-:W-:Y:S01]  /*1620*/  IMAD.SHL.U32 R0, R37, 0x40, RZ ;  /* 0x0000004025007824 */ /* 0x000fe200078e00ff */
[C---:B------:R-:W-:Y:S01]  /*1630*/  ISETP.LT.OR P3, PT, R15.reuse, 0x1, P1 ;  /* 0x000000010f00780c */ /* 0x040fe20000f61670 */
[----:B------:R-:W-:Y:S01]  /*1640*/  IMAD.U32 R5, RZ, RZ, UR15 ;  /* 0x0000000fff057e24 */ /* 0x000fe2000f8e00ff */
[----:B------:R-:W-:Y:S01]  /*1650*/  ISETP.LT.OR P5, PT, R15, 0x21, P6 ;  /* 0x000000210f00780c */ /* 0x000fe200037a1670 */
[----:B------:R-:W-:Y:S01]  /*1660*/  IMAD.MOV.U32 R22, RZ, RZ, R6 ;  /* 0x000000ffff167224 */ /* 0x000fe200078e0006 */
[----:B------:R-:W-:Y:S01]  /*1670*/  LOP3.LUT R0, R0, 0x1c0, RZ, 0xc0, !PT ;  /* 0x000001c000007812 */ /* 0x000fe200078ec0ff */
[----:B------:R-:W-:Y:S01]  /*1680*/  IMAD.WIDE R8, R5, 0x80, R8 ;  /* 0x0000008005087825 */ /* 0x000fe200078e0208 */
[----:B------:R-:W-:-:S02]  /*1690*/  SEL R24, R24, RZ, !P2 ;  /* 0x000000ff18187207 */ /* 0x000fc40005000000 */
[----:B------:R-:W-:Y:S01]  /*16a0*/  LOP3.LUT R11, R0, 0x38, R18, 0xf8, !PT ;  /* 0x00000038000b7812 */ /* 0x000fe200078ef812 */
[----:B------:R-:W-:Y:S01]  /*16b0*/  IMAD.SHL.U32 R33, R25, 0x200, RZ ;  /* 0x0000020019217824 */ /* 0x000fe200078e00ff */
[----:B------:R-:W-:Y:S01]  /*16c0*/  SHF.R.U32.HI R10, RZ, 0x3, R0 ;  /* 0x00000003ff0a7819 */ /* 0x000fe20000011600 */
[----:B------:R-:W-:Y:S01]  /*16d0*/  IMAD R0, R9, c[0x0][0x1d8], RZ ;  /* 0x0000760009007a24 */ /* 0x000fe200078e02ff */
[----:B------:R-:W-:Y:S01]  /*16e0*/  SEL R20, R20, RZ, !P2 ;  /* 0x000000ff14147207 */ /* 0x000fe20005000000 */
[----:B------:R-:W-:Y:S01]  /*16f0*/  IMAD.WIDE.U32 R4, R12, c[0x0][0x1b0], R18 ;  /* 0x00006c000c047a25 */ /* 0x000fe200078e0012 */
[----:B------:R-:W-:-:S03]  /*1700*/  LOP3.LUT R10, R33, R11, R10, 0xf6, !PT ;  /* 0x0000000b210a7212 */ /* 0x000fc600078ef60a */
[C---:B------:R-:W-:Y:S01]  /*1710*/  IMAD R0, R8.reuse, c[0x0][0x1dc], R0 ;  /* 0x0000770008007a24 */ /* 0x040fe200078e0200 */
[----:B------:R-:W-:Y:S01]  /*1720*/  IADD3 R5, R5, UR4, RZ ;  /* 0x0000000405057c10 */ /* 0x000fe2000fffe0ff */
[----:B------:R-:W-:Y:S01]  /*1730*/  IMAD.WIDE.U32 R6, R8, c[0x0][0x1d8], R2 ;  /* 0x0000760008067a25 */ /* 0x000fe200078e0002 */
[----:B------:R-:W-:Y:S02]  /*1740*/  ULDC.64 UR4, c[0x0][0x1d8] ;  /* 0x0000760000047ab9 */ /* 0x000fe40000000a00 */
[----:B------:R-:W-:Y:S01]  /*1750*/  USHF.L.U32 UR6, UR4, 0x6, URZ ;  /* 0x0000000604067899 */ /* 0x000fe2000800063f */
[----:B------:R-:W-:Y:S01]  /*1760*/  IMAD.IADD R3, R7, 0x1, R0 ;  /* 0x0000000107037824 */ /* 0x000fe200078e0200 */
[----:B------:R-:W-:Y:S01]  /*1770*/  LEA R2, P0, R6, c[0x0][0x1c0], 0x1 ;  /* 0x0000700006027a11 */ /* 0x000fe200078008ff */
[----:B------:R-:W-:Y:S01]  /*1780*/  IMAD R0, R14, c[0x0][0x1b8], RZ ;  /* 0x00006e000e007a24 */ /* 0x000fe200078e02ff */
[----:B------:R-:W-:Y:S01]  /*1790*/  USHF.L.U64.HI UR5, UR4, UR20, UR5 ;  /* 0x0000001404057299 */ /* 0x000fe20008010205 */
[----:B------:R-:W-:Y:S01]  /*17a0*/  IMAD.SHL.U32 R14, R10, 0x2, RZ ;  /* 0x000000020a0e7824 */ /* 0x000fe200078e00ff */
[----:B------:R-:W-:Y:S01]  /*17b0*/  LEA.HI.X R3, R6, c[0x0][0x1c4], R3, 0x1, P0 ;  /* 0x0000710006037a11 */ /* 0x000fe200000f0c03 */
[C---:B------:R-:W-:Y:S01]  /*17c0*/  IMAD R0, R13.reuse, c[0x0][0x1bc], R0 ;  /* 0x00006f000d007a24 */ /* 0x040fe200078e0200 */
[----:B------:R-:W-:Y:S01]  /*17d0*/  IADD3 R6, P0, R2, UR6, RZ ;  /* 0x0000000602067c10 */ /* 0x000fe2000ff1e0ff */
[----:B------:R-:W-:Y:S01]  /*17e0*/  IMAD.WIDE.U32 R4, R13, c[0x0][0x1b8], R4 ;  /* 0x00006e000d047a25 */ /* 0x000fe200078e0004 */
[----:B------:R-:W-:Y:S01]  /*17f0*/  UIADD3 UR4, UP0, UR6, 0x80, URZ ;  /* 0x0000008006047890 */ /* 0x000fe2000ff1e03f */
        /* <DEDUP_REMOVED lines=8> */
[----:B------:R-:W-:Y:S01]  /*1880*/  IMAD.IADD R5, R5, 0x1, R0 ;  /* 0x0000000105057824 */ /* 0x000fe200078e0200 */
[----:B------:R-:W-:Y:S01]  /*1890*/  UIADD3.X UR7, URZ, UR5, URZ, UP0, !UPT ;  /* 0x000000053f077290 */ /* 0x000fe200087fe43f */
[----:B------:R-:W-:Y:S01]  /*18a0*/  IMAD R0, R9, c[0x0][0x1a8], RZ ;  /* 0x00006a0009007a24 */ /* 0x000fe200078e02ff */
[----:B------:R2:W-:Y:S01]  /*18b0*/  LDGSTS.E.BYPASS.LTC128B.128 [R14+0x9080], [R6.64], !P5 ;  /* 0x09080000060e7fae */ /* 0x0005e2000e901d52 */
[----:B------:R-:W-:-:S04]  /*18c0*/  IMAD.WIDE.U32 R22, R24, c[0x0][0x278], R22 ;  /* 0x00009e0018167a25 */ /* 0x000fc800078e0016 */
[C---:B------:R-:W-:Y:S02]  /*18d0*/  IMAD R12, R8.reuse, c[0x0][0x1ac], R0 ;  /* 0x00006b00080c7a24 */ /* 0x040fe400078e0200 */
[----:B------:R-:W-:-:S04]  /*18e0*/  IMAD.WIDE.U32 R8, R8, c[0x0][0x1a8], R4 ;  /* 0x00006a0008087a25 */ /* 0x000fc800078e0004 */
[C---:B------:R-:W-:Y:S02]  /*18f0*/  IMAD R4, R17.reuse, c[0x0][0x178], RZ ;  /* 0x00005e0011047a24 */ /* 0x040fe400078e02ff */
[----:B------:R-:W-:Y:S02]  /*1900*/  IMAD R0, R17, c[0x0][0x208], RZ ;  /* 0x0000820011007a24 */ /* 0x000fe400078e02ff */
[----:B------:R-:W-:Y:S02]  /*1910*/  IMAD.MOV.U32 R211, RZ, RZ, 0x10 ;  /* 0x00000010ffd37424 */ /* 0x000fe400078e00ff */
[----:B------:R-:W-:Y:S02]  /*1920*/  IMAD R21, R16, c[0x0][0x20c], R0 ;  /* 0x0000830010157a24 */ /* 0x000fe400078e0200 */
[----:B------:R-:W-:Y:S02]  /*1930*/  IMAD.IADD R0, R9, 0x1, R12 ;  /* 0x0000000109007824 */ /* 0x000fe400078e020c */
[----:B------:R-:W-:Y:S01]  /*1940*/  IMAD.MOV.U32 R212, RZ, RZ, 0x20 ;  /* 0x00000020ffd47424 */ /* 0x000fe200078e00ff */
[----:B-1----:R-:W-:Y:S01]  /*1950*/  IADD3 R2, P3, P0, R10, 0x80, R2 ;  /* 0x000000800a027810 */ /* 0x002fe2000787e002 */
[----:B------:R-:W-:-:S03]  /*1960*/  IMAD.WIDE.U32 R10, R16, c[0x0][0x178], R18 ;  /* 0x00005e00100a7a25 */ /* 0x000fc600078e0012 */
[----:B------:R-:W-:Y:S02]  /*1970*/  IADD3.X R3, RZ, UR5, R3, P3, P0 ;  /* 0x00000005ff037c10 */ /* 0x000fe40009fe0403 */
[C---:B------:R-:W-:Y:S02]  /*1980*/  ISETP.LT.OR P3, PT, R15.reuse, 0x41, P6 ;  /* 0x000000410f00780c */ /* 0x040fe40003761670 */
[----:B------:R-:W-:Y:S01]  /*1990*/  ISETP.LT.OR P0, PT, R15, 0x41, P1 ;  /* 0x000000410f00780c */ /* 0x000fe20000f01670 */
[----:B------:R1:W-:Y:S02]  /*19a0*/  LDGSTS.E.BYPASS.LTC128B.128 [R14+0xd080], [R2.64], !P4 ;  /* 0x0d080000020e7fae */ /* 0x0003e4000e101d52 */
[----:B-1----:R-:W-:Y:S01]  /*19b0*/  IMAD R2, R16, c[0x0][0x17c], R4 ;  /* 0x00005f0010027a24 */ /* 0x002fe200078e0204 */
[----:B------:R-:W-:Y:S01]  /*19c0*/  IADD3 R4, P5, R6, UR6, RZ ;  /* 0x0000000606047c10 */ /* 0x000fe2000ffbe0ff */
[----:B------:R-:W-:-:S03]  /*19d0*/  IMAD.WIDE.U32 R16, R16, c[0x0][0x208], R18 ;  /* 0x0000820010107a25 */ /* 0x000fc600078e0012 */
[----:B------:R-:W-:Y:S01]  /*19e0*/  IADD3.X R5, R7, UR5, RZ, P5, !PT ;  /* 0x0000000507057c10 */ /* 0x000fe2000affe4ff */
[----:B------:R-:W-:Y:S01]  /*19f0*/  IMAD.IADD R11, R11, 0x1, R2 ;  /* 0x000000010b0b7824 */ /* 0x000fe200078e0202 */
[----:B------:R-:W-:Y:S02]  /*1a00*/  IADD3 R12, P5, R6, UR4, RZ ;  /* 0x00000004060c7c10 */ /* 0x000fe4000ffbe0ff */
[----:B------:R-:W-:Y:S01]  /*1a10*/  LEA R2, P4, R8, c[0x0][0x190], 0x1 ;  /* 0x0000640008027a11 */ /* 0x000fe200078808ff */
[----:B------:R1:W-:Y:S01]  /*1a20*/  LDGSTS.E.BYPASS.LTC128B.128 [R14+0xa080], [R4.64], !P3 ;  /* 0x0a080000040e7fae */ /* 0x0003e2000d901d52 */
[----:B------:R-:W-:Y:S02]  /*1a30*/  IADD3.X R13, R7, UR7, RZ, P5, !PT ;  /* 0x00000007070d7c10 */ /* 0x000fe4000affe4ff */
[----:B------:R-:W-:Y:S02]  /*1a40*/  ISETP.LT.OR P5, PT, R15, 0x61, P6 ;  /* 0x000000610f00780c */ /* 0x000fe400037a1670 */
[----:B--2---:R-:W-:Y:S01]  /*1a50*/  IADD3 R6, P3, R4, UR6, RZ ;  /* 0x0000000604067c10 */ /* 0x004fe2000ff7e0ff */
[----:B------:R2:W-:Y:S01]  /*1a60*/  LDGSTS.E.BYPASS.LTC128B.128 [R14+0xe080], [R12.64], !P0 ;  /* 0x0e0800000c0e7fae */ /* 0x0005e2000c101d52 */
[----:B------:R-:W-:-:S02]  /*1a70*/  LEA.HI.X R3, R8, c[0x0][0x194], R0, 0x1, P4 ;  /* 0x0000650008037a11 */ /* 0x000fc400020f0c00 */
[----:B------:R-:W-:Y:S02]  /*1a80*/  ISETP.LT.OR P0, PT, R15, 0x61, P1 ;  /* 0x000000610f00780c */ /* 0x000fe40000f01670 */
[----:B------:R-:W-:Y:S02]  /*1a90*/  IADD3.X R7, R5, UR5, RZ, P3, !PT ;  /* 0x0000000505077c10 */ /* 0x000fe40009ffe4ff */
[----:B------:R-:W-:Y:S02]  /*1aa0*/  ISETP.GE.AND P4, PT, R18, c[0x0][0x19c], PT ;  /* 0x0000670012007a0c */ /* 0x000fe40003f86270 */
[----:B------:R-:W-:Y:S01]  /*1ab0*/  ISETP.GE.AND P3, PT, R34, c[0x0][0x19c], PT ;  /* 0x0000670022007a0c */ /* 0x000fe20003f66270 */
[----:B------:R3:W-:Y:S01]  /*1ac0*/  LDGSTS.E.BYPASS.LTC128B.128 [R14+0xb080], [R6.64], !P5 ;  /* 0x0b080000060e7fae */ /* 0x0007e2000e901d52 */
[C---:B------:R-:W-:Y:S02]  /*1ad0*/  ISETP.LT.OR P6, PT, R15.reuse, 0x1, P4 ;  /* 0x000000010f00780c */ /* 0x040fe400027c1670 */
[----:B------:R-:W-:-:S02]  /*1ae0*/  ISETP.LT.OR P5, PT, R15, 0x21, P4 ;  /* 0x000000210f00780c */ /* 0x000fc400027a1670 */
[C---:B------:R-:W-:Y:S02]  /*1af0*/  ISETP.LT.OR P2, PT, R15.reuse, 0x41, P4 ;  /* 0x000000410f00780c */ /* 0x040fe40002741670 */
[----:B------:R-:W-:Y:S02]  /*1b00*/  ISETP.LT.OR P4, PT, R15, 0x61, P4 ;  /* 0x000000610f00780c */ /* 0x000fe40002781670 */
[----:B-1----:R-:W-:Y:S01]  /*1b10*/  IADD3 R4, P1, R4, UR4, RZ ;  /* 0x0000000404047c10 */ /* 0x002fe2000ff3e0ff */
[----:B------:R-:W-:Y:S02]  /*1b20*/  ULDC.64 UR4, c[0x0][0x1a8] ;  /* 0x00006a0000047ab9 */ /* 0x000fe40000000a00 */
[----:B------:R-:W-:Y:S01]  /*1b30*/  USHF.L.U32 UR8, UR4, 0x6, URZ ;  /* 0x0000000604087899 */ /* 0x000fe2000800063f */
[----:B------:R-:W-:Y:S01]  /*1b40*/  IADD3.X R5, R5, UR7, RZ, P1, !PT ;  /* 0x0000000705057c10 */ /* 0x000fe20008ffe4ff */
[----:B------:R-:W-:Y:S01]  /*1b50*/  USHF.L.U64.HI UR9, UR4, UR20, UR5 ;  /* 0x0000001404097299 */ /* 0x000fe20008010205 */
[----:B------:R-:W-:Y:S01]  /*1b60*/  ISETP.LT.OR P1, PT, R15, 0x1, P3 ;  /* 0x000000010f00780c */ /* 0x000fe20001f21670 */
[----:B------:R-:W-:-:S02]  /*1b70*/  UIADD3 UR24, UP0, UR8, 0x80, URZ ;  /* 0x0000008008187890 */ /* 0x000fc4000ff1e03f */
[----:B------:R1:W-:Y:S01]  /*1b80*/  LDGSTS.E.BYPASS.LTC128B.128 [R14+0xf080], [R4.64], !P0 ;  /* 0x0f080000040e7fae */ /* 0x0003e2000c101d52 */
[----:B------:R-:W-:Y:S01]  /*1b90*/  IMAD.U32 R0, RZ, RZ, UR8 ;  /* 0x00000008ff007e24 */ /* 0x000fe2000f8e00ff */
[----:B------:R-:W-:Y:S02]  /*1ba0*/  ULDC.64 UR4, c[0x0][0x180] ;  /* 0x0000600000047ab9 */ /* 0x000fe40000000a00 */
[----:B------:R4:W-:Y:S01]  /*1bb0*/  LDGSTS.E.BYPASS.LTC128B.128 [R14+0x80], [R2.64], !P6 ;  /* 0x00080000020e7fae */ /* 0x0009e2000f101d52 */
[----:B------:R-:W-:Y:S01]  /*1bc0*/  UIMAD UR4, UR17, UR4, URZ ;  /* 0x00000004110472a4 */ /* 0x000fe2000f8e023f */
[----:B------:R-:W-:Y:S01]  /*1bd0*/  ISETP.GE.AND P6, PT, R34, c[0x0][0x16c], PT ;  /* 0x00005b0022007a0c */ /* 0x000fe20003fc6270 */
[----:B---3--:R-:W-:Y:S01]  /*1be0*/  IMAD.U32 R6, RZ, RZ, UR14 ;  /* 0x0000000eff067e24 */ /* 0x008fe2000f8e00ff */
[----:B------:R-:W-:Y:S02]  /*1bf0*/  ULDC.64 UR6, c[0x0][0x210] ;  /* 0x0000840000067ab9 */ /* 0x000fe40000000a00 */
[----:B------:R4:W-:Y:S01]  /*1c00*/  LDGSTS.E.BYPASS.LTC128B.128 [R14+0x4080], [R2.64+0x80], !P1 ;  /* 0x04080080020e7fae */ /* 0x0009e2000c901d52 */
[----:B------:R-:W-:Y:S01]  /*1c10*/  UIMAD UR5, UR14, UR5, UR4 ;  /* 0x000000050e0572a4 */ /* 0x000fe2000f8e0204 */
[----:B------:R-:W-:Y:S01]  /*1c20*/  IMAD.WIDE.U32 R6, R6, c[0x0][0x180], R10 ;  /* 0x0000600006067a25 */ /* 0x000fe200078e000a */
[----:B------:R-:W-:Y:S01]  /*1c30*/  SEL R8, RZ, 0x2, P6 ;  /* 0x00000002ff087807 */ /* 0x000fe20003000000 */
[----:B------:R-:W-:-:S02]  /*1c40*/  UIMAD UR6, UR17, UR6, URZ ;  /* 0x00000006110672a4 */ /* 0x000fc4000f8e023f */
[----:B------:R-:W-:Y:S01]  /*1c50*/  IMAD.U32 R11, RZ, RZ, UR14 ;  /* 0x0000000eff0b7e24 */ /* 0x000fe2000f8e00ff */
[----:B------:R-:W-:Y:S01]  /*1c60*/  IADD3 R7, R7, UR5, RZ ;  /* 0x0000000507077c10 */ /* 0x000fe2000fffe0ff */
[----:B------:R-:W-:Y:S02]  /*1c70*/  ULDC.64 UR4, c[0x0][0x178] ;  /* 0x00005e0000047ab9 */ /* 0x000fe40000000a00 */
[----:B------:R-:W-:Y:S02]  /*1c80*/  UIMAD UR22, UR23, UR4, URZ ;  /* 0x00000004171672a4 */ /* 0x000fe4000f8e023f */
[----:B------:R-:W-:Y:S01]  /*1c90*/  UIMAD.WIDE.U32 UR26, UR21, UR4, URZ ;  /* 0x00000004151a72a5 */ /* 0x000fe2000f8e003f */
[----:B------:R-:W-:Y:S01]  /*1ca0*/  IMAD.WIDE.U32 R38, R24, c[0x0][0x188], R6 ;  /* 0x0000620018267a25 */ /* 0x000fe200078e0006 */
[----:B------:R-:W-:Y:S02]  /*1cb0*/  UIMAD UR22, UR21, UR5, UR22 ;  /* 0x00000005151672a4 */ /* 0x000fe4000f8e0216 */
[----:B------:R-:W-:Y:S01]  /*1cc0*/  UIMAD UR6, UR14, UR7, UR6 ;  /* 0x000000070e0672a4 */ /* 0x000fe2000f8e0206 */
[----:B-1----:R-:W-:Y:S01]  /*1cd0*/  IADD3 R4, P0, R2, UR8, RZ ;  /* 0x0000000802047c10 */ /* 0x002fe2000ff1e0ff */
[----:B------:R-:W-:-:S02]  /*1ce0*/  IMAD.U32 R9, RZ, RZ, UR27 ;  /* 0x0000001bff097e24 */ /* 0x000fc4000f8e00ff */
[----:B------:R-:W-:Y:S01]  /*1cf0*/  IMAD.IADD R7, R17, 0x1, R21 ;  /* 0x0000000111077824 */ /* 0x000fe200078e0215 */
[----:B------:R-:W-:Y:S01]  /*1d00*/  IADD3.X R5, R3, UR9, RZ, P0, !PT ;  /* 0x0000000903057c10 */ /* 0x000fe200087fe4ff */
[----:B------:R-:W-:-:S04]  /*1d10*/  IMAD.MOV.U32 R6, RZ, RZ, R16 ;  /* 0x000000ffff067224 */ /* 0x000fc800078e0010 */
[----:B------:R1:W-:Y:S01]  /*1d20*/  LDGSTS.E.BYPASS.LTC128B.128 [R14+0x1080], [R4.64], !P5 ;  /* 0x01080000040e7fae */ /* 0x0003e2000e901d52 */
[----:B----4-:R-:W-:Y:S01]  /*1d30*/  IADD3 R2, P1, P0, R0, 0x80, R2 ;  /* 0x0000008000027810 */ /* 0x010fe2000783e002 */
[----:B------:R-:W-:Y:S01]  /*1d40*/  IMAD.WIDE.U32 R6, R11, c[0x0][0x210], R6 ;  /* 0x000084000b067a25 */ /* 0x000fe200078e0006 */
[----:B------:R-:W-:Y:S02]  /*1d50*/  ISETP.GE.AND P5, PT, R18, c[0x0][0x16c], PT ;  /* 0x00005b0012007a0c */ /* 0x000fe40003fa6270 */
[----:B------:R-:W-:Y:S02]  /*1d60*/  IADD3.X R3, RZ, UR9, R3, P1, P0 ;  /* 0x00000009ff037c10 */ /* 0x000fe40008fe0403 */
[C---:B------:R-:W-:Y:S02]  /*1d70*/  ISETP.LT.OR P1, PT, R15.reuse, 0x21, P3 ;  /* 0x000000210f00780c */ /* 0x040fe40001f21670 */
[----:B------:R-:W-:Y:S02]  /*1d80*/  P2R R0, PR, RZ, 0x20 ;  /* 0x00000020ff007803 */ /* 0x000fe40000000000 */
[----:B------:R-:W-:-:S02]  /*1d90*/  ISETP.LT.OR P0, PT, R15, 0x41, P3 ;  /* 0x000000410f00780c */ /* 0x000fc40001f01670 */
[----:B------:R-:W-:Y:S01]  /*1da0*/  ISETP.LT.OR P3, PT, R15, 0x61, P3 ;  /* 0x000000610f00780c */ /* 0x000fe20001f61670 */
[----:B------:R3:W-:Y:S01]  /*1db0*/  STL [R1+0x44], R0 ;  /* 0x0000440001007387 */ /* 0x0007e20000100800 */
[----:B------:R-:W-:Y:S01]  /*1dc0*/  IADD3 R7, R7, UR6, RZ ;  /* 0x0000000607077c10 */ /* 0x000fe2000fffe0ff */
[----:B------:R-:W-:Y:S02]  /*1dd0*/  ULDC.64 UR6, c[0x0][0x288] ;  /* 0x0000a20000067ab9 */ /* 0x000fe40000000a00 */
[----:B------:R-:W-:Y:S01]  /*1de0*/  UIMAD UR25, UR17, UR6, URZ ;  /* 0x00000006111972a4 */ /* 0x000fe2000f8e023f */
[----:B------:R-:W-:Y:S01]  /*1df0*/  STL.64 [R1+0x8], R38 ;  /* 0x0000082601007387 */ /* 0x000fe20000100a00 */
[----:B------:R-:W-:Y:S02]  /*1e00*/  IMAD.WIDE.U32 R16, R24, c[0x0][0x218], R6 ;  /* 0x0000860018107a25 */ /* 0x000fe400078e0006 */
[----:B------:R-:W-:Y:S01]  /*1e10*/  UIMAD UR7, UR14, UR7, UR25 ;  /* 0x000000070e0772a4 */ /* 0x000fe2000f8e0219 */
[----:B------:R4:W-:Y:S01]  /*1e20*/  LDGSTS.E.BYPASS.LTC128B.128 [R14+0x5080], [R2.64], !P1 ;  /* 0x05080000020e7fae */ /* 0x0009e2000c901d52 */
[----:B------:R-:W-:-:S03]  /*1e30*/  IMAD.MOV.U32 R250, RZ, RZ, R16 ;  /* 0x000000fffffa7224 */ /* 0x000fc600078e0010 */
[----:B------:R5:W-:Y:S01]  /*1e40*/  STL.64 [R1+0x20], R22 ;  /* 0x0000201601007387 */ /* 0x000be20000100a00 */
[----:B---3--:R-:W-:-:S05]  /*1e50*/  SEL R0, RZ, 0x1, P5 ;  /* 0x00000001ff007807 */ /* 0x008fca0002800000 */
[----:B--2---:R-:W-:Y:S02]  /*1e60*/  IMAD.IADD R12, R8, 0x1, R0 ;  /* 0x00000001080c7824 */ /* 0x004fe400078e0200 */
[----:B------:R-:W-:Y:S01]  /*1e70*/  IMAD.U32 R8, RZ, RZ, UR26 ;  /* 0x0000001aff087e24 */ /* 0x000fe2000f8e00ff */
[----:B------:R-:W-:Y:S01]  /*1e80*/  UIADD3 UR26, UR27, UR22, URZ ;  /* 0x000000161b1a7290 */ /* 0x000fe2000fffe03f */
[----:B------:R-:W-:Y:S01]  /*1e90*/  IMAD R0, R20, c[0x0][0x188], RZ ;  /* 0x0000620014007a24 */ /* 0x000fe200078e02ff */
[----:B------:R-:W-:Y:S01]  /*1ea0*/  UIADD3.X UR22, URZ, UR9, URZ, UP0, !UPT ;  /* 0x000000093f167290 */ /* 0x000fe200087fe43f */
[----:B----4-:R-:W-:Y:S02]  /*1eb0*/  IADD3 R2, P1, R4, UR8, RZ ;  /* 0x0000000804027c10 */ /* 0x010fe4000ff3e0ff */
[----:B------:R-:W-:Y:S02]  /*1ec0*/  IMAD R0, R24, c[0x0][0x18c], R0 ;  /* 0x0000630018007a24 */ /* 0x000fe400078e0200 */
[----:B------:R-:W-:Y:S01]  /*1ed0*/  IADD3.X R3, R5, UR9, RZ, P1, !PT ;  /* 0x0000000905037c10 */ /* 0x000fe20008ffe4ff */
[----:B------:R-:W-:Y:S01]  /*1ee0*/  IMAD.U32 R10, RZ, RZ, UR26 ;  /* 0x0000001aff0a7e24 */ /* 0x000fe2000f8e00ff */
[----:B-1----:R-:W-:Y:S01]  /*1ef0*/  IADD3 R4, P1, R4, UR24, RZ ;  /* 0x0000001804047c10 */ /* 0x002fe2000ff3e0ff */
[----:B------:R-:W-:-:S02]  /*1f00*/  IMAD.IADD R252, R39, 0x1, R0 ;  /* 0x0000000127fc7824 */ /* 0x000fc400078e0200 */
[----:B------:R1:W-:Y:S01]  /*1f10*/  LDGSTS.E.BYPASS.LTC128B.128 [R14+0x2080], [R2.64], !P2 ;  /* 0x02080000020e7fae */ /* 0x0003e2000d101d52 */
[----:B------:R-:W-:Y:S02]  /*1f20*/  IADD3.X R5, R5, UR22, RZ, P1, !PT ;  /* 0x0000001605057c10 */ /* 0x000fe40008ffe4ff */
[----:B------:R-:W-:Y:S02]  /*1f30*/  LEA R0, P1, R8, R38, 0x6 ;  /* 0x0000002608007211 */ /* 0x000fe400078230ff */
[----:B------:R-:W-:Y:S01]  /*1f40*/  LOP3.LUT P2, RZ, R12, 0x1, RZ, 0xc0, !PT ;  /* 0x000000010cff7812 */ /* 0x000fe2000784c0ff */
[----:B------:R2:W-:Y:S01]  /*1f50*/  LDGSTS.E.BYPASS.LTC128B.128 [R14+0x6080], [R4.64], !P0 ;  /* 0x06080000040e7fae */ /* 0x0005e2000c101d52 */
[----:B------:R-:W-:Y:S02]  /*1f60*/  LEA.HI.X R10, R8, R252, R10, 0x6, P1 ;  /* 0x000000fc080a7211 */ /* 0x000fe400008f340a */
[----:B------:R-:W-:-:S04]  /*1f70*/  IADD3 R8, P1, R2, UR8, RZ ;  /* 0x0000000802087c10 */ /* 0x000fc8000ff3e0ff */
[----:B------:R-:W-:Y:S01]  /*1f80*/  IADD3.X R9, R3, UR9, RZ, P1, !PT ;  /* 0x0000000903097c10 */ /* 0x000fe20008ffe4ff */
[----:B------:R-:W-:Y:S01]  /*1f90*/  ULDC.64 UR8, c[0x0][0x208] ;  /* 0x0000820000087ab9 */ /* 0x000fe20000000a00 */
[----:B------:R-:W-:Y:S01]  /*1fa0*/  LOP3.LUT P1, RZ, R12, 0x2, RZ, 0xc0, !PT ;  /* 0x000000020cff7812 */ /* 0x000fe2000782c0ff */
[----:B------:R-:W-:Y:S02]  /*1fb0*/  USHF.L.U64.HI UR20, UR8, UR20, UR9 ;  /* 0x0000001408147299 */ /* 0x000fe40008010209 */
[----:B------:R3:W-:Y:S02]  /*1fc0*/  LDGSTS.E.BYPASS.LTC128B.128 [R14+0x3080], [R8.64], !P4 ;  /* 0x03080000080e7fae */ /* 0x0007e4000e101d52 */
[----:B------:R-:W-:Y:S01]  /*1fd0*/  UIMAD UR26, UR20, UR21, URZ ;  /* 0x00000015141a72a4 */ /* 0x000fe2000f8e023f */
[----:B--2---:R-:W-:Y:S01]  /*1fe0*/  IADD3 R4, P0, R2, UR24, RZ ;  /* 0x0000001802047c10 */ /* 0x004fe2000ff1e0ff */
[----:B------:R-:W-:-:S03]  /*1ff0*/  USHF.L.U32 UR24, UR8, 0x6, URZ ;  /* 0x0000000608187899 */ /* 0x000fc6000800063f */
[----:B------:R-:W-:Y:S01]  /*2000*/  IADD3.X R5, R3, UR22, RZ, P0, !PT ;  /* 0x0000001603057c10 */ /* 0x000fe200087fe4ff */
[----:B------:R-:W-:Y:S01]  /*2010*/  USHF.L.U32 UR22, UR21, 0x6, URZ ;  /* 0x0000000615167899 */ /* 0x000fe2000800063f */
[C---:B-1----:R-:W-:Y:S01]  /*2020*/  LEA R2, P0, R0.reuse, c[0x0][0x160], 0x1 ;  /* 0x0000580000027a11 */ /* 0x042fe200078008ff */
[----:B------:R-:W-:Y:S01]  /*2030*/  IMAD.U32 R31, RZ, RZ, UR24 ;  /* 0x00000018ff1f7e24 */ /* 0x000fe2000f8e00ff */
[----:B------:R-:W-:Y:S01]  /*2040*/  UIMAD UR26, UR23, UR24, UR26 ;  /* 0x00000018171a72a4 */ /* 0x000fe2000f8e021a */
[----:B------:R1:W-:Y:S01]  /*2050*/  LDGSTS.E.BYPASS.LTC128B.128 [R14+0x7080], [R4.64], !P3 ;  /* 0x07080000040e7fae */ /* 0x0003e2000d901d52 */
[----:B------:R-:W-:Y:S01]  /*2060*/  LEA.HI.X R3, R0, c[0x0][0x164], R10, 0x1, P0 ;  /* 0x0000590000037a11 */ /* 0x000fe200000f0c0a */
[----:B------:R-:W-:Y:S01]  /*2070*/  IMAD.U32 R0, RZ, RZ, UR22 ;  /* 0x00000016ff007e24 */ /* 0x000fe2000f8e00ff */
[----:B------:R-:W-:Y:S01]  /*2080*/  ISETP.GT.AND P3, PT, R164, 0xf, PT ;  /* 0x0000000fa400780c */ /* 0x000fe20003f64270 */
[----:B---3--:R-:W-:Y:S01]  /*2090*/  IMAD.U32 R9, RZ, RZ, UR5 ;  /* 0x00000005ff097e24 */ /* 0x008fe2000f8e00ff */
[----:B------:R-:W-:Y:S01]  /*20a0*/  USHF.R.S32.HI UR6, URZ, 0x1f, UR22 ;  /* 0x0000001f3f067899 */ /* 0x000fe20008011416 */
[----:B------:R-:W0:Y:S01]  /*20b0*/  LDGDEPBAR ;  /* 0x00000000000079af */ /* 0x000e220000000000 */
[----:B------:R-:W-:-:S04]  /*20c0*/  IADD3 R0, -R37, UR13, -R0 ;  /* 0x0000000d25007c10 */ /* 0x000fc8000fffe900 */
[C---:B------:R-:W-:Y:S02]  /*20d0*/  ISETP.LT.OR P4, PT, R0.reuse, 0x1, !P2 ;  /* 0x000000010000780c */ /* 0x040fe40005781670 */
[----:B------:R-:W-:-:S11]  /*20e0*/  ISETP.LT.OR P2, PT, R0, 0x21, !P2 ;  /* 0x000000210000780c */ /* 0x000fd60005741670 */
[----:B------:R2:W-:Y:S01]  /*20f0*/  LDGSTS.E.BYPASS.LTC128B.128 [R14+0x10080], [R2.64], !P4 ;  /* 0x10080000020e7fae */ /* 0x0005e2000e101d52 */
[----:B------:R-:W-:Y:S01]  /*2100*/  ISETP.GE.AND P4, PT, R18, c[0x0][0x1fc], PT ;  /* 0x00007f0012007a0c */ /* 0x000fe20003f86270 */
[----:B-1----:R-:W-:Y:S02]  /*2110*/  IMAD.U32 R5, RZ, RZ, UR4 ;  /* 0x00000004ff057e24 */ /* 0x002fe4000f8e00ff */
[----:B------:R-:W-:Y:S01]  /*2120*/  IMAD R4, R20, c[0x0][0x278], RZ ;  /* 0x00009e0014047a24 */ /* 0x000fe200078e02ff */
[----:B------:R-:W-:Y:S02]  /*2130*/  SEL R10, RZ, 0x1, P4 ;  /* 0x00000001ff0a7807 */ /* 0x000fe40002000000 */
[C---:B------:R-:W-:Y:S01]  /*2140*/  LEA R8, P0, R5.reuse, R2, 0x6 ;  /* 0x0000000205087211 */ /* 0x040fe200078030ff */
[----:B------:R-:W-:Y:S01]  /*2150*/  IMAD R4, R24, c[0x0][0x27c], R4 ;  /* 0x00009f0018047a24 */ /* 0x000fe200078e0204 */
[----:B------:R-:W-:Y:S02]  /*2160*/  ISETP.LT.OR P4, PT, R0, 0x1, !P1 ;  /* 0x000000010000780c */ /* 0x000fe40004f81670 */
[----:B------:R-:W-:Y:S01]  /*2170*/  LEA.HI.X R9, R5, R3, R9, 0x6, P0 ;  /* 0x0000000305097211 */ /* 0x000fe200000f3409 */
[----:B------:R-:W-:Y:S01]  /*2180*/  IMAD.IADD R13, R23, 0x1, R4 ;  /* 0x00000001170d7824 */ /* 0x000fe200078e0204 */
[----:B------:R-:W-:Y:S01]  /*2190*/  @!P3 IADD3 R11, P0, R22, UR22, RZ ;  /* 0x00000016160bbc10 */ /* 0x000fe2000ff1e0ff */
[----:B------:R-:W-:Y:S01]  /*21a0*/  IMAD R5, R20, c[0x0][0x218], RZ ;  /* 0x0000860014057a24 */ /* 0x000fe200078e02ff */
[----:B------:R-:W-:-:S02]  /*21b0*/  ISETP.LT.OR P1, PT, R0, 0x21, !P1 ;  /* 0x000000210000780c */ /* 0x000fc40004f21670 */
[----:B------:R-:W-:Y:S01]  /*21c0*/  @!P3 IADD3.X R12, R13, UR6, RZ, P0, !PT ;  /* 0x000000060d0cbc10 */ /* 0x000fe200087fe4ff */
[----:B------:R-:W-:Y:S01]  /*21d0*/  IMAD R4, R24, c[0x0][0x21c], R5 ;  /* 0x0000870018047a24 */ /* 0x000fe200078e0205 */
[----:B------:R-:W-:Y:S01]  /*21e0*/  ISETP.GE.AND P0, PT, R34, c[0x0][0x1fc], PT ;  /* 0x00007f0022007a0c */ /* 0x000fe20003f06270 */
[----:B------:R1:W-:Y:S01]  /*21f0*/  STL [R1+0x2c], R13 ;  /* 0x00002c0d01007387 */ /* 0x0003e20000100800 */
[----:B-----5:R-:W-:Y:S01]  /*2200*/  LEA.HI R23, R35, R164, RZ, 0x5 ;  /* 0x000000a423177211 */ /* 0x020fe200078f28ff */
[----:B------:R-:W-:Y:S01]  /*2210*/  IMAD.IADD R251, R17, 0x1, R4 ;  /* 0x0000000111fb7824 */ /* 0x000fe200078e0204 */
[----:B------:R-:W-:Y:S01]  /*2220*/  SEL R5, RZ, 0xffffffff, P0 ;  /* 0xffffffffff057807 */ /* 0x000fe20000000000 */
[----:B------:R2:W-:Y:S01]  /*2230*/  LDGSTS.E.BYPASS.LTC128B.128 [R14+0x12080], [R2.64+0x80], !P4 ;  /* 0x12080080020e7fae */ /* 0x0005e2000e101d52 */
[----:B------:R-:W-:-:S03]  /*2240*/  @!P3 LEA R6, P0, R11, c[0x0][0x258], 0x2 ;  /* 0x000096000b06ba11 */ /* 0x000fc600078010ff */
[----:B------:R-:W-:Y:S01]  /*2250*/  IMAD.SHL.U32 R7, R5, 0x2, RZ ;  /* 0x0000000205077824 */ /* 0x000fe200078e00ff */
[----:B------:R3:W-:Y:S01]  /*2260*/  LDGSTS.E.BYPASS.LTC128B.128 [R14+0x11080], [R8.64], !P2 ;  /* 0x11080000080e7fae */ /* 0x0007e2000d101d52 */
[----:B------:R-:W-:-:S03]  /*2270*/  IMAD.WIDE.U32 R4, R31, UR21, R250 ;  /* 0x000000151f047c25 */ /* 0x000fc6000f8e00fa */
[----:B------:R-:W-:Y:S01]  /*2280*/  LOP3.LUT R10, R7, 0x2, R10, 0xe2, !PT ;  /* 0x00000002070a7812 */ /* 0x000fe200078ee20a */
[----:B------:R3:W-:Y:S01]  /*2290*/  LDGSTS.E.BYPASS.LTC128B.128 [R14+0x13080], [R8.64+0x80], !P1 ;  /* 0x13080080080e7fae */ /* 0x0007e2000c901d52 */
[----:B------:R-:W-:Y:S02]  /*22a0*/  @!P3 LEA.HI.X R7, R11, c[0x0][0x25c], R12, 0x2, P0 ;  /* 0x000097000b07ba11 */ /* 0x000fe400000f140c */
[C---:B------:R-:W-:Y:S01]  /*22b0*/  LOP3.LUT P5, RZ, R10.reuse, 0x1, RZ, 0xc0, !PT ;  /* 0x000000010aff7812 */ /* 0x040fe200078ac0ff */
[----:B------:R4:W-:Y:S01]  /*22c0*/  STL.64 [R1], R16 ;  /* 0x0000001001007387 */ /* 0x0009e20000100a00 */
[----:B------:R-:W-:Y:S01]  /*22d0*/  LOP3.LUT P4, RZ, R10, 0x2, RZ, 0xc0, !PT ;  /* 0x000000020aff7812 */ /* 0x000fe2000788c0ff */
[----:B------:R-:W-:Y:S01]  /*22e0*/  @!P3 IMAD.SHL.U32 R10, R164, 0x10, RZ ;  /* 0x00000010a40ab824 */ /* 0x000fe200078e00ff */
[----:B------:R-:W-:Y:S02]  /*22f0*/  ISETP.LT.OR P1, PT, R0, 0x1, !P5 ;  /* 0x000000010000780c */ /* 0x000fe40006f21670 */
[----:B------:R-:W-:-:S02]  /*2300*/  SHF.R.S32.HI R11, RZ, 0x5, R23 ;  /* 0x00000005ff0b7819 */ /* 0x000fc40000011417 */
[----:B------:R5:W-:Y:S02]  /*2310*/  @!P3 LDGSTS.E.BYPASS.LTC128B.128 [R10+0x20080], [R6.64] ;  /* 0x20080000060abfae */ /* 0x000be4000b901d52 */
[----:B------:R-:W-:Y:S02]  /*2320*/  LEA.HI R12, R23, R11, RZ, 0x1 ;  /* 0x0000000b170c7211 */ /* 0x000fe400078f08ff */
[----:B------:R-:W0:Y:S01]  /*2330*/  LDGDEPBAR ;  /* 0x00000000000079af */ /* 0x000e220000000000 */
[----:B--2---:R-:W-:Y:S02]  /*2340*/  IADD3 R3, R5, UR26, RZ ;  /* 0x0000001a05037c10 */ /* 0x004fe4000fffe0ff */
[C---:B------:R-:W-:Y:S02]  /*2350*/  LEA R2, P0, R4.reuse, c[0x0][0x1f0], 0x1 ;  /* 0x00007c0004027a11 */ /* 0x040fe400078008ff */
[----:B------:R-:W-:Y:S01]  /*2360*/  IADD3 R5, R27, UR7, RZ ;  /* 0x000000071b057c10 */ /* 0x000fe2000fffe0ff */
[----:B------:R-:W-:Y:S01]  /*2370*/  UMOV UR7, 0x5 ;  /* 0x0000000500077882 */ /* 0x000fe20000000000 */
[----:B------:R-:W-:Y:S01]  /*2380*/  LEA.HI.X R3, R4, c[0x0][0x1f4], R3, 0x1, P0 ;  /* 0x00007d0004037a11 */ /* 0x000fe200000f0c03 */
[----:B------:R-:W-:Y:S01]  /*2390*/  USHF.L.U64.HI UR9, UR8, UR7, UR9 ;  /* 0x0000000708097299 */ /* 0x000fe20008010209 */
[----:B------:R-:W-:Y:S01]  /*23a0*/  ISETP.LT.OR P0, PT, R0, 0x1, !P4 ;  /* 0x000000010000780c */ /* 0x000fe20006701670 */
[----:B------:R-:W-:Y:S01]  /*23b0*/  USHF.L.U32 UR8, UR8, 0x5, URZ ;  /* 0x0000000508087899 */ /* 0x000fe2000800063f */
[----:B------:R-:W-:Y:S01]  /*23c0*/  IMAD.U32 R4, RZ, RZ, UR14 ;  /* 0x0000000eff047e24 */ /* 0x000fe2000f8e00ff */
[----:B------:R2:W-:Y:S02]  /*23d0*/  LDGSTS.E.BYPASS.LTC128B.128 [R14+0x18080], [R2.64], !P1 ;  /* 0x18080000020e7fae */ /* 0x0005e4000c901d52 */
[----:B------:R-:W-:Y:S01]  /*23e0*/  USHF.L.U32 UR25, UR8, 0x1, URZ ;  /* 0x0000000108197899 */ /* 0x000fe2000800063f */
[----:B---3--:R-:W-:Y:S01]  /*23f0*/  IMAD.WIDE.U32 R8, R4, c[0x0][0x238], R28 ;  /* 0x00008e0004087a25 */ /* 0x008fe200078e001c */
[----:B------:R-:W-:-:S03]  /*2400*/  USHF.L.U64.HI UR23, UR8, 0x1, UR9 ;  /* 0x0000000108177899 */ /* 0x000fc60008010209 */
[----:B------:R-:W-:-:S03]  /*2410*/  IMAD.MOV.U32 R4, RZ, RZ, R26 ;  /* 0x000000ffff047224 */ /* 0x000fc600078e001a */
[----:B------:R2:W-:Y:S01]  /*2420*/  LDGSTS.E.BYPASS.LTC128B.128 [R14+0x1a080], [R2.64+0x80], !P0 ;  /* 0x1a080080020e7fae */ /* 0x0005e2000c101d52 */
[----:B-----5:R-:W-:Y:S01]  /*2430*/  LEA.HI R7, R35, R164, RZ, 0x4 ;  /* 0x000000a423077211 */ /* 0x020fe200078f20ff */
[----:B------:R-:W-:Y:S01]  /*2440*/  IMAD R6, R20, c[0x0][0x290], RZ ;  /* 0x0000a40014067a24 */ /* 0x000fe200078e02ff */
[----:B------:R-:W-:Y:S01]  /*2450*/  ISETP.LT.OR P0, PT, R0, 0x21, !P5 ;  /* 0x000000210000780c */ /* 0x000fe20006f01670 */
[----:B------:R-:W-:Y:S01]  /*2460*/  IMAD.WIDE.U32 R38, R24, c[0x0][0x290], R4 ;  /* 0x0000a40018267a25 */ /* 0x000fe200078e0004 */
[----:B------:R-:W-:Y:S02]  /*2470*/  SHF.R.S32.HI R10, RZ, 0x4, R7 ;  /* 0x00000004ff0a7819 */ /* 0x000fe40000011407 */
[----:B------:R-:W-:Y:S01]  /*2480*/  LOP3.LUT R5, R12, 0xfffffffe, RZ, 0xc0, !PT ;  /* 0xfffffffe0c057812 */ /* 0x000fe200078ec0ff */
[----:B------:R-:W-:Y:S01]  /*2490*/  IMAD R6, R24, c[0x0][0x294], R6 ;  /* 0x0000a50018067a24 */ /* 0x000fe200078e0206 */
[C---:B-1----:R-:W-:Y:S01]  /*24a0*/  LEA.HI R13, R7.reuse, R10, RZ, 0x1 ;  /* 0x0000000a070d7211 */ /* 0x042fe200078f08ff */
[----:B------:R1:W-:Y:S01]  /*24b0*/  STL.64 [R1+0x18], R38 ;  /* 0x0000182601007387 */ /* 0x0003e20000100a00 */
[----:B------:R-:W-:Y:S01]  /*24c0*/  LOP3.LUT R7, R7, 0xfffffff0, RZ, 0xc0, !PT ;  /* 0xfffffff007077812 */ /* 0x000fe200078ec0ff */
[----:B------:R-:W-:Y:S01]  /*24d0*/  IMAD.IADD R36, R39, 0x1, R6 ;  /* 0x0000000127247824 */ /* 0x000fe200078e0206 */
[----:B------:R-:W-:Y:S01]  /*24e0*/  LOP3.LUT R4, R13, 0xfffffffe, RZ, 0xc0, !PT ;  /* 0xfffffffe0d047812 */ /* 0x000fe200078ec0ff */
[----:B------:R-:W-:Y:S01]  /*24f0*/  IMAD.IADD R15, R11, 0x1, -R5 ;  /* 0x000000010b0f7824 */ /* 0x000fe200078e0a05 */
[----:B------:R-:W-:Y:S01]  /*2500*/  LEA.HI R11, R35, R164, RZ, 0x2 ;  /* 0x000000a4230b7211 */ /* 0x000fe200078f10ff */
[----:B------:R-:W-:Y:S01]  /*2510*/  IMAD.IADD R7, R164, 0x1, -R7 ;  /* 0x00000001a4077824 */ /* 0x000fe200078e0a07 */
[----:B------:R1:W-:Y:S01]  /*2520*/  STL [R1+0x14], R36 ;  /* 0x0000142401007387 */ /* 0x0003e20000100800 */
[----:B------:R-:W-:Y:S01]  /*2530*/  IMAD.IADD R10, R10, 0x1, -R4 ;  /* 0x000000010a0a7824 */ /* 0x000fe200078e0a04 */
[--C-:B------:R-:W-:Y:S01]  /*2540*/  SHF.R.S32.HI R6, RZ, 0x2, R11.reuse ;  /* 0x00000002ff067819 */ /* 0x100fe2000001140b */
[----:B------:R-:W-:Y:S01]  /*2550*/  IMAD.SHL.U32 R21, R15, 0x10, RZ ;  /* 0x000000100f157824 */ /* 0x000fe200078e00ff */
[----:B------:R-:W-:-:S02]  /*2560*/  SHF.R.S32.HI R5, RZ, 0x1f, R11 ;  /* 0x0000001fff057819 */ /* 0x000fc4000001140b */
[----:B--2---:R-:W-:-:S04]  /*2570*/  IADD3 R2, P1, R2, UR25, RZ ;  /* 0x0000001902027c10 */ /* 0x004fc8000ff3e0ff */
[----:B------:R-:W-:Y:S02]  /*2580*/  IADD3.X R3, R3, UR23, RZ, P1, !PT ;  /* 0x0000001703037c10 */ /* 0x000fe40008ffe4ff */
[----:B------:R-:W-:-:S03]  /*2590*/  ISETP.LT.OR P1, PT, R0, 0x21, !P4 ;  /* 0x000000210000780c */ /* 0x000fc60006721670 */
[----:B------:R2:W-:Y:S01]  /*25a0*/  LDGSTS.E.BYPASS.LTC128B.128 [R14+0x19080], [R2.64], !P0 ;  /* 0x19080000020e7fae */ /* 0x0005e2000c101d52 */
[----:B------:R-:W-:-:S04]  /*25b0*/  IADD3 R0, P0, R38, UR22, RZ ;  /* 0x0000001626007c10 */ /* 0x000fc8000ff1e0ff */
[----:B------:R-:W-:Y:S01]  /*25c0*/  IADD3.X R4, R36, UR6, RZ, P0, !PT ;  /* 0x0000000624047c10 */ /* 0x000fe200087fe4ff */
[----:B------:R-:W-:Y:S01]  /*25d0*/  ULDC.64 UR6, c[0x0][0x238] ;  /* 0x00008e0000067ab9 */ /* 0x000fe20000000a00 */
[C---:B----4-:R-:W-:Y:S01]  /*25e0*/  LEA R16, P0, R0.reuse, c[0x0][0x280], 0x2 ;  /* 0x0000a00000107a11 */ /* 0x050fe200078010ff */
[----:B------:R-:W-:Y:S02]  /*25f0*/  UIMAD UR6, UR17, UR6, URZ ;  /* 0x00000006110672a4 */ /* 0x000fe4000f8e023f */
[----:B------:R2:W-:Y:S01]  /*2600*/  LDGSTS.E.BYPASS.LTC128B.128 [R14+0x1b080], [R2.64+0x80], !P1 ;  /* 0x1b080080020e7fae */ /* 0x0005e2000c901d52 */
[----:B------:R-:W-:Y:S01]  /*2610*/  LEA.HI.X R17, R0, c[0x0][0x284], R4, 0x2, P0 ;  /* 0x0000a10000117a11 */ /* 0x000fe200000f1404 */
[----:B------:R-:W-:Y:S01]  /*2620*/  UIMAD UR6, UR14, UR7, UR6 ;  /* 0x000000070e0672a4 */ /* 0x000fe2000f8e0206 */
[----:B------:R-:W-:Y:S02]  /*2630*/  LEA.HI R0, R5, R6, RZ, 0x3 ;  /* 0x0000000605007211 */ /* 0x000fe400078f18ff */
[----:B------:R-:W-:-:S02]  /*2640*/  SHF.R.S32.HI R4, RZ, 0x1f, R7 ;  /* 0x0000001fff047819 */ /* 0x000fc40000011407 */
[----:B------:R-:W-:Y:S02]  /*2650*/  LOP3.LUT R0, R0, 0xfffffff8, RZ, 0xc0, !PT ;  /* 0xfffffff800007812 */ /* 0x000fe400078ec0ff */
[----:B------:R-:W-:Y:S01]  /*2660*/  LEA.HI R13, R4, R7, RZ, 0x3 ;  /* 0x00000007040d7211 */ /* 0x000fe200078f18ff */
[----:B------:R-:W-:Y:S01]  /*2670*/  IMAD R4, R20, c[0x0][0x240], RZ ;  /* 0x0000900014047a24 */ /* 0x000fe200078e02ff */
[----:B------:R-:W-:Y:S01]  /*2680*/  R2P PR, R30, 0x6 ;  /* 0x000000061e007804 */ /* 0x000fe20000000000 */
[----:B------:R-:W-:Y:S01]  /*2690*/  IMAD.IADD R22, R6, 0x1, -R0 ;  /* 0x0000000106167824 */ /* 0x000fe200078e0a00 */
[----:B------:R-:W-:Y:S01]  /*26a0*/  LOP3.LUT R5, R13, 0xfffffff8, RZ, 0xc0, !PT ;  /* 0xfffffff80d057812 */ /* 0x000fe200078ec0ff */
[----:B------:R-:W-:Y:S02]  /*26b0*/  IMAD R20, R24, c[0x0][0x244], R4 ;  /* 0x0000910018147a24 */ /* 0x000fe400078e0204 */
[----:B------:R-:W-:Y:S01]  /*26c0*/  IMAD R4, R10, 0x800, R33 ;  /* 0x000008000a047824 */ /* 0x000fe200078e0221 */
[----:B------:R-:W-:Y:S01]  /*26d0*/  SEL R211, R211, 0xfffffff0, !P1 ;  /* 0xfffffff0d3d37807 */ /* 0x000fe20004800000 */
[----:B------:R-:W-:Y:S01]  /*26e0*/  IMAD.IADD R7, R7, 0x1, -R5 ;  /* 0x0000000107077824 */ /* 0x000fe200078e0a05 */
[----:B------:R-:W-:Y:S01]  /*26f0*/  SEL R212, R212, 0xffffffe0, !P2 ;  /* 0xffffffe0d4d47807 */ /* 0x000fe20005000000 */
[----:B--2---:R-:W-:Y:S01]  /*2700*/  IMAD.SHL.U32 R2, R30, 0x40, RZ ;  /* 0x000000401e027824 */ /* 0x004fe200078e00ff */
[----:B------:R-:W-:Y:S01]  /*2710*/  IADD3 R3, R9, UR6, RZ ;  /* 0x0000000609037c10 */ /* 0x000fe2000fffe0ff */
[----:B------:R-:W-:-:S03]  /*2720*/  UIADD3 UR6, UR21, 0x1, URZ ;  /* 0x0000000115067890 */ /* 0x000fc6000fffe03f */
[----:B------:R-:W-:Y:S01]  /*2730*/  LOP3.LUT R0, R2, 0x1c0, RZ, 0xc0, !PT ;  /* 0x000001c002007812 */ /* 0x000fe200078ec0ff */
[----:B------:R-:W-:Y:S01]  /*2740*/  IMAD.MOV.U32 R2, RZ, RZ, R8 ;  /* 0x000000ffff027224 */ /* 0x000fe200078e0008 */
[----:B------:R-:W-:Y:S02]  /*2750*/  UISETP.GE.AND UP0, UPT, UR6, UR11, UPT ;  /* 0x0000000b0600728c */ /* 0x000fe4000bf06270 */
[----:B------:R-:W-:Y:S01]  /*2760*/  LOP3.LUT R6, R0, 0x10, R21, 0xf8, !PT ;  /* 0x0000001000067812 */ /* 0x000fe200078ef815 */
[----:B------:R-:W-:Y:S01]  /*2770*/  IMAD.WIDE.U32 R40, R24, c[0x0][0x240], R2 ;  /* 0x0000900018287a25 */ /* 0x000fe200078e0002 */
[----:B------:R-:W-:Y:S02]  /*2780*/  LOP3.LUT R2, R0, 0x8, R32, 0xf8, !PT ;  /* 0x0000000800027812 */ /* 0x000fe400078ef820 */
[----:B------:R-:W-:Y:S01]  /*2790*/  SHF.R.U32.HI R8, RZ, 0x3, R0 ;  /* 0x00000003ff087819 */ /* 0x000fe20000011600 */
[----:B------:R-:W-:Y:S01]  /*27a0*/  IMAD.SHL.U32 R0, R22, 0x40, RZ ;  /* 0x0000004016007824 */ /* 0x000fe200078e00ff */
[----:B------:R-:W-:Y:S01]  /*27b0*/  LOP3.LUT R9, R6, 0x8, R32, 0xf8, !PT ;  /* 0x0000000806097812 */ /* 0x000fe200078ef820 */
[----:B------:R-:W-:Y:S01]  /*27c0*/  IMAD.SHL.U32 R3, R25, 0x8, RZ ;  /* 0x0000000819037824 */ /* 0x000fe200078e00ff */
[----:B------:R-:W-:Y:S01]  /*27d0*/  LOP3.LUT R5, R2, R8, RZ, 0x3c, !PT ;  /* 0x0000000802057212 */ /* 0x000fe200078e3cff */
[----:B------:R-:W-:Y:S01]  /*27e0*/  IMAD.SHL.U32 R6, R10, 0x20, RZ ;  /* 0x000000200a067824 */ /* 0x000fe200078e00ff */
[----:B------:R-:W-:Y:S01]  /*27f0*/  LOP3.LUT R2, R0, 0x1c0, RZ, 0xc0, !PT ;  /* 0x000001c000027812 */ /* 0x000fe200078ec0ff */
[----:B------:R1:W-:Y:S01]  /*2800*/  STL.64 [R1+0x30], R40 ;  /* 0x0000302801007387 */ /* 0x0003e20000100a00 */
[----:B------:R-:W-:Y:S01]  /*2810*/  LOP3.LUT R0, R3, 0x18, RZ, 0xc0, !PT ;  /* 0x0000001803007812 */ /* 0x000fe200078ec0ff */
[----:B------:R-:W-:Y:S01]  /*2820*/  IMAD.IADD R5, R4, 0x1, R5 ;  /* 0x0000000104057824 */ /* 0x000fe200078e0205 */
[----:B------:R-:W-:-:S02]  /*2830*/  SHF.R.U32.HI R3, RZ, 0x3, R2 ;  /* 0x00000003ff037819 */ /* 0x000fc40000011602 */
[----:B------:R-:W-:Y:S02]  /*2840*/  LOP3.LUT R4, R11, 0x3ffffffc, RZ, 0xc0, !PT ;  /* 0x3ffffffc0b047812 */ /* 0x000fe400078ec0ff */
[----:B------:R-:W-:Y:S01]  /*2850*/  LOP3.LUT R12, R0, 0x20, R6, 0xf8, !PT ;  /* 0x00000020000c7812 */ /* 0x000fe200078ef806 */
[----:B------:R-:W-:Y:S01]  /*2860*/  IMAD.SHL.U32 R6, R7, 0x40, RZ ;  /* 0x0000004007067824 */ /* 0x000fe200078e00ff */
[----:B------:R-:W-:Y:S01]  /*2870*/  LOP3.LUT R11, R3, R2, R0, 0x1e, !PT ;  /* 0x00000002030b7212 */ /* 0x000fe200078e1e00 */
[----:B------:R-:W-:Y:S01]  /*2880*/  IMAD.IADD R0, R164, 0x1, -R4 ;  /* 0x00000001a4007824 */ /* 0x000fe200078e0a04 */
[----:B------:R-:W-:Y:S01]  /*2890*/  LOP3.LUT R3, R9, R8, RZ, 0x3c, !PT ;  /* 0x0000000809037212 */ /* 0x000fe200078e3cff */
[----:B------:R-:W-:Y:S01]  /*28a0*/  IMAD.SHL.U32 R2, R15, 0x400, RZ ;  /* 0x000004000f027824 */ /* 0x000fe200078e00ff */
[----:B------:R-:W-:Y:S01]  /*28b0*/  LOP3.LUT R4, R6, 0x1c0, RZ, 0xc0, !PT ;  /* 0x000001c006047812 */ /* 0x000fe200078ec0ff */
[----:B------:R-:W-:Y:S01]  /*28c0*/  IMAD.SHL.U32 R9, R10, 0x8, RZ ;  /* 0x000000080a097824 */ /* 0x000fe200078e00ff */
[----:B------:R-:W-:Y:S01]  /*28d0*/  PLOP3.LUT P0, PT, PT, PT, UP0, 0x80, 0x0 ;  /* 0x000000000000781c */ /* 0x000fe20003f0f008 */
[----:B------:R-:W-:Y:S01]  /*28e0*/  IMAD R8, R0, 0x2, R2 ;  /* 0x0000000200087824 */ /* 0x000fe200078e0202 */
[--C-:B------:R-:W-:Y:S01]  /*28f0*/  SHF.R.U32.HI R6, RZ, 0x3, R4.reuse ;  /* 0x00000003ff067819 */ /* 0x100fe20000011604 */
[----:B------:R-:W-:Y:S01]  /*2900*/  IMAD R0, R10, 0x200, R3 ;  /* 0x000002000a007824 */ /* 0x000fe200078e0203 */
[----:B------:R-:W-:Y:S01]  /*2910*/  LOP3.LUT R3, R4, 0x8, R9, 0xf8, !PT ;  /* 0x0000000804037812 */ /* 0x000fe200078ef809 */
[----:B------:R-:W-:Y:S01]  /*2920*/  IMAD.IADD R11, R8, 0x1, R11 ;  /* 0x00000001080b7824 */ /* 0x000fe200078e020b */
[----:B------:R-:W-:Y:S01]  /*2930*/  LOP3.LUT R4, R6, R12, R4, 0x1e, !PT ;  /* 0x0000000c06047212 */ /* 0x000fe200078e1e04 */
[C---:B------:R-:W-:Y:S01]  /*2940*/  @!P3 IMAD.SHL.U32 R9, R164.reuse, 0x10, RZ ;  /* 0x00000010a409b824 */ /* 0x040fe200078e00ff */
[----:B------:R-:W-:Y:S01]  /*2950*/  LOP3.LUT R6, R3, R6, RZ, 0x3c, !PT ;  /* 0x0000000603067212 */ /* 0x000fe200078e3cff */
[----:B------:R-:W-:Y:S01]  /*2960*/  IMAD.SHL.U32 R3, R13, 0x40, RZ ;  /* 0x000000400d037824 */ /* 0x000fe200078e00ff */
[----:B------:R-:W-:Y:S01]  /*2970*/  LOP3.LUT R8, R23, 0xffffffe0, RZ, 0xc0, !PT ;  /* 0xffffffe017087812 */ /* 0x000fe200078ec0ff */
[----:B------:R-:W-:Y:S01]  /*2980*/  IMAD.SHL.U32 R224, R11, 0x2, RZ ;  /* 0x000000020be07824 */ /* 0x000fe200078e00ff */
[----:B------:R1:W-:Y:S02]  /*2990*/  @!P3 LDGSTS.E.BYPASS.LTC128B.128 [R9+0x20280], [R16.64] ;  /* 0x202800001009bfae */ /* 0x0003e4000b901d52 */
[----:B------:R-:W-:Y:S01]  /*29a0*/  LOP3.LUT R3, R3, 0xfffffe00, RZ, 0xc0, !PT ;  /* 0xfffffe0003037812 */ /* 0x000fe200078ec0ff */
[----:B------:R-:W-:Y:S01]  /*29b0*/  IMAD.IADD R10, R164, 0x1, -R8 ;  /* 0x00000001a40a7824 */ /* 0x000fe200078e0a08 */
[----:B------:R-:W0:Y:S01]  /*29c0*/  LDGDEPBAR ;  /* 0x00000000000079af */ /* 0x000e220000000000 */
[----:B------:R-:W-:-:S02]  /*29d0*/  IADD3 R12, R224, 0x20480, RZ ;  /* 0x00020480e00c7810 */ /* 0x000fc40007ffe0ff */
[-C--:B------:R-:W-:Y:S01]  /*29e0*/  LOP3.LUT R217, R4, R3.reuse, RZ, 0xfc, !PT ;  /* 0x0000000304d97212 */ /* 0x080fe200078efcff */
[----:B------:R-:W-:Y:S01]  /*29f0*/  IMAD.IADD R4, R41, 0x1, R20 ;  /* 0x0000000129047824 */ /* 0x000fe200078e0214 */
[----:B------:R-:W-:Y:S01]  /*2a00*/  IADD3 R214, R6, R3, R2 ;  /* 0x0000000306d67210 */ /* 0x000fe20007ffe002 */
[----:B------:R-:W0:Y:S01]  /*2a10*/  LDGDEPBAR ;  /* 0x00000000000079af */ /* 0x000e220000000000 */
[C---:B------:R-:W-:Y:S02]  /*2a20*/  IADD3 R3, R14.reuse, 0x10080, RZ ;  /* 0x000100800e037810 */ /* 0x040fe40007ffe0ff */
[----:B------:R-:W-:Y:S01]  /*2a30*/  IADD3 R2, R14, 0x18080, RZ ;  /* 0x000180800e027810 */ /* 0x000fe20007ffe0ff */
[----:B------:R1:W-:Y:S01]  /*2a40*/  STL [R1+0x38], R4 ;  /* 0x0000380401007387 */ /* 0x0003e20000100800 */
[----:B------:R-:W-:-:S03]  /*2a50*/  SHF.R.S32.HI R6, RZ, 0x1f, R10 ;  /* 0x0000001fff067819 */ /* 0x000fc6000001140a */
[----:B------:R1:W-:Y:S01]  /*2a60*/  STL [R1+0x40], R3 ;  /* 0x0000400301007387 */ /* 0x0003e20000100800 */
[----:B------:R-:W-:-:S03]  /*2a70*/  LEA.HI R6, R6, R10, RZ, 0x2 ;  /* 0x0000000a06067211 */ /* 0x000fc600078f10ff */
[----:B------:R1:W-:Y:S01]  /*2a80*/  STL [R1+0x3c], R2 ;  /* 0x00003c0201007387 */ /* 0x0003e20000100800 */
[----:B------:R-:W-:Y:S01]  /*2a90*/  LEA.HI.SX32 R249, R6, R21, 0x1e ;  /* 0x0000001506f97211 */ /* 0x000fe200078ff2ff */
[----:B------:R-:W-:Y:S05]  /*2aa0*/  @P0 BRA `(.L_x_2215) ;  /* 0x000001f000000947 */ /* 0x000fea0003800000 */
[----:B------:R-:W-:Y:S01]  /*2ab0*/  USHF.R.S32.HI UR7, URZ, 0x1f, UR6 ;  /* 0x0000001f3f077899 */ /* 0x000fe20008011406 */
[----:B-1----:R-:W-:Y:S01]  /*2ac0*/  IMAD.WIDE.U32 R8, R31, UR6, R250 ;  /* 0x000000061f087c25 */ /* 0x002fe2000f8e00fa */
[----:B------:R-:W-:Y:S01]  /*2ad0*/  UIMAD UR20, UR20, UR6, URZ ;  /* 0x00000006141472a4 */ /* 0x000fe2000f8e023f */
[----:B------:R-:W-:Y:S01]  /*2ae0*/  ISETP.GE.AND P2, PT, R18, c[0x0][0x1fc], PT ;  /* 0x00007f0012007a0c */ /* 0x000fe20003f46270 */
[----:B------:R-:W-:Y:S01]  /*2af0*/  USHF.L.U32 UR17, UR6, 0x6, URZ ;  /* 0x0000000606117899 */ /* 0x000fe2000800063f */
[----:B------:R-:W-:Y:S01]  /*2b00*/  ISETP.GE.AND P1, PT, R34, c[0x0][0x1fc], PT ;  /* 0x00007f0022007a0c */ /* 0x000fe20003f26270 */
[----:B------:R-:W-:Y:S01]  /*2b10*/  UIMAD UR7, UR7, UR24, UR20 ;  /* 0x00000018070772a4 */ /* 0x000fe2000f8e0214 */
[----:B------:R-:W-:Y:S01]  /*2b20*/  LEA R2, P0, R8, c[0x0][0x1f0], 0x1 ;  /* 0x00007c0008027a11 */ /* 0x000fe200078008ff */
[----:B------:R-:W-:Y:S02]  /*2b30*/  BSSY B0, `(.L_x_2215) ;  /* 0x0000016000007945 */ /* 0x000fe40003800000 */
[----:B------:R-:W-:-:S02]  /*2b40*/  IMAD.U32 R11, RZ, RZ, UR17 ;  /* 0x00000011ff0b7e24 */ /* 0x000fc4000f8e00ff */
        /* <DEDUP_REMOVED lines=20> */
.L_x_2216:
[----:B--2---:R-:W-:Y:S05]  /*2c90*/  BSYNC B0 ;  /* 0x0000000000007941 */ /* 0x004fea0003800000 */
.L_x_2215:
        /* <DEDUP_REMOVED lines=10> */
[----:B------:R-:W-:Y:S01]  /*2d40*/  IADD3 R223, R224, 0x204c0, RZ ;  /* 0x000204c0e0df7810 */ /* 0x000fe20007ffe0ff */
[----:B------:R-:W-:Y:S01]  /*2d50*/  IMAD.MOV.U32 R216, RZ, RZ, 0x40 ;  /* 0x00000040ffd87424 */ /* 0x000fe200078e00ff */
[----:B------:R-:W-:Y:S01]  /*2d60*/  LOP3.LUT P1, RZ, R7, 0x2, RZ, 0xc0, !PT ;  /* 0x0000000207ff7812 */ /* 0x000fe2000782c0ff */
[----:B------:R-:W-:Y:S01]  /*2d70*/  IMAD.IADD R2, R25, 0x1, -R2 ;  /* 0x0000000119027824 */ /* 0x000fe200078e0a02 */
[----:B------:R-:W-:Y:S01]  /*2d80*/  IADD3 R206, R212, R0, RZ ;  /* 0x00000000d4ce7210 */ /* 0x000fe20007ffe0ff */
[--C-:B------:R-:W-:Y:S01]  /*2d90*/  IMAD R211, R211, 0x2, R210.reuse ;  /* 0x00000002d3d37824 */ /* 0x100fe200078e02d2 */
[----:B------:R-:W-:Y:S01]  /*2da0*/  SEL R218, R218, 0xfffffff0, !P1 ;  /* 0xfffffff0dada7807 */ /* 0x000fe20004800000 */
[----:B------:R-:W-:Y:S01]  /*2db0*/  IMAD R2, R2, 0x4, R3 ;  /* 0x0000000402027824 */ /* 0x000fe200078e0203 */
[----:B------:R-:W-:Y:S01]  /*2dc0*/  CS2R R162, SRZ ;  /* 0x0000000000a27805 */ /* 0x000fe2000001ff00 */
[----:B------:R-:W-:Y:S01]  /*2dd0*/  @P0 IADD3 R223, R12, -0x40, RZ ;  /* 0xffffffc00cdf0810 */ /* 0x000fe20007ffe0ff */
[----:B------:R-:W-:Y:S01]  /*2de0*/  IMAD R213, R212, 0x2, R210 ;  /* 0x00000002d4d57824 */ /* 0x000fe200078e02d2 */
[----:B------:R-:W-:Y:S01]  /*2df0*/  LOP3.LUT P0, RZ, R7, 0x4, RZ, 0xc0, !PT ;  /* 0x0000000407ff7812 */ /* 0x000fe2000780c0ff */
[----:B------:R-:W-:Y:S01]  /*2e00*/  IMAD.SHL.U32 R4, R2, 0x2, RZ ;  /* 0x0000000202047824 */ /* 0x000fe200078e00ff */
[----:B------:R-:W-:Y:S01]  /*2e10*/  CS2R R160, SRZ ;  /* 0x0000000000a07805 */ /* 0x000fe2000001ff00 */
[----:B------:R-:W-:Y:S01]  /*2e20*/  IMAD.SHL.U32 R207, R0, 0x2, RZ ;  /* 0x0000000200cf7824 */ /* 0x000fe200078e00ff */
[----:B------:R-:W-:Y:S01]  /*2e30*/  SEL R215, R222, 0xffffffe0, !P0 ;  /* 0xffffffe0ded77807 */ /* 0x000fe20004000000 */
[----:B------:R-:W-:Y:S01]  /*2e40*/  CS2R R158, SRZ ;  /* 0x00000000009e7805 */ /* 0x000fe2000001ff00 */
[----:B------:R1:W-:Y:S01]  /*2e50*/  STL [R1+0x28], R4 ;  /* 0x0000280401007387 */ /* 0x0003e20000100800 */
[----:B------:R-:W-:Y:S01]  /*2e60*/  CS2R R156, SRZ ;  /* 0x00000000009c7805 */ /* 0x000fe2000001ff00 */
[----:B------:R-:W-:Y:S01]  /*2e70*/  IADD3 R219, R214, R215, RZ ;  /* 0x000000d7d6db7210 */ /* 0x000fe20007ffe0ff */
        /* <DEDUP_REMOVED lines=71> */
.L_x_2219:
        /* <DEDUP_REMOVED lines=260> */
.L_x_2217:
        /* <DEDUP_REMOVED lines=595> */
.L_x_2218:
        /* <DEDUP_REMOVED lines=298> */
.L_x_2214:
[----:B------:R-:W-:Y:S05]  /*7b00*/  @P1 EXIT ;  /* 0x000000000000194d */ /* 0x000fea0003800000 */
[----:B------:R-:W2:Y:S01]  /*7b10*/  LDL.LU R7, [R1+0x48] ;  /* 0x0000480001077983 */ /* 0x000ea20000300800 */
[----:B------:R-:W-:Y:S01]  /*7b20*/  ISETP.NE.U32.AND P2, PT, RZ, c[0x0][0x360], PT ;  /* 0x0000d800ff007a0c */ /* 0x000fe20003f45070 */
[----:B------:R-:W-:-:S03]  /*7b30*/  ULDC.64 UR4, c[0x0][0x338] ;  /* 0x0000ce0000047ab9 */ /* 0x000fc60000000a00 */
[----:B------:R-:W-:-:S13]  /*7b40*/  ISETP.NE.AND.EX P2, PT, RZ, c[0x0][0x364], PT, P2 ;  /* 0x0000d900ff007a0c */ /* 0x000fda0003f45320 */
[----:B------:R-:W-:-:S04]  /*7b50*/  @P2 IMAD.MOV.U32 R2, RZ, RZ, 0x4 ;  /* 0x00000004ff022424 */ /* 0x000fc800078e00ff */
[----:B--2---:R-:W-:-:S05]  /*7b60*/  @P2 IMAD.WIDE R2, R7, R2, c[0x0][0x360] ;  /* 0x0000d80007022625 */ /* 0x004fca00078e0202 */
[----:B-1----:R-:W2:Y:S01]  /*7b70*/  @P2 LDG.E R0, [R2.64] ;  /* 0x0000001202002981 */ /* 0x002ea2000c1e1900 */
[----:B------:R-:W-:Y:S01]  /*7b80*/  UISETP.NE.AND UP0, UPT, UR4, 0x1, UPT ;  /* 0x000000010400788c */ /* 0x000fe2000bf05270 */
[----:B------:R-:W-:Y:S01]  /*7b90*/  SHF.R.S32.HI R6, RZ, 0x1f, R7 ;  /* 0x0000001fff067819 */ /* 0x000fe20000011407 */
[----:B------:R-:W-:Y:S01]  /*7ba0*/  UIMAD.WIDE.U32 UR6, UR14, UR5, URZ ;  /* 0x000000050e0672a5 */ /* 0x000fe2000f8e003f */
[----:B------:R-:W1:Y:S01]  /*7bb0*/  S2R R5, SR_TID.X ;  /* 0x0000000000057919 */ /* 0x000e620000002100 */
[----:B------:R-:W-:-:S07]  /*7bc0*/  ULDC UR4, c[0x0][0x340] ;  /* 0x0000d00000047ab9 */ /* 0x000fce0000000800 */
[----:B------:R-:W-:Y:S02]  /*7bd0*/  @UP0 UMOV UR5, UR7 ;  /* 0x0000000700050c82 */ /* 0x000fe40008000000 */
[----:B------:R-:W-:-:S03]  /*7be0*/  @UP0 USHF.R.U32.HI UR14, URZ, UR4, UR5 ;  /* 0x000000043f0e0299 */ /* 0x000fc60008011605 */
[----:B------:R-:W-:Y:S02]  /*7bf0*/  ULDC.64 UR4, c[0x0][0x328] ;  /* 0x0000ca0000047ab9 */ /* 0x000fe40000000a00 */
[----:B------:R-:W-:Y:S01]  /*7c00*/  USHF.R.S32.HI UR6, URZ, 0x1f, UR14 ;  /* 0x0000001f3f067899 */ /* 0x000fe2000801140e */
[----:B------:R-:W-:-:S03]  /*7c10*/  IMAD.U32 R4, RZ, RZ, UR14 ;  /* 0x0000000eff047e24 */ /* 0x000fc6000f8e00ff */
[----:B------:R-:W-:-:S04]  /*7c20*/  UIMAD UR4, UR6, UR4, URZ ;  /* 0x00000004060472a4 */ /* 0x000fc8000f8e023f */
[----:B------:R-:W-:Y:S02]  /*7c30*/  UIMAD UR7, UR14, UR5, UR4 ;  /* 0x000000050e0772a4 */ /* 0x000fe4000f8e0204 */
[----:B------:R-:W-:-:S04]  /*7c40*/  USHF.L.U32 UR4, UR15, 0xe, URZ ;  /* 0x0000000e0f047899 */ /* 0x000fc8000800063f */
[----:B------:R-:W-:Y:S01]  /*7c50*/  USHF.R.S32.HI UR8, URZ, 0x1f, UR4 ;  /* 0x0000001f3f087899 */ /* 0x000fe20008011404 */
[----:B------:R-:W-:Y:S01]  /*7c60*/  BAR.SYNC.DEFER_BLOCKING 0x1, 0x100 ;  /* 0x0044000000007b1d */ /* 0x000fe20000010000 */
[----:B--2---:R-:W-:-:S05]  /*7c70*/  @P2 IMAD R0, R7, 0x80, R0 ;  /* 0x0000008007002824 */ /* 0x004fca00078e0200 */
[----:B------:R-:W-:-:S04]  /*7c80*/  @P2 SHF.R.S32.HI R2, RZ, 0x1f, R0 ;  /* 0x0000001fff022819 */ /* 0x000fc80000011400 */
[----:B------:R-:W-:Y:S02]  /*7c90*/  @P2 LEA.HI R2, R2, R0, RZ, 0x7 ;  /* 0x0000000002022211 */ /* 0x000fe400078f38ff */
[----:B-1----:R-:W-:-:S03]  /*7ca0*/  SHF.R.S32.HI R0, RZ, 0x1f, R5 ;  /* 0x0000001fff007819 */ /* 0x002fc60000011405 */
[----:B------:R-:W-:-:S05]  /*7cb0*/  @P2 IMAD.SHL.U32 R2, R2, 0x80, RZ ;  /* 0x0000008002022824 */ /* 0x000fca00078e00ff */
[----:B------:R-:W-:-:S04]  /*7cc0*/  @P2 LOP3.LUT R2, R2, 0xffffc000, RZ, 0xc0, !PT ;  /* 0xffffc00002022812 */ /* 0x000fc800078ec0ff */
[----:B------:R-:W-:Y:S02]  /*7cd0*/  @P2 SHF.R.S32.HI R3, RZ, 0x1f, R2 ;  /* 0x0000001fff032819 */ /* 0x000fe40000011402 */
[----:B------:R-:W-:-:S06]  /*7ce0*/  @!P2 CS2R R2, SRZ ;  /* 0x000000000002a805 */ /* 0x000fcc000001ff00 */
[----:B------:R-:W-:Y:S01]  /*7cf0*/  IADD3 R2, P1, P0, R2, UR4, R5 ;  /* 0x0000000402027c10 */ /* 0x000fe2000f83e005 */
[----:B------:R-:W-:Y:S02]  /*7d00*/  ULDC.64 UR4, c[0x0][0x300] ;  /* 0x0000c00000047ab9 */ /* 0x000fe40000000a00 */
[----:B------:R-:W-:Y:S01]  /*7d10*/  UIMAD UR4, UR6, UR4, URZ ;  /* 0x00000004060472a4 */ /* 0x000fe2000f8e023f */
[----:B------:R-:W-:Y:S01]  /*7d20*/  IADD3.X R3, R3, UR8, R0, P1, P0 ;  /* 0x0000000803037c10 */ /* 0x000fe20008fe0400 */
[----:B------:R-:W-:Y:S02]  /*7d30*/  IMAD.U32 R0, RZ, RZ, UR14 ;  /* 0x0000000eff007e24 */ /* 0x000fe4000f8e00ff */
[----:B------:R-:W-:Y:S02]  /*7d40*/  UIMAD UR4, UR14, UR5, UR4 ;  /* 0x000000050e0472a4 */ /* 0x000fe4000f8e0204 */
[----:B------:R-:W-:-:S04]  /*7d50*/  IMAD.WIDE.U32 R4, R4, c[0x0][0x328], R2 ;  /* 0x0000ca0004047a25 */ /* 0x000fc800078e0002 */
[----:B------:R-:W-:Y:S01]  /*7d60*/  IMAD.WIDE.U32 R2, R0, c[0x0][0x300], R2 ;  /* 0x0000c00000027a25 */ /* 0x000fe200078e0002 */
[----:B------:R-:W-:Y:S02]  /*7d70*/  SEL R0, R6, RZ, !P2 ;  /* 0x000000ff06007207 */ /* 0x000fe40005000000 */
[----:B------:R-:W-:Y:S02]  /*7d80*/  IADD3 R5, R5, UR7, RZ ;  /* 0x0000000705057c10 */ /* 0x000fe4000fffe0ff */
[----:B------:R-:W-:Y:S01]  /*7d90*/  SEL R6, R7, RZ, !P2 ;  /* 0x000000ff07067207 */ /* 0x000fe20005000000 */
[C---:B------:R-:W-:Y:S01]  /*7da0*/  IMAD R10, R0.reuse, c[0x0][0x330], RZ ;  /* 0x0000cc00000a7a24 */ /* 0x040fe200078e02ff */
[----:B------:R-:W-:Y:S01]  /*7db0*/  IADD3 R3, R3, UR4, RZ ;  /* 0x0000000403037c10 */ /* 0x000fe2000fffe0ff */
[----:B------:R-:W-:Y:S02]  /*7dc0*/  IMAD R0, R0, c[0x0][0x308], RZ ;  /* 0x0000c20000007a24 */ /* 0x000fe400078e02ff */
[----:B------:R-:W-:-:S02]  /*7dd0*/  IMAD R10, R6, c[0x0][0x334], R10 ;  /* 0x0000cd00060a7a24 */ /* 0x000fc400078e020a */
[----:B------:R-:W-:-:S04]  /*7de0*/  IMAD.WIDE.U32 R8, R6, c[0x0][0x330], R4 ;  /* 0x0000cc0006087a25 */ /* 0x000fc800078e0004 */
[----:B------:R-:W-:Y:S01]  /*7df0*/  IMAD R0, R6, c[0x0][0x30c], R0 ;  /* 0x0000c30006007a24 */ /* 0x000fe200078e0200 */
[----:B------:R-:W-:Y:S01]  /*7e00*/  LEA R4, P1, R8, c[0x0][0x310], 0x2 ;  /* 0x0000c40008047a11 */ /* 0x000fe200078210ff */
[----:B------:R-:W-:-:S04]  /*7e10*/  IMAD.WIDE.U32 R6, R6, c[0x0][0x308], R2 ;  /* 0x0000c20006067a25 */ /* 0x000fc800078e0002 */
[----:B------:R-:W-:Y:S01]  /*7e20*/  IMAD.IADD R3, R9, 0x1, R10 ;  /* 0x0000000109037824 */ /* 0x000fe200078e020a */
[----:B------:R-:W-:Y:S01]  /*7e30*/  LEA R2, P0, R6, c[0x0][0x2e8], 0x2 ;  /* 0x0000ba0006027a11 */ /* 0x000fe200078010ff */
[----:B------:R-:W-:-:S03]  /*7e40*/  IMAD.IADD R0, R7, 0x1, R0 ;  /* 0x0000000107007824 */ /* 0x000fc600078e0200 */
        /* <DEDUP_REMOVED lines=131> */
.L_x_2220:
        /* <DEDUP_REMOVED lines=16> */
.L_x_2344:


//--------------------- .text._ZN7cutlass13device_kernelIN5flash32FlashAttnBwdPostprocessConvertdQIN4cute5tupleIJNS3_1CILi128EEES6_EEENS_10bfloat16_tEfNS_4arch4Sm80ELi256ENS3_8TiledMMAINS3_8MMA_AtomIJNS3_30SM80_16x8x16_F32BF16BF16F32_TNEEEENS3_6LayoutINS4_IJNS5_ILi2EEENS5_ILi4EEENS5_ILi1EEEEEENS4_IJSI_SG_NS5_ILi0EEEEEEEENS4_IJNS5_ILi32EEENS5_ILi64EEENS5_ILi16EEEEEEEELb0EEEEEvNT_6ParamsE --------------------------
	.section	.text._ZN7cutlass13device_kernelIN5flash32FlashAttnBwdPostprocessConvertdQIN4cute5tupleIJNS3_1CILi128EEES6_EEENS_10bfloat16_tEfNS_4arch4Sm80ELi256ENS3_8TiledMMAINS3_8MMA_AtomIJNS3_30SM80_16x8x16_F32BF16BF16F32_TNEEEENS3_6LayoutINS4_IJNS5_ILi2EEENS5_ILi4EEENS5_ILi1EEEEEENS4_IJSI_SG_NS5_ILi0EEEEEEEENS4_IJNS5_ILi32EEENS5_ILi64EEENS5_ILi16EEEEEEEELb0EEEEEvNT_6ParamsE,"ax",@progbits
	.sectioninfo	@"SHI_REGISTERS=90"
	.align	128
.text._ZN7cutlass13device_kernelIN5flash32FlashAttnBwdPostprocessConvertdQIN4cute5tupleIJNS3_1CILi128EEES6_EEENS_10bfloat16_tEfNS_4arch4Sm80ELi256ENS3_8TiledMMAINS3_8MMA_AtomIJNS3_30SM80_16x8x16_F32BF16BF16F32_TNEEEENS3_6LayoutINS4_IJNS5_ILi2EEENS5_ILi4EEENS5_ILi1EEEEEENS4_IJSI_SG_NS5_ILi0EEEEEEEENS4_IJNS5_ILi32EEENS5_ILi64EEENS5_ILi16EEEEEEEELb0EEEEEvNT_6ParamsE:
        .type           _ZN7cutlass13device_kernelIN5flash32FlashAttnBwdPostprocessConvertdQIN4cute5tupleIJNS3_1CILi128EEES6_EEENS_10bfloat16_tEfNS_4arch4Sm80ELi256ENS3_8TiledMMAINS3_8MMA_AtomIJNS3_30SM80_16x8x16_F32BF16BF16F32_TNEEEENS3_6LayoutINS4_IJNS5_ILi2EEENS5_ILi4EEENS5_ILi1EEEEEENS4_IJSI_SG_NS5_ILi0EEEEEEEENS4_IJNS5_ILi32EEENS5_ILi64EEENS5_ILi16EEEEEEEELb0EEEEEvNT_6ParamsE,@function
        .size           _ZN7cutlass13device_kernelIN5flash32FlashAttnBwdPostprocessConvertdQIN4cute5tupleIJNS3_1CILi128EEES6_EEENS_10bfloat16_tEfNS_4arch4Sm80ELi256ENS3_8TiledMMAINS3_8MMA_AtomIJNS3_30SM80_16x8x16_F32BF16BF16F32_TNEEEENS3_6LayoutINS4_IJNS5_ILi2EEENS5_ILi4EEENS5_ILi1EEEEEENS4_IJSI_SG_NS5_ILi0EEEEEEEENS4_IJNS5_ILi32EEENS5_ILi64EEENS5_ILi16EEEEEEEELb0EEEEEvNT_6ParamsE,(.L_x_2345 - _ZN7cutlass13device_kernelIN5flash32FlashAttnBwdPostprocessConvertdQIN4cute5tupleIJNS3_1CILi128EEES6_EEENS_10bfloat16_tEfNS_4arch4Sm80ELi256ENS3_8TiledMMAINS3_8MMA_AtomIJNS3_30SM80_16x8x16_F32BF16BF16F32_TNEEEENS3_6LayoutINS4_IJNS5_ILi2EEENS5_ILi4EEENS5_ILi1EEEEEENS4_IJSI_SG_NS5_ILi0EEEEEEEENS4_IJNS5_ILi32EEENS5_ILi64EEENS5_ILi16EEEEEEEELb0EEEEEvNT_6ParamsE)
        .other          _ZN7cutlass13device_kernelIN5flash32FlashAttnBwdPostprocessConvertdQIN4cute5tupleIJNS3_1CILi128EEES6_EEENS_10bfloat16_tEfNS_4arch4Sm80ELi256ENS3_8TiledMMAINS3_8MMA_AtomIJNS3_30SM80_16x8x16_F32BF16BF16F32_TNEEEENS3_6LayoutINS4_IJNS5_ILi2EEENS5_ILi4EEENS5_ILi1EEEEEENS4_IJSI_SG_NS5_ILi0EEEEEEEENS4_IJNS5_ILi32EEENS5_ILi64EEENS5_ILi16EEEEEEEELb0EEEEEvNT_6ParamsE,@"STO_CUDA_ENTRY STV_DEFAULT"
_ZN7cutlass13device_kernelIN5flash32FlashAttnBwdPostprocessConvertdQIN4cute5tupleIJNS3_1CILi128EEES6_EEENS_10bfloat16_tEfNS_4arch4Sm80ELi256ENS3_8TiledMMAINS3_8MMA_AtomIJNS3_30SM80_16x8x16_F32BF16BF16F32_TNEEEENS3_6LayoutINS4_IJNS5_ILi2EEENS5_ILi4EEENS5_ILi1EEEEEENS4_IJSI_SG_NS5_ILi0EEEEEEEENS4_IJNS5_ILi32EEENS5_ILi64EEENS5_ILi16EEEEEEEELb0EEEEEvNT_6ParamsE:
        /* <DEDUP_REMOVED lines=15> */
[----:B-1----:R-:W-:Y:S01]  /*00f0*/  SHF.L.U32 R72, R70, 0x7, RZ ;  /* 0x0000000746487819 */ /* 0x002fe200000006ff */
[----:B------:R-:W-:Y:S05]  /*0100*/  @P0 BRA `(.L_x_2221) ;  /* 0x0000004000000947 */ /* 0x000fea0003800000 */
[----:B0-----:R-:W-:Y:S05]  /*0110*/  @!P1 BRA `(.L_x_2221) ;  /* 0x0000003000009947 */ /* 0x001fea0003800000 */
[----:B------:R-:W2:Y:S04]  /*0120*/  LDG.E R4, [R2.64] ;  /* 0x0000000402047981 */ /* 0x000ea8000c1e1900 */
[----:B-----5:R-:W2:Y:S02]  /*0130*/  LDG.E R75, [R2.64+0x4] ;  /* 0x00000404024b7981 */ /* 0x020ea4000c1e1900 */
[----:B--2---:R-:W-:-:S03]  /*0140*/  IMAD.IADD R75, R75, 0x1, -R4 ;  /* 0x000000014b4b7824 */ /* 0x004fc600078e0a04 */
.L_x_2221:
[----:B0-----:R-:W-:Y:S01]  /*0150*/  ISETP.NE.AND.EX P0, PT, RZ, c[0x0][0x1c4], PT, P2 ;  /* 0x00007100ff007a0c */ /* 0x001fe20003f05320 */
[----:B-----5:R-:W-:Y:S01]  /*0160*/  @P1 IMAD R2, R71, 0x80, R0 ;  /* 0x0000008047021824 */ /* 0x020fe200078e0200 */
[----:B------:R-:W-:-:S13]  /*0170*/  ISETP.LE.AND P2, PT, R75, R72, PT ;  /* 0x000000484b00720c */ /* 0x000fda0003f43270 */
[----:B------:R-:W-:Y:S05]  /*0180*/  @P0 EXIT P2 ;  /* 0x000000000000094d */ /* 0x000fea0001000000 */
[----:B------:R-:W0:Y:S01]  /*0190*/  S2R R73, SR_TID.X ;  /* 0x0000000000497919 */ /* 0x000e220000002100 */
[----:B------:R-:W-:Y:S01]  /*01a0*/  @P1 SHF.R.S32.HI R3, RZ, 0x1f, R2 ;  /* 0x0000001fff031819 */ /* 0x000fe20000011402 */
[----:B------:R-:W-:Y:S01]  /*01b0*/  CS2R R4, SRZ ;  /* 0x0000000000047805 */ /* 0x000fe2000001ff00 */
[----:B------:R-:W-:Y:S01]  /*01c0*/  SHF.L.U32 R7, R70, 0xe, RZ ;  /* 0x0000000e46077819 */ /* 0x000fe200000006ff */
[----:B------:R-:W1:Y:S01]  /*01d0*/  S2R R69, SR_CTAID.Y ;  /* 0x0000000000457919 */ /* 0x000e620000002600 */
[----:B------:R-:W-:Y:S02]  /*01e0*/  @P1 LEA.HI R3, R3, R2, RZ, 0x7 ;  /* 0x0000000203031211 */ /* 0x000fe400078f38ff */
[----:B------:R-:W-:-:S03]  /*01f0*/  SHF.R.S32.HI R9, RZ, 0x1f, R7 ;  /* 0x0000001fff097819 */ /* 0x000fc60000011407 */
[----:B------:R-:W-:-:S05]  /*0200*/  @P1 IMAD.SHL.U32 R3, R3, 0x80, RZ ;  /* 0x0000008003031824 */ /* 0x000fca00078e00ff */
[----:B------:R-:W-:-:S04]  /*0210*/  @P1 LOP3.LUT R3, R3, 0xffffc000, RZ, 0xc0, !PT ;  /* 0xffffc00003031812 */ /* 0x000fc800078ec0ff */
[--C-:B------:R-:W-:Y:S01]  /*0220*/  @P1 SHF.R.S32.HI R5, RZ, 0x1f, R3.reuse ;  /* 0x0000001fff051819 */ /* 0x100fe20000011403 */
[----:B------:R-:W-:Y:S02]  /*0230*/  @P1 IMAD.MOV.U32 R4, RZ, RZ, R3 ;  /* 0x000000ffff041224 */ /* 0x000fe400078e0003 */
[----:B0-----:R-:W-:Y:S01]  /*0240*/  IMAD.SHL.U32 R2, R73, 0x4, RZ ;  /* 0x0000000449027824 */ /* 0x001fe200078e00ff */
[----:B-1----:R-:W-:-:S04]  /*0250*/  SHF.R.S32.HI R3, RZ, 0x1f, R69 ;  /* 0x0000001fff037819 */ /* 0x002fc80000011445 */
[----:B------:R-:W-:Y:S02]  /*0260*/  IADD3 R4, P2, P3, R4, R2, R7 ;  /* 0x0000000204047210 */ /* 0x000fe40007b5e007 */
[----:B------:R-:W-:Y:S01]  /*0270*/  SHF.R.S32.HI R6, RZ, 0x1f, R2 ;  /* 0x0000001fff067819 */ /* 0x000fe20000011402 */
[----:B------:R-:W-:Y:S01]  /*0280*/  IMAD R8, R3, c[0x0][0x178], RZ ;  /* 0x00005e0003087a24 */ /* 0x000fe200078e02ff */
[----:B------:R-:W-:Y:S02]  /*0290*/  SHF.R.S32.HI R2, RZ, 0x1f, R71 ;  /* 0x0000001fff027819 */ /* 0x000fe40000011447 */
[----:B------:R-:W-:Y:S01]  /*02a0*/  IADD3.X R5, R5, R6, R9, P2, P3 ;  /* 0x0000000605057210 */ /* 0x000fe200017e6409 */
[----:B------:R-:W-:Y:S01]  /*02b0*/  IMAD R7, R69, c[0x0][0x17c], R8 ;  /* 0x00005f0045077a24 */ /* 0x000fe200078e0208 */
[----:B------:R-:W-:Y:S02]  /*02c0*/  SEL R2, R2, RZ, !P0 ;  /* 0x000000ff02027207 */ /* 0x000fe40004000000 */
[----:B------:R-:W-:Y:S01]  /*02d0*/  SEL R71, R71, RZ, !P0 ;  /* 0x000000ff47477207 */ /* 0x000fe20004000000 */
[----:B------:R-:W-:-:S04]  /*02e0*/  IMAD.WIDE.U32 R4, R69, c[0x0][0x178], R4 ;  /* 0x00005e0045047a25 */ /* 0x000fc800078e0004 */
[----:B------:R-:W-:Y:S02]  /*02f0*/  IMAD R6, R2, c[0x0][0x180], RZ ;  /* 0x0000600002067a24 */ /* 0x000fe400078e02ff */
[----:B------:R-:W-:Y:S02]  /*0300*/  IMAD.IADD R5, R5, 0x1, R7 ;  /* 0x0000000105057824 */ /* 0x000fe400078e0207 */
[C---:B------:R-:W-:Y:S02]  /*0310*/  IMAD R7, R71.reuse, c[0x0][0x184], R6 ;  /* 0x0000610047077a24 */ /* 0x040fe400078e0206 */
[----:B------:R-:W-:-:S05]  /*0320*/  IMAD.WIDE.U32 R4, R71, c[0x0][0x180], R4 ;  /* 0x0000600047047a25 */ /* 0x000fca00078e0004 */
[----:B------:R-:W-:Y:S02]  /*0330*/  IADD3 R5, R5, R7, RZ ;  /* 0x0000000705057210 */ /* 0x000fe40007ffe0ff */
[----:B------:R-:W-:-:S04]  /*0340*/  LEA R78, P0, R4, c[0x0][0x160], 0x2 ;  /* 0x00005800044e7a11 */ /* 0x000fc800078010ff */
[----:B------:R-:W-:-:S05]  /*0350*/  LEA.HI.X R79, R4, c[0x0][0x164], R5, 0x2, P0 ;  /* 0x00005900044f7a11 */ /* 0x000fca00000f1405 */
[----:B------:R0:W2:Y:S04]  /*0360*/  LDG.E.128 R4, [R78.64] ;  /* 0x000000044e047981 */ /* 0x0000a8000c1e1d00 */
[----:B------:R0:W3:Y:S04]  /*0370*/  LDG.E.128 R8, [R78.64+0x1000] ;  /* 0x001000044e087981 */ /* 0x0000e8000c1e1d00 */
[----:B------:R0:W4:Y:S04]  /*0380*/  LDG.E.128 R12, [R78.64+0x2000] ;  /* 0x002000044e0c7981 */ /* 0x000128000c1e1d00 */
[----:B------:R0:W5:Y:S04]  /*0390*/  LDG.E.128 R16, [R78.64+0x3000] ;  /* 0x003000044e107981 */ /* 0x000168000c1e1d00 */
        /* <DEDUP_REMOVED lines=11> */
[----:B------:R0:W5:Y:S01]  /*0450*/  LDG.E.128 R64, [R78.64+0xf000] ;  /* 0x00f000044e407981 */ /* 0x000162000c1e1d00 */
[----:B------:R-:W-:Y:S01]  /*0460*/  SHF.R.S32.HI R68, RZ, 0x1f, R73 ;  /* 0x0000001fff447819 */ /* 0x000fe20000011449 */
[----:B------:R-:W-:Y:S01]  /*0470*/  IMAD.IADD R72, R75, 0x1, -R72 ;  /* 0x000000014b487824 */ /* 0x000fe200078e0a48 */
[----:B------:R-:W-:Y:S01]  /*0480*/  BSSY B0, `(.L_x_2222) ;  /* 0x0000136000007945 */ /* 0x000fe20003800000 */
[----:B------:R-:W-:Y:S01]  /*0490*/  IMAD R2, R2, c[0x0][0x1b0], RZ ;  /* 0x00006c0002027a24 */ /* 0x000fe200078e02ff */
[----:B------:R-:W-:-:S02]  /*04a0*/  LEA.HI R81, R68, R73, RZ, 0x5 ;  /* 0x0000004944517211 */ /* 0x000fc400078f28ff */
[CC--:B------:R-:W-:Y:S02]  /*04b0*/  LEA.HI R80, R68.reuse, R73.reuse, RZ, 0x2 ;  /* 0x0000004944507211 */ /* 0x0c0fe400078f10ff */
[----:B------:R-:W-:Y:S02]  /*04c0*/  SHF.R.S32.HI R84, RZ, 0x5, R81 ;  /* 0x00000005ff547819 */ /* 0x000fe40000011451 */
[--C-:B0-----:R-:W-:Y:S02]  /*04d0*/  SHF.R.S32.HI R78, RZ, 0x2, R80.reuse ;  /* 0x00000002ff4e7819 */ /* 0x101fe40000011450 */
[----:B------:R-:W-:Y:S02]  /*04e0*/  LEA.HI R83, R81, R84, RZ, 0x1 ;  /* 0x0000005451537211 */ /* 0x000fe400078f08ff */
[----:B------:R-:W-:Y:S02]  /*04f0*/  SHF.R.S32.HI R81, RZ, 0x1f, R80 ;  /* 0x0000001fff517819 */ /* 0x000fe40000011450 */
[----:B------:R-:W-:-:S02]  /*0500*/  LEA.HI R74, R68, R73, RZ, 0x7 ;  /* 0x00000049444a7211 */ /* 0x000fc400078f38ff */
[----:B------:R-:W-:Y:S02]  /*0510*/  LEA.HI R81, R81, R78, RZ, 0x3 ;  /* 0x0000004e51517211 */ /* 0x000fe400078f18ff */
[----:B------:R-:W-:Y:S01]  /*0520*/  LEA.HI R82, R68, R73, RZ, 0x6 ;  /* 0x0000004944527211 */ /* 0x000fe200078f30ff */
[----:B------:R-:W-:Y:S01]  /*0530*/  IMAD.SHL.U32 R77, R74, 0x10, RZ ;  /* 0x000000104a4d7824 */ /* 0x000fe200078e00ff */
[----:B------:R-:W-:Y:S02]  /*0540*/  LOP3.LUT R76, R80, 0x7ffffffc, RZ, 0xc0, !PT ;  /* 0x7ffffffc504c7812 */ /* 0x000fe400078ec0ff */
[----:B------:R-:W-:Y:S02]  /*0550*/  LOP3.LUT R81, R81, 0xfffffff8, RZ, 0xc0, !PT ;  /* 0xfffffff851517812 */ /* 0x000fe400078ec0ff */
[----:B------:R-:W-:Y:S01]  /*0560*/  SHF.R.S32.HI R79, RZ, 0x6, R82 ;  /* 0x00000006ff4f7819 */ /* 0x000fe20000011452 */
[----:B------:R-:W-:Y:S01]  /*0570*/  IMAD.IADD R76, R73, 0x1, -R76 ;  /* 0x00000001494c7824 */ /* 0x000fe200078e0a4c */
[----:B------:R-:W-:Y:S01]  /*0580*/  LOP3.LUT R77, R77, 0xfffff800, RZ, 0xc0, !PT ;  /* 0xfffff8004d4d7812 */ /* 0x000fe200078ec0ff */
[----:B------:R-:W-:Y:S01]  /*0590*/  IMAD.IADD R80, R78, 0x1, -R81 ;  /* 0x000000014e507824 */ /* 0x000fe200078e0a51 */
[----:B------:R-:W-:-:S02]  /*05a0*/  LEA.HI R82, R82, R79, RZ, 0x1 ;  /* 0x0000004f52527211 */ /* 0x000fc400078f08ff */
[----:B------:R-:W-:Y:S01]  /*05b0*/  LOP3.LUT R83, R83, 0xfffffe, RZ, 0xc0, !PT ;  /* 0x00fffffe53537812 */ /* 0x000fe200078ec0ff */
[----:B------:R-:W-:Y:S01]  /*05c0*/  IMAD R76, R76, 0x2, R77 ;  /* 0x000000024c4c7824 */ /* 0x000fe200078e024d */
[----:B------:R-:W-:Y:S02]  /*05d0*/  LEA.HI R77, R68, R73, RZ, 0x4 ;  /* 0x00000049444d7211 */ /* 0x000fe400078f20ff */
[----:B------:R-:W-:Y:S02]  /*05e0*/  LOP3.LUT R82, R82, 0xfffffffe, RZ, 0xc0, !PT ;  /* 0xfffffffe52527812 */ /* 0x000fe400078ec0ff */
[--C-:B------:R-:W-:Y:S02]  /*05f0*/  SHF.R.S32.HI R68, RZ, 0x4, R77.reuse ;  /* 0x00000004ff447819 */ /* 0x100fe4000001144d */
[----:B------:R-:W-:Y:S01]  /*0600*/  SHF.R.S32.HI R85, RZ, 0x1f, R77 ;  /* 0x0000001fff557819 */ /* 0x000fe2000001144d */
[----:B------:R-:W-:Y:S01]  /*0610*/  IMAD.IADD R78, R79, 0x1, -R82 ;  /* 0x000000014f4e7824 */ /* 0x000fe200078e0a52 */
[----:B------:R-:W-:-:S02]  /*0620*/  IADD3 R83, R84, -R83, RZ ;  /* 0x8000005354537210 */ /* 0x000fc40007ffe0ff */
[----:B------:R-:W-:Y:S02]  /*0630*/  LEA.HI R85, R85, R68, RZ, 0x2 ;  /* 0x0000004455557211 */ /* 0x000fe400078f10ff */
[----:B------:R-:W-:Y:S02]  /*0640*/  LEA R76, R83, R76, 0x8 ;  /* 0x0000004c534c7211 */ /* 0x000fe400078e40ff */
[----:B------:R-:W-:Y:S02]  /*0650*/  LOP3.LUT R85, R85, 0xffffffc, RZ, 0xc0, !PT ;  /* 0x0ffffffc55557812 */ /* 0x000fe400078ec0ff */
[----:B------:R-:W-:Y:S02]  /*0660*/  LOP3.LUT R87, R74, 0xffffff80, RZ, 0xc0, !PT ;  /* 0xffffff804a577812 */ /* 0x000fe400078ec0ff */
[----:B------:R-:W-:Y:S01]  /*0670*/  IMNMX R72, R72, 0x80, PT ;  /* 0x0000008048487817 */ /* 0x000fe20003800200 */
[----:B------:R-:W-:-:S04]  /*0680*/  IMAD.IADD R74, R68, 0x1, -R85 ;  /* 0x00000001444a7824 */ /* 0x000fc800078e0a55 */
[----:B------:R-:W-:Y:S01]  /*0690*/  IMAD R74, R74, 0x10, R87 ;  /* 0x000000104a4a7824 */ /* 0x000fe200078e0257 */
[----:B--2---:R0:W-:Y:S04]  /*06a0*/  STS.128 [R73.X16], R4 ;  /* 0x0000000449007388 */ /* 0x0041e8000000cc00 */
[----:B---3--:R1:W-:Y:S04]  /*06b0*/  STS.128 [R73.X16+0x1000], R8 ;  /* 0x0010000849007388 */ /* 0x0083e8000000cc00 */
[----:B----4-:R2:W-:Y:S04]  /*06c0*/  STS.128 [R73.X16+0x2000], R12 ;  /* 0x0020000c49007388 */ /* 0x0105e8000000cc00 */
[----:B-----5:R-:W-:Y:S04]  /*06d0*/  STS.128 [R73.X16+0x3000], R16 ;  /* 0x0030001049007388 */ /* 0x020fe8000000cc00 */
[----:B------:R3:W-:Y:S01]  /*06e0*/  STS.128 [R73.X16+0x4000], R20 ;  /* 0x0040001449007388 */ /* 0x0007e2000000cc00 */
[----:B0-----:R-:W-:-:S02]  /*06f0*/  SHF.R.S32.HI R5, RZ, 0x1f, R80 ;  /* 0x0000001fff057819 */ /* 0x001fc40000011450 */
[----:B------:R-:W-:Y:S01]  /*0700*/  LOP3.LUT R6, R77, 0xfffffff0, RZ, 0xc0, !PT ;  /* 0xfffffff04d067812 */ /* 0x000fe200078ec0ff */
[----:B------:R0:W-:Y:S01]  /*0710*/  STS.128 [R73.X16+0x5000], R24 ;  /* 0x0050001849007388 */ /* 0x0001e2000000cc00 */
[----:B------:R-:W-:-:S03]  /*0720*/  LEA.HI R4, R5, R80, RZ, 0x2 ;  /* 0x0000005005047211 */ /* 0x000fc600078f10ff */
[----:B------:R4:W-:Y:S01]  /*0730*/  STS.128 [R73.X16+0x6000], R28 ;  /* 0x0060001c49007388 */ /* 0x0009e2000000cc00 */
[----:B-1----:R-:W-:Y:S01]  /*0740*/  IMAD.IADD R10, R73, 0x1, -R6 ;  /* 0x00000001490a7824 */ /* 0x002fe200078e0a06 */
[----:B------:R-:W-:Y:S01]  /*0750*/  LOP3.LUT R11, R4, 0x7fffffc, RZ, 0xc0, !PT ;  /* 0x07fffffc040b7812 */ /* 0x000fe200078ec0ff */
[----:B--2---:R-:W-:Y:S01]  /*0760*/  IMAD.SHL.U32 R12, R78, 0x40, RZ ;  /* 0x000000404e0c7824 */ /* 0x004fe200078e00ff */
[----:B------:R1:W-:Y:S01]  /*0770*/  STS.128 [R73.X16+0x7000], R32 ;  /* 0x0070002049007388 */ /* 0x0003e2000000cc00 */
[----:B------:R-:W-:Y:S02]  /*0780*/  IMAD.SHL.U32 R6, R4, 0x10, RZ ;  /* 0x0000001004067824 */ /* 0x000fe400078e00ff */
[----:B------:R-:W-:Y:S01]  /*0790*/  IMAD.SHL.U32 R4, R10, 0x8, RZ ;  /* 0x000000080a047824 */ /* 0x000fe200078e00ff */
[----:B------:R-:W-:Y:S01]  /*07a0*/  STS.128 [R73.X16+0x8000], R36 ;  /* 0x0080002449007388 */ /* 0x000fe2000000cc00 */
[----:B---3--:R-:W-:Y:S01]  /*07b0*/  IADD3 R21, R80, -R11, RZ ;  /* 0x8000000b50157210 */ /* 0x008fe20007ffe0ff */
[----:B------:R-:W-:Y:S01]  /*07c0*/  IMAD.SHL.U32 R11, R78, 0x8, RZ ;  /* 0x000000084e0b7824 */ /* 0x000fe200078e00ff */
[----:B------:R-:W-:Y:S01]  /*07d0*/  LOP3.LUT R13, R12, 0x40, RZ, 0xc0, !PT ;  /* 0x000000400c0d7812 */ /* 0x000fe200078ec0ff */
[----:B------:R-:W-:Y:S01]  /*07e0*/  STS.128 [R73.X16+0x9000], R40 ;  /* 0x0090002849007388 */ /* 0x000fe2000000cc00 */
[----:B------:R-:W-:-:S02]  /*07f0*/  LOP3.LUT R6, R6, 0x40, RZ, 0xc0, !PT ;  /* 0x0000004006067812 */ /* 0x000fc400078ec0ff */
[----:B------:R-:W-:Y:S01]  /*0800*/  LEA.HI R22, R10, R10, RZ, 0x1 ;  /* 0x0000000a0a167211 */ /* 0x000fe200078f08ff */
[----:B------:R-:W-:Y:S01]  /*0810*/  STS.128 [R73.X16+0xa000], R44 ;  /* 0x00a0002c49007388 */ /* 0x000fe2000000cc00 */
[----:B0-----:R-:W-:Y:S01]  /*0820*/  LOP3.LUT R24, R13, 0x8, R4, 0xf8, !PT ;  /* 0x000000080d187812 */ /* 0x001fe200078ef804 */
[----:B----4-:R-:W-:Y:S01]  /*0830*/  IMAD R31, R21, 0x10, R76 ;  /* 0x00000010151f7824 */ /* 0x010fe200078e024c */
[----:B------:R-:W-:Y:S01]  /*0840*/  SHF.R.U32.HI R25, RZ, 0x3, R13 ;  /* 0x00000003ff197819 */ /* 0x000fe2000001160d */
[----:B------:R-:W-:Y:S01]  /*0850*/  STS.128 [R73.X16+0xb000], R48 ;  /* 0x00b0003049007388 */ /* 0x000fe2000000cc00 */
[----:B------:R-:W-:Y:S02]  /*0860*/  LOP3.LUT R20, R6, 0x8, R11, 0xf8, !PT ;  /* 0x0000000806147812 */ /* 0x000fe400078ef80b */
[----:B-1----:R-:W-:Y:S01]  /*0870*/  LOP3.LUT R32, R24, R25, RZ, 0x3c, !PT ;  /* 0x0000001918207212 */ /* 0x002fe200078e3cff */
[----:B------:R-:W-:Y:S01]  /*0880*/  STS.128 [R73.X16+0xc000], R52 ;  /* 0x00c0003449007388 */ /* 0x000fe2000000cc00 */
[----:B------:R-:W-:-:S02]  /*0890*/  SHF.R.U32.HI R23, RZ, 0x3, R6 ;  /* 0x00000003ff177819 */ /* 0x000fc40000011606 */
[----:B------:R-:W-:Y:S01]  /*08a0*/  SHF.L.U32 R22, R22, 0xa, RZ ;  /* 0x0000000a16167819 */ /* 0x000fe200000006ff */
[----:B------:R-:W-:Y:S01]  /*08b0*/  STS.128 [R73.X16+0xd000], R56 ;  /* 0x00d0003849007388 */ /* 0x000fe2000000cc00 */
[----:B------:R-:W-:Y:S02]  /*08c0*/  LOP3.LUT R30, R20, R23, RZ, 0x3c, !PT ;  /* 0x00000017141e7212 */ /* 0x000fe400078e3cff */
[----:B------:R-:W-:Y:S01]  /*08d0*/  LOP3.LUT R33, R22, 0x7ffff800, RZ, 0xc0, !PT ;  /* 0x7ffff80016217812 */ /* 0x000fe200078ec0ff */
[----:B------:R-:W-:Y:S01]  /*08e0*/  STS.128 [R73.X16+0xe000], R60 ;  /* 0x00e0003c49007388 */ /* 0x000fe2000000cc00 */
[----:B------:R-:W-:Y:S02]  /*08f0*/  ISETP.GE.AND P0, PT, R4, c[0x0][0x194], PT ;  /* 0x0000650004007a0c */ /* 0x000fe40003f06270 */
[----:B------:R-:W-:Y:S01]  /*0900*/  IADD3 R74, R32, R74, R33 ;  /* 0x0000004a204a7210 */ /* 0x000fe20007ffe021 */
[----:B------:R-:W-:Y:S04]  /*0910*/  STS.128 [R73.X16+0xf000], R64 ;  /* 0x00f0004049007388 */ /* 0x000fe8000000cc00 */
[----:B------:R-:W-:Y:S06]  /*0920*/  BAR.SYNC.DEFER_BLOCKING 0x0 ;  /* 0x0000000000007b1d */ /* 0x000fec0000010000 */
[----:B------:R-:W0:Y:S04]  /*0930*/  LDS R5, [R73.X4] ;  /* 0x0000000049057984 */ /* 0x000e280000004800 */
        /* <DEDUP_REMOVED lines=10> */
[----:B0-----:R-:W-:-:S02]  /*09e0*/  FMUL.FTZ R6, R5, c[0x0][0x1b8] ;  /* 0x00006e0005067a20 */ /* 0x001fc40000410000 */
[----:B------:R-:W-:Y:S01]  /*09f0*/  IMAD.IADD R5, R30, 0x1, R31 ;  /* 0x000000011e057824 */ /* 0x000fe200078e021f */
[----:B------:R-:W0:Y:S01]  /*0a00*/  LDS R17, [R73.X4+0x2c00] ;  /* 0x002c000049117984 */ /* 0x000e220000004800 */
[----:B-1----:R-:W-:-:S03]  /*0a10*/  FMUL.FTZ R7, R7, c[0x0][0x1b8] ;  /* 0x00006e0007077a20 */ /* 0x002fc60000410000 */
[----:B------:R-:W1:Y:S01]  /*0a20*/  LDS R24, [R73.X4+0x4800] ;  /* 0x0048000049187984 */ /* 0x000e620000004800 */
[----:B--2---:R-:W-:Y:S01]  /*0a30*/  FMUL.FTZ R8, R8, c[0x0][0x1b8] ;  /* 0x00006e0008087a20 */ /* 0x004fe20000410000 */
[----:B------:R-:W-:Y:S02]  /*0a40*/  F2FP.BF16.PACK_AB R6, R7, R6 ;  /* 0x000000060706723e */ /* 0x000fe400000010ff */
[----:B------:R-:W2:Y:S01]  /*0a50*/  LDS R25, [R73.X4+0x4c00] ;  /* 0x004c000049197984 */ /* 0x000ea20000004800 */
[----:B---3--:R-:W-:-:S03]  /*0a60*/  FMUL.FTZ R9, R9, c[0x0][0x1b8] ;  /* 0x00006e0009097a20 */ /* 0x008fc60000410000 */
[----:B------:R-:W3:Y:S02]  /*0a70*/  LDS R26, [R73.X4+0x5000] ;  /* 0x00500000491a7984 */ /* 0x000ee40000004800 */
[----:B------:R-:W-:Y:S01]  /*0a80*/  F2FP.BF16.PACK_AB R7, R9, R8 ;  /* 0x000000080907723e */ /* 0x000fe200000010ff */
[----:B----4-:R-:W-:Y:S01]  /*0a90*/  FMUL.FTZ R8, R10, c[0x0][0x1b8] ;  /* 0x00006e000a087a20 */ /* 0x010fe20000410000 */
[----:B------:R-:W4:Y:S01]  /*0aa0*/  LDS R27, [R73.X4+0x5400] ;  /* 0x00540000491b7984 */ /* 0x000f220000004800 */
[----:B-----5:R-:W-:-:S03]  /*0ab0*/  FMUL.FTZ R11, R11, c[0x0][0x1b8] ;  /* 0x00006e000b0b7a20 */ /* 0x020fc60000410000 */
[----:B------:R-:W5:Y:S01]  /*0ac0*/  LDS R28, [R73.X4+0x5800] ;  /* 0x00580000491c7984 */ /* 0x000f620000004800 */
[----:B------:R-:W-:Y:S01]  /*0ad0*/  FMUL.FTZ R9, R12, c[0x0][0x1b8] ;  /* 0x00006e000c097a20 */ /* 0x000fe20000410000 */
[----:B------:R-:W-:Y:S01]  /*0ae0*/  F2FP.BF16.PACK_AB R8, R11, R8 ;  /* 0x000000080b08723e */ /* 0x000fe200000010ff */
[----:B------:R-:W-:Y:S01]  /*0af0*/  FMUL.FTZ R10, R13, c[0x0][0x1b8] ;  /* 0x00006e000d0a7a20 */ /* 0x000fe20000410000 */
[----:B------:R-:W5:Y:S01]  /*0b00*/  LDS R18, [R73.X4+0x3000] ;  /* 0x0030000049127984 */ /* 0x000f620000004800 */
[----:B------:R-:W-:-:S03]  /*0b10*/  FMUL.FTZ R14, R14, c[0x0][0x1b8] ;  /* 0x00006e000e0e7a20 */ /* 0x000fc60000410000 */
[----:B------:R-:W5:Y:S01]  /*0b20*/  LDS R19, [R73.X4+0x3400] ;  /* 0x0034000049137984 */ /* 0x000f620000004800 */
[----:B------:R-:W-:Y:S01]  /*0b30*/  F2FP.BF16.PACK_AB R9, R10, R9 ;  /* 0x000000090a09723e */ /* 0x000fe200000010ff */
[----:B------:R-:W-:Y:S02]  /*0b40*/  FMUL.FTZ R15, R15, c[0x0][0x1b8] ;  /* 0x00006e000f0f7a20 */ /* 0x000fe40000410000 */
[----:B------:R-:W5:Y:S01]  /*0b50*/  LDS R20, [R73.X4+0x3800] ;  /* 0x0038000049147984 */ /* 0x000f620000004800 */
[----:B------:R-:W-:-:S03]  /*0b60*/  FMUL.FTZ R16, R16, c[0x0][0x1b8] ;  /* 0x00006e0010107a20 */ /* 0x000fc60000410000 */
[----:B------:R-:W5:Y:S01]  /*0b70*/  LDS R21, [R73.X4+0x3c00] ;  /* 0x003c000049157984 */ /* 0x000f620000004800 */
[----:B------:R-:W-:Y:S01]  /*0b80*/  F2FP.BF16.PACK_AB R10, R15, R14 ;  /* 0x0000000e0f0a723e */ /* 0x000fe200000010ff */
[----:B0-----:R-:W-:Y:S02]  /*0b90*/  FMUL.FTZ R17, R17, c[0x0][0x1b8] ;  /* 0x00006e0011117a20 */ /* 0x001fe40000410000 */
[----:B------:R-:W0:Y:S01]  /*0ba0*/  LDS R29, [R73.X4+0x5c00] ;  /* 0x005c0000491d7984 */ /* 0x000e220000004800 */
[----:B-1----:R-:W-:-:S03]  /*0bb0*/  FMUL.FTZ R15, R24, c[0x0][0x1b8] ;  /* 0x00006e00180f7a20 */ /* 0x002fc60000410000 */
[----:B------:R-:W1:Y:S01]  /*0bc0*/  LDS R22, [R73.X4+0x4000] ;  /* 0x0040000049167984 */ /* 0x000e620000004800 */
[----:B------:R-:W-:Y:S01]  /*0bd0*/  F2FP.BF16.PACK_AB R11, R17, R16 ;  /* 0x00000010110b723e */ /* 0x000fe200000010ff */
[----:B--2---:R-:W-:Y:S02]  /*0be0*/  FMUL.FTZ R16, R25, c[0x0][0x1b8] ;  /* 0x00006e0019107a20 */ /* 0x004fe40000410000 */
[----:B------:R-:W2:Y:S01]  /*0bf0*/  LDS R23, [R73.X4+0x4400] ;  /* 0x0044000049177984 */ /* 0x000ea20000004800 */
[----:B---3--:R-:W-:-:S03]  /*0c00*/  FMUL.FTZ R26, R26, c[0x0][0x1b8] ;  /* 0x00006e001a1a7a20 */ /* 0x008fc60000410000 */
[----:B------:R-:W3:Y:S01]  /*0c10*/  LDS R30, [R73.X4+0x6000] ;  /* 0x00600000491e7984 */ /* 0x000ee20000004800 */
[----:B------:R-:W-:Y:S01]  /*0c20*/  F2FP.BF16.PACK_AB R15, R16, R15 ;  /* 0x0000000f100f723e */ /* 0x000fe200000010ff */
[----:B----4-:R-:W-:Y:S02]  /*0c30*/  FMUL.FTZ R27, R27, c[0x0][0x1b8] ;  /* 0x00006e001b1b7a20 */ /* 0x010fe40000410000 */
[----:B------:R-:W4:Y:S01]  /*0c40*/  LDS R31, [R73.X4+0x6400] ;  /* 0x00640000491f7984 */ /* 0x000f220000004800 */
[----:B-----5:R-:W-:-:S03]  /*0c50*/  FMUL.FTZ R17, R28, c[0x0][0x1b8] ;  /* 0x00006e001c117a20 */ /* 0x020fc60000410000 */
[----:B------:R-:W5:Y:S01]  /*0c60*/  LDS R32, [R73.X4+0x6800] ;  /* 0x0068000049207984 */ /* 0x000f620000004800 */
[----:B------:R-:W-:-:S03]  /*0c70*/  F2FP.BF16.PACK_AB R16, R27, R26 ;  /* 0x0000001a1b10723e */ /* 0x000fc600000010ff */
        /* <DEDUP_REMOVED lines=18> */
[----:B---3--:R-:W-:Y:S01]  /*0da0*/  FMUL.FTZ R18, R30, c[0x0][0x1b8] ;  /* 0x00006e001e127a20 */ /* 0x008fe20000410000 */
[----:B------:R-:W-:Y:S01]  /*0db0*/  F2FP.BF16.PACK_AB R14, R23, R22 ;  /* 0x00000016170e723e */ /* 0x000fe200000010ff */
[----:B----4-:R-:W-:Y:S01]  /*0dc0*/  FMUL.FTZ R31, R31, c[0x0][0x1b8] ;  /* 0x00006e001f1f7a20 */ /* 0x010fe20000410000 */
[----:B------:R-:W3:Y:S01]  /*0dd0*/  LDS R47, [R73.X4+0xb400] ;  /* 0x00b40000492f7984 */ /* 0x000ee20000004800 */
[----:B-----5:R-:W-:-:S03]  /*0de0*/  FMUL.FTZ R19, R32, c[0x0][0x1b8] ;  /* 0x00006e0020137a20 */ /* 0x020fc60000410000 */
[----:B------:R-:W-:Y:S01]  /*0df0*/  F2FP.BF16.PACK_AB R18, R31, R18 ;  /* 0x000000121f12723e */ /* 0x000fe200000010ff */
[----:B------:R-:W4:Y:S01]  /*0e00*/  LDS R38, [R73.X4+0x8c00] ;  /* 0x008c000049267984 */ /* 0x000f220000004800 */
        /* <DEDUP_REMOVED lines=15> */
[----:B-1----:R-:W-:-:S03]  /*0f00*/  FMUL.FTZ R32, R26, c[0x0][0x1b8] ;  /* 0x00006e001a207a20 */ /* 0x002fc60000410000 */
[----:B------:R-:W1:Y:S01]  /*0f10*/  LDS R44, [R73.X4+0xa400] ;  /* 0x00a40000492c7984 */ /* 0x000e620000004800 */
[----:B--2---:R-:W-:Y:S01]  /*0f20*/  FMUL.FTZ R31, R28, c[0x0][0x1b8] ;  /* 0x00006e001c1f7a20 */ /* 0x004fe20000410000 */
[----:B------:R-:W-:Y:S02]  /*0f30*/  F2FP.BF16.PACK_AB R27, R32, R27 ;  /* 0x0000001b201b723e */ /* 0x000fe400000010ff */
[----:B------:R-:W2:Y:S01]  /*0f40*/  LDS R45, [R73.X4+0xa800] ;  /* 0x00a80000492d7984 */ /* 0x000ea20000004800 */
[----:B---3--:R-:W-:-:S03]  /*0f50*/  FMUL.FTZ R32, R47, c[0x0][0x1b8] ;  /* 0x00006e002f207a20 */ /* 0x008fc60000410000 */
[----:B------:R-:W3:Y:S04]  /*0f60*/  LDS R46, [R73.X4+0xac00] ;  /* 0x00ac0000492e7984 */ /* 0x000ee80000004800 */
[----:B------:R-:W3:Y:S01]  /*0f70*/  LDS R34, [R73.X4+0xb800] ;  /* 0x00b8000049227984 */ /* 0x000ee20000004800 */
[----:B----4-:R-:W-:-:S03]  /*0f80*/  FMUL.FTZ R38, R38, c[0x0][0x1b8] ;  /* 0x00006e0026267a20 */ /* 0x010fc60000410000 */
[----:B------:R-:W4:Y:S01]  /*0f90*/  LDS R35, [R73.X4+0xbc00] ;  /* 0x00bc000049237984 */ /* 0x000f220000004800 */
[----:B-----5:R-:W-:Y:S01]  /*0fa0*/  FMUL.FTZ R33, R33, c[0x0][0x1b8] ;  /* 0x00006e0021217a20 */ /* 0x020fe20000410000 */
[----:B------:R-:W-:Y:S02]  /*0fb0*/  F2FP.BF16.PACK_AB R31, R38, R31 ;  /* 0x0000001f261f723e */ /* 0x000fe400000010ff */
        /* <DEDUP_REMOVED lines=21> */
[----:B------:R-:W-:Y:S01]  /*1110*/  FMUL.FTZ R34, R34, c[0x0][0x1b8] ;  /* 0x00006e0022227a20 */ /* 0x000fe20000410000 */
        /* <DEDUP_REMOVED lines=17> */
[----:B0-----:R-:W-:Y:S02]  /*1230*/  FMUL.FTZ R37, R37, c[0x0][0x1b8] ;  /* 0x00006e0025257a20 */ /* 0x001fe40000410000 */
[----:B-1----:R-:W-:-:S03]  /*1240*/  FMUL.FTZ R52, R52, c[0x0][0x1b8] ;  /* 0x00006e0034347a20 */ /* 0x002fc60000410000 */
[----:B------:R-:W-:Y:S01]  /*1250*/  F2FP.BF16.PACK_AB R36, R37, R36 ;  /* 0x000000242524723e */ /* 0x000fe200000010ff */
[----:B--2---:R-:W-:Y:S02]  /*1260*/  FMUL.FTZ R53, R53, c[0x0][0x1b8] ;  /* 0x00006e0035357a20 */ /* 0x004fe40000410000 */
[----:B---3--:R-:W-:-:S03]  /*1270*/  FMUL.FTZ R30, R30, c[0x0][0x1b8] ;  /* 0x00006e001e1e7a20 */ /* 0x008fc60000410000 */
[----:B------:R-:W-:Y:S01]  /*1280*/  F2FP.BF16.PACK_AB R52, R53, R52 ;  /* 0x000000343534723e */ /* 0x000fe200000010ff */
[----:B------:R-:W-:Y:S02]  /*1290*/  FMUL.FTZ R29, R29, c[0x0][0x1b8] ;  /* 0x00006e001d1d7a20 */ /* 0x000fe40000410000 */
[----:B----4-:R-:W-:-:S03]  /*12a0*/  FMUL.FTZ R24, R24, c[0x0][0x1b8] ;  /* 0x00006e0018187a20 */ /* 0x010fc60000410000 */
[----:B------:R-:W-:Y:S01]  /*12b0*/  F2FP.BF16.PACK_AB R29, R29, R30 ;  /* 0x0000001e1d1d723e */ /* 0x000fe200000010ff */
[----:B-----5:R-:W-:Y:S02]  /*12c0*/  FMUL.FTZ R23, R23, c[0x0][0x1b8] ;  /* 0x00006e0017177a20 */ /* 0x020fe40000410000 */
[----:B------:R-:W-:-:S03]  /*12d0*/  FMUL.FTZ R22, R22, c[0x0][0x1b8] ;  /* 0x00006e0016167a20 */ /* 0x000fc60000410000 */
[----:B------:R-:W-:Y:S01]  /*12e0*/  F2FP.BF16.PACK_AB R23, R23, R24 ;  /* 0x000000181717723e */ /* 0x000fe200000010ff */
[----:B------:R-:W-:Y:S01]  /*12f0*/  FMUL.FTZ R33, R28, c[0x0][0x1b8] ;  /* 0x00006e001c217a20 */ /* 0x000fe20000410000 */
[----:B------:R-:W-:Y:S02]  /*1300*/  SHF.L.U32 R28, R5, 0x1, RZ ;  /* 0x00000001051c7819 */ /* 0x000fe400000006ff */
[----:B------:R-:W-:Y:S01]  /*1310*/  IADD3 R5, R68, 0x10, RZ ;  /* 0x0000001044057810 */ /* 0x000fe20007ffe0ff */
[----:B------:R-:W-:Y:S01]  /*1320*/  FMUL.FTZ R25, R25, c[0x0][0x1b8] ;  /* 0x00006e0019197a20 */ /* 0x000fe20000410000 */
[----:B------:R-:W-:Y:S01]  /*1330*/  F2FP.BF16.PACK_AB R22, R33, R22 ;  /* 0x000000162116723e */ /* 0x000fe200000010ff */
[----:B------:R0:W-:Y:S01]  /*1340*/  STS [R28+0x10000], R6 ;  /* 0x010000061c007388 */ /* 0x0001e20000000800 */
[----:B------:R-:W-:Y:S01]  /*1350*/  ISETP.GE.OR P4, PT, R5, R72, P0 ;  /* 0x000000480500720c */ /* 0x000fe20000786670 */
[----:B------:R-:W-:Y:S01]  /*1360*/  FMUL.FTZ R26, R26, c[0x0][0x1b8] ;  /* 0x00006e001a1a7a20 */ /* 0x000fe20000410000 */
[----:B------:R-:W-:Y:S01]  /*1370*/  SHF.R.S32.HI R5, RZ, 0x1f, R4 ;  /* 0x0000001fff057819 */ /* 0x000fe20000011404 */
[----:B------:R1:W-:Y:S03]  /*1380*/  STS [R28+0x10100], R7 ;  /* 0x010100071c007388 */ /* 0x0003e60000000800 */
[----:B------:R-:W-:Y:S01]  /*1390*/  F2FP.BF16.PACK_AB R25, R26, R25 ;  /* 0x000000191a19723e */ /* 0x000fe200000010ff */
[----:B------:R2:W-:Y:S01]  /*13a0*/  STS [R28+0x12000], R14 ;  /* 0x0120000e1c007388 */ /* 0x0005e20000000800 */
[----:B0-----:R-:W-:-:S03]  /*13b0*/  IMAD.SHL.U32 R6, R74, 0x2, RZ ;  /* 0x000000024a067824 */ /* 0x001fc600078e00ff */
[----:B------:R0:W-:Y:S01]  /*13c0*/  STS [R28+0x12100], R15 ;  /* 0x0121000f1c007388 */ /* 0x0001e20000000800 */
[----:B-1----:R-:W-:-:S03]  /*13d0*/  IADD3 R7, R68, 0x20, RZ ;  /* 0x0000002044077810 */ /* 0x002fc60007ffe0ff */
[----:B------:R-:W-:Y:S01]  /*13e0*/  STS [R28+0x10400], R8 ;  /* 0x010400081c007388 */ /* 0x000fe20000000800 */
[----:B--2---:R-:W-:Y:S01]  /*13f0*/  IMAD R14, R3, c[0x0][0x1a8], RZ ;  /* 0x00006a00030e7a24 */ /* 0x004fe200078e02ff */
[-C--:B------:R-:W-:Y:S02]  /*1400*/  ISETP.GE.OR P3, PT, R7, R72.reuse, P0 ;  /* 0x000000480700720c */ /* 0x080fe40000766670 */
[----:B------:R-:W-:Y:S01]  /*1410*/  STS [R28+0x10500], R9 ;  /* 0x010500091c007388 */ /* 0x000fe20000000800 */
[----:B------:R-:W-:Y:S01]  /*1420*/  IADD3 R3, R68, 0x30, RZ ;  /* 0x0000003044037810 */ /* 0x000fe20007ffe0ff */
[C---:B------:R-:W-:Y:S02]  /*1430*/  IMAD R7, R69.reuse, c[0x0][0x1ac], R14 ;  /* 0x00006b0045077a24 */ /* 0x040fe400078e020e */
[----:B------:R-:W-:Y:S01]  /*1440*/  STS [R28+0x12400], R16 ;  /* 0x012400101c007388 */ /* 0x000fe20000000800 */
[----:B0-----:R-:W-:Y:S01]  /*1450*/  IMAD.WIDE.U32 R14, R69, c[0x0][0x1a8], R4 ;  /* 0x00006a00450e7a25 */ /* 0x001fe200078e0004 */
[----:B------:R-:W-:-:S02]  /*1460*/  ISETP.GE.OR P2, PT, R3, R72, P0 ;  /* 0x000000480300720c */ /* 0x000fc40000746670 */
[----:B------:R-:W-:Y:S01]  /*1470*/  STS [R28+0x12500], R17 ;  /* 0x012500111c007388 */ /* 0x000fe20000000800 */
[----:B------:R-:W-:Y:S01]  /*1480*/  IADD3 R3, R68, 0x50, RZ ;  /* 0x0000005044037810 */ /* 0x000fe20007ffe0ff */
[----:B------:R-:W-:Y:S02]  /*1490*/  IMAD.IADD R15, R15, 0x1, R7 ;  /* 0x000000010f0f7824 */ /* 0x000fe400078e0207 */
[----:B------:R-:W-:Y:S01]  /*14a0*/  STS [R28+0x10800], R10 ;  /* 0x0108000a1c007388 */ /* 0x000fe20000000800 */
[----:B------:R-:W-:Y:S01]  /*14b0*/  ISETP.GE.OR P5, PT, R3, R72, P0 ;  /* 0x000000480300720c */ /* 0x000fe200007a6670 */
[C---:B------:R-:W-:Y:S02]  /*14c0*/  IMAD R7, R71.reuse, c[0x0][0x1b4], R2 ;  /* 0x00006d0047077a24 */ /* 0x040fe400078e0202 */
[----:B------:R-:W-:Y:S01]  /*14d0*/  STS [R28+0x10900], R11 ;  /* 0x0109000b1c007388 */ /* 0x000fe20000000800 */
[----:B------:R-:W-:-:S03]  /*14e0*/  IMAD.WIDE.U32 R2, R71, c[0x0][0x1b0], R14 ;  /* 0x00006c0047027a25 */ /* 0x000fc600078e000e */
[----:B------:R-:W-:Y:S04]  /*14f0*/  STS [R28+0x12800], R18 ;  /* 0x012800121c007388 */ /* 0x000fe80000000800 */
[----:B------:R-:W-:Y:S04]  /*1500*/  STS [R28+0x12900], R19 ;  /* 0x012900131c007388 */ /* 0x000fe80000000800 */
[----:B------:R-:W-:Y:S04]  /*1510*/  STS [R28+0x10c00], R12 ;  /* 0x010c000c1c007388 */ /* 0x000fe80000000800 */
[----:B------:R0:W-:Y:S04]  /*1520*/  STS [R28+0x10d00], R13 ;  /* 0x010d000d1c007388 */ /* 0x0001e80000000800 */
[----:B------:R1:W-:Y:S04]  /*1530*/  STS [R28+0x12c00], R20 ;  /* 0x012c00141c007388 */ /* 0x0003e80000000800 */
[----:B------:R1:W-:Y:S01]  /*1540*/  STS [R28+0x12d00], R21 ;  /* 0x012d00151c007388 */ /* 0x0003e20000000800 */
[----:B0-----:R-:W-:-:S03]  /*1550*/  CS2R R12, SRZ ;  /* 0x00000000000c7805 */ /* 0x001fc6000001ff00 */
[----:B------:R1:W-:Y:S01]  /*1560*/  STS [R28+0x14000], R27 ;  /* 0x0140001b1c007388 */ /* 0x0003e20000000800 */
[--C-:B------:R-:W-:Y:S01]  /*1570*/  @P1 IMAD.MOV.U32 R12, RZ, RZ, R0.reuse ;  /* 0x000000ffff0c1224 */ /* 0x100fe200078e0000 */
[----:B------:R-:W-:Y:S02]  /*1580*/  @P1 SHF.R.S32.HI R13, RZ, 0x1f, R0 ;  /* 0x0000001fff0d1819 */ /* 0x000fe40000011400 */
[----:B------:R1:W-:Y:S01]  /*1590*/  STS [R28+0x14100], R31 ;  /* 0x0141001f1c007388 */ /* 0x0003e20000000800 */
[C---:B------:R-:W-:Y:S02]  /*15a0*/  IADD3 R0, R68.reuse, 0x40, RZ ;  /* 0x0000004044007810 */ /* 0x040fe40007ffe0ff */
[----:B------:R-:W-:Y:S01]  /*15b0*/  IADD3 R4, P1, R68, R12, RZ ;  /* 0x0000000c44047210 */ /* 0x000fe20007f3e0ff */
[----:B------:R1:W-:Y:S01]  /*15c0*/  STS [R28+0x16000], R48 ;  /* 0x016000301c007388 */ /* 0x0003e20000000800 */
[-C--:B------:R-:W-:Y:S02]  /*15d0*/  ISETP.GE.OR P6, PT, R0, R72.reuse, P0 ;  /* 0x000000480000720c */ /* 0x080fe400007c6670 */
[C---:B------:R-:W-:Y:S01]  /*15e0*/  LEA.HI.X.SX32 R5, R68.reuse, R13, 0x1, P1 ;  /* 0x0000000d44057211 */ /* 0x040fe200008f0eff */
[----:B------:R1:W-:Y:S01]  /*15f0*/  STS [R28+0x16100], R50 ;  /* 0x016100321c007388 */ /* 0x0003e20000000800 */
[----:B------:R-:W-:-:S02]  /*1600*/  ISETP.GE.OR P1, PT, R68, R72, P0 ;  /* 0x000000484400720c */ /* 0x000fc40000726670 */
[----:B------:R-:W-:Y:S01]  /*1610*/  IADD3 R0, R68, 0x60, RZ ;  /* 0x0000006044007810 */ /* 0x000fe20007ffe0ff */
[----:B------:R1:W-:Y:S01]  /*1620*/  STS [R28+0x14400], R39 ;  /* 0x014400271c007388 */ /* 0x0003e20000000800 */
[----:B------:R-:W-:Y:S01]  /*1630*/  IMAD.WIDE R70, R70, 0x80, R4 ;  /* 0x0000008046467825 */ /* 0x000fe200078e0204 */
[----:B------:R-:W-:Y:S02]  /*1640*/  IADD3 R68, R68, 0x70, RZ ;  /* 0x0000007044447810 */ /* 0x000fe40007ffe0ff */
[----:B------:R1:W-:Y:S01]  /*1650*/  STS [R28+0x14500], R41 ;  /* 0x014500291c007388 */ /* 0x0003e20000000800 */
[----:B------:R-:W-:Y:S02]  /*1660*/  IADD3 R5, R3, R7, RZ ;  /* 0x0000000703057210 */ /* 0x000fe40007ffe0ff */
[----:B------:R-:W-:Y:S01]  /*1670*/  LEA R12, R74, 0x10000, 0x1 ;  /* 0x000100004a0c7811 */ /* 0x000fe200078e08ff */
[----:B------:R1:W-:Y:S04]  /*1680*/  STS [R28+0x16400], R36 ;  /* 0x016400241c007388 */ /* 0x0003e80000000800 */
        /* <DEDUP_REMOVED lines=9> */
[----:B------:R-:W-:Y:S06]  /*1720*/  BAR.SYNC.DEFER_BLOCKING 0x0 ;  /* 0x0000000000007b1d */ /* 0x000fec0000010000 */
[----:B------:R1:W0:Y:S01]  /*1730*/  LDS.128 R8, [R6+0x10e00] ;  /* 0x010e000006087984 */ /* 0x0002220000000c00 */
[----:B------:R-:W-:Y:S05]  /*1740*/  @P1 BRA `(.L_x_2223) ;  /* 0x0000009000001947 */ /* 0x000fea0003800000 */
[----:B------:R-:W2:Y:S01]  /*1750*/  LDS.128 R12, [R12] ;  /* 0x000000000c0c7984 */ /* 0x000ea20000000c00 */
[----:B------:R-:W-:-:S02]  /*1760*/  IMAD R7, R71, c[0x0][0x1a0], RZ ;  /* 0x0000680047077a24 */ /* 0x000fc400078e02ff */
[----:B------:R-:W-:Y:S02]  /*1770*/  IMAD.MOV.U32 R4, RZ, RZ, R2 ;  /* 0x000000ffff047224 */ /* 0x000fe400078e0002 */
[C---:B------:R-:W-:Y:S02]  /*1780*/  IMAD R7, R70.reuse, c[0x0][0x1a4], R7 ;  /* 0x0000690046077a24 */ /* 0x040fe400078e0207 */
[----:B------:R-:W-:-:S04]  /*1790*/  IMAD.WIDE.U32 R16, R70, c[0x0][0x1a0], R4 ;  /* 0x0000680046107a25 */ /* 0x000fc800078e0004 */
[----:B------:R-:W-:Y:S01]  /*17a0*/  IMAD.IADD R7, R17, 0x1, R7 ;  /* 0x0000000111077824 */ /* 0x000fe200078e0207 */
[----:B------:R-:W-:-:S04]  /*17b0*/  LEA R18, P1, R16, c[0x0][0x188], 0x1 ;  /* 0x0000620010127a11 */ /* 0x000fc800078208ff */
[----:B------:R-:W-:-:S05]  /*17c0*/  LEA.HI.X R19, R16, c[0x0][0x18c], R7, 0x1, P1 ;  /* 0x0000630010137a11 */ /* 0x000fca00008f0c07 */
[----:B--2---:R2:W-:Y:S04]  /*17d0*/  STG.E.128 [R18.64], R12 ;  /* 0x0000000c12007986 */ /* 0x0045e8000c101d04 */
.L_x_2223:
[----:B------:R-:W-:Y:S05]  /*17e0*/  BSYNC B0 ;  /* 0x0000000000007941 */ /* 0x000fea0003800000 */
.L_x_2222:
[----:B--2---:R2:W3:Y:S01]  /*17f0*/  LDS.128 R12, [R6+0x10200] ;  /* 0x01020000060c7984 */ /* 0x0044e20000000c00 */
[----:B------:R-:W-:Y:S01]  /*1800*/  BSSY B0, `(.L_x_2224) ;  /* 0x000000f000007945 */ /* 0x000fe20003800000 */
[-C--:B------:R-:W-:Y:S02]  /*1810*/  ISETP.GE.OR P1, PT, R0, R72.reuse, P0 ;  /* 0x000000480000720c */ /* 0x080fe40000726670 */
[----:B------:R-:W-:Y:S01]  /*1820*/  ISETP.GE.OR P0, PT, R68, R72, P0 ;  /* 0x000000484400720c */ /* 0x000fe20000706670 */
[----:B------:R-:W-:Y:S07]  /*1830*/  @P4 BRA `(.L_x_2225) ;  /* 0x000000b000004947 */ /* 0x000fee0003800000 */
        /* <DEDUP_REMOVED lines=10> */
[----:B---3--:R3:W-:Y:S02]  /*18e0*/  STG.E.128 [R18.64], R12 ;  /* 0x0000000c12007986 */ /* 0x0087e4000c101d04 */
.L_x_2225:
[----:B------:R-:W-:Y:S05]  /*18f0*/  BSYNC B0 ;  /* 0x0000000000007941 */ /* 0x000fea0003800000 */
.L_x_2224:
[----:B---3--:R3:W4:Y:S01]  /*1900*/  LDS.128 R12, [R6+0x10400] ;  /* 0x01040000060c7984 */ /* 0x0087220000000c00 */
        /* <DEDUP_REMOVED lines=12> */
[----:B----4-:R4:W-:Y:S02]  /*19d0*/  STG.E.128 [R18.64], R12 ;  /* 0x0000000c12007986 */ /* 0x0109e4000c101d04 */
.L_x_2227:
[----:B------:R-:W-:Y:S05]  /*19e0*/  BSYNC B0 ;  /* 0x0000000000007941 */ /* 0x000fea0003800000 */
.L_x_2226:
[----:B----4-:R4:W1:Y:S01]  /*19f0*/  LDS.128 R12, [R6+0x10600] ;  /* 0x01060000060c7984 */ /* 0x0108620000000c00 */
        /* <DEDUP_REMOVED lines=13> */
.L_x_2229:
[----:B------:R-:W-:Y:S05]  /*1ad0*/  BSYNC B0 ;  /* 0x0000000000007941 */ /* 0x000fea0003800000 */
.L_x_2228:
[----:B-1----:R1:W2:Y:S01]  /*1ae0*/  LDS.128 R12, [R6+0x10800] ;  /* 0x01080000060c7984 */ /* 0x0022a20000000c00 */
        /* <DEDUP_REMOVED lines=12> */
[----:B--2---:R2:W-:Y:S02]  /*1bb0*/  STG.E.128 [R18.64], R12 ;  /* 0x0000000c12007986 */ /* 0x0045e4000c101d04 */
.L_x_2231:
[----:B------:R-:W-:Y:S05]  /*1bc0*/  BSYNC B0 ;  /* 0x0000000000007941 */ /* 0x000fea0003800000 */
.L_x_2230:
[----:B--2---:R2:W1:Y:S01]  /*1bd0*/  LDS.128 R12, [R6+0x10a00] ;  /* 0x010a0000060c7984 */ /* 0x0044620000000c00 */
        /* <DEDUP_REMOVED lines=13> */
.L_x_2233:
[----:B------:R-:W-:Y:S05]  /*1cb0*/  BSYNC B0 ;  /* 0x0000000000007941 */ /* 0x000fea0003800000 */
.L_x_2232:
[----:B-1----:R1:W2:Y:S01]  /*1cc0*/  LDS.128 R12, [R6+0x10c00] ;  /* 0x010c0000060c7984 */ /* 0x0022a20000000c00 */
[----:B------:R-:W-:Y:S01]  /*1cd0*/  BSSY B0, `(.L_x_2234) ;  /* 0x000000d000007945 */ /* 0x000fe20003800000 */
[----:B------:R-:W-:Y:S05]  /*1ce0*/  @P1 BRA `(.L_x_2235) ;  /* 0x000000b000001947 */ /* 0x000fea0003800000 */
[----:B------:R-:W-:Y:S01]  /*1cf0*/  IADD3 R17, P1, R70, 0x60, RZ ;  /* 0x0000006046117810 */ /* 0x000fe20007f3e0ff */
[----:B-1234-:R-:W-:Y:S01]  /*1d00*/  IMAD.MOV.U32 R6, RZ, RZ, R2 ;  /* 0x000000ffff067224 */ /* 0x01efe200078e0002 */
        /* <DEDUP_REMOVED lines=8> */
[----:B------:R1:W-:Y:S02]  /*1d90*/  STG.E.128 [R16.64], R12 ;  /* 0x0000000c10007986 */ /* 0x0003e4000c101d04 */
.L_x_2235:
[----:B------:R-:W-:Y:S05]  /*1da0*/  BSYNC B0 ;  /* 0x0000000000007941 */ /* 0x000fea0003800000 */
.L_x_2234:
        /* <DEDUP_REMOVED lines=12> */
.L_x_2236:
        /* <DEDUP_REMOVED lines=9> */
.L_x_2345:


//--------------------- .text._ZN7cutlass13device_kernelIN5flash32FlashAttnBwdPostprocessConvertdQIN4cute5tupleIJNS3_1CILi64EEENS5_ILi128EEEEEENS_10bfloat16_tEfNS_4arch4Sm80ELi256ENS3_8TiledMMAINS3_8MMA_AtomIJNS3_30SM80_16x8x16_F32BF16BF16F32_TNEEEENS3_6LayoutINS4_IJNS5_ILi2EEENS5_ILi4EEENS5_ILi1EEEEEENS4_IJSJ_SH_NS5_ILi0EEEEEEEENS4_IJNS5_ILi32EEES6_NS5_ILi16EEEEEEEELb0EEEEEvNT_6ParamsE --------------------------
	.section	.text._ZN7cutlass13device_kernelIN5flash32FlashAttnBwdPostprocessConvertdQIN4cute5tupleIJNS3_1CILi64EEENS5_ILi128EEEEEENS_10bfloat16_tEfNS_4arch4Sm80ELi256ENS3_8TiledMMAINS3_8MMA_AtomIJNS3_30SM80_16x8x16_F32BF16BF16F32_TNEEEENS3_6LayoutINS4_IJNS5_ILi2EEENS5_ILi4EEENS5_ILi1EEEEEENS4_IJSJ_SH_NS5_ILi0EEEEEEEENS4_IJNS5_ILi32EEES6_NS5_ILi16EEEEEEEELb0EEEEEvNT_6ParamsE,"ax",@progbits
	.sectioninfo	@"SHI_REGISTERS=55"
	.align	128
.text._ZN7cutlass13device_kernelIN5flash32FlashAttnBwdPostprocessConvertdQIN4cute5tupleIJNS3_1CILi64EEENS5_ILi128EEEEEENS_10bfloat16_tEfNS_4arch4Sm80ELi256ENS3_8TiledMMAINS3_8MMA_AtomIJNS3_30SM80_16x8x16_F32BF16BF16F32_TNEEEENS3_6LayoutINS4_IJNS5_ILi2EEENS5_ILi4EEENS5_ILi1EEEEEENS4_IJSJ_SH_NS5_ILi0EEEEEEEENS4_IJNS5_ILi32EEES6_NS5_ILi16EEEEEEEELb0EEEEEvNT_6ParamsE:
        .type           _ZN7cutlass13device_kernelIN5flash32FlashAttnBwdPostprocessConvertdQIN4cute5tupleIJNS3_1CILi64EEENS5_ILi128EEEEEENS_10bfloat16_tEfNS_4arch4Sm80ELi256ENS3_8TiledMMAINS3_8MMA_AtomIJNS3_30SM80_16x8x16_F32BF16BF16F32_TNEEEENS3_6LayoutINS4_IJNS5_ILi2EEENS5_ILi4EEENS5_ILi1EEEEEENS4_IJSJ_SH_NS5_ILi0EEEEEEEENS4_IJNS5_ILi32EEES6_NS5_ILi16EEEEEEEELb0EEEEEvNT_6ParamsE,@function
        .size           _ZN7cutlass13device_kernelIN5flash32FlashAttnBwdPostprocessConvertdQIN4cute5tupleIJNS3_1CILi64EEENS5_ILi128EEEEEENS_10bfloat16_tEfNS_4arch4Sm80ELi256ENS3_8TiledMMAINS3_8MMA_AtomIJNS3_30SM80_16x8x16_F32BF16BF16F32_TNEEEENS3_6LayoutINS4_IJNS5_ILi2EEENS5_ILi4EEENS5_ILi1EEEEEENS4_IJSJ_SH_NS5_ILi0EEEEEEEENS4_IJNS5_ILi32EEES6_NS5_ILi16EEEEEEEELb0EEEEEvNT_6ParamsE,(.L_x_2346 - _ZN7cutlass13device_kernelIN5flash32FlashAttnBwdPostprocessConvertdQIN4cute5tupleIJNS3_1CILi64EEENS5_ILi128EEEEEENS_10bfloat16_tEfNS_4arch4Sm80ELi256ENS3_8TiledMMAINS3_8MMA_AtomIJNS3_30SM80_16x8x16_F32BF16BF16F32_TNEEEENS3_6LayoutINS4_IJNS5_ILi2EEENS5_ILi4EEENS5_ILi1EEEEEENS4_IJSJ_SH_NS5_ILi0EEEEEEEENS4_IJNS5_ILi32EEES6_NS5_ILi16EEEEEEEELb0EEEEEvNT_6ParamsE)
        .other          _ZN7cutlass13device_kernelIN5flash32FlashAttnBwdPostprocessConvertdQIN4cute5tupleIJNS3_1CILi64EEENS5_ILi128EEEEEENS_10bfloat16_tEfNS_4arch4Sm80ELi256ENS3_8TiledMMAINS3_8MMA_AtomIJNS3_30SM80_16x8x16_F32BF16BF16F32_TNEEEENS3_6LayoutINS4_IJNS5_ILi2EEENS5_ILi4EEENS5_ILi1EEEEEENS4_IJSJ_SH_NS5_ILi0EEEEEEEENS4_IJNS5_ILi32EEES6_NS5_ILi16EEEEEEEELb0EEEEEvNT_6ParamsE,@"STO_CUDA_ENTRY STV_DEFAULT"
_ZN7cutlass13device_kernelIN5flash32FlashAttnBwdPostprocessConvertdQIN4cute5tupleIJNS3_1CILi64EEENS5_ILi128EEEEEENS_10bfloat16_tEfNS_4arch4Sm80ELi256ENS3_8TiledMMAINS3_8MMA_AtomIJNS3_30SM80_16x8x16_F32BF16BF16F32_TNEEEENS3_6LayoutINS4_IJNS5_ILi2EEENS5_ILi4EEENS5_ILi1EEEEEENS4_IJSJ_SH_NS5_ILi0EEEEEEEENS4_IJNS5_ILi32EEES6_NS5_ILi16EEEEEEEELb0EEEEEvNT_6ParamsE:
        /* <DEDUP_REMOVED lines=15> */
[----:B-1----:R-:W-:Y:S01]  /*00f0*/  IMAD.SHL.U32 R2, R36, 0x40, RZ ;  /* 0x0000004024027824 */ /* 0x002fe200078e00ff */
[----:B------:R-:W-:Y:S05]  /*0100*/  @P1 BRA `(.L_x_2237) ;  /* 0x0000004000001947 */ /* 0x000fea0003800000 */
[----:B0-----:R-:W-:Y:S05]  /*0110*/  @!P0 BRA `(.L_x_2237) ;  /* 0x0000003000008947 */ /* 0x001fea0003800000 */
[----:B------:R-:W2:Y:S04]  /*0120*/  LDG.E R0, [R4.64] ;  /* 0x0000000404007981 */ /* 0x000ea8000c1e1900 */
[----:B-----5:R-:W2:Y:S02]  /*0130*/  LDG.E R37, [R4.64+0x4] ;  /* 0x0000040404257981 */ /* 0x020ea4000c1e1900 */
[----:B--2---:R-:W-:-:S03]  /*0140*/  IMAD.IADD R37, R37, 0x1, -R0 ;  /* 0x0000000125257824 */ /* 0x004fc600078e0a00 */
.L_x_2237:
[----:B0-----:R-:W-:Y:S01]  /*0150*/  ISETP.NE.AND.EX P1, PT, RZ, c[0x0][0x1c4], PT, P2 ;  /* 0x00007100ff007a0c */ /* 0x001fe20003f25320 */
[----:B-----5:R-:W-:Y:S01]  /*0160*/  @P0 IMAD R0, R38, 0x40, R41 ;  /* 0x0000004026000824 */ /* 0x020fe200078e0229 */
[----:B------:R-:W-:-:S13]  /*0170*/  ISETP.LE.AND P2, PT, R37, R2, PT ;  /* 0x000000022500720c */ /* 0x000fda0003f43270 */
[----:B------:R-:W-:Y:S05]  /*0180*/  @P1 EXIT P2 ;  /* 0x000000000000194d */ /* 0x000fea0001000000 */
[----:B------:R-:W0:Y:S01]  /*0190*/  S2R R43, SR_TID.X ;  /* 0x00000000002b7919 */ /* 0x000e220000002100 */
[----:B------:R-:W-:Y:S01]  /*01a0*/  @P0 SHF.R.S32.HI R3, RZ, 0x1f, R0 ;  /* 0x0000001fff030819 */ /* 0x000fe20000011400 */
[----:B------:R-:W-:Y:S01]  /*01b0*/  CS2R R4, SRZ ;  /* 0x0000000000047805 */ /* 0x000fe2000001ff00 */
[----:B------:R-:W-:Y:S01]  /*01c0*/  IMAD.SHL.U32 R7, R36, 0x2000, RZ ;  /* 0x0000200024077824 */ /* 0x000fe200078e00ff */
[----:B------:R-:W1:Y:S01]  /*01d0*/  S2R R42, SR_CTAID.Y ;  /* 0x00000000002a7919 */ /* 0x000e620000002600 */
[----:B------:R-:W-:-:S03]  /*01e0*/  @P0 LEA.HI R3, R3, R0, RZ, 0x6 ;  /* 0x0000000003030211 */ /* 0x000fc600078f30ff */
[----:B------:R-:W-:Y:S02]  /*01f0*/  SHF.R.S32.HI R9, RZ, 0x1f, R7 ;  /* 0x0000001fff097819 */ /* 0x000fe40000011407 */
[----:B------:R-:W-:-:S05]  /*0200*/  @P0 IMAD.SHL.U32 R3, R3, 0x80, RZ ;  /* 0x0000008003030824 */ /* 0x000fca00078e00ff */
[----:B------:R-:W-:-:S04]  /*0210*/  @P0 LOP3.LUT R3, R3, 0xffffe000, RZ, 0xc0, !PT ;  /* 0xffffe00003030812 */ /* 0x000fc800078ec0ff */
[----:B------:R-:W-:Y:S02]  /*0220*/  @P0 MOV R4, R3 ;  /* 0x0000000300040202 */ /* 0x000fe40000000f00 */
[----:B------:R-:W-:Y:S02]  /*0230*/  @P0 SHF.R.S32.HI R5, RZ, 0x1f, R3 ;  /* 0x0000001fff050819 */ /* 0x000fe40000011403 */
[----:B------:R-:W-:Y:S01]  /*0240*/  SHF.R.S32.HI R3, RZ, 0x1f, R38 ;  /* 0x0000001fff037819 */ /* 0x000fe20000011426 */
[----:B0-----:R-:W-:Y:S01]  /*0250*/  IMAD.SHL.U32 R6, R43, 0x4, RZ ;  /* 0x000000042b067824 */ /* 0x001fe200078e00ff */
[----:B------:R-:W-:Y:S02]  /*0260*/  SEL R38, R38, RZ, !P1 ;  /* 0x000000ff26267207 */ /* 0x000fe40004800000 */
[----:B------:R-:W-:Y:S02]  /*0270*/  SEL R3, R3, RZ, !P1 ;  /* 0x000000ff03037207 */ /* 0x000fe40004800000 */
[----:B------:R-:W-:-:S02]  /*0280*/  IADD3 R4, P2, P3, R4, R6, R7 ;  /* 0x0000000604047210 */ /* 0x000fc40007b5e007 */
[----:B-1----:R-:W-:Y:S02]  /*0290*/  SHF.R.S32.HI R0, RZ, 0x1f, R42 ;  /* 0x0000001fff007819 */ /* 0x002fe4000001142a */
        /* <DEDUP_REMOVED lines=8> */
[----:B------:R-:W-:-:S04]  /*0320*/  IMAD.WIDE.U32 R4, R38, c[0x0][0x180], R4 ;  /* 0x0000600026047a25 */ /* 0x000fc800078e0004 */
[----:B------:R-:W-:Y:S01]  /*0330*/  IMAD.IADD R5, R5, 0x1, R9 ;  /* 0x0000000105057824 */ /* 0x000fe200078e0209 */
        /* <DEDUP_REMOVED lines=9> */
[----:B------:R0:W5:Y:S01]  /*03d0*/  LDG.E.128 R32, [R46.64+0x7000] ;  /* 0x007000042e207981 */ /* 0x000162000c1e1d00 */
[----:B------:R-:W-:Y:S01]  /*03e0*/  SHF.R.S32.HI R50, RZ, 0x1f, R43 ;  /* 0x0000001fff327819 */ /* 0x000fe2000001142b */
[----:B------:R-:W-:Y:S01]  /*03f0*/  IMAD.IADD R2, R37, 0x1, -R2 ;  /* 0x0000000125027824 */ /* 0x000fe200078e0a02 */
[----:B------:R-:W-:Y:S02]  /*0400*/  BSSY B0, `(.L_x_2238) ;  /* 0x00000c8000007945 */ /* 0x000fe40003800000 */
[----:B------:R-:W-:-:S02]  /*0410*/  LEA.HI R48, R50, R43, RZ, 0x7 ;  /* 0x0000002b32307211 */ /* 0x000fc400078f38ff */
[CC--:B------:R-:W-:Y:S02]  /*0420*/  LEA.HI R45, R50.reuse, R43.reuse, RZ, 0x2 ;  /* 0x0000002b322d7211 */ /* 0x0c0fe400078f10ff */
[----:B------:R-:W-:Y:S01]  /*0430*/  LEA.HI R49, R50, R43, RZ, 0x5 ;  /* 0x0000002b32317211 */ /* 0x000fe200078f28ff */
[----:B------:R-:W-:Y:S01]  /*0440*/  IMAD.SHL.U32 R44, R48, 0x8, RZ ;  /* 0x00000008302c7824 */ /* 0x000fe200078e00ff */
[----:B------:R-:W-:Y:S02]  /*0450*/  LOP3.LUT R40, R45, 0x7ffffffc, RZ, 0xc0, !PT ;  /* 0x7ffffffc2d287812 */ /* 0x000fe400078ec0ff */
[--C-:B0-----:R-:W-:Y:S02]  /*0460*/  SHF.R.S32.HI R47, RZ, 0x2, R45.reuse ;  /* 0x00000002ff2f7819 */ /* 0x101fe4000001142d */
[----:B------:R-:W-:Y:S01]  /*0470*/  LOP3.LUT R44, R44, 0xfffffc00, RZ, 0xc0, !PT ;  /* 0xfffffc002c2c7812 */ /* 0x000fe200078ec0ff */
[----:B------:R-:W-:Y:S01]  /*0480*/  IMAD.IADD R39, R43, 0x1, -R40 ;  /* 0x000000012b277824 */ /* 0x000fe200078e0a28 */
[----:B------:R-:W-:-:S02]  /*0490*/  SHF.R.S32.HI R52, RZ, 0x1f, R45 ;  /* 0x0000001fff347819 */ /* 0x000fc4000001142d */
[----:B------:R-:W-:Y:S01]  /*04a0*/  SHF.R.S32.HI R46, RZ, 0x5, R49 ;  /* 0x00000005ff2e7819 */ /* 0x000fe20000011431 */
[----:B------:R-:W-:Y:S01]  /*04b0*/  IMAD R39, R39, 0x2, R44 ;  /* 0x0000000227277824 */ /* 0x000fe200078e022c */
[CC--:B------:R-:W-:Y:S02]  /*04c0*/  LEA.HI R44, R50.reuse, R43.reuse, RZ, 0x4 ;  /* 0x0000002b322c7211 */ /* 0x0c0fe400078f20ff */
[----:B------:R-:W-:Y:S02]  /*04d0*/  LEA.HI R50, R50, R43, RZ, 0x6 ;  /* 0x0000002b32327211 */ /* 0x000fe400078f30ff */
[----:B------:R-:W-:Y:S02]  /*04e0*/  LEA.HI R52, R52, R47, RZ, 0x3 ;  /* 0x0000002f34347211 */ /* 0x000fe400078f18ff */
[----:B------:R-:W-:Y:S02]  /*04f0*/  SHF.R.S32.HI R45, RZ, 0x6, R50 ;  /* 0x00000006ff2d7819 */ /* 0x000fe40000011432 */
[----:B------:R-:W-:-:S02]  /*0500*/  LEA.HI R51, R49, R46, RZ, 0x1 ;  /* 0x0000002e31337211 */ /* 0x000fc400078f08ff */
[----:B------:R-:W-:Y:S02]  /*0510*/  LEA.HI R50, R50, R45, RZ, 0x1 ;  /* 0x0000002d32327211 */ /* 0x000fe400078f08ff */
[----:B------:R-:W-:Y:S02]  /*0520*/  LOP3.LUT R52, R52, 0xfffffff8, RZ, 0xc0, !PT ;  /* 0xfffffff834347812 */ /* 0x000fe400078ec0ff */
[--C-:B------:R-:W-:Y:S02]  /*0530*/  SHF.R.S32.HI R40, RZ, 0x4, R44.reuse ;  /* 0x00000004ff287819 */ /* 0x100fe4000001142c */
[----:B------:R-:W-:Y:S01]  /*0540*/  SHF.R.S32.HI R49, RZ, 0x1f, R44 ;  /* 0x0000001fff317819 */ /* 0x000fe2000001142c */
[----:B------:R-:W-:Y:S01]  /*0550*/  IMAD.IADD R52, R47, 0x1, -R52 ;  /* 0x000000012f347824 */ /* 0x000fe200078e0a34 */
[----:B------:R-:W-:Y:S02]  /*0560*/  LOP3.LUT R50, R50, 0xfffffffe, RZ, 0xc0, !PT ;  /* 0xfffffffe32327812 */ /* 0x000fe400078ec0ff */
[----:B------:R-:W-:-:S02]  /*0570*/  LOP3.LUT R44, R44, 0xfffffff0, RZ, 0xc0, !PT ;  /* 0xfffffff02c2c7812 */ /* 0x000fc400078ec0ff */
[----:B------:R-:W-:Y:S02]  /*0580*/  IADD3 R50, R45, -R50, RZ ;  /* 0x800000322d327210 */ /* 0x000fe40007ffe0ff */
[----:B------:R-:W-:Y:S01]  /*0590*/  SHF.R.S32.HI R45, RZ, 0x1f, R52 ;  /* 0x0000001fff2d7819 */ /* 0x000fe20000011434 */
[----:B------:R-:W-:Y:S01]  /*05a0*/  IMAD.IADD R44, R43, 0x1, -R44 ;  /* 0x000000012b2c7824 */ /* 0x000fe200078e0a2c */
[----:B------:R-:W-:Y:S02]  /*05b0*/  LEA.HI R49, R49, R40, RZ, 0x2 ;  /* 0x0000002831317211 */ /* 0x000fe400078f10ff */
[----:B------:R-:W-:Y:S02]  /*05c0*/  LEA.HI R45, R45, R52, RZ, 0x2 ;  /* 0x000000342d2d7211 */ /* 0x000fe400078f10ff */
[----:B------:R-:W-:Y:S02]  /*05d0*/  LOP3.LUT R51, R51, 0xfffffe, RZ, 0xc0, !PT ;  /* 0x00fffffe33337812 */ /* 0x000fe400078ec0ff */
[----:B------:R-:W-:-:S02]  /*05e0*/  LOP3.LUT R49, R49, 0xffffffc, RZ, 0xc0, !PT ;  /* 0x0ffffffc31317812 */ /* 0x000fc400078ec0ff */
[----:B------:R-:W-:Y:S01]  /*05f0*/  LOP3.LUT R48, R48, 0xffffff80, RZ, 0xc0, !PT ;  /* 0xffffff8030307812 */ /* 0x000fe200078ec0ff */
[----:B------:R-:W-:Y:S02]  /*0600*/  IMAD.IADD R46, R46, 0x1, -R51 ;  /* 0x000000012e2e7824 */ /* 0x000fe400078e0a33 */
[----:B------:R-:W-:Y:S02]  /*0610*/  IMAD.IADD R49, R40, 0x1, -R49 ;  /* 0x0000000128317824 */ /* 0x000fe400078e0a31 */
[----:B------:R-:W-:Y:S02]  /*0620*/  IMAD R39, R46, 0x100, R39 ;  /* 0x000001002e277824 */ /* 0x000fe400078e0227 */
[----:B------:R-:W-:Y:S01]  /*0630*/  IMAD R48, R49, 0x10, R48 ;  /* 0x0000001031307824 */ /* 0x000fe200078e0230 */
[----:B--2---:R0:W-:Y:S04]  /*0640*/  STS.128 [R43.X16], R4 ;  /* 0x000000042b007388 */ /* 0x0041e8000000cc00 */
[----:B---3--:R1:W-:Y:S04]  /*0650*/  STS.128 [R43.X16+0x1000], R8 ;  /* 0x001000082b007388 */ /* 0x0083e8000000cc00 */
[----:B----4-:R-:W-:Y:S04]  /*0660*/  STS.128 [R43.X16+0x2000], R12 ;  /* 0x0020000c2b007388 */ /* 0x010fe8000000cc00 */
[----:B-----5:R-:W-:Y:S04]  /*0670*/  STS.128 [R43.X16+0x3000], R16 ;  /* 0x003000102b007388 */ /* 0x020fe8000000cc00 */
[----:B------:R-:W-:Y:S01]  /*0680*/  STS.128 [R43.X16+0x4000], R20 ;  /* 0x004000142b007388 */ /* 0x000fe2000000cc00 */
[----:B0-----:R-:W-:Y:S01]  /*0690*/  IMAD.SHL.U32 R6, R50, 0x40, RZ ;  /* 0x0000004032067824 */ /* 0x001fe200078e00ff */
[C---:B------:R-:W-:Y:S01]  /*06a0*/  LEA.HI R5, R44.reuse, R44, RZ, 0x1 ;  /* 0x0000002c2c057211 */ /* 0x040fe200078f08ff */
[----:B------:R-:W-:Y:S01]  /*06b0*/  IMAD.SHL.U32 R4, R44, 0x8, RZ ;  /* 0x000000082c047824 */ /* 0x000fe200078e00ff */
[----:B------:R-:W-:Y:S01]  /*06c0*/  STS.128 [R43.X16+0x5000], R24 ;  /* 0x005000182b007388 */ /* 0x000fe2000000cc00 */
[----:B------:R-:W-:Y:S01]  /*06d0*/  IMAD.SHL.U32 R50, R50, 0x8, RZ ;  /* 0x0000000832327824 */ /* 0x000fe200078e00ff */
[----:B------:R-:W-:Y:S01]  /*06e0*/  LOP3.LUT R7, R6, 0x40, RZ, 0xc0, !PT ;  /* 0x0000004006077812 */ /* 0x000fe200078ec0ff */
[----:B-1----:R-:W-:Y:S01]  /*06f0*/  IMAD.SHL.U32 R8, R5, 0x200, RZ ;  /* 0x0000020005087824 */ /* 0x002fe200078e00ff */
[----:B------:R-:W-:Y:S01]  /*0700*/  STS.128 [R43.X16+0x6000], R28 ;  /* 0x0060001c2b007388 */ /* 0x000fe2000000cc00 */
[----:B------:R-:W-:-:S02]  /*0710*/  LOP3.LUT R5, R45, 0x7fffffc, RZ, 0xc0, !PT ;  /* 0x07fffffc2d057812 */ /* 0x000fc400078ec0ff */
[----:B------:R-:W-:Y:S01]  /*0720*/  LOP3.LUT R6, R7, 0x8, R4, 0xf8, !PT ;  /* 0x0000000807067812 */ /* 0x000fe200078ef804 */
[----:B------:R-:W-:Y:S01]  /*0730*/  STS.128 [R43.X16+0x7000], R32 ;  /* 0x007000202b007388 */ /* 0x000fe2000000cc00 */
[----:B------:R-:W-:Y:S01]  /*0740*/  SHF.R.U32.HI R7, RZ, 0x3, R7 ;  /* 0x00000003ff077819 */ /* 0x000fe20000011607 */
[----:B------:R-:W-:Y:S01]  /*0750*/  IMAD.IADD R52, R52, 0x1, -R5 ;  /* 0x0000000134347824 */ /* 0x000fe200078e0a05 */
[----:B------:R-:W-:Y:S01]  /*0760*/  LOP3.LUT R5, R8, 0x7ffffc00, RZ, 0xc0, !PT ;  /* 0x7ffffc0008057812 */ /* 0x000fe200078ec0ff */
[----:B------:R-:W-:Y:S01]  /*0770*/  BAR.SYNC.DEFER_BLOCKING 0x0 ;  /* 0x0000000000007b1d */ /* 0x000fe20000010000 */
[----:B------:R-:W-:Y:S01]  /*0780*/  LOP3.LUT R6, R6, R7, RZ, 0x3c, !PT ;  /* 0x0000000706067212 */ /* 0x000fe200078e3cff */
[----:B------:R-:W-:Y:S01]  /*0790*/  IMAD R52, R52, 0x10, R39 ;  /* 0x0000001034347824 */ /* 0x000fe200078e0227 */
[----:B------:R-:W-:Y:S02]  /*07a0*/  SHF.L.U32 R45, R45, 0x4, RZ ;  /* 0x000000042d2d7819 */ /* 0x000fe400000006ff */
[----:B------:R-:W-:-:S02]  /*07b0*/  IADD3 R48, R6, R48, R5 ;  /* 0x0000003006307210 */ /* 0x000fc40007ffe005 */
[----:B------:R-:W-:Y:S02]  /*07c0*/  LOP3.LUT R45, R45, 0x40, RZ, 0xc0, !PT ;  /* 0x000000402d2d7812 */ /* 0x000fe400078ec0ff */
[----:B------:R-:W-:Y:S02]  /*07d0*/  ISETP.GE.AND P1, PT, R4, c[0x0][0x194], PT ;  /* 0x0000650004007a0c */ /* 0x000fe40003f26270 */
[----:B------:R-:W-:Y:S02]  /*07e0*/  LOP3.LUT R50, R45, 0x8, R50, 0xf8, !PT ;  /* 0x000000082d327812 */ /* 0x000fe400078ef832 */
[----:B------:R-:W-:-:S04]  /*07f0*/  SHF.R.U32.HI R45, RZ, 0x3, R45 ;  /* 0x00000003ff2d7819 */ /* 0x000fc8000001162d */
[----:B------:R-:W-:-:S05]  /*0800*/  LOP3.LUT R7, R50, R45, RZ, 0x3c, !PT ;  /* 0x0000002d32077212 */ /* 0x000fca00078e3cff */
[----:B------:R-:W-:Y:S01]  /*0810*/  IMAD.IADD R7, R7, 0x1, R52 ;  /* 0x0000000107077824 */ /* 0x000fe200078e0234 */
[----:B------:R-:W0:Y:S04]  /*0820*/  LDS R33, [R43.X4+0x400] ;  /* 0x000400002b217984 */ /* 0x000e280000004800 */
[----:B------:R-:W1:Y:S04]  /*0830*/  LDS R32, [R43.X4+0x800] ;  /* 0x000800002b207984 */ /* 0x000e680000004800 */
[----:B------:R-:W2:Y:S04]  /*0840*/  LDS R31, [R43.X4+0xc00] ;  /* 0x000c00002b1f7984 */ /* 0x000ea80000004800 */
[----:B------:R-:W3:Y:S04]  /*0850*/  LDS R34, [R43.X4] ;  /* 0x000000002b227984 */ /* 0x000ee80000004800 */
[----:B------:R-:W4:Y:S04]  /*0860*/  LDS R25, [R43.X4+0x1000] ;  /* 0x001000002b197984 */ /* 0x000f280000004800 */
[----:B------:R-:W5:Y:S04]  /*0870*/  LDS R30, [R43.X4+0x1400] ;  /* 0x001400002b1e7984 */ /* 0x000f680000004800 */
[----:B------:R-:W5:Y:S04]  /*0880*/  LDS R27, [R43.X4+0x2c00] ;  /* 0x002c00002b1b7984 */ /* 0x000f680000004800 */
[----:B------:R-:W5:Y:S04]  /*0890*/  LDS R24, [R43.X4+0x3000] ;  /* 0x003000002b187984 */ /* 0x000f680000004800 */
[----:B------:R-:W5:Y:S04]  /*08a0*/  LDS R26, [R43.X4+0x3400] ;  /* 0x003400002b1a7984 */ /* 0x000f680000004800 */
[----:B------:R-:W5:Y:S04]  /*08b0*/  LDS R21, [R43.X4+0x2800] ;  /* 0x002800002b157984 */ /* 0x000f680000004800 */
[----:B------:R-:W5:Y:S01]  /*08c0*/  LDS R18, [R43.X4+0x4c00] ;  /* 0x004c00002b127984 */ /* 0x000f620000004800 */
[----:B0-----:R-:W-:-:S03]  /*08d0*/  FMUL.FTZ R35, R33, c[0x0][0x1b8] ;  /* 0x00006e0021237a20 */ /* 0x001fc60000410000 */
[----:B------:R-:W0:Y:S01]  /*08e0*/  LDS R23, [R43.X4+0x1800] ;  /* 0x001800002b177984 */ /* 0x000e220000004800 */
[----:B-1----:R-:W-:-:S03]  /*08f0*/  FMUL.FTZ R39, R32, c[0x0][0x1b8] ;  /* 0x00006e0020277a20 */ /* 0x002fc60000410000 */
        /* <DEDUP_REMOVED lines=20> */
[----:B------:R-:W-:Y:S01]  /*0a40*/  F2FP.BF16.PACK_AB R25, R26, R27 ;  /* 0x0000001b1a19723e */ /* 0x000fe200000010ff */
[----:B------:R-:W-:Y:S01]  /*0a50*/  FMUL.FTZ R27, R18, c[0x0][0x1b8] ;  /* 0x00006e00121b7a20 */ /* 0x000fe20000410000 */
[----:B------:R-:W-:Y:S01]  /*0a60*/  F2FP.BF16.PACK_AB R24, R46, R39 ;  /* 0x000000272e18723e */ /* 0x000fe200000010ff */
        /* <DEDUP_REMOVED lines=19> */
[----:B------:R-:W-:Y:S01]  /*0ba0*/  FMUL.FTZ R19, R19, c[0x0][0x1b8] ;  /* 0x00006e0013137a20 */ /* 0x000fe20000410000 */
[----:B------:R-:W-:Y:S02]  /*0bb0*/  F2FP.BF16.PACK_AB R23, R28, R29 ;  /* 0x0000001d1c17723e */ /* 0x000fe400000010ff */
[----:B------:R-:W5:Y:S01]  /*0bc0*/  LDS R32, [R43.X4+0x7800] ;  /* 0x007800002b207984 */ /* 0x000f620000004800 */
[----:B------:R-:W-:Y:S01]  /*0bd0*/  FMUL.FTZ R14, R14, c[0x0][0x1b8] ;  /* 0x00006e000e0e7a20 */ /* 0x000fe20000410000 */
[----:B------:R-:W-:-:S02]  /*0be0*/  F2FP.BF16.PACK_AB R19, R19, R26 ;  /* 0x0000001a1313723e */ /* 0x000fc400000010ff */
[----:B------:R1:W5:Y:S01]  /*0bf0*/  LDS R33, [R43.X4+0x7c00] ;  /* 0x007c00002b217984 */ /* 0x0003620000004800 */
[----:B------:R-:W-:Y:S01]  /*0c00*/  FMUL.FTZ R13, R13, c[0x0][0x1b8] ;  /* 0x00006e000d0d7a20 */ /* 0x000fe20000410000 */
[----:B------:R-:W-:Y:S01]  /*0c10*/  F2FP.BF16.PACK_AB R14, R27, R14 ;  /* 0x0000000e1b0e723e */ /* 0x000fe200000010ff */
[----:B0-----:R-:W-:-:S03]  /*0c20*/  FMUL.FTZ R12, R12, c[0x0][0x1b8] ;  /* 0x00006e000c0c7a20 */ /* 0x001fc60000410000 */
[----:B------:R-:W-:Y:S01]  /*0c30*/  F2FP.BF16.PACK_AB R13, R18, R13 ;  /* 0x0000000d120d723e */ /* 0x000fe200000010ff */
[----:B-1----:R-:W-:Y:S02]  /*0c40*/  FMUL.FTZ R17, R16, c[0x0][0x1b8] ;  /* 0x00006e0010117a20 */ /* 0x002fe40000410000 */
[----:B------:R-:W-:Y:S02]  /*0c50*/  IMAD.SHL.U32 R16, R7, 0x2, RZ ;  /* 0x0000000207107824 */ /* 0x000fe400078e00ff */
[----:B--2---:R-:W-:Y:S01]  /*0c60*/  FMUL.FTZ R5, R5, c[0x0][0x1b8] ;  /* 0x00006e0005057a20 */ /* 0x004fe20000410000 */
[----:B------:R-:W-:Y:S01]  /*0c70*/  F2FP.BF16.PACK_AB R12, R17, R12 ;  /* 0x0000000c110c723e */ /* 0x000fe200000010ff */
[----:B------:R-:W-:Y:S01]  /*0c80*/  IMAD R17, R0, c[0x0][0x1a8], RZ ;  /* 0x00006a0000117a24 */ /* 0x000fe200078e02ff */
[----:B------:R-:W-:Y:S01]  /*0c90*/  STS [R16+0x8000], R34 ;  /* 0x0080002210007388 */ /* 0x000fe20000000800 */
[----:B---3--:R-:W-:Y:S01]  /*0ca0*/  FMUL.FTZ R10, R10, c[0x0][0x1b8] ;  /* 0x00006e000a0a7a20 */ /* 0x008fe20000410000 */
[----:B------:R-:W-:Y:S01]  /*0cb0*/  IADD3 R0, R40, 0x10, RZ ;  /* 0x0000001028007810 */ /* 0x000fe20007ffe0ff */
[----:B------:R-:W-:Y:S01]  /*0cc0*/  IMAD R17, R42, c[0x0][0x1ac], R17 ;  /* 0x00006b002a117a24 */ /* 0x000fe200078e0211 */
[----:B------:R-:W-:Y:S01]  /*0cd0*/  STS [R16+0x8100], R35 ;  /* 0x0081002310007388 */ /* 0x000fe20000000800 */
[----:B----4-:R-:W-:Y:S01]  /*0ce0*/  FMUL.FTZ R6, R6, c[0x0][0x1b8] ;  /* 0x00006e0006067a20 */ /* 0x010fe20000410000 */
[----:B------:R-:W-:-:S02]  /*0cf0*/  F2FP.BF16.PACK_AB R7, R10, R5 ;  /* 0x000000050a07723e */ /* 0x000fc400000010ff */
[----:B------:R-:W-:Y:S01]  /*0d00*/  STS [R16+0x9000], R23 ;  /* 0x0090001710007388 */ /* 0x000fe20000000800 */
[----:B-----5:R-:W-:Y:S01]  /*0d10*/  FMUL.FTZ R9, R9, c[0x0][0x1b8] ;  /* 0x00006e0009097a20 */ /* 0x020fe20000410000 */
[--C-:B------:R-:W-:Y:S02]  /*0d20*/  SHF.R.S32.HI R5, RZ, 0x1f, R4.reuse ;  /* 0x0000001fff057819 */ /* 0x100fe40000011404 */
[----:B------:R-:W-:Y:S01]  /*0d30*/  STS [R16+0x9100], R24 ;  /* 0x0091001810007388 */ /* 0x000fe20000000800 */
[----:B------:R-:W-:Y:S01]  /*0d40*/  FMUL.FTZ R8, R8, c[0x0][0x1b8] ;  /* 0x00006e0008087a20 */ /* 0x000fe20000410000 */
[----:B------:R-:W-:Y:S01]  /*0d50*/  F2FP.BF16.PACK_AB R15, R9, R6 ;  /* 0x00000006090f723e */ /* 0x000fe200000010ff */
[----:B------:R-:W-:Y:S01]  /*0d60*/  IMAD.SHL.U32 R6, R48, 0x2, RZ ;  /* 0x0000000230067824 */ /* 0x000fe200078e00ff */
[----:B------:R-:W-:Y:S01]  /*0d70*/  STS [R16+0x8400], R21 ;  /* 0x0084001510007388 */ /* 0x000fe20000000800 */
[----:B------:R-:W-:Y:S02]  /*0d80*/  FMUL.FTZ R31, R31, c[0x0][0x1b8] ;  /* 0x00006e001f1f7a20 */ /* 0x000fe40000410000 */
[----:B------:R-:W-:Y:S01]  /*0d90*/  IMAD.WIDE.U32 R42, R42, c[0x0][0x1a8], R4 ;  /* 0x00006a002a2a7a25 */ /* 0x000fe200078e0004 */
[----:B------:R-:W-:Y:S01]  /*0da0*/  STS [R16+0x8500], R22 ;  /* 0x0085001610007388 */ /* 0x000fe20000000800 */
[----:B------:R-:W-:Y:S01]  /*0db0*/  CS2R R4, SRZ ;  /* 0x0000000000047805 */ /* 0x000fe2000001ff00 */
[----:B------:R-:W-:Y:S01]  /*0dc0*/  F2FP.BF16.PACK_AB R31, R31, R8 ;  /* 0x000000081f1f723e */ /* 0x000fe200000010ff */
[----:B------:R-:W-:Y:S01]  /*0dd0*/  FMUL.FTZ R32, R32, c[0x0][0x1b8] ;  /* 0x00006e0020207a20 */ /* 0x000fe20000410000 */
[----:B------:R-:W-:Y:S01]  /*0de0*/  STS [R16+0x9400], R25 ;  /* 0x0094001910007388 */ /* 0x000fe20000000800 */
[----:B------:R-:W-:Y:S01]  /*0df0*/  FMUL.FTZ R33, R33, c[0x0][0x1b8] ;  /* 0x00006e0021217a20 */ /* 0x000fe20000410000 */
[----:B------:R-:W-:Y:S01]  /*0e00*/  @P0 MOV R4, R41 ;  /* 0x0000002900040202 */ /* 0x000fe20000000f00 */
[----:B------:R-:W-:Y:S01]  /*0e10*/  IMAD.IADD R43, R43, 0x1, R17 ;  /* 0x000000012b2b7824 */ /* 0x000fe200078e0211 */
[----:B------:R-:W-:Y:S01]  /*0e20*/  STS [R16+0x9500], R11 ;  /* 0x0095000b10007388 */ /* 0x000fe20000000800 */
[----:B------:R-:W-:-:S02]  /*0e30*/  @P0 SHF.R.S32.HI R5, RZ, 0x1f, R41 ;  /* 0x0000001fff050819 */ /* 0x000fc40000011429 */
[----:B------:R-:W-:Y:S01]  /*0e40*/  F2FP.BF16.PACK_AB R32, R33, R32 ;  /* 0x000000202120723e */ /* 0x000fe200000010ff */
[----:B------:R-:W-:Y:S04]  /*0e50*/  STS [R16+0xa000], R19 ;  /* 0x00a0001310007388 */ /* 0x000fe80000000800 */
[----:B------:R-:W-:Y:S04]  /*0e60*/  STS [R16+0xa100], R14 ;  /* 0x00a1000e10007388 */ /* 0x000fe80000000800 */
[----:B------:R0:W-:Y:S04]  /*0e70*/  STS [R16+0xb000], R7 ;  /* 0x00b0000710007388 */ /* 0x0001e80000000800 */
[----:B------:R-:W-:Y:S04]  /*0e80*/  STS [R16+0xb100], R15 ;  /* 0x00b1000f10007388 */ /* 0x000fe80000000800 */
[----:B------:R1:W-:Y:S01]  /*0e90*/  STS [R16+0xa400], R13 ;  /* 0x00a4000d10007388 */ /* 0x0003e20000000800 */
[----:B0-----:R-:W-:-:S03]  /*0ea0*/  IADD3 R7, R40, 0x30, RZ ;  /* 0x0000003028077810 */ /* 0x001fc60007ffe0ff */
[----:B------:R0:W-:Y:S04]  /*0eb0*/  STS [R16+0xa500], R12 ;  /* 0x00a5000c10007388 */ /* 0x0001e80000000800 */
[----:B------:R2:W-:Y:S01]  /*0ec0*/  STS [R16+0xb400], R31 ;  /* 0x00b4001f10007388 */ /* 0x0005e20000000800 */
[----:B-1----:R-:W-:-:S03]  /*0ed0*/  IMNMX R13, R2, 0x40, PT ;  /* 0x00000040020d7817 */ /* 0x002fc60003800200 */
[----:B------:R2:W-:Y:S01]  /*0ee0*/  STS [R16+0xb500], R32 ;  /* 0x00b5002010007388 */ /* 0x0005e20000000800 */
[----:B------:R-:W-:-:S03]  /*0ef0*/  IADD3 R2, R40, 0x20, RZ ;  /* 0x0000002028027810 */ /* 0x000fc60007ffe0ff */
[----:B------:R-:W-:Y:S01]  /*0f00*/  BAR.SYNC.DEFER_BLOCKING 0x0 ;  /* 0x0000000000007b1d */ /* 0x000fe20000010000 */
[-C--:B------:R-:W-:Y:S02]  /*0f10*/  ISETP.GE.OR P2, PT, R0, R13.reuse, P1 ;  /* 0x0000000d0000720c */ /* 0x080fe40000f46670 */
[-C--:B------:R-:W-:Y:S02]  /*0f20*/  ISETP.GE.OR P3, PT, R2, R13.reuse, P1 ;  /* 0x0000000d0200720c */ /* 0x080fe40000f66670 */
[-C--:B------:R-:W-:Y:S01]  /*0f30*/  ISETP.GE.OR P4, PT, R7, R13.reuse, P1 ;  /* 0x0000000d0700720c */ /* 0x080fe20000f86670 */
[----:B------:R-:W-:Y:S01]  /*0f40*/  IMAD R7, R3, c[0x0][0x1b0], RZ ;  /* 0x00006c0003077a24 */ /* 0x000fe200078e02ff */
[C---:B------:R-:W-:Y:S02]  /*0f50*/  ISETP.GE.OR P1, PT, R40.reuse, R13, P1 ;  /* 0x0000000d2800720c */ /* 0x040fe40000f26670 */
[----:B------:R-:W-:Y:S01]  /*0f60*/  IADD3 R2, P0, R40, R4, RZ ;  /* 0x0000000428027210 */ /* 0x000fe20007f1e0ff */
[----:B------:R-:W-:Y:S01]  /*0f70*/  IMAD R7, R38, c[0x0][0x1b4], R7 ;  /* 0x00006d0026077a24 */ /* 0x000fe200078e0207 */
[----:B0-----:R-:W-:Y:S01]  /*0f80*/  LEA R12, R48, 0x8000, 0x1 ;  /* 0x00008000300c7811 */ /* 0x001fe200078e08ff */
[----:B------:R-:W-:Y:S01]  /*0f90*/  IMAD.WIDE.U32 R38, R38, c[0x0][0x1b0], R42 ;  /* 0x00006c0026267a25 */ /* 0x000fe200078e002a */
[----:B------:R-:W-:-:S05]  /*0fa0*/  LEA.HI.X.SX32 R3, R40, R5, 0x1, P0 ;  /* 0x0000000528037211 */ /* 0x000fca00000f0eff */
[----:B------:R-:W-:-:S04]  /*0fb0*/  IMAD.WIDE R36, R36, 0x40, R2 ;  /* 0x0000004024247825 */ /* 0x000fc800078e0202 */
[----:B------:R-:W-:Y:S01]  /*0fc0*/  IMAD.IADD R3, R39, 0x1, R7 ;  /* 0x0000000127037824 */ /* 0x000fe200078e0207 */
[----:B------:R2:W0:Y:S01]  /*0fd0*/  LDS.128 R8, [R6+0x8600] ;  /* 0x0086000006087984 */ /* 0x0004220000000c00 */
[----:B------:R-:W-:Y:S05]  /*0fe0*/  @P1 BRA `(.L_x_2239) ;  /* 0x0000009000001947 */ /* 0x000fea0003800000 */
[----:B------:R-:W1:Y:S01]  /*0ff0*/  LDS.128 R12, [R12] ;  /* 0x000000000c0c7984 */ /* 0x000e620000000c00 */
[----:B------:R-:W-:Y:S02]  /*1000*/  IMAD R7, R37, c[0x0][0x1a0], RZ ;  /* 0x0000680025077a24 */ /* 0x000fe400078e02ff */
[----:B------:R-:W-:Y:S02]  /*1010*/  IMAD.MOV.U32 R2, RZ, RZ, R38 ;  /* 0x000000ffff027224 */ /* 0x000fe400078e0026 */
[C---:B------:R-:W-:Y:S02]  /*1020*/  IMAD R7, R36.reuse, c[0x0][0x1a4], R7 ;  /* 0x0000690024077a24 */ /* 0x040fe400078e0207 */
[----:B------:R-:W-:-:S04]  /*1030*/  IMAD.WIDE.U32 R4, R36, c[0x0][0x1a0], R2 ;  /* 0x0000680024047a25 */ /* 0x000fc800078e0002 */
[----:B------:R-:W-:Y:S01]  /*1040*/  IMAD.IADD R5, R5, 0x1, R7 ;  /* 0x0000000105057824 */ /* 0x000fe200078e0207 */
[----:B--2---:R-:W-:-:S04]  /*1050*/  LEA R16, P0, R4, c[0x0][0x188], 0x1 ;  /* 0x0000620004107a11 */ /* 0x004fc800078008ff */
[----:B------:R-:W-:-:S05]  /*1060*/  LEA.HI.X R17, R4, c[0x0][0x18c], R5, 0x1, P0 ;  /* 0x0000630004117a11 */ /* 0x000fca00000f0c05 */
[----:B-1----:R1:W-:Y:S04]  /*1070*/  STG.E.128 [R16.64], R12 ;  /* 0x0000000c10007986 */ /* 0x0023e8000c101d04 */
.L_x_2239:
[----:B------:R-:W-:Y:S05]  /*1080*/  BSYNC B0 ;  /* 0x0000000000007941 */ /* 0x000fea0003800000 */
.L_x_2238:
[----:B-1----:R1:W3:Y:S01]  /*1090*/  LDS.128 R12, [R6+0x8200] ;  /* 0x00820000060c7984 */ /* 0x0022e20000000c00 */
[----:B------:R-:W-:Y:S01]  /*10a0*/  BSSY B0, `(.L_x_2240) ;  /* 0x000000d000007945 */ /* 0x000fe20003800000 */
[----:B------:R-:W-:Y:S05]  /*10b0*/  @P2 BRA `(.L_x_2241) ;  /* 0x000000b000002947 */ /* 0x000fea0003800000 */
[----:B------:R-:W-:Y:S01]  /*10c0*/  IADD3 R7, P0, R36, 0x10, RZ ;  /* 0x0000001024077810 */ /* 0x000fe20007f1e0ff */
[----:B------:R-:W-:Y:S02]  /*10d0*/  IMAD.MOV.U32 R4, RZ, RZ, R38 ;  /* 0x000000ffff047224 */ /* 0x000fe400078e0026 */
[----:B------:R-:W-:Y:S02]  /*10e0*/  IMAD.MOV.U32 R5, RZ, RZ, R3 ;  /* 0x000000ffff057224 */ /* 0x000fe400078e0003 */
[----:B------:R-:W-:Y:S02]  /*10f0*/  IMAD.X R0, RZ, RZ, R37, P0 ;  /* 0x000000ffff007224 */ /* 0x000fe400000e0625 */
[----:B------:R-:W-:-:S04]  /*1100*/  IMAD.WIDE.U32 R4, R7, c[0x0][0x1a0], R4 ;  /* 0x0000680007047a25 */ /* 0x000fc800078e0004 */
[----:B------:R-:W-:Y:S01]  /*1110*/  IMAD R0, R0, c[0x0][0x1a0], RZ ;  /* 0x0000680000007a24 */ /* 0x000fe200078e02ff */
[----:B--2---:R-:W-:-:S03]  /*1120*/  LEA R16, P0, R4, c[0x0][0x188], 0x1 ;  /* 0x0000620004107a11 */ /* 0x004fc600078008ff */
[----:B------:R-:W-:-:S04]  /*1130*/  IMAD R7, R7, c[0x0][0x1a4], R0 ;  /* 0x0000690007077a24 */ /* 0x000fc800078e0200 */
[----:B------:R-:W-:-:S05]  /*1140*/  IMAD.IADD R5, R5, 0x1, R7 ;  /* 0x0000000105057824 */ /* 0x000fca00078e0207 */
[----:B------:R-:W-:-:S05]  /*1150*/  LEA.HI.X R17, R4, c[0x0][0x18c], R5, 0x1, P0 ;  /* 0x0000630004117a11 */ /* 0x000fca00000f0c05 */
[----:B---3--:R2:W-:Y:S02]  /*1160*/  STG.E.128 [R16.64], R12 ;  /* 0x0000000c10007986 */ /* 0x0085e4000c101d04 */
.L_x_2241:
[----:B------:R-:W-:Y:S05]  /*1170*/  BSYNC B0 ;  /* 0x0000000000007941 */ /* 0x000fea0003800000 */
.L_x_2240:
[----:B-12---:R-:W1:Y:S01]  /*1180*/  LDS.128 R4, [R6+0x8400] ;  /* 0x0084000006047984 */ /* 0x006e620000000c00 */
[----:B------:R-:W-:Y:S01]  /*1190*/  BSSY B0, `(.L_x_2242) ;  /* 0x000000d000007945 */ /* 0x000fe20003800000 */
[----:B------:R-:W-:Y:S05]  /*11a0*/  @P3 BRA `(.L_x_2243) ;  /* 0x000000b000003947 */ /* 0x000fea0003800000 */
[----:B---3--:R-:W-:Y:S01]  /*11b0*/  IADD3 R15, P0, R36, 0x20, RZ ;  /* 0x00000020240f7810 */ /* 0x008fe20007f1e0ff */
        /* <DEDUP_REMOVED lines=9> */
[----:B-1----:R1:W-:Y:S02]  /*1250*/  STG.E.128 [R14.64], R4 ;  /* 0x000000040e007986 */ /* 0x0023e4000c101d04 */
.L_x_2243:
[----:B------:R-:W-:Y:S05]  /*1260*/  BSYNC B0 ;  /* 0x0000000000007941 */ /* 0x000fea0003800000 */
.L_x_2242:
[----:B------:R-:W-:Y:S05]  /*1270*/  @P4 EXIT ;  /* 0x000000000000494d */ /* 0x000fea0003800000 */
[----:B-1----:R-:W-:Y:S01]  /*1280*/  IADD3 R5, P0, R36, 0x30, RZ ;  /* 0x0000003024057810 */ /* 0x002fe20007f1e0ff */
[----:B------:R-:W-:-:S04]  /*1290*/  IMAD.MOV.U32 R2, RZ, RZ, R38 ;  /* 0x000000ffff027224 */ /* 0x000fc800078e0026 */
        /* <DEDUP_REMOVED lines=9> */
.L_x_2244:
        /* <DEDUP_REMOVED lines=13> */
.L_x_2346:


//--------------------- .text._ZN7cutlass13device_kernelIN5flash19enable_sm80_to_sm89INS1_16FlashAttnBwdSm80INS1_25CollectiveMainloopBwdSm80ILi2ELi2EN4cute5tupleIJNS5_1CILi64EEENS7_ILi128EEES9_EEENS_10bfloat16_tEfNS_4arch4Sm80ELb1ELb0ELb1ELb1ELb1ELb0ELb0ELb0ELi2ELi2ELi2ELi2ELb0EEENS1_24CollectiveEpilogueBwdGQAISA_fSD_Li256ELb1ELb1EEENS1_25SingleTileBwdLPTSchedulerILb1ELi128ELb1EEEEEEEEEvNT_6ParamsE --------------------------
	.section	.text._ZN7cutlass13device_kernelIN5flash19enable_sm80_to_sm89INS1_16FlashAttnBwdSm80INS1_25CollectiveMainloopBwdSm80ILi2ELi2EN4cute5tupleIJNS5_1CILi64EEENS7_ILi128EEES9_EEENS_10bfloat16_tEfNS_4arch4Sm80ELb1ELb0ELb1ELb1ELb1ELb0ELb0ELb0ELi2ELi2ELi2ELi2ELb0EEENS1_24CollectiveEpilogueBwdGQAISA_fSD_Li256ELb1ELb1EEENS1_25SingleTileBwdLPTSchedulerILb1ELi128ELb1EEEEEEEEEvNT_6ParamsE,"ax",@progbits
	.sectioninfo	@"SHI_REGISTERS=255"
	.align	128
.text._ZN7cutlass13device_kernelIN5flash19enable_sm80_to_sm89INS1_16FlashAttnBwdSm80INS1_25CollectiveMainloopBwdSm80ILi2ELi2EN4cute5tupleIJNS5_1CILi64EEENS7_ILi128EEES9_EEENS_10bfloat16_tEfNS_4arch4Sm80ELb1ELb0ELb1ELb1ELb1ELb0ELb0ELb0ELi2ELi2ELi2ELi2ELb0EEENS1_24CollectiveEpilogueBwdGQAISA_fSD_Li256ELb1ELb1EEENS1_25SingleTileBwdLPTSchedulerILb1ELi128ELb1EEEEEEEEEvNT_6ParamsE:
        .type           _ZN7cutlass13device_kernelIN5flash19enable_sm80_to_sm89INS1_16FlashAttnBwdSm80INS1_25CollectiveMainloopBwdSm80ILi2ELi2EN4cute5tupleIJNS5_1CILi64EEENS7_ILi128EEES9_EEENS_10bfloat16_tEfNS_4arch4Sm80ELb1ELb0ELb1ELb1ELb1ELb0ELb0ELb0ELi2ELi2ELi2ELi2ELb0EEENS1_24CollectiveEpilogueBwdGQAISA_fSD_Li256ELb1ELb1EEENS1_25SingleTileBwdLPTSchedulerILb1ELi128ELb1EEEEEEEEEvNT_6ParamsE,@function
        .size           _ZN7cutlass13device_kernelIN5flash19enable_sm80_to_sm89INS1_16FlashAttnBwdSm80INS1_25CollectiveMainloopBwdSm80ILi2ELi2EN4cute5tupleIJNS5_1CILi64EEENS7_ILi128EEES9_EEENS_10bfloat16_tEfNS_4arch4Sm80ELb1ELb0ELb1ELb1ELb1ELb0ELb0ELb0ELi2ELi2ELi2ELi2ELb0EEENS1_24CollectiveEpilogueBwdGQAISA_fSD_Li256ELb1ELb1EEENS1_25SingleTileBwdLPTSchedulerILb1ELi128ELb1EEEEEEEEEvNT_6ParamsE,(.L_x_2347 - _ZN7cutlass13device_kernelIN5flash19enable_sm80_to_sm89INS1_16FlashAttnBwdSm80INS1_25CollectiveMainloopBwdSm80ILi2ELi2EN4cute5tupleIJNS5_1CILi64EEENS7_ILi128EEES9_EEENS_10bfloat16_tEfNS_4arch4Sm80ELb1ELb0ELb1ELb1ELb1ELb0ELb0ELb0ELi2ELi2ELi2ELi2ELb0EEENS1_24CollectiveEpilogueBwdGQAISA_fSD_Li256ELb1ELb1EEENS1_25SingleTileBwdLPTSchedulerILb1ELi128ELb1EEEEEEEEEvNT_6ParamsE)
        .other          _ZN7cutlass13device_kernelIN5flash19enable_sm80_to_sm89INS1_16FlashAttnBwdSm80INS1_25CollectiveMainloopBwdSm80ILi2ELi2EN4cute5tupleIJNS5_1CILi64EEENS7_ILi128EEES9_EEENS_10bfloat16_tEfNS_4arch4Sm80ELb1ELb0ELb1ELb1ELb1ELb0ELb0ELb0ELi2ELi2ELi2ELi2ELb0EEENS1_24CollectiveEpilogueBwdGQAISA_fSD_Li256ELb1ELb1EEENS1_25SingleTileBwdLPTSchedulerILb1ELi128ELb1EEEEEEEEEvNT_6ParamsE,@"STO_CUDA_ENTRY STV_DEFAULT"
_ZN7cutlass13device_kernelIN5flash19enable_sm80_to_sm89INS1_16FlashAttnBwdSm80INS1_25CollectiveMainloopBwdSm80ILi2ELi2EN4cute5tupleIJNS5_1CILi64EEENS7_ILi128EEES9_EEENS_10bfloat16_tEfNS_4arch4Sm80ELb1ELb0ELb1ELb1ELb1ELb0ELb0ELb0ELi2ELi2ELi2ELi2ELb0EEENS1_24CollectiveEpilogueBwdGQAISA_fSD_Li256ELb1ELb1EEENS1_25SingleTileBwdLPTSchedulerILb1ELi128ELb1EEEEEEEEEvNT_6ParamsE:
        /* <DEDUP_REMOVED lines=30> */
.L_x_2246:
[----:B------:R-:W-:Y:S02]  /*01e0*/  ULDC UR9, c[0x0][0x3b4] ;  /* 0x0000ed0000097ab9 */ /* 0x000fe40000000800 */
[----:B------:R-:W-:Y:S02]  /*01f0*/  UISETP.NE.AND UP0, UPT, UR9, 0x1, UPT ;  /* 0x000000010900788c */ /* 0x000fe4000bf05270 */
[----:B------:R-:W-:Y:S02]  /*0200*/  ULDC.64 UR4, c[0x0][0x3b8] ;  /* 0x0000ee0000047ab9 */ /* 0x000fe40000000a00 */
[----:B------:R-:W-:Y:S02]  /*0210*/  UIMAD.WIDE.U32 UR10, UR8, UR4, URZ ;  /* 0x00000004080a72a5 */ /* 0x000fe4000f8e003f */
[----:B------:R-:W-:-:S05]  /*0220*/  UMOV UR6, UR8 ;  /* 0x0000000800067c82 */ /* 0x000fca0008000000 */
[----:B------:R-:W-:-:S04]  /*0230*/  @UP0 USHF.R.U32.HI UR6, URZ, UR5, UR11 ;  /* 0x000000053f060299 */ /* 0x000fc8000801160b */
[----:B------:R-:W-:-:S04]  /*0240*/  UIMAD UR9, UR6, UR9, URZ ;  /* 0x00000009060972a4 */ /* 0x000fc8000f8e023f */
.L_x_2247:
        /* <DEDUP_REMOVED lines=22> */
.L_x_2248:
        /* <DEDUP_REMOVED lines=14> */
.L_x_2250:
[----:B------:R-:W-:Y:S02]  /*0490*/  ULDC UR5, c[0x0][0x3dc] ;  /* 0x0000f70000057ab9 */ /* 0x000fe40000000800 */
.L_x_2249:
        /* <DEDUP_REMOVED lines=9> */
.L_x_2245:
        /* <DEDUP_REMOVED lines=21> */
.L_x_2252:
[----:B------:R-:W-:Y:S02]  /*0680*/  ULDC UR9, c[0x0][0x3b4] ;  /* 0x0000ed0000097ab9 */ /* 0x000fe40000000800 */
[----:B------:R-:W-:Y:S02]  /*0690*/  UISETP.NE.AND UP0, UPT, UR9, 0x1, UPT ;  /* 0x000000010900788c */ /* 0x000fe4000bf05270 */
[----:B------:R-:W-:Y:S02]  /*06a0*/  ULDC.64 UR4, c[0x0][0x3b8] ;  /* 0x0000ee0000047ab9 */ /* 0x000fe40000000a00 */
[----:B------:R-:W-:Y:S02]  /*06b0*/  UIMAD.WIDE.U32 UR10, UR8, UR4, URZ ;  /* 0x00000004080a72a5 */ /* 0x000fe4000f8e003f */
[----:B------:R-:W-:-:S05]  /*06c0*/  UMOV UR6, UR8 ;  /* 0x0000000800067c82 */ /* 0x000fca0008000000 */
[----:B------:R-:W-:-:S04]  /*06d0*/  @UP0 USHF.R.U32.HI UR6, URZ, UR5, UR11 ;  /* 0x000000053f060299 */ /* 0x000fc8000801160b */
[----:B------:R-:W-:-:S04]  /*06e0*/  UIMAD UR9, UR6, UR9, URZ ;  /* 0x00000009060972a4 */ /* 0x000fc8000f8e023f */
.L_x_2253:
        /* <DEDUP_REMOVED lines=22> */
.L_x_2254:
        /* <DEDUP_REMOVED lines=14> */
.L_x_2256:
[----:B------:R-:W-:Y:S02]  /*0930*/  ULDC UR5, c[0x0][0x3dc] ;  /* 0x0000f70000057ab9 */ /* 0x000fe40000000800 */
.L_x_2255:
        /* <DEDUP_REMOVED lines=8> */
.L_x_2251:
        /* <DEDUP_REMOVED lines=46> */
[----:B-----5:R1:W2:Y:S02]  /*0ca0*/  @P1 R2UR UR13, R6 ;  /* 0x00000000060d13c2 */ /* 0x0202a400000e0000 */
[----:B------:R-:W-:Y:S02]  /*0cb0*/  @UP2 UMOV UR9, UR6 ;  /* 0x0000000600092c82 */ /* 0x000fe40008000000 */
[----:B------:R-:W-:-:S02]  /*0cc0*/  UMOV UR8, URZ ;  /* 0x0000003f00087c82 */ /* 0x000fc40008000000 */
        /* <DEDUP_REMOVED lines=10> */
.L_x_2257:
        /* <DEDUP_REMOVED lines=8> */
[----:B---3--:R3:W4:Y:S01]  /*0df0*/  R2UR UR12, R0 ;  /* 0x00000000000c73c2 */ /* 0x00872200000e0000 */
[----:B------:R-:W-:Y:S05]  /*0e00*/  BRA `(.L_x_2259) ;  /* 0x0000006000007947 */ /* 0x000fea0003800000 */
.L_x_2258:
[----:B------:R-:W-:Y:S05]  /*0e10*/  @!P2 BRA `(.L_x_2259) ;  /* 0x000000500000a947 */ /* 0x000fea0003800000 */
[----:B------:R3:W4:Y:S04]  /*0e20*/  LDG.E R0, [R2.64] ;  /* 0x0000001202007981 */ /* 0x000728000c1e1900 */
[----:B---3--:R-:W3:Y:S01]  /*0e30*/  LDG.E R2, [R2.64+0x4] ;  /* 0x0000041202027981 */ /* 0x008ee2000c1e1900 */
[----:B----4-:R-:W4:Y:S08]  /*0e40*/  R2UR UR12, R0 ;  /* 0x00000000000c73c2 */ /* 0x010f3000000e0000 */
[----:B---3--:R-:W4:Y:S02]  /*0e50*/  R2UR UR4, R2 ;  /* 0x00000000020473c2 */ /* 0x008f2400000e0000 */
[----:B----4-:R-:W-:-:S06]  /*0e60*/  UIADD3 UR12, -UR12, UR4, URZ ;  /* 0x000000040c0c7290 */ /* 0x010fcc000fffe13f */
.L_x_2259:
[----:B------:R-:W-:Y:S01]  /*0e70*/  USHF.L.U32 UR10, UR15, 0x7, URZ ;  /* 0x000000070f0a7899 */ /* 0x000fe2000800063f */
[----:B------:R-:W-:Y:S01]  /*0e80*/  PLOP3.LUT P0, PT, PT, PT, PT, 0x80, 0x0 ;  /* 0x000000000000781c */ /* 0x000fe20003f0f070 */
[----:B------:R-:W-:Y:S01]  /*0e90*/  ULDC UR4, c[0x0][0x2a4] ;  /* 0x0000a90000047ab9 */ /* 0x000fe20000000800 */
[----:B------:R-:W-:Y:S01]  /*0ea0*/  CS2R R150, SRZ ;  /* 0x0000000000967805 */ /* 0x000fe2000001ff00 */
[----:B--2-4-:R-:W-:Y:S01]  /*0eb0*/  UIADD3 UR6, UR10, UR13, -UR12 ;  /* 0x0000000d0a067290 */ /* 0x014fe2000fffe80c */
        /* <DEDUP_REMOVED lines=76> */
[----:B------:R-:W-:Y:S01]  /*1380*/  USHF.R.S32.HI UR22, URZ, 0x1f, UR16 ;  /* 0x0000001f3f167899 */ /* 0x000fe20008011410 */
[--C-:B------:R-:W-:Y:S01]  /*1390*/  SHF.R.S32.HI R32, RZ, 0x1f, R31.reuse ;  /* 0x0000001fff207819 */ /* 0x100fe2000001141f */
[----:B------:R-:W-:Y:S01]  /*13a0*/  ULDC.64 UR4, c[0x0][0x270] ;  /* 0x00009c0000047ab9 */ /* 0x000fe20000000a00 */
[----:B------:R-:W-:Y:S01]  /*13b0*/  SHF.R.S32.HI R2, RZ, 0x1f, R31 ;  /* 0x0000001fff027819 */ /* 0x000fe2000001141f */
[----:B------:R-:W-:Y:S01]  /*13c0*/  UIMAD UR4, UR22, UR4, URZ ;  /* 0x00000004160472a4 */ /* 0x000fe2000f8e023f */
[CC--:B------:R-:W-:Y:S01]  /*13d0*/  LEA.HI R28, R32.reuse, R31.reuse, RZ, 0x3 ;  /* 0x0000001f201c7211 */ /* 0x0c0fe200078f18ff */
[----:B------:R-:W-:Y:S01]  /*13e0*/  ULDC.64 UR6, c[0x0][0x248] ;  /* 0x0000920000067ab9 */ /* 0x000fe20000000a00 */
[C---:B------:R-:W-:Y:S01]  /*13f0*/  IMAD.SHL.U32 R4, R31.reuse, 0x4, RZ ;  /* 0x000000041f047824 */ /* 0x040fe200078e00ff */
[----:B------:R-:W-:Y:S01]  /*1400*/  UIMAD UR21, UR16, UR5, UR4 ;  /* 0x00000005101572a4 */ /* 0x000fe2000f8e0204 */
[----:B------:R-:W-:Y:S01]  /*1410*/  SHF.R.S32.HI R36, RZ, 0x3, R28 ;  /* 0x00000003ff247819 */ /* 0x000fe2000001141c */
[----:B------:R-:W-:Y:S01]  /*1420*/  USHF.L.U32 UR5, UR17, 0x7, URZ ;  /* 0x0000000711057899 */ /* 0x000fe2000800063f */
[----:B------:R-:W-:Y:S01]  /*1430*/  LEA.HI R8, R32, R31, RZ, 0x6 ;  /* 0x0000001f20087211 */ /* 0x000fe200078f30ff */
[----:B------:R-:W-:Y:S01]  /*1440*/  UISETP.NE.AND UP0, UPT, UR6, 0x1, UPT ;  /* 0x000000010600788c */ /* 0x000fe2000bf05270 */
[----:B------:R-:W-:Y:S01]  /*1450*/  SHF.R.S32.HI R14, RZ, 0x1f, R36 ;  /* 0x0000001fff0e7819 */ /* 0x000fe20000011424 */
[----:B------:R-:W-:Y:S01]  /*1460*/  UIMAD.WIDE.U32 UR6, UR16, UR7, URZ ;  /* 0x00000007100672a5 */ /* 0x000fe2000f8e003f */
[----:B------:R-:W-:Y:S01]  /*1470*/  SHF.R.S32.HI R24, RZ, 0x6, R8 ;  /* 0x00000006ff187819 */ /* 0x000fe20000011408 */
[----:B---3--:R-:W-:Y:S01]  /*1480*/  IMAD.U32 R0, RZ, RZ, UR5 ;  /* 0x00000005ff007e24 */ /* 0x008fe2000f8e00ff */
[C---:B------:R-:W-:Y:S01]  /*1490*/  IADD3 R26, P0, R31.reuse, UR5, RZ ;  /* 0x000000051f1a7c10 */ /* 0x040fe2000ff1e0ff */
[----:B------:R-:W-:Y:S01]  /*14a0*/  ULDC UR4, c[0x0][0x250] ;  /* 0x0000940000047ab9 */ /* 0x000fe20000000800 */
[----:B------:R-:W-:Y:S01]  /*14b0*/  IMAD.U32 R8, RZ, RZ, UR15 ;  /* 0x0000000fff087e24 */ /* 0x000fe2000f8e00ff */
[----:B------:R-:W-:Y:S01]  /*14c0*/  UMOV UR28, UR16 ;  /* 0x00000010001c7c82 */ /* 0x000fe20008000000 */
[----:B------:R-:W-:Y:S01]  /*14d0*/  LEA.HI.X.SX32 R27, R0, R2, 0x1, P0 ;  /* 0x00000002001b7211 */ /* 0x000fe200000f0eff */
[----:B------:R-:W-:Y:S01]  /*14e0*/  USHF.R.S32.HI UR27, URZ, 0x1f, UR17 ;  /* 0x0000001f3f1b7899 */ /* 0x000fe20008011411 */
[----:B------:R-:W-:Y:S01]  /*14f0*/  LOP3.LUT R0, R28, 0xfffffff8, RZ, 0xc0, !PT ;  /* 0xfffffff81c007812 */ /* 0x000fe200078ec0ff */
[----:B------:R-:W-:Y:S01]  /*1500*/  @UP0 USHF.R.U32.HI UR28, URZ, UR4, UR7 ;  /* 0x000000043f1c0299 */ /* 0x000fe20008011607 */
[----:B------:R-:W-:Y:S01]  /*1510*/  IADD3 R2, P0, R4, UR17, RZ ;  /* 0x0000001104027c10 */ /* 0x000fe2000ff1e0ff */
[----:B------:R-:W-:Y:S01]  /*1520*/  IMAD.SHL.U32 R29, R24, 0x200, RZ ;  /* 0x00000200181d7824 */ /* 0x000fe200078e00ff */
[----:B------:R-:W-:Y:S01]  /*1530*/  ULDC.64 UR6, c[0x0][0x1e0] ;  /* 0x0000780000067ab9 */ /* 0x000fe20000000a00 */
[----:B------:R-:W-:Y:S01]  /*1540*/  IMAD.IADD R18, R31, 0x1, -R0 ;  /* 0x000000011f127824 */ /* 0x000fe200078e0a00 */
[----:B------:R-:W-:Y:S01]  /*1550*/  USHF.R.S32.HI UR20, URZ, 0x1f, UR28 ;  /* 0x0000001f3f147899 */ /* 0x000fe2000801141c */
[----:B------:R-:W-:Y:S01]  /*1560*/  LEA.HI.X.SX32 R3, R4, UR27, 0x1, P0 ;  /* 0x0000001b04037c11 */ /* 0x000fe200080f0eff */
[----:B------:R-:W-:Y:S01]  /*1570*/  ULDC.64 UR4, c[0x0][0x1b0] ;  /* 0x00006c0000047ab9 */ /* 0x000fe20000000a00 */
[----:B------:R-:W-:Y:S01]  /*1580*/  IMAD.SHL.U32 R16, R18, 0x8, RZ ;  /* 0x0000000812107824 */ /* 0x000fe200078e00ff */
[----:B------:R-:W-:Y:S01]  /*1590*/  UIMAD UR6, UR20, UR6, URZ ;  /* 0x00000006140672a4 */ /* 0x000fe2000f8e023f */
[----:B------:R-:W-:Y:S01]  /*15a0*/  IMAD.U32 R4, RZ, RZ, UR16 ;  /* 0x00000010ff047e24 */ /* 0x000fe2000f8e00ff */
[----:B------:R-:W-:Y:S01]  /*15b0*/  UIMAD UR4, UR20, UR4, URZ ;  /* 0x00000004140472a4 */ /* 0x000fe2000f8e023f */
[----:B------:R-:W-:Y:S01]  /*15c0*/  IMAD.U32 R0, RZ, RZ, UR16 ;  /* 0x00000010ff007e24 */ /* 0x000fe2000f8e00ff */
[----:B------:R-:W-:Y:S01]  /*15d0*/  SHF.R.S32.HI R17, RZ, 0x1f, R16 ;  /* 0x0000001fff117819 */ /* 0x000fe20000011410 */
[----:B-1----:R-:W-:Y:S01]  /*15e0*/  IMAD.U32 R6, RZ, RZ, UR28 ;  /* 0x0000001cff067e24 */ /* 0x002fe2000f8e00ff */
[----:B------:R-:W-:Y:S01]  /*15f0*/  UIMAD UR26, UR28, UR7, UR6 ;  /* 0x000000071c1a72a4 */ /* 0x000fe2000f8e0206 */
[--C-:B------:R-:W-:Y:S01]  /*1600*/  IMAD.WIDE.U32 R4, R4, c[0x0][0x270], R2.reuse ;  /* 0x00009c0004047a25 */ /* 0x100fe200078e0002 */
[----:B------:R-:W-:Y:S01]  /*1610*/  UIMAD UR17, UR28, UR5, UR4 ;  /* 0x000000051c1172a4 */ /* 0x000fe2000f8e0204 */
[----:B------:R-:W-:Y:S01]  /*1620*/  IADD3 R30, R16, 0x40, RZ ;  /* 0x00000040101e7810 */ /* 0x000fe20007ffe0ff */
[----:B------:R-:W-:Y:S01]  /*1630*/  USEL UR27, UR14, URZ, !UP1 ;  /* 0x0000003f0e1b7287 */ /* 0x000fe2000c800000 */
[----:B------:R-:W-:Y:S01]  /*1640*/  IMAD.WIDE.U32 R22, R0, c[0x0][0x288], R2 ;  /* 0x0000a20000167a25 */ /* 0x000fe200078e0002 */
[----:B------:R-:W-:Y:S01]  /*1650*/  IADD3 R21, R5, UR21, RZ ;  /* 0x0000001505157c10 */ /* 0x000fe2000fffe0ff */
[----:B------:R-:W-:Y:S01]  /*1660*/  USHF.R.S32.HI UR20, URZ, 0x1f, UR14 ;  /* 0x0000001f3f147899 */ /* 0x000fe2000801140e */
[----:B------:R-:W-:Y:S01]  /*1670*/  ISETP.GE.AND P2, PT, R16, c[0x0][0x1cc], PT ;  /* 0x0000730010007a0c */ /* 0x000fe20003f46270 */
[--C-:B------:R-:W-:Y:S01]  /*1680*/  IMAD.WIDE.U32 R2, R6, c[0x0][0x1e0], R16.reuse ;  /* 0x0000780006027a25 */ /* 0x100fe200078e0010 */
[----:B------:R-:W-:Y:S01]  /*1690*/  ULDC.64 UR6, c[0x0][0x1e8] ;  /* 0x00007a0000067ab9 */ /* 0x000fe20000000a00 */
[----:B------:R-:W-:Y:S01]  /*16a0*/  ISETP.GE.AND P1, PT, R30, c[0x0][0x1cc], PT ;  /* 0x000073001e007a0c */ /* 0x000fe20003f26270 */
[----:B------:R-:W-:Y:S01]  /*16b0*/  USEL UR21, UR20, URZ, !UP1 ;  /* 0x0000003f14157287 */ /* 0x000fe2000c800000 */
[----:B------:R-:W-:Y:S01]  /*16c0*/  IMAD.WIDE.U32 R6, R6, c[0x0][0x1b0], R16 ;  /* 0x00006c0006067a25 */ /* 0x000fe200078e0010 */
[----:B------:R-:W-:Y:S01]  /*16d0*/  IADD3 R5, R3, UR26, RZ ;  /* 0x0000001a03057c10 */ /* 0x000fe2000fffe0ff */
[----:B------:R-:W-:Y:S01]  /*16e0*/  ULDC.64 UR4, c[0x0][0x1b8] ;  /* 0x00006e0000047ab9 */ /* 0x000fe20000000a00 */
[----:B------:R-:W-:Y:S01]  /*16f0*/  STL [R1+0x10], R36 ;  /* 0x0000102401007387 */ /* 0x000fe20000100800 */
[----:B------:R-:W-:Y:S01]  /*1700*/  IMAD.MOV.U32 R20, RZ, RZ, R4 ;  /* 0x000000ffff147224 */ /* 0x000fe200078e0004 */
[----:B------:R-:W-:Y:S01]  /*1710*/  IADD3 R3, R7, UR17, RZ ;  /* 0x0000001107037c10 */ /* 0x000fe2000fffe0ff */
[----:B------:R-:W-:Y:S01]  /*1720*/  IMAD.MOV.U32 R4, RZ, RZ, R2 ;  /* 0x000000ffff047224 */ /* 0x000fe200078e0002 */
[----:B------:R-:W-:Y:S01]  /*1730*/  UIMAD UR6, UR21, UR6, URZ ;  /* 0x00000006150672a4 */ /* 0x000fe2000f8e023f */
[----:B------:R-:W-:Y:S01]  /*1740*/  IMAD.U32 R0, RZ, RZ, UR27 ;  /* 0x0000001bff007e24 */ /* 0x000fe2000f8e00ff */
[----:B------:R-:W-:Y:S01]  /*1750*/  UIMAD UR4, UR21, UR4, URZ ;  /* 0x00000004150472a4 */ /* 0x000fe2000f8e023f */
[----:B------:R-:W-:Y:S01]  /*1760*/  IMAD.MOV.U32 R2, RZ, RZ, R6 ;  /* 0x000000ffff027224 */ /* 0x000fe200078e0006 */
[----:B------:R-:W-:Y:S01]  /*1770*/  UIMAD UR6, UR27, UR7, UR6 ;  /* 0x000000071b0672a4 */ /* 0x000fe2000f8e0206 */
[----:B------:R-:W-:Y:S01]  /*1780*/  IMAD.WIDE.U32 R6, R0, c[0x0][0x1e8], R4 ;  /* 0x00007a0000067a25 */ /* 0x000fe200078e0004 */
[----:B------:R-:W-:-:S02]  /*1790*/  UIMAD UR4, UR27, UR5, UR4 ;  /* 0x000000051b0472a4 */ /* 0x000fc4000f8e0204 */
[----:B------:R-:W-:Y:S01]  /*17a0*/  UIADD3 UR17, -UR10, UR12, URZ ;  /* 0x0000000c0a117290 */ /* 0x000fe2000fffe13f */
[----:B------:R-:W-:Y:S01]  /*17b0*/  IMAD.WIDE.U32 R4, R0, c[0x0][0x1b8], R2 ;  /* 0x00006e0000047a25 */ /* 0x000fe200078e0002 */
[C---:B------:R-:W-:Y:S01]  /*17c0*/  IADD3 R2, P0, R36.reuse, UR24, RZ ;  /* 0x0000001824027c10 */ /* 0x040fe2000ff1e0ff */
[----:B------:R-:W-:Y:S01]  /*17d0*/  UMOV UR24, 0x6 ;  /* 0x0000000600187882 */ /* 0x000fe20000000000 */
[----:B------:R-:W-:Y:S01]  /*17e0*/  IADD3 R7, R7, UR6, RZ ;  /* 0x0000000607077c10 */ /* 0x000fe2000fffe0ff */
[----:B------:R-:W-:Y:S01]  /*17f0*/  IMAD.SHL.U32 R0, R36, 0x40, RZ ;  /* 0x0000004024007824 */ /* 0x000fe200078e00ff */
[----:B------:R-:W-:Y:S01]  /*1800*/  IADD3.X R3, R14, UR25, RZ, P0, !PT ;  /* 0x000000190e037c10 */ /* 0x000fe200087fe4ff */
[----:B------:R-:W-:Y:S01]  /*1810*/  USEL UR20, UR20, URZ, !UP2 ;  /* 0x0000003f14147287 */ /* 0x000fe2000d000000 */
[----:B------:R-:W-:Y:S01]  /*1820*/  IADD3 R5, R5, UR4, RZ ;  /* 0x0000000405057c10 */ /* 0x000fe2000fffe0ff */
[----:B------:R-:W-:Y:S01]  /*1830*/  ULDC.64 UR4, c[0x0][0x1d8] ;  /* 0x0000760000047ab9 */ /* 0x000fe20000000a00 */
[----:B------:R-:W-:Y:S01]  /*1840*/  LOP3.LUT R0, R0, 0x1c0, RZ, 0xc0, !PT ;  /* 0x000001c000007812 */ /* 0x000fe200078ec0ff */
[----:B------:R-:W-:Y:S01]  /*1850*/  IMAD.WIDE R2, R8, 0x80, R2 ;  /* 0x0000008008027825 */ /* 0x000fe200078e0202 */
[----:B------:R-:W-:Y:S01]  /*1860*/  IADD3 R13, -R36, UR17, RZ ;  /* 0x00000011240d7c10 */ /* 0x000fe2000fffe1ff */
[----:B------:R-:W-:Y:S01]  /*1870*/  USHF.L.U32 UR6, UR4, 0x6, URZ ;  /* 0x0000000604067899 */ /* 0x000fe2000800063f */
[----:B------:R-:W-:Y:S01]  /*1880*/  LOP3.LUT R9, R0, 0x38, R16, 0xf8, !PT ;  /* 0x0000003800097812 */ /* 0x000fe200078ef810 */
[----:B------:R-:W-:Y:S01]  /*1890*/  USHF.L.U64.HI UR5, UR4, UR24, UR5 ;  /* 0x0000001804057299 */ /* 0x000fe20008010205 */
[----:B------:R-:W-:Y:S01]  /*18a0*/  SHF.R.U32.HI R0, RZ, 0x3, R0 ;  /* 0x00000003ff007819 */ /* 0x000fe20000011600 */
[C---:B------:R-:W-:Y:S01]  /*18b0*/  IMAD.WIDE.U32 R6, R2.reuse, c[0x0][0x1d8], R6 ;  /* 0x0000760002067a25 */ /* 0x040fe200078e0006 */
[----:B------:R-:W-:Y:S01]  /*18c0*/  ISETP.LT.OR P3, PT, R13, 0x1, P2 ;  /* 0x000000010d00780c */ /* 0x000fe20001761670 */
[----:B------:R-:W-:Y:S01]  /*18d0*/  UIADD3 UR4, UP0, UR6, 0x80, URZ ;  /* 0x0000008006047890 */ /* 0x000fe2000ff1e03f */
[----:B------:R-:W-:Y:S01]  /*18e0*/  LOP3.LUT R12, R29, R9, R0, 0xf6, !PT ;  /* 0x000000091d0c7212 */ /* 0x000fe200078ef600 */
[----:B------:R-:W-:Y:S01]  /*18f0*/  IMAD R0, R3, c[0x0][0x1d8], RZ ;  /* 0x0000760003007a24 */ /* 0x000fe200078e02ff */
[----:B------:R-:W-:Y:S01]  /*1900*/  ISETP.LT.OR P6, PT, R13, 0x1, P1 ;  /* 0x000000010d00780c */ /* 0x000fe20000fc1670 */
[----:B------:R-:W-:Y:S01]  /*1910*/  IMAD R3, R3, c[0x0][0x1a8], RZ ;  /* 0x00006a0003037a24 */ /* 0x000fe200078e02ff */
[----:B------:R-:W-:Y:S01]  /*1920*/  ISETP.LT.OR P5, PT, R13, 0x21, P2 ;  /* 0x000000210d00780c */ /* 0x000fe200017a1670 */
[C---:B------:R-:W-:Y:S01]  /*1930*/  IMAD R0, R2.reuse, c[0x0][0x1dc], R0 ;  /* 0x0000770002007a24 */ /* 0x040fe200078e0200 */
[----:B------:R-:W-:Y:S01]  /*1940*/  UIADD3.X UR7, URZ, UR5, URZ, UP0, !UPT ;  /* 0x000000053f077290 */ /* 0x000fe200087fe43f */
[C---:B------:R-:W-:Y:S01]  /*1950*/  IMAD R11, R2.reuse, c[0x0][0x1ac], R3 ;  /* 0x00006b00020b7a24 */ /* 0x040fe200078e0203 */
[----:B------:R-:W-:Y:S01]  /*1960*/  USEL UR21, UR14, URZ, !UP2 ;  /* 0x0000003f0e157287 */ /* 0x000fe2000d000000 */
[----:B------:R-:W-:Y:S01]  /*1970*/  IMAD.WIDE.U32 R8, R2, c[0x0][0x1a8], R4 ;  /* 0x00006a0002087a25 */ /* 0x000fe200078e0004 */
[----:B------:R-:W-:-:S03]  /*1980*/  LEA R2, P0, R6, c[0x0][0x1c0], 0x1 ;  /* 0x0000700006027a11 */ /* 0x000fc600078008ff */
[----:B------:R-:W-:Y:S02]  /*1990*/  IMAD.IADD R0, R7, 0x1, R0 ;  /* 0x0000000107007824 */ /* 0x000fe400078e0200 */
[----:B------:R-:W-:Y:S02]  /*19a0*/  IMAD.SHL.U32 R12, R12, 0x2, RZ ;  /* 0x000000020c0c7824 */ /* 0x000fe400078e00ff */
[----:B------:R-:W-:Y:S01]  /*19b0*/  IMAD.U32 R10, RZ, RZ, UR6 ;  /* 0x00000006ff0a7e24 */ /* 0x000fe2000f8e00ff */
[----:B------:R-:W-:Y:S01]  /*19c0*/  LEA.HI.X R3, R6, c[0x0][0x1c4], R0, 0x1, P0 ;  /* 0x0000710006037a11 */ /* 0x000fe200000f0c00 */
[----:B------:R-:W-:Y:S01]  /*19d0*/  IMAD.IADD R0, R9, 0x1, R11 ;  /* 0x0000000109007824 */ /* 0x000fe200078e020b */
[----:B------:R-:W-:Y:S01]  /*19e0*/  IADD3 R4, P0, R2, UR6, RZ ;  /* 0x0000000602047c10 */ /* 0x000fe2000ff1e0ff */
[----:B------:R-:W-:Y:S02]  /*19f0*/  IMAD.MOV.U32 R211, RZ, RZ, 0x10 ;  /* 0x00000010ffd37424 */ /* 0x000fe400078e00ff */
[----:B------:R-:W-:Y:S01]  /*1a00*/  @!PT LDS RZ, [RZ] ;  /* 0x00000000fffff984 */ /* 0x000fe20000000800 */
[----:B------:R-:W-:Y:S01]  /*1a10*/  @!PT LDS RZ, [RZ] ;  /* 0x00000000fffff984 */ /* 0x000fe20000000800 */
[----:B------:R-:W-:Y:S01]  /*1a20*/  @!PT LDS RZ, [RZ] ;  /* 0x00000000fffff984 */ /* 0x000fe20000000800 */
[----:B------:R1:W-:Y:S01]  /*1a30*/  LDGSTS.E.BYPASS.LTC128B.128 [R12+0x8080], [R2.64], !P3 ;  /* 0x08080000020c7fae */ /* 0x0003e2000d901d52 */
[----:B------:R-:W-:Y:S01]  /*1a40*/  IADD3.X R5, R3, UR5, RZ, P0, !PT ;  /* 0x0000000503057c10 */ /* 0x000fe200087fe4ff */
[----:B------:R-:W-:Y:S01]  /*1a50*/  IMAD.MOV.U32 R212, RZ, RZ, 0x20 ;  /* 0x00000020ffd47424 */ /* 0x000fe200078e00ff */
[----:B------:R-:W-:Y:S01]  /*1a60*/  LEA R6, P0, R8, c[0x0][0x190], 0x1 ;  /* 0x0000640008067a11 */ /* 0x000fe200078008ff */
[----:B------:R1:W-:Y:S01]  /*1a70*/  LDGSTS.E.BYPASS.LTC128B.128 [R12+0xc080], [R2.64+0x80], !P6 ;  /* 0x0c080080020c7fae */ /* 0x0003e2000f101d52 */
[----:B------:R-:W-:-:S02]  /*1a80*/  IADD3 R10, P4, P3, R10, 0x80, R2 ;  /* 0x000000800a0a7810 */ /* 0x000fc40007b9e002 */
[C---:B------:R-:W-:Y:S01]  /*1a90*/  ISETP.LT.OR P6, PT, R13.reuse, 0x21, P1 ;  /* 0x000000210d00780c */ /* 0x040fe20000fc1670 */
[----:B------:R2:W-:Y:S01]  /*1aa0*/  LDGSTS.E.BYPASS.LTC128B.128 [R12+0x9080], [R4.64], !P5 ;  /* 0x09080000040c7fae */ /* 0x0005e2000e901d52 */
[----:B------:R-:W-:Y:S02]  /*1ab0*/  LEA.HI.X R7, R8, c[0x0][0x194], R0, 0x1, P0 ;  /* 0x0000650008077a11 */ /* 0x000fe400000f0c00 */
[C---:B------:R-:W-:Y:S02]  /*1ac0*/  ISETP.LT.OR P5, PT, R13.reuse, 0x41, P2 ;  /* 0x000000410d00780c */ /* 0x040fe400017a1670 */
[----:B------:R-:W-:Y:S02]  /*1ad0*/  IADD3.X R11, RZ, UR5, R3, P4, P3 ;  /* 0x00000005ff0b7c10 */ /* 0x000fe4000a7e6403 */
[C---:B------:R-:W-:Y:S02]  /*1ae0*/  ISETP.LT.OR P4, PT, R13.reuse, 0x41, P1 ;  /* 0x000000410d00780c */ /* 0x040fe40000f81670 */
[----:B------:R-:W-:-:S02]  /*1af0*/  ISETP.LT.OR P3, PT, R13, 0x61, P2 ;  /* 0x000000610d00780c */ /* 0x000fc40001761670 */
[----:B------:R-:W-:Y:S01]  /*1b00*/  ISETP.LT.OR P2, PT, R13, 0x61, P1 ;  /* 0x000000610d00780c */ /* 0x000fe20000f41670 */
[----:B------:R3:W-:Y:S01]  /*1b10*/  LDGSTS.E.BYPASS.LTC128B.128 [R12+0xd080], [R10.64], !P6 ;  /* 0x0d0800000a0c7fae */ /* 0x0007e2000f101d52 */
[----:B------:R-:W-:Y:S02]  /*1b20*/  ISETP.GE.AND P6, PT, R16, c[0x0][0x16c], PT ;  /* 0x00005b0010007a0c */ /* 0x000fe40003fc6270 */
[----:B-1----:R-:W-:-:S04]  /*1b30*/  IADD3 R2, P0, R4, UR6, RZ ;  /* 0x0000000604027c10 */ /* 0x002fc8000ff1e0ff */
[----:B------:R-:W-:Y:S02]  /*1b40*/  IADD3.X R3, R5, UR5, RZ, P0, !PT ;  /* 0x0000000505037c10 */ /* 0x000fe400087fe4ff */
[----:B------:R-:W-:-:S03]  /*1b50*/  IADD3 R8, P0, R4, UR4, RZ ;  /* 0x0000000404087c10 */ /* 0x000fc6000ff1e0ff */
[----:B------:R1:W-:Y:S01]  /*1b60*/  LDGSTS.E.BYPASS.LTC128B.128 [R12+0xa080], [R2.64], !P5 ;  /* 0x0a080000020c7fae */ /* 0x0003e2000e901d52 */
[----:B------:R-:W-:Y:S02]  /*1b70*/  IADD3.X R9, R5, UR7, RZ, P0, !PT ;  /* 0x0000000705097c10 */ /* 0x000fe400087fe4ff */
[----:B--2---:R-:W-:-:S03]  /*1b80*/  IADD3 R4, P0, R2, UR6, RZ ;  /* 0x0000000602047c10 */ /* 0x004fc6000ff1e0ff */
[----:B------:R2:W-:Y:S01]  /*1b90*/  LDGSTS.E.BYPASS.LTC128B.128 [R12+0xe080], [R8.64], !P4 ;  /* 0x0e080000080c7fae */ /* 0x0005e2000e101d52 */
[----:B------:R-:W-:Y:S02]  /*1ba0*/  IADD3.X R5, R3, UR5, RZ, P0, !PT ;  /* 0x0000000503057c10 */ /* 0x000fe400087fe4ff */
[----:B---3--:R-:W-:-:S03]  /*1bb0*/  IADD3 R10, P0, R36, UR8, RZ ;  /* 0x00000008240a7c10 */ /* 0x008fc6000ff1e0ff */
[----:B------:R3:W-:Y:S01]  /*1bc0*/  LDGSTS.E.BYPASS.LTC128B.128 [R12+0xb080], [R4.64], !P3 ;  /* 0x0b080000040c7fae */ /* 0x0007e2000d901d52 */
[----:B------:R-:W-:Y:S02]  /*1bd0*/  IADD3.X R0, R14, UR9, RZ, P0, !PT ;  /* 0x000000090e007c10 */ /* 0x000fe400087fe4ff */
[----:B------:R-:W-:-:S04]  /*1be0*/  ISETP.GE.AND P0, PT, R30, c[0x0][0x19c], PT ;  /* 0x000067001e007a0c */ /* 0x000fc80003f06270 */
[----:B------:R-:W-:Y:S02]  /*1bf0*/  ISETP.LT.OR P5, PT, R13, 0x1, P0 ;  /* 0x000000010d00780c */ /* 0x000fe400007a1670 */
[----:B-1----:R-:W-:Y:S01]  /*1c00*/  IADD3 R2, P1, R2, UR4, RZ ;  /* 0x0000000402027c10 */ /* 0x002fe2000ff3e0ff */
[----:B------:R-:W-:Y:S02]  /*1c10*/  ULDC.64 UR4, c[0x0][0x1a8] ;  /* 0x00006a0000047ab9 */ /* 0x000fe40000000a00 */
[----:B------:R-:W-:Y:S01]  /*1c20*/  USHF.L.U32 UR26, UR4, 0x6, URZ ;  /* 0x00000006041a7899 */ /* 0x000fe2000800063f */
[----:B------:R-:W-:Y:S01]  /*1c30*/  IADD3.X R3, R3, UR7, RZ, P1, !PT ;  /* 0x0000000703037c10 */ /* 0x000fe20008ffe4ff */
[----:B------:R-:W-:Y:S01]  /*1c40*/  USHF.L.U64.HI UR8, UR4, UR24, UR5 ;  /* 0x0000001804087299 */ /* 0x000fe20008010205 */
[----:B------:R-:W-:Y:S01]  /*1c50*/  ISETP.GE.AND P1, PT, R16, c[0x0][0x19c], PT ;  /* 0x0000670010007a0c */ /* 0x000fe20003f26270 */
[----:B------:R-:W-:Y:S01]  /*1c60*/  UIADD3 UR27, UP0, UR26, 0x80, URZ ;  /* 0x000000801a1b7890 */ /* 0x000fe2000ff1e03f */
[----:B--2---:R-:W-:Y:S01]  /*1c70*/  IMAD.WIDE.U32 R8, R10, c[0x0][0x178], R16 ;  /* 0x00005e000a087a25 */ /* 0x004fe200078e0010 */
[----:B------:R1:W-:Y:S01]  /*1c80*/  LDGSTS.E.BYPASS.LTC128B.128 [R12+0xf080], [R2.64], !P2 ;  /* 0x0f080000020c7fae */ /* 0x0003e2000d101d52 */
[C---:B------:R-:W-:Y:S01]  /*1c90*/  ISETP.LT.OR P3, PT, R13.reuse, 0x1, P1 ;  /* 0x000000010d00780c */ /* 0x040fe20000f61670 */
[----:B------:R-:W-:Y:S01]  /*1ca0*/  ULDC.64 UR4, c[0x0][0x180] ;  /* 0x0000600000047ab9 */ /* 0x000fe20000000a00 */
[----:B------:R-:W-:Y:S01]  /*1cb0*/  ISETP.LT.OR P4, PT, R13, 0x21, P1 ;  /* 0x000000210d00780c */ /* 0x000fe20000f81670 */
[----:B------:R-:W-:Y:S01]  /*1cc0*/  ULDC.64 UR6, c[0x0][0x210] ;  /* 0x0000840000067ab9 */ /* 0x000fe20000000a00 */
[----:B---3--:R-:W-:Y:S01]  /*1cd0*/  IADD3 R4, P2, R6, UR26, RZ ;  /* 0x0000001a06047c10 */ /* 0x008fe2000ff5e0ff */
[----:B------:R-:W-:-:S02]  /*1ce0*/  UIMAD UR4, UR22, UR4, URZ ;  /* 0x00000004160472a4 */ /* 0x000fc4000f8e023f */
[----:B------:R-:W-:Y:S01]  /*1cf0*/  UIMAD UR25, UR22, UR6, URZ ;  /* 0x00000006161972a4 */ /* 0x000fe2000f8e023f */
[----:B------:R-:W-:Y:S01]  /*1d00*/  IADD3.X R5, R7, UR8, RZ, P2, !PT ;  /* 0x0000000807057c10 */ /* 0x000fe200097fe4ff */
[----:B------:R-:W-:Y:S02]  /*1d10*/  UIADD3.X UR6, URZ, UR8, URZ, UP0, !UPT ;  /* 0x000000083f067290 */ /* 0x000fe400087fe43f */
[----:B------:R-:W-:Y:S02]  /*1d20*/  UIMAD UR9, UR16, UR5, UR4 ;  /* 0x00000005100972a4 */ /* 0x000fe4000f8e0204 */
[----:B------:R2:W-:Y:S01]  /*1d30*/  LDGSTS.E.BYPASS.LTC128B.128 [R12+0x80], [R6.64], !P3 ;  /* 0x00080000060c7fae */ /* 0x0005e2000d901d52 */
[----:B------:R-:W-:Y:S02]  /*1d40*/  ULDC.64 UR4, c[0x0][0x188] ;  /* 0x0000620000047ab9 */ /* 0x000fe40000000a00 */
[----:B------:R-:W-:Y:S01]  /*1d50*/  UIMAD UR4, UR20, UR4, URZ ;  /* 0x00000004140472a4 */ /* 0x000fe2000f8e023f */
[----:B------:R2:W-:Y:S01]  /*1d60*/  LDGSTS.E.BYPASS.LTC128B.128 [R12+0x4080], [R6.64+0x80], !P5 ;  /* 0x04080080060c7fae */ /* 0x0005e2000e901d52 */
[----:B------:R-:W-:Y:S01]  /*1d70*/  ISETP.GE.AND P5, PT, R30, c[0x0][0x16c], PT ;  /* 0x00005b001e007a0c */ /* 0x000fe20003fa6270 */
[----:B------:R-:W-:-:S02]  /*1d80*/  UIMAD UR25, UR16, UR7, UR25 ;  /* 0x00000007101972a4 */ /* 0x000fc4000f8e0219 */
[----:B------:R3:W-:Y:S01]  /*1d90*/  LDGSTS.E.BYPASS.LTC128B.128 [R12+0x1080], [R4.64], !P4 ;  /* 0x01080000040c7fae */ /* 0x0007e2000e101d52 */
[C---:B------:R-:W-:Y:S01]  /*1da0*/  ISETP.LT.OR P4, PT, R13.reuse, 0x21, P0 ;  /* 0x000000210d00780c */ /* 0x040fe20000781670 */
[----:B------:R-:W-:Y:S01]  /*1db0*/  UIMAD UR28, UR21, UR5, UR4 ;  /* 0x00000005151c72a4 */ /* 0x000fe2000f8e0204 */
[----:B------:R-:W-:Y:S01]  /*1dc0*/  P2R R19, PR, RZ, 0x20 ;  /* 0x00000020ff137803 */ /* 0x000fe20000000000 */
[C---:B-1----:R-:W-:Y:S01]  /*1dd0*/  IMAD R2, R0.reuse, c[0x0][0x178], RZ ;  /* 0x00005e0000027a24 */ /* 0x042fe200078e02ff */
[----:B------:R-:W-:Y:S01]  /*1de0*/  ISETP.LT.OR P5, PT, R13, 0x61, P1 ;  /* 0x000000610d00780c */ /* 0x000fe20000fa1670 */
[----:B------:R-:W-:Y:S01]  /*1df0*/  IMAD R0, R0, c[0x0][0x208], RZ ;  /* 0x0000820000007a24 */ /* 0x000fe200078e02ff */
[----:B------:R-:W-:Y:S01]  /*1e00*/  ULDC.64 UR4, c[0x0][0x178] ;  /* 0x00005e0000047ab9 */ /* 0x000fe20000000a00 */
[C---:B------:R-:W-:Y:S01]  /*1e10*/  IMAD R14, R10.reuse, c[0x0][0x17c], R2 ;  /* 0x00005f000a0e7a24 */ /* 0x040fe200078e0202 */
[----:B------:R1:W-:Y:S01]  /*1e20*/  STL [R1+0x14], R19 ;  /* 0x0000141301007387 */ /* 0x0003e20000100800 */
[----:B------:R-:W-:Y:S01]  /*1e30*/  IMAD.U32 R2, RZ, RZ, UR26 ;  /* 0x0000001aff027e24 */ /* 0x000fe2000f8e00ff */
[----:B------:R-:W-:Y:S01]  /*1e40*/  UIMAD.WIDE.U32 UR30, UR23, UR4, URZ ;  /* 0x00000004171e72a5 */ /* 0x000fe2000f8e003f */
[C---:B------:R-:W-:Y:S01]  /*1e50*/  IMAD R15, R10.reuse, c[0x0][0x20c], R0 ;  /* 0x000083000a0f7a24 */ /* 0x040fe200078e0200 */
[----:B------:R-:W-:Y:S01]  /*1e60*/  SEL R0, RZ, 0x1, P6 ;  /* 0x00000001ff007807 */ /* 0x000fe20003000000 */
[----:B------:R-:W-:Y:S01]  /*1e70*/  IMAD.WIDE.U32 R10, R10, c[0x0][0x208], R16 ;  /* 0x000082000a0a7a25 */ /* 0x000fe200078e0010 */
[----:B------:R-:W-:-:S04]  /*1e80*/  IADD3 R2, P3, P2, R2, 0x80, R6 ;  /* 0x0000008002027810 */ /* 0x000fc80007a7e006 */
[----:B------:R-:W-:Y:S02]  /*1e90*/  IADD3.X R3, RZ, UR8, R7, P3, P2 ;  /* 0x00000008ff037c10 */ /* 0x000fe40009fe4407 */
[----:B------:R-:W-:Y:S01]  /*1ea0*/  ISETP.NE.AND P3, PT, R19, RZ, PT ;  /* 0x000000ff1300720c */ /* 0x000fe20003f65270 */
[----:B--2---:R-:W-:Y:S01]  /*1eb0*/  IMAD.IADD R7, R9, 0x1, R14 ;  /* 0x0000000109077824 */ /* 0x004fe200078e020e */
[----:B------:R-:W-:Y:S01]  /*1ec0*/  ISETP.LT.OR P2, PT, R13, 0x41, P1 ;  /* 0x000000410d00780c */ /* 0x000fe20000f41670 */
[----:B------:R2:W-:Y:S01]  /*1ed0*/  LDGSTS.E.BYPASS.LTC128B.128 [R12+0x5080], [R2.64], !P4 ;  /* 0x05080000020c7fae */ /* 0x0005e2000e101d52 */
[----:B------:R-:W-:Y:S01]  /*1ee0*/  SEL R6, RZ, 0x2, P3 ;  /* 0x00000002ff067807 */ /* 0x000fe20001800000 */
[----:B------:R-:W-:Y:S01]  /*1ef0*/  IMAD.IADD R9, R11, 0x1, R15 ;  /* 0x000000010b097824 */ /* 0x000fe200078e020f */
[C---:B------:R-:W-:Y:S02]  /*1f00*/  ISETP.LT.OR P1, PT, R13.reuse, 0x41, P0 ;  /* 0x000000410d00780c */ /* 0x040fe40000721670 */
[----:B------:R-:W-:Y:S01]  /*1f10*/  ISETP.LT.OR P3, PT, R13, 0x61, P0 ;  /* 0x000000610d00780c */ /* 0x000fe20000761670 */
[----:B------:R-:W-:-:S02]  /*1f20*/  IMAD.IADD R0, R6, 0x1, R0 ;  /* 0x0000000106007824 */ /* 0x000fc400078e0200 */
[----:B------:R-:W-:Y:S02]  /*1f30*/  IMAD.MOV.U32 R6, RZ, RZ, R8 ;  /* 0x000000ffff067224 */ /* 0x000fe400078e0008 */
[----:B------:R-:W-:Y:S01]  /*1f40*/  IMAD.MOV.U32 R8, RZ, RZ, R10 ;  /* 0x000000ffff087224 */ /* 0x000fe200078e000a */
[----:B------:R-:W-:Y:S01]  /*1f50*/  LOP3.LUT P4, RZ, R0, 0x2, RZ, 0xc0, !PT ;  /* 0x0000000200ff7812 */ /* 0x000fe2000788c0ff */
[----:B-1----:R-:W-:-:S04]  /*1f60*/  IMAD.U32 R19, RZ, RZ, UR21 ;  /* 0x00000015ff137e24 */ /* 0x002fc8000f8e00ff */
[----:B------:R-:W-:Y:S01]  /*1f70*/  IMAD.WIDE.U32 R20, R19, c[0x0][0x278], R20 ;  /* 0x00009e0013147a25 */ /* 0x000fe200078e0014 */
[----:B--2---:R-:W-:-:S04]  /*1f80*/  IADD3 R2, P0, R4, UR26, RZ ;  /* 0x0000001a04027c10 */ /* 0x004fc8000ff1e0ff */
[----:B------:R-:W-:Y:S02]  /*1f90*/  IADD3.X R3, R5, UR8, RZ, P0, !PT ;  /* 0x0000000805037c10 */ /* 0x000fe400087fe4ff */
[----:B---3--:R-:W-:-:S03]  /*1fa0*/  IADD3 R4, P0, R4, UR27, RZ ;  /* 0x0000001b04047c10 */ /* 0x008fc6000ff1e0ff */
[----:B------:R1:W-:Y:S01]  /*1fb0*/  LDGSTS.E.BYPASS.LTC128B.128 [R12+0x2080], [R2.64], !P2 ;  /* 0x02080000020c7fae */ /* 0x0003e2000d101d52 */
[----:B------:R-:W-:Y:S02]  /*1fc0*/  IADD3.X R5, R5, UR6, RZ, P0, !PT ;  /* 0x0000000605057c10 */ /* 0x000fe400087fe4ff */
[----:B------:R-:W-:Y:S01]  /*1fd0*/  IADD3 R14, P0, R2, UR26, RZ ;  /* 0x0000001a020e7c10 */ /* 0x000fe2000ff1e0ff */
[----:B------:R-:W-:Y:S01]  /*1fe0*/  USHF.R.S32.HI UR26, URZ, 0x1f, UR23 ;  /* 0x0000001f3f1a7899 */ /* 0x000fe20008011417 */
[----:B------:R-:W-:Y:S01]  /*1ff0*/  LOP3.LUT P2, RZ, R0, 0x1, RZ, 0xc0, !PT ;  /* 0x0000000100ff7812 */ /* 0x000fe2000784c0ff */
[----:B------:R2:W-:Y:S01]  /*2000*/  LDGSTS.E.BYPASS.LTC128B.128 [R12+0x6080], [R4.64], !P1 ;  /* 0x06080000040c7fae */ /* 0x0005e2000c901d52 */
[----:B------:R-:W-:Y:S01]  /*2010*/  IADD3.X R15, R3, UR8, RZ, P0, !PT ;  /* 0x00000008030f7c10 */ /* 0x000fe200087fe4ff */
[----:B------:R-:W-:Y:S01]  /*2020*/  UIMAD UR8, UR26, UR4, URZ ;  /* 0x000000041a0872a4 */ /* 0x000fe2000f8e023f */
[----:B------:R-:W-:Y:S01]  /*2030*/  IADD3 R10, P0, R2, UR27, RZ ;  /* 0x0000001b020a7c10 */ /* 0x000fe2000ff1e0ff */
[----:B------:R-:W-:-:S02]  /*2040*/  USHF.L.U32 UR27, UR23, 0x6, URZ ;  /* 0x00000006171b7899 */ /* 0x000fc4000800063f */
[----:B------:R-:W-:Y:S01]  /*2050*/  UIMAD UR8, UR23, UR5, UR8 ;  /* 0x00000005170872a4 */ /* 0x000fe2000f8e0208 */
[----:B------:R-:W-:Y:S01]  /*2060*/  IADD3.X R11, R3, UR6, RZ, P0, !PT ;  /* 0x00000006030b7c10 */ /* 0x000fe200087fe4ff */
[----:B------:R3:W-:Y:S01]  /*2070*/  LDGSTS.E.BYPASS.LTC128B.128 [R12+0x3080], [R14.64], !P5 ;  /* 0x030800000e0c7fae */ /* 0x0007e2000e901d52 */
[----:B------:R-:W-:Y:S01]  /*2080*/  ISETP.GE.AND P0, PT, R16, c[0x0][0x1fc], PT ;  /* 0x00007f0010007a0c */ /* 0x000fe20003f06270 */
[----:B------:R-:W-:Y:S02]  /*2090*/  UIADD3 UR8, UR31, UR8, URZ ;  /* 0x000000081f087290 */ /* 0x000fe4000fffe03f */
[----:B------:R4:W-:Y:S01]  /*20a0*/  LDGSTS.E.BYPASS.LTC128B.128 [R12+0x7080], [R10.64], !P3 ;  /* 0x070800000a0c7fae */ /* 0x0009e2000d901d52 */
[----:B------:R-:W-:Y:S01]  /*20b0*/  ULDC.64 UR6, c[0x0][0x218] ;  /* 0x0000860000067ab9 */ /* 0x000fe20000000a00 */
[----:B------:R-:W-:Y:S01]  /*20c0*/  ISETP.GT.AND P3, PT, R31, 0xf, PT ;  /* 0x0000000f1f00780c */ /* 0x000fe20003f64270 */
[----:B------:R-:W-:Y:S01]  /*20d0*/  UIMAD UR6, UR20, UR6, URZ ;  /* 0x00000006140672a4 */ /* 0x000fe2000f8e023f */
[----:B------:R-:W0:Y:S01]  /*20e0*/  LDGDEPBAR ;  /* 0x00000000000079af */ /* 0x000e220000000000 */
[----:B------:R-:W-:Y:S01]  /*20f0*/  USHF.R.S32.HI UR29, URZ, 0x1f, UR27 ;  /* 0x0000001f3f1d7899 */ /* 0x000fe2000801141b */
[----:B--2---:R-:W-:-:S04]  /*2100*/  IMAD.U32 R4, RZ, RZ, UR16 ;  /* 0x00000010ff047e24 */ /* 0x004fc8000f8e00ff */
[----:B------:R-:W-:-:S04]  /*2110*/  IMAD.WIDE.U32 R4, R4, c[0x0][0x180], R6 ;  /* 0x0000600004047a25 */ /* 0x000fc800078e0006 */
[----:B-1----:R-:W-:Y:S01]  /*2120*/  IMAD.MOV.U32 R2, RZ, RZ, R4 ;  /* 0x000000ffff027224 */ /* 0x002fe200078e0004 */
[----:B------:R-:W-:Y:S01]  /*2130*/  IADD3 R3, R5, UR9, RZ ;  /* 0x0000000905037c10 */ /* 0x000fe2000fffe0ff */
[----:B------:R-:W-:Y:S01]  /*2140*/  IMAD.U32 R7, RZ, RZ, UR4 ;  /* 0x00000004ff077e24 */ /* 0x000fe2000f8e00ff */
[----:B------:R-:W-:Y:S02]  /*2150*/  SEL R5, RZ, 0x1, P0 ;  /* 0x00000001ff057807 */ /* 0x000fe40000000000 */
[----:B------:R-:W-:Y:S01]  /*2160*/  ISETP.GE.AND P0, PT, R30, c[0x0][0x1fc], PT ;  /* 0x00007f001e007a0c */ /* 0x000fe20003f06270 */
[----:B------:R-:W-:Y:S01]  /*2170*/  IMAD.WIDE.U32 R34, R19, c[0x0][0x188], R2 ;  /* 0x0000620013227a25 */ /* 0x000fe200078e0002 */
[----:B----4-:R-:W-:Y:S02]  /*2180*/  LEA.HI R11, R32, R31, RZ, 0x2 ;  /* 0x0000001f200b7211 */ /* 0x010fe400078f10ff */
[----:B------:R-:W-:Y:S01]  /*2190*/  SEL R4, RZ, 0xffffffff, P0 ;  /* 0xffffffffff047807 */ /* 0x000fe20000000000 */
[----:B------:R-:W-:Y:S01]  /*21a0*/  IMAD.U32 R2, RZ, RZ, UR30 ;  /* 0x0000001eff027e24 */ /* 0x000fe2000f8e00ff */
[----:B------:R-:W-:Y:S01]  /*21b0*/  IADD3 R252, R35, UR28, RZ ;  /* 0x0000001c23fc7c10 */ /* 0x000fe2000fffe0ff */
[----:B------:R-:W-:Y:S01]  /*21c0*/  IMAD.U32 R3, RZ, RZ, UR31 ;  /* 0x0000001fff037e24 */ /* 0x000fe2000f8e00ff */
[----:B------:R-:W-:Y:S01]  /*21d0*/  UIMAD UR28, UR21, UR7, UR6 ;  /* 0x00000007151c72a4 */ /* 0x000fe2000f8e0206 */
[----:B------:R-:W-:Y:S01]  /*21e0*/  IMAD.U32 R3, RZ, RZ, UR8 ;  /* 0x00000008ff037e24 */ /* 0x000fe2000f8e00ff */
[----:B------:R-:W-:Y:S01]  /*21f0*/  LEA R0, P0, R2, R34, 0x6 ;  /* 0x0000002202007211 */ /* 0x000fe200078030ff */
[----:B------:R-:W-:Y:S01]  /*2200*/  IMAD.SHL.U32 R4, R4, 0x2, RZ ;  /* 0x0000000204047824 */ /* 0x000fe200078e00ff */
[----:B------:R-:W-:Y:S01]  /*2210*/  ULDC.64 UR6, c[0x0][0x278] ;  /* 0x00009e0000067ab9 */ /* 0x000fe20000000a00 */
[----:B------:R1:W-:Y:S01]  /*2220*/  STL.64 [R1+0x8], R34 ;  /* 0x0000082201007387 */ /* 0x0003e20000100a00 */
[----:B------:R-:W-:Y:S01]  /*2230*/  LEA.HI.X R3, R2, R252, R3, 0x6, P0 ;  /* 0x000000fc02037211 */ /* 0x000fe200000f3403 */
[----:B------:R-:W-:Y:S01]  /*2240*/  UIMAD UR6, UR20, UR6, URZ ;  /* 0x00000006140672a4 */ /* 0x000fe2000f8e023f */
[----:B------:R-:W-:Y:S01]  /*2250*/  LEA R2, P0, R0, c[0x0][0x160], 0x1 ;  /* 0x0000580000027a11 */ /* 0x000fe200078008ff */
[----:B------:R-:W-:Y:S01]  /*2260*/  ULDC.64 UR8, c[0x0][0x208] ;  /* 0x0000820000087ab9 */ /* 0x000fe20000000a00 */
[----:B------:R-:W-:Y:S01]  /*2270*/  LOP3.LUT R13, R4, 0x2, R5, 0xe2, !PT ;  /* 0x00000002040d7812 */ /* 0x000fe200078ee205 */
[----:B------:R-:W-:Y:S01]  /*2280*/  IMAD.U32 R4, RZ, RZ, UR16 ;  /* 0x00000010ff047e24 */ /* 0x000fe2000f8e00ff */
[----:B------:R-:W-:Y:S01]  /*2290*/  LEA.HI.X R3, R0, c[0x0][0x164], R3, 0x1, P0 ;  /* 0x0000590000037a11 */ /* 0x000fe200000f0c03 */
[----:B------:R-:W-:Y:S01]  /*22a0*/  IMAD.U32 R0, RZ, RZ, UR27 ;  /* 0x0000001bff007e24 */ /* 0x000fe2000f8e00ff */
[----:B------:R-:W-:Y:S01]  /*22b0*/  LEA R6, P0, R7, R2, 0x6 ;  /* 0x0000000207067211 */ /* 0x000fe200078030ff */
[----:B------:R-:W-:Y:S01]  /*22c0*/  IMAD.WIDE.U32 R4, R4, c[0x0][0x210], R8 ;  /* 0x0000840004047a25 */ /* 0x000fe200078e0008 */
[----:B------:R-:W-:Y:S01]  /*22d0*/  UIMAD UR30, UR21, UR7, UR6 ;  /* 0x00000007151e72a4 */ /* 0x000fe2000f8e0206 */
[----:B------:R-:W-:Y:S01]  /*22e0*/  LOP3.LUT P5, RZ, R13, 0x2, RZ, 0xc0, !PT ;  /* 0x000000020dff7812 */ /* 0x000fe200078ac0ff */
[----:B------:R-:W-:Y:S01]  /*22f0*/  USHF.L.U64.HI UR9, UR8, UR24, UR9 ;  /* 0x0000001808097299 */ /* 0x000fe20008010209 */
[----:B------:R-:W-:Y:S01]  /*2300*/  IADD3 R0, -R36, UR13, -R0 ;  /* 0x0000000d24007c10 */ /* 0x000fe2000fffe900 */
[----:B------:R-:W-:Y:S01]  /*2310*/  IMAD.U32 R8, RZ, RZ, UR5 ;  /* 0x00000005ff087e24 */ /* 0x000fe2000f8e00ff */
[----:B------:R-:W-:Y:S01]  /*2320*/  IADD3 R5, R5, UR25, RZ ;  /* 0x0000001905057c10 */ /* 0x000fe2000fffe0ff */
[----:B------:R-:W-:Y:S01]  /*2330*/  USHF.L.U32 UR24, UR8, 0x6, URZ ;  /* 0x0000000608187899 */ /* 0x000fe2000800063f */
[C---:B------:R-:W-:Y:S01]  /*2340*/  ISETP.LT.OR P1, PT, R0.reuse, 0x1, !P2 ;  /* 0x000000010000780c */ /* 0x040fe20005721670 */
[----:B------:R-:W-:Y:S01]  /*2350*/  UIMAD UR25, UR9, UR23, URZ ;  /* 0x00000017091972a4 */ /* 0x000fe2000f8e023f */
[----:B------:R-:W-:Y:S01]  /*2360*/  ISETP.LT.OR P2, PT, R0, 0x21, !P2 ;  /* 0x000000210000780c */ /* 0x000fe20005741670 */
[----:B------:R-:W-:Y:S01]  /*2370*/  ULDC.64 UR6, c[0x0][0x288] ;  /* 0x0000a20000067ab9 */ /* 0x000fe20000000a00 */
[----:B------:R-:W-:Y:S01]  /*2380*/  LEA.HI.X R7, R7, R3, R8, 0x6, P0 ;  /* 0x0000000307077211 */ /* 0x000fe200000f3408 */
[----:B------:R-:W-:Y:S01]  /*2390*/  IMAD.U32 R25, RZ, RZ, UR24 ;  /* 0x00000018ff197e24 */ /* 0x000fe2000f8e00ff */
[----:B------:R-:W-:Y:S01]  /*23a0*/  IADD3 R33, R21, UR30, RZ ;  /* 0x0000001e15217c10 */ /* 0x000fe2000fffe0ff */
[----:B------:R-:W-:Y:S01]  /*23b0*/  UIMAD UR25, UR26, UR24, UR25 ;  /* 0x000000181a1972a4 */ /* 0x000fe2000f8e0219 */
[----:B------:R-:W-:Y:S01]  /*23c0*/  @!P3 IADD3 R9, P0, R20, UR27, RZ ;  /* 0x0000001b1409bc10 */ /* 0x000fe2000ff1e0ff */
[----:B-1----:R-:W-:Y:S01]  /*23d0*/  IMAD.WIDE.U32 R34, R19, c[0x0][0x218], R4 ;  /* 0x0000860013227a25 */ /* 0x002fe200078e0004 */
[----:B------:R-:W-:Y:S01]  /*23e0*/  UIMAD UR6, UR22, UR6, URZ ;  /* 0x00000006160672a4 */ /* 0x000fe2000f8e023f */
[----:B------:R-:W-:Y:S01]  /*23f0*/  STL.64 [R1+0x20], R20 ;  /* 0x0000201401007387 */ /* 0x000fe20000100a00 */
[----:B------:R-:W-:Y:S01]  /*2400*/  @!P3 IADD3.X R10, R33, UR29, RZ, P0, !PT ;  /* 0x0000001d210abc10 */ /* 0x000fe200087fe4ff */
[----:B------:R-:W-:Y:S01]  /*2410*/  IMAD.MOV.U32 R250, RZ, RZ, R34 ;  /* 0x000000fffffa7224 */ /* 0x000fe200078e0022 */
[----:B------:R-:W-:Y:S01]  /*2420*/  IADD3 R251, R35, UR28, RZ ;  /* 0x0000001c23fb7c10 */ /* 0x000fe2000fffe0ff */
[----:B------:R1:W-:Y:S01]  /*2430*/  LDGSTS.E.BYPASS.LTC128B.128 [R12+0x10080], [R2.64], !P1 ;  /* 0x10080000020c7fae */ /* 0x0003e2000c901d52 */
[C---:B------:R-:W-:Y:S01]  /*2440*/  ISETP.LT.OR P1, PT, R0.reuse, 0x1, !P4 ;  /* 0x000000010000780c */ /* 0x040fe20006721670 */
[----:B------:R-:W-:Y:S01]  /*2450*/  UIMAD UR6, UR16, UR7, UR6 ;  /* 0x00000007100672a4 */ /* 0x000fe2000f8e0206 */
[----:B------:R-:W-:Y:S01]  /*2460*/  ISETP.LT.OR P4, PT, R0, 0x21, !P4 ;  /* 0x000000210000780c */ /* 0x000fe20006781670 */
[----:B------:R-:W-:Y:S01]  /*2470*/  IMAD.WIDE.U32 R4, R25, UR23, R250 ;  /* 0x0000001719047c25 */ /* 0x000fe2000f8e00fa */
[C---:B------:R-:W-:Y:S01]  /*2480*/  @!P3 LEA R8, P0, R9.reuse, c[0x0][0x258], 0x2 ;  /* 0x000096000908ba11 */ /* 0x040fe200078010ff */
[----:B------:R-:W-:Y:S01]  /*2490*/  UMOV UR7, 0x5 ;  /* 0x0000000500077882 */ /* 0x000fe20000000000 */
[----:B------:R2:W-:Y:S02]  /*24a0*/  STL.64 [R1], R34 ;  /* 0x0000002201007387 */ /* 0x0005e40000100a00 */
[----:B------:R-:W-:-:S02]  /*24b0*/  @!P3 LEA.HI.X R9, R9, c[0x0][0x25c], R10, 0x2, P0 ;  /* 0x000097000909ba11 */ /* 0x000fc400000f140a */
[----:B------:R4:W-:Y:S04]  /*24c0*/  STL [R1+0x38], R33 ;  /* 0x0000382101007387 */ /* 0x0009e80000100800 */
[----:B------:R1:W-:Y:S04]  /*24d0*/  LDGSTS.E.BYPASS.LTC128B.128 [R12+0x12080], [R2.64+0x80], !P1 ;  /* 0x12080080020c7fae */ /* 0x0003e8000c901d52 */
[----:B------:R5:W-:Y:S01]  /*24e0*/  LDGSTS.E.BYPASS.LTC128B.128 [R12+0x11080], [R6.64], !P2 ;  /* 0x11080000060c7fae */ /* 0x000be2000d101d52 */
[----:B-1----:R-:W-:Y:S02]  /*24f0*/  P2R R2, PR, RZ, 0x10 ;  /* 0x00000010ff027803 */ /* 0x002fe40000000000 */
[----:B------:R-:W-:-:S02]  /*2500*/  LOP3.LUT P4, RZ, R13, 0x1, RZ, 0xc0, !PT ;  /* 0x000000010dff7812 */ /* 0x000fc4000788c0ff */
[----:B------:R-:W-:Y:S02]  /*2510*/  ISETP.NE.AND P1, PT, R2, RZ, PT ;  /* 0x000000ff0200720c */ /* 0x000fe40003f25270 */
[----:B------:R-:W-:Y:S01]  /*2520*/  IADD3 R3, R5, UR25, RZ ;  /* 0x0000001905037c10 */ /* 0x000fe2000fffe0ff */
[----:B------:R-:W-:Y:S01]  /*2530*/  ULDC UR25, c[0x0][0x20c] ;  /* 0x0000830000197ab9 */ /* 0x000fe20000000800 */
[C---:B------:R-:W-:Y:S01]  /*2540*/  LEA R2, P0, R4.reuse, c[0x0][0x1f0], 0x1 ;  /* 0x00007c0004027a11 */ /* 0x040fe200078008ff */
[----:B------:R-:W-:Y:S01]  /*2550*/  USHF.L.U64.HI UR25, UR8, UR7, UR25 ;  /* 0x0000000708197299 */ /* 0x000fe20008010219 */
[----:B------:R-:W-:Y:S01]  /*2560*/  IADD3 R5, R23, UR6, RZ ;  /* 0x0000000617057c10 */ /* 0x000fe2000fffe0ff */
[----:B------:R-:W-:Y:S01]  /*2570*/  USHF.L.U32 UR8, UR8, 0x5, URZ ;  /* 0x0000000508087899 */ /* 0x000fe2000800063f */
[----:B------:R-:W-:Y:S01]  /*2580*/  LEA.HI.X R3, R4, c[0x0][0x1f4], R3, 0x1, P0 ;  /* 0x00007d0004037a11 */ /* 0x000fe200000f0c03 */
[----:B------:R-:W-:Y:S01]  /*2590*/  ULDC.64 UR6, c[0x0][0x290] ;  /* 0x0000a40000067ab9 */ /* 0x000fe20000000a00 */
[C---:B------:R-:W-:Y:S01]  /*25a0*/  ISETP.LT.OR P0, PT, R0.reuse, 0x1, !P5 ;  /* 0x000000010000780c */ /* 0x040fe20006f01670 */
[----:B------:R-:W-:Y:S01]  /*25b0*/  USHF.L.U32 UR28, UR8, 0x1, URZ ;  /* 0x00000001081c7899 */ /* 0x000fe2000800063f */
[----:B------:R-:W-:Y:S01]  /*25c0*/  IMAD.MOV.U32 R4, RZ, RZ, R22 ;  /* 0x000000ffff047224 */ /* 0x000fe200078e0016 */
[----:B------:R5:W-:Y:S01]  /*25d0*/  LDGSTS.E.BYPASS.LTC128B.128 [R12+0x13080], [R6.64+0x80], !P1 ;  /* 0x13080080060c7fae */ /* 0x000be2000c901d52 */
[C---:B------:R-:W-:Y:S01]  /*25e0*/  ISETP.LT.OR P1, PT, R0.reuse, 0x1, !P4 ;  /* 0x000000010000780c */ /* 0x040fe20006721670 */
[----:B------:R-:W-:Y:S01]  /*25f0*/  UIMAD UR6, UR20, UR6, URZ ;  /* 0x00000006140672a4 */ /* 0x000fe2000f8e023f */
[----:B------:R-:W-:Y:S01]  /*2600*/  ISETP.LT.OR P2, PT, R0, 0x21, !P4 ;  /* 0x000000210000780c */ /* 0x000fe20006741670 */
[----:B------:R-:W-:Y:S01]  /*2610*/  USHF.L.U64.HI UR26, UR8, 0x1, UR25 ;  /* 0x00000001081a7899 */ /* 0x000fe20008010219 */
[----:B--2---:R-:W-:Y:S01]  /*2620*/  IMAD.WIDE.U32 R34, R19, c[0x0][0x290], R4 ;  /* 0x0000a40013227a25 */ /* 0x004fe200078e0004 */
[----:B------:R-:W-:Y:S01]  /*2630*/  UIMAD UR6, UR21, UR7, UR6 ;  /* 0x00000007150672a4 */ /* 0x000fe2000f8e0206 */
[----:B------:R-:W-:-:S02]  /*2640*/  LEA.HI R23, R32, R31, RZ, 0x5 ;  /* 0x0000001f20177211 */ /* 0x000fc400078f28ff */
[----:B------:R-:W-:Y:S01]  /*2650*/  IMAD.U32 R4, RZ, RZ, UR16 ;  /* 0x00000010ff047e24 */ /* 0x000fe2000f8e00ff */
[----:B------:R-:W-:Y:S01]  /*2660*/  SHF.R.S32.HI R22, RZ, 0x2, R11 ;  /* 0x00000002ff167819 */ /* 0x000fe2000001140b */
[----:B------:R1:W-:Y:S01]  /*2670*/  STL.64 [R1+0x18], R34 ;  /* 0x0000182201007387 */ /* 0x0003e20000100a00 */
[----:B----4-:R-:W-:Y:S01]  /*2680*/  IADD3 R33, R35, UR6, RZ ;  /* 0x0000000623217c10 */ /* 0x010fe2000fffe0ff */
[----:B------:R-:W-:Y:S02]  /*2690*/  ULDC.64 UR6, c[0x0][0x238] ;  /* 0x00008e0000067ab9 */ /* 0x000fe40000000a00 */
[----:B------:R-:W-:Y:S02]  /*26a0*/  UIMAD UR6, UR22, UR6, URZ ;  /* 0x00000006160672a4 */ /* 0x000fe4000f8e023f */
[----:B------:R-:W-:Y:S01]  /*26b0*/  UIADD3 UR22, UR23, 0x1, URZ ;  /* 0x0000000117167890 */ /* 0x000fe2000fffe03f */
[----:B------:R1:W-:Y:S01]  /*26c0*/  STL [R1+0x28], R33 ;  /* 0x0000282101007387 */ /* 0x0003e20000100800 */
[----:B------:R-:W-:-:S02]  /*26d0*/  UIMAD UR6, UR16, UR7, UR6 ;  /* 0x00000007100672a4 */ /* 0x000fc4000f8e0206 */
[----:B------:R-:W-:Y:S01]  /*26e0*/  UISETP.GE.AND UP0, UPT, UR22, UR11, UPT ;  /* 0x0000000b1600728c */ /* 0x000fe2000bf06270 */
[----:B-----5:R-:W-:Y:S01]  /*26f0*/  @!P3 IMAD.SHL.U32 R6, R31, 0x10, RZ ;  /* 0x000000101f06b824 */ /* 0x020fe200078e00ff */
[----:B------:R-:W-:-:S04]  /*2700*/  SHF.R.S32.HI R7, RZ, 0x5, R23 ;  /* 0x00000005ff077819 */ /* 0x000fc80000011417 */
[----:B------:R2:W-:Y:S04]  /*2710*/  @!P3 LDGSTS.E.BYPASS.LTC128B.128 [R6+0x20080], [R8.64] ;  /* 0x200800000806bfae */ /* 0x0005e8000b901d52 */
[----:B------:R-:W0:Y:S04]  /*2720*/  LDGDEPBAR ;  /* 0x00000000000079af */ /* 0x000e280000000000 */
[----:B------:R4:W-:Y:S01]  /*2730*/  LDGSTS.E.BYPASS.LTC128B.128 [R12+0x18080], [R2.64], !P1 ;  /* 0x18080000020c7fae */ /* 0x0009e2000c901d52 */
[----:B------:R-:W-:-:S03]  /*2740*/  ISETP.LT.OR P1, PT, R0, 0x21, !P5 ;  /* 0x000000210000780c */ /* 0x000fc60006f21670 */
[----:B------:R4:W-:Y:S01]  /*2750*/  LDGSTS.E.BYPASS.LTC128B.128 [R12+0x1a080], [R2.64+0x80], !P0 ;  /* 0x1a080080020c7fae */ /* 0x0009e2000c101d52 */
[----:B--2---:R-:W-:Y:S01]  /*2760*/  IMAD.WIDE.U32 R8, R4, c[0x0][0x238], R26 ;  /* 0x00008e0004087a25 */ /* 0x004fe200078e001a */
[----:B------:R-:W-:Y:S02]  /*2770*/  SHF.R.S32.HI R4, RZ, 0x1f, R11 ;  /* 0x0000001fff047819 */ /* 0x000fe4000001140b */
[----:B------:R-:W-:-:S04]  /*2780*/  LEA.HI R6, R23, R7, RZ, 0x1 ;  /* 0x0000000717067211 */ /* 0x000fc800078f08ff */
[----:B------:R-:W-:Y:S02]  /*2790*/  LOP3.LUT R6, R6, 0xfffffffe, RZ, 0xc0, !PT ;  /* 0xfffffffe06067812 */ /* 0x000fe400078ec0ff */
[----:B----4-:R-:W-:-:S03]  /*27a0*/  IADD3 R2, P0, R2, UR28, RZ ;  /* 0x0000001c02027c10 */ /* 0x010fc6000ff1e0ff */
[----:B---3--:R-:W-:Y:S01]  /*27b0*/  IMAD.IADD R15, R7, 0x1, -R6 ;  /* 0x00000001070f7824 */ /* 0x008fe200078e0a06 */
[----:B------:R-:W-:Y:S02]  /*27c0*/  IADD3.X R3, R3, UR26, RZ, P0, !PT ;  /* 0x0000001a03037c10 */ /* 0x000fe400087fe4ff */
[----:B------:R-:W-:-:S03]  /*27d0*/  IADD3 R0, P0, R34, UR27, RZ ;  /* 0x0000001b22007c10 */ /* 0x000fc6000ff1e0ff */
[----:B------:R2:W-:Y:S01]  /*27e0*/  LDGSTS.E.BYPASS.LTC128B.128 [R12+0x19080], [R2.64], !P2 ;  /* 0x19080000020c7fae */ /* 0x0005e2000d101d52 */
[----:B------:R-:W-:Y:S02]  /*27f0*/  IADD3.X R5, R33, UR29, RZ, P0, !PT ;  /* 0x0000001d21057c10 */ /* 0x000fe400087fe4ff */
[C---:B------:R-:W-:Y:S01]  /*2800*/  LEA R20, P0, R0.reuse, c[0x0][0x280], 0x2 ;  /* 0x0000a00000147a11 */ /* 0x040fe200078010ff */
[----:B------:R2:W-:Y:S03]  /*2810*/  LDGSTS.E.BYPASS.LTC128B.128 [R12+0x1b080], [R2.64+0x80], !P1 ;  /* 0x1b080080020c7fae */ /* 0x0005e6000c901d52 */
[----:B------:R-:W-:Y:S02]  /*2820*/  LEA.HI.X R21, R0, c[0x0][0x284], R5, 0x2, P0 ;  /* 0x0000a10000157a11 */ /* 0x000fe400000f1405 */
[----:B------:R-:W-:Y:S02]  /*2830*/  R2P PR, R18, 0x6 ;  /* 0x0000000612007804 */ /* 0x000fe40000000000 */
[----:B------:R-:W-:-:S03]  /*2840*/  PLOP3.LUT P0, PT, PT, PT, UP0, 0x80, 0x0 ;  /* 0x000000000000781c */ /* 0x000fc60003f0f008 */
[----:B------:R-:W-:Y:S02]  /*2850*/  SEL R211, R211, 0xfffffff0, !P1 ;  /* 0xfffffff0d3d37807 */ /* 0x000fe40004800000 */
[----:B------:R-:W-:Y:S02]  /*2860*/  SEL R212, R212, 0xffffffe0, !P2 ;  /* 0xffffffe0d4d47807 */ /* 0x000fe40005000000 */
[----:B--2---:R-:W-:-:S04]  /*2870*/  LEA.HI R2, R32, R31, RZ, 0x4 ;  /* 0x0000001f20027211 */ /* 0x004fc800078f20ff */
[----:B------:R-:W-:Y:S02]  /*2880*/  SHF.R.S32.HI R5, RZ, 0x4, R2 ;  /* 0x00000004ff057819 */ /* 0x000fe40000011402 */
[C---:B------:R-:W-:Y:S02]  /*2890*/  LOP3.LUT R0, R2.reuse, 0xfffffff0, RZ, 0xc0, !PT ;  /* 0xfffffff002007812 */ /* 0x040fe400078ec0ff */
[----:B------:R-:W-:Y:S02]  /*28a0*/  LEA.HI R3, R2, R5, RZ, 0x1 ;  /* 0x0000000502037211 */ /* 0x000fe400078f08ff */
[----:B------:R-:W-:Y:S01]  /*28b0*/  LEA.HI R2, R4, R22, RZ, 0x3 ;  /* 0x0000001604027211 */ /* 0x000fe200078f18ff */
[----:B------:R-:W-:Y:S01]  /*28c0*/  IMAD.IADD R0, R31, 0x1, -R0 ;  /* 0x000000011f007824 */ /* 0x000fe200078e0a00 */
[----:B------:R-:W-:Y:S01]  /*28d0*/  LOP3.LUT R6, R3, 0xfffffffe, RZ, 0xc0, !PT ;  /* 0xfffffffe03067812 */ /* 0x000fe200078ec0ff */
[----:B------:R-:W-:Y:S01]  /*28e0*/  IMAD.SHL.U32 R4, R18, 0x40, RZ ;  /* 0x0000004012047824 */ /* 0x000fe200078e00ff */
[----:B------:R-:W-:Y:S01]  /*28f0*/  LOP3.LUT R2, R2, 0xfffffff8, RZ, 0xc0, !PT ;  /* 0xfffffff802027812 */ /* 0x000fe200078ec0ff */
[----:B------:R-:W-:Y:S01]  /*2900*/  IMAD.SHL.U32 R18, R15, 0x10, RZ ;  /* 0x000000100f127824 */ /* 0x000fe200078e00ff */
[----:B------:R-:W-:-:S02]  /*2910*/  SHF.R.S32.HI R10, RZ, 0x1f, R0 ;  /* 0x0000001fff0a7819 */ /* 0x000fc40000011400 */
[----:B------:R-:W-:Y:S01]  /*2920*/  IADD3 R3, R9, UR6, RZ ;  /* 0x0000000609037c10 */ /* 0x000fe2000fffe0ff */
[----:B------:R-:W-:Y:S01]  /*2930*/  IMAD.IADD R22, R22, 0x1, -R2 ;  /* 0x0000000116167824 */ /* 0x000fe200078e0a02 */
[----:B------:R-:W-:Y:S01]  /*2940*/  LEA.HI R10, R10, R0, RZ, 0x3 ;  /* 0x000000000a0a7211 */ /* 0x000fe200078f18ff */
[----:B------:R-:W-:Y:S01]  /*2950*/  IMAD.MOV.U32 R2, RZ, RZ, R8 ;  /* 0x000000ffff027224 */ /* 0x000fe200078e0008 */
[----:B------:R-:W-:Y:S01]  /*2960*/  LOP3.LUT R4, R4, 0x1c0, RZ, 0xc0, !PT ;  /* 0x000001c004047812 */ /* 0x000fe200078ec0ff */
[----:B------:R-:W-:Y:S01]  /*2970*/  IMAD.IADD R9, R5, 0x1, -R6 ;  /* 0x0000000105097824 */ /* 0x000fe200078e0a06 */
[----:B------:R-:W-:Y:S01]  /*2980*/  LOP3.LUT R7, R10, 0xfffffff8, RZ, 0xc0, !PT ;  /* 0xfffffff80a077812 */ /* 0x000fe200078ec0ff */
[----:B------:R-:W-:Y:S01]  /*2990*/  IMAD.WIDE.U32 R38, R19, c[0x0][0x240], R2 ;  /* 0x0000900013267a25 */ /* 0x000fe200078e0002 */
[C---:B------:R-:W-:Y:S01]  /*29a0*/  LOP3.LUT R5, R4.reuse, 0x10, R18, 0xf8, !PT ;  /* 0x0000001004057812 */ /* 0x040fe200078ef812 */
[----:B------:R-:W-:Y:S01]  /*29b0*/  ULDC.64 UR6, c[0x0][0x240] ;  /* 0x0000900000067ab9 */ /* 0x000fe20000000a00 */
        /* <DEDUP_REMOVED lines=8> */
[----:B------:R-:W-:Y:S01]  /*2a40*/  LOP3.LUT R5, R3, R8, RZ, 0x3c, !PT ;  /* 0x0000000803057212 */ /* 0x000fe200078e3cff */
[----:B------:R-:W-:Y:S01]  /*2a50*/  IMAD.SHL.U32 R3, R9, 0x20, RZ ;  /* 0x0000002009037824 */ /* 0x000fe200078e00ff */
[----:B------:R-:W-:Y:S01]  /*2a60*/  LOP3.LUT R0, R0, 0x18, RZ, 0xc0, !PT ;  /* 0x0000001800007812 */ /* 0x000fe200078ec0ff */
[----:B------:R-:W-:Y:S01]  /*2a70*/  IMAD.SHL.U32 R10, R10, 0x40, RZ ;  /* 0x000000400a0a7824 */ /* 0x000fe200078e00ff */
[----:B------:R-:W-:Y:S01]  /*2a80*/  SHF.R.U32.HI R4, RZ, 0x3, R2 ;  /* 0x00000003ff047819 */ /* 0x000fe20000011602 */
[----:B------:R-:W-:Y:S01]  /*2a90*/  IMAD.IADD R5, R6, 0x1, R5 ;  /* 0x0000000106057824 */ /* 0x000fe200078e0205 */
[----:B------:R-:W-:Y:S01]  /*2aa0*/  LOP3.LUT R6, R11, 0x3ffffffc, RZ, 0xc0, !PT ;  /* 0x3ffffffc0b067812 */ /* 0x000fe200078ec0ff */
[----:B------:R-:W-:Y:S01]  /*2ab0*/  UIMAD UR6, UR20, UR6, URZ ;  /* 0x00000006140672a4 */ /* 0x000fe2000f8e023f */
[----:B------:R-:W-:Y:S01]  /*2ac0*/  LOP3.LUT R11, R4, R2, R0, 0x1e, !PT ;  /* 0x00000002040b7212 */ /* 0x000fe200078e1e00 */
[----:B------:R-:W-:Y:S01]  /*2ad0*/  IMAD.SHL.U32 R4, R7, 0x40, RZ ;  /* 0x0000004007047824 */ /* 0x000fe200078e00ff */
[----:B------:R-:W-:Y:S01]  /*2ae0*/  LOP3.LUT R14, R0, 0x20, R3, 0xf8, !PT ;  /* 0x00000020000e7812 */ /* 0x000fe200078ef803 */
[----:B------:R-:W-:Y:S01]  /*2af0*/  IMAD.IADD R3, R31, 0x1, -R6 ;  /* 0x000000011f037824 */ /* 0x000fe200078e0a06 */
[----:B------:R-:W-:Y:S01]  /*2b00*/  LOP3.LUT R0, R13, R8, RZ, 0x3c, !PT ;  /* 0x000000080d007212 */ /* 0x000fe200078e3cff */
[----:B------:R-:W-:Y:S01]  /*2b10*/  IMAD.SHL.U32 R2, R15, 0x400, RZ ;  /* 0x000004000f027824 */ /* 0x000fe200078e00ff */
[----:B------:R-:W-:Y:S01]  /*2b20*/  LOP3.LUT R4, R4, 0x1c0, RZ, 0xc0, !PT ;  /* 0x000001c004047812 */ /* 0x000fe200078ec0ff */
[----:B------:R-:W-:Y:S01]  /*2b30*/  IMAD.SHL.U32 R6, R9, 0x8, RZ ;  /* 0x0000000809067824 */ /* 0x000fe200078e00ff */
[----:B------:R-:W-:Y:S01]  /*2b40*/  UIMAD UR6, UR21, UR7, UR6 ;  /* 0x00000007150672a4 */ /* 0x000fe2000f8e0206 */
[----:B------:R-:W-:Y:S01]  /*2b50*/  IMAD R3, R3, 0x2, R2 ;  /* 0x0000000203037824 */ /* 0x000fe200078e0202 */
[----:B------:R-:W-:Y:S01]  /*2b60*/  SHF.R.U32.HI R8, RZ, 0x3, R4 ;  /* 0x00000003ff087819 */ /* 0x000fe20000011604 */
[----:B------:R1:W-:Y:S01]  /*2b70*/  STL.64 [R1+0x30], R38 ;  /* 0x0000302601007387 */ /* 0x0003e20000100a00 */
[----:B------:R-:W-:Y:S01]  /*2b80*/  LOP3.LUT R6, R4, 0x8, R6, 0xf8, !PT ;  /* 0x0000000804067812 */ /* 0x000fe200078ef806 */
[----:B------:R-:W-:Y:S01]  /*2b90*/  IMAD.IADD R11, R3, 0x1, R11 ;  /* 0x00000001030b7824 */ /* 0x000fe200078e020b */
[----:B------:R-:W-:Y:S01]  /*2ba0*/  LOP3.LUT R3, R10, 0xfffffe00, RZ, 0xc0, !PT ;  /* 0xfffffe000a037812 */ /* 0x000fe200078ec0ff */
[----:B------:R-:W-:Y:S01]  /*2bb0*/  IMAD R0, R9, 0x200, R0 ;  /* 0x0000020009007824 */ /* 0x000fe200078e0200 */
[----:B------:R-:W-:Y:S01]  /*2bc0*/  LOP3.LUT R6, R6, R8, RZ, 0x3c, !PT ;  /* 0x0000000806067212 */ /* 0x000fe200078e3cff */
[----:B------:R-:W-:Y:S01]  /*2bd0*/  IMAD.SHL.U32 R224, R11, 0x2, RZ ;  /* 0x000000020be07824 */ /* 0x000fe200078e00ff */
[----:B------:R-:W-:Y:S01]  /*2be0*/  LOP3.LUT R4, R8, R14, R4, 0x1e, !PT ;  /* 0x0000000e08047212 */ /* 0x000fe200078e1e04 */
[----:B------:R-:W-:Y:S01]  /*2bf0*/  @!P3 IMAD.SHL.U32 R8, R31, 0x10, RZ ;  /* 0x000000101f08b824 */ /* 0x000fe200078e00ff */
[----:B------:R-:W-:-:S02]  /*2c00*/  IADD3 R214, R6, R3, R2 ;  /* 0x0000000306d67210 */ /* 0x000fc40007ffe002 */
[----:B------:R-:W-:Y:S02]  /*2c10*/  LOP3.LUT R2, R23, 0xffffffe0, RZ, 0xc0, !PT ;  /* 0xffffffe017027812 */ /* 0x000fe400078ec0ff */
[----:B------:R-:W-:Y:S01]  /*2c20*/  LOP3.LUT R217, R4, R3, RZ, 0xfc, !PT ;  /* 0x0000000304d97212 */ /* 0x000fe200078efcff */
[----:B------:R1:W-:Y:S01]  /*2c30*/  @!P3 LDGSTS.E.BYPASS.LTC128B.128 [R8+0x20280], [R20.64] ;  /* 0x202800001408bfae */ /* 0x0003e2000b901d52 */
[----:B------:R-:W-:Y:S01]  /*2c40*/  IADD3 R4, R39, UR6, RZ ;  /* 0x0000000627047c10 */ /* 0x000fe2000fffe0ff */
[----:B------:R-:W-:Y:S01]  /*2c50*/  IMAD.IADD R6, R31, 0x1, -R2 ;  /* 0x000000011f067824 */ /* 0x000fe200078e0a02 */
[C---:B------:R-:W-:Y:S01]  /*2c60*/  IADD3 R3, R12.reuse, 0x10080, RZ ;  /* 0x000100800c037810 */ /* 0x040fe20007ffe0ff */
[----:B------:R-:W0:Y:S01]  /*2c70*/  LDGDEPBAR ;  /* 0x00000000000079af */ /* 0x000e220000000000 */
[----:B------:R-:W-:Y:S02]  /*2c80*/  IADD3 R2, R12, 0x18080, RZ ;  /* 0x000180800c027810 */ /* 0x000fe40007ffe0ff */
[----:B------:R-:W-:Y:S01]  /*2c90*/  SHF.R.S32.HI R10, RZ, 0x1f, R6 ;  /* 0x0000001fff0a7819 */ /* 0x000fe20000011406 */
[----:B------:R1:W-:Y:S01]  /*2ca0*/  STL [R1+0x3c], R4 ;  /* 0x00003c0401007387 */ /* 0x0003e20000100800 */
[----:B------:R-:W-:-:S02]  /*2cb0*/  IADD3 R13, R224, 0x20480, RZ ;  /* 0x00020480e00d7810 */ /* 0x000fc40007ffe0ff */
[----:B------:R-:W-:Y:S01]  /*2cc0*/  LEA.HI R10, R10, R6, RZ, 0x2 ;  /* 0x000000060a0a7211 */ /* 0x000fe200078f10ff */
[----:B------:R1:W-:Y:S03]  /*2cd0*/  STL [R1+0x44], R3 ;  /* 0x0000440301007387 */ /* 0x0003e60000100800 */
[----:B------:R-:W-:Y:S01]  /*2ce0*/  LEA.HI.SX32 R249, R10, R18, 0x1e ;  /* 0x000000120af97211 */ /* 0x000fe200078ff2ff */
[----:B------:R1:W-:Y:S04]  /*2cf0*/  STL [R1+0x40], R2 ;  /* 0x0000400201007387 */ /* 0x0003e80000100800 */
[----:B------:R-:W0:Y:S01]  /*2d00*/  LDGDEPBAR ;  /* 0x00000000000079af */ /* 0x000e220000000000 */
        /* <DEDUP_REMOVED lines=31> */
.L_x_2262:
[----:B--2---:R-:W-:Y:S05]  /*2f00*/  BSYNC B0 ;  /* 0x0000000000007941 */ /* 0x004fea0003800000 */
.L_x_2261:
        /* <DEDUP_REMOVED lines=101> */
.L_x_2265:
        /* <DEDUP_REMOVED lines=260> */
.L_x_2263:
        /* <DEDUP_REMOVED lines=595> */
.L_x_2264:
        /* <DEDUP_REMOVED lines=298> */
.L_x_2260:
[----:B------:R-:W-:Y:S05]  /*7d70*/  @P0 EXIT ;  /* 0x000000000000094d */ /* 0x000fea0003800000 */
[----:B------:R-:W-:Y:S02]  /*7d80*/  ULDC.64 UR4, c[0x0][0x360] ;  /* 0x0000d80000047ab9 */ /* 0x000fe40000000a00 */
[----:B------:R-:W-:Y:S02]  /*7d90*/  UISETP.NE.U32.AND UP2, UPT, URZ, UR4, UPT ;  /* 0x000000043f00728c */ /* 0x000fe4000bf45070 */
[----:B------:R-:W-:Y:S02]  /*7da0*/  ULDC.64 UR6, c[0x0][0x360] ;  /* 0x0000d80000067ab9 */ /* 0x000fe40000000a00 */
[----:B------:R-:W-:Y:S02]  /*7db0*/  UISETP.NE.AND.EX UP2, UPT, URZ, UR5, UPT, UP2 ;  /* 0x000000053f00728c */ /* 0x000fe4000bf45320 */
[----:B------:R-:W-:-:S04]  /*7dc0*/  ULDC.64 UR10, c[0x0][0x338] ;  /* 0x0000ce00000a7ab9 */ /* 0x000fc80000000a00 */
[----:B------:R-:W-:-:S05]  /*7dd0*/  PLOP3.LUT P0, PT, PT, PT, UP2, 0x80, 0x0 ;  /* 0x000000000000781c */ /* 0x000fca0003f0f028 */
[----:B------:R-:W-:Y:S02]  /*7de0*/  @UP2 UMOV UR4, 0x4 ;  /* 0x0000000400042882 */ /* 0x000fe40000000000 */
[----:B------:R-:W-:-:S06]  /*7df0*/  @UP2 UIMAD.WIDE UR4, UR14, UR4, UR6 ;  /* 0x000000040e0422a5 */ /* 0x000fcc000f8e0206 */
[----:B------:R-:W-:Y:S02]  /*7e00*/  IMAD.U32 R2, RZ, RZ, UR4 ;  /* 0x00000004ff027e24 */ /* 0x000fe4000f8e00ff */
[----:B------:R-:W-:-:S05]  /*7e10*/  IMAD.U32 R3, RZ, RZ, UR5 ;  /* 0x00000005ff037e24 */ /* 0x000fca000f8e00ff */
[----:B---3--:R-:W2:Y:S01]  /*7e20*/  @P0 LDG.E R0, [R2.64] ;  /* 0x0000001202000981 */ /* 0x008ea2000c1e1900 */
[----:B------:R-:W-:Y:S01]  /*7e30*/  UISETP.NE.AND UP0, UPT, UR10, 0x1, UPT ;  /* 0x000000010a00788c */ /* 0x000fe2000bf05270 */
[----:B------:R-:W-:Y:S01]  /*7e40*/  BSSY B0, `(.L_x_2266) ;  /* 0x000002e000007945 */ /* 0x000fe20003800000 */
[----:B------:R-:W-:Y:S01]  /*7e50*/  UIMAD.WIDE.U32 UR8, UR16, UR11, URZ ;  /* 0x0000000b100872a5 */ /* 0x000fe2000f8e003f */
[----:B------:R-:W3:Y:S01]  /*7e60*/  S2R R9, SR_TID.X ;  /* 0x0000000000097919 */ /* 0x000ee20000002100 */
[----:B------:R-:W-:Y:S02]  /*7e70*/  ULDC UR4, c[0x0][0x340] ;  /* 0x0000d00000047ab9 */ /* 0x000fe40000000800 */
[----:B------:R-:W-:Y:S02]  /*7e80*/  UMOV UR6, UR16 ;  /* 0x0000001000067c82 */ /* 0x000fe40008000000 */
[----:B------:R-:W-:Y:S02]  /*7e90*/  ULDC UR13, c[0x0][0x358] ;  /* 0x0000d600000d7ab9 */ /* 0x000fe40000000800 */
[----:B------:R-:W-:-:S02]  /*7ea0*/  UIMAD UR13, UR15, UR13, URZ ;  /* 0x0000000d0f0d72a4 */ /* 0x000fc4000f8e023f */
[----:B------:R-:W-:Y:S02]  /*7eb0*/  @UP0 UMOV UR5, UR9 ;  /* 0x0000000900050c82 */ /* 0x000fe40008000000 */
[----:B------:R-:W-:-:S04]  /*7ec0*/  @UP0 USHF.R.U32.HI UR6, URZ, UR4, UR5 ;  /* 0x000000043f060299 */ /* 0x000fc80008011605 */
[----:B------:R-:W-:Y:S02]  /*7ed0*/  UIADD3 UR4, -UR6, URZ, URZ ;  /* 0x0000003f06047290 */ /* 0x000fe4000fffe13f */
[----:B------:R-:W-:Y:S02]  /*7ee0*/  USHF.R.S32.HI UR9, URZ, 0x1f, UR6 ;  /* 0x0000001f3f097899 */ /* 0x000fe40008011406 */
[----:B------:R-:W-:-:S03]  /*7ef0*/  UIMAD UR10, UR4, UR10, UR16 ;  /* 0x0000000a040a72a4 */ /* 0x000fc6000f8e0210 */
[----:B------:R-:W-:Y:S02]  /*7f00*/  ULDC UR4, c[0x0][0x2f4] ;  /* 0x0000bd0000047ab9 */ /* 0x000fe40000000800 */
[----:B------:R-:W-:Y:S01]  /*7f10*/  UIMAD UR13, UR13, UR4, URZ ;  /* 0x000000040d0d72a4 */ /* 0x000fe2000f8e023f */
[----:B------:R-:W-:Y:S01]  /*7f20*/  BAR.SYNC.DEFER_BLOCKING 0x1, 0x100 ;  /* 0x0044000000007b1d */ /* 0x000fe20000010000 */
[----:B------:R-:W-:Y:S01]  /*7f30*/  UIMAD UR11, UR14, UR4, URZ ;  /* 0x000000040e0b72a4 */ /* 0x000fe2000f8e023f */
[----:B---3--:R-:W-:Y:S01]  /*7f40*/  ISETP.NE.AND P2, PT, R9, RZ, PT ;  /* 0x000000ff0900720c */ /* 0x008fe20003f45270 */
[----:B------:R-:W-:Y:S02]  /*7f50*/  USHF.R.S32.HI UR8, URZ, 0x1f, UR13 ;  /* 0x0000001f3f087899 */ /* 0x000fe4000801140d */
[----:B------:R-:W-:Y:S02]  /*7f60*/  USHF.R.S32.HI UR7, URZ, 0x1f, UR11 ;  /* 0x0000001f3f077899 */ /* 0x000fe4000801140b */
[----:B------:R-:W-:-:S02]  /*7f70*/  UIADD3 UR13, UP1, UP0, UR13, UR11, UR6 ;  /* 0x0000000b0d0d7290 */ /* 0x000fc4000f83e006 */
[----:B------:R-:W-:Y:S02]  /*7f80*/  ULDC.64 UR4, c[0x0][0x350] ;  /* 0x0000d40000047ab9 */ /* 0x000fe40000000a00 */
[----:B------:R-:W-:Y:S02]  /*7f90*/  UIADD3.X UR8, UR8, UR7, UR9, UP1, UP0 ;  /* 0x0000000708087290 */ /* 0x000fe40008fe0409 */
[----:B------:R-:W-:Y:S02]  /*7fa0*/  USHF.L.U32 UR7, UR13, 0x2, URZ ;  /* 0x000000020d077899 */ /* 0x000fe4000800063f */
[----:B------:R-:W-:Y:S02]  /*7fb0*/  USHF.L.U64.HI UR8, UR13, 0x2, UR8 ;  /* 0x000000020d087899 */ /* 0x000fe40008010208 */
[----:B------:R-:W-:-:S04]  /*7fc0*/  UIADD3 UR4, UP0, UR7, UR4, URZ ;  /* 0x0000000407047290 */ /* 0x000fc8000ff1e03f */
[----:B------:R-:W-:Y:S02]  /*7fd0*/  UIADD3.X UR5, UR8, UR5, URZ, UP0, !UPT ;  /* 0x0000000508057290 */ /* 0x000fe400087fe43f */
[----:B------:R-:W-:-:S04]  /*7fe0*/  MOV R4, UR4 ;  /* 0x0000000400047c02 */ /* 0x000fc80008000f00 */
[----:B------:R-:W-:Y:S01]  /*7ff0*/  IMAD.U32 R5, RZ, RZ, UR5 ;  /* 0x00000005ff057e24 */ /* 0x000fe2000f8e00ff */
[----:B--2---:R-:W2:Y:S02]  /*8000*/  @P0 R2UR UR12, R0 ;  /* 0x00000000000c03c2 */ /* 0x004ea400000e0000 */
[----:B--2---:R-:W-:-:S04]  /*8010*/  @UP2 ULEA UR12, UR14, UR12, 0x7 ;  /* 0x0000000c0e0c2291 */ /* 0x004fc8000f8e383f */
[----:B------:R-:W-:-:S04]  /*8020*/  @UP2 USHF.R.S32.HI UR11, URZ, 0x1f, UR12 ;  /* 0x0000001f3f0b2899 */ /* 0x000fc8000801140c */
[----:B------:R-:W-:Y:S02]  /*8030*/  @UP2 ULEA.HI UR12, UR11, UR12, URZ, 0x7 ;  /* 0x0000000c0b0c2291 */ /* 0x000fe4000f8f383f */
[----:B------:R-:W-:Y:S02]  /*8040*/  USHF.R.S32.HI UR11, URZ, 0x1f, UR14 ;  /* 0x0000001f3f0b7899 */ /* 0x000fe4000801140e */
[----:B------:R-:W-:Y:S02]  /*8050*/  @UP2 USHF.L.U32 UR12, UR12, 0x7, URZ ;  /* 0x000000070c0c2899 */ /* 0x000fe4000800063f */
[----:B------:R-:W-:Y:S02]  /*8060*/  USEL UR14, UR14, URZ, !UP2 ;  /* 0x0000003f0e0e7287 */ /* 0x000fe4000d000000 */
[----:B------:R-:W-:Y:S02]  /*8070*/  @UP2 ULOP3.LUT UR12, UR12, 0xffffc000, URZ, 0xc0, !UPT ;  /* 0xffffc0000c0c2892 */ /* 0x000fe4000f8ec03f */
[----:B------:R-:W-:-:S02]  /*8080*/  USEL UR11, UR11, URZ, !UP2 ;  /* 0x0000003f0b0b7287 */ /* 0x000fc4000d000000 */
[----:B------:R-:W-:-:S03]  /*8090*/  @UP2 USHF.R.S32.HI UR13, URZ, 0x1f, UR12 ;  /* 0x0000001f3f0d2899 */ /* 0x000fc6000801140c */
[----:B------:R-:W-:-:S04]  /*80a0*/  @!UP2 UMOV UR12, URZ ;  /* 0x0000003f000cac82 */ /* 0x000fc80008000000 */
[----:B------:R-:W-:Y:S01]  /*80b0*/  @!UP2 UMOV UR13, URZ ;  /* 0x0000003f000dac82 */ /* 0x000fe20008000000 */
[----:B------:R-:W-:Y:S05]  /*80c0*/  @P2 BRA `(.L_x_2267) ;  /* 0x0000005000002947 */ /* 0x000fea0003800000 */
.L_x_2268:
[----:B------:R-:W2:Y:S01]  /*80d0*/  LDG.E.STRONG.GPU R0, [R4.64] ;  /* 0x0000001204007981 */ /* 0x000ea2000c1ef900 */
[----:B------:R-:W-:Y:S01]  /*80e0*/  YIELD ;  /* 0x0000000000007946 */ /* 0x000fe20003800000 */
[----:B--2---:R-:W-:Y:S01]  /*80f0*/  ISETP.NE.AND P0, PT, R0, UR10, PT ;  /* 0x0000000a00007c0c */ /* 0x004fe2000bf05270 */
[----:B------:R-:W-:-:S12]  /*8100*/  CCTL.IVALL ;  /* 0x00000000ff00798f */ /* 0x000fd80002000000 */
[----:B------:R-:W-:Y:S05]  /*8110*/  @P0 BRA `(.L_x_2268) ;  /* 0xffffffb000000947 */ /* 0x000fea000383ffff */
.L_x_2267:
[----:B------:R-:W-:Y:S05]  /*8120*/  BSYNC B0 ;  /* 0x0000000000007941 */ /* 0x000fea0003800000 */
.L_x_2266:
[----:B------:R-:W-:Y:S01]  /*8130*/  MOV R11, 0xffffffff ;  /* 0xffffffff000b7802 */ /* 0x000fe20000000f00 */
[----:B------:R-:W-:Y:S05]  /*8140*/  BRA.CONV ~URZ, `(.L_x_2269) ;  /* 0x000000237f007947 */ /* 0x000fea000b800000 */
[----:B------:R-:W-:Y:S02]  /*8150*/  MOV R2, 0x8170 ;  /* 0x0000817000027802 */ /* 0x000fe40000000f00 */
[----:B-1----:R-:W-:Y:S05]  /*8160*/  CALL.REL.NOINC `($__internal_11_$__cuda_sm70_warpsync) ;  /* 0x00000d5000007944 */ /* 0x002fea0003c00000 */
.L_x_2269:
[----:B------:R-:W-:Y:S01]  /*8170*/  USHF.L.U32 UR5, UR15, 0xe, URZ ;  /* 0x0000000e0f057899 */ /* 0x000fe2000800063f */
[----:B------:R-:W-:Y:S01]  /*8180*/  SHF.R.S32.HI R2, RZ, 0x1f, R9 ;  /* 0x0000001fff027819 */ /* 0x000fe20000011409 */
[----:B------:R-:W-:Y:S01]  /*8190*/  IMAD.U32 R10, RZ, RZ, UR14 ;  /* 0x0000000eff0a7e24 */ /* 0x000fe2000f8e00ff */
        /* <DEDUP_REMOVED lines=85> */
[----:B------:R-:W-:Y:S05]  /*86f0*/  CALL.REL.NOINC `($__internal_11_$__cuda_sm70_warpsync) ;  /* 0x000007c000007944 */ /* 0x000fea0003c00000 */
.L_x_2270:
        /* <DEDUP_REMOVED lines=12> */
.L_x_2272:
[----:B------:R-:W-:Y:S05]  /*87c0*/  BSYNC B0 ;  /* 0x0000000000007941 */ /* 0x000fea0003800000 */
.L_x_2271:
[----:B------:R-:W-:Y:S01]  /*87d0*/  ULDC.64 UR4, c[0x0][0x348] ;  /* 0x0000d20000047ab9 */ /* 0x000fe20000000a00 */
[----:B------:R-:W-:Y:S01]  /*87e0*/  BSSY B0, `(.L_x_2273) ;  /* 0x000000b000007945 */ /* 0x000fe20003800000 */
[----:B------:R-:W-:-:S04]  /*87f0*/  UIADD3 UR4, UP0, UR7, UR4, URZ ;  /* 0x0000000407047290 */ /* 0x000fc8000ff1e03f */
[----:B------:R-:W-:Y:S02]  /*8800*/  UIADD3.X UR5, UR8, UR5, URZ, UP0, !UPT ;  /* 0x0000000508057290 */ /* 0x000fe400087fe43f */
[----:B--2---:R-:W-:-:S04]  /*8810*/  MOV R4, UR4 ;  /* 0x0000000400047c02 */ /* 0x004fc80008000f00 */
[----:B------:R-:W-:Y:S01]  /*8820*/  MOV R5, UR5 ;  /* 0x0000000500057c02 */ /* 0x000fe20008000f00 */
[----:B------:R-:W-:Y:S05]  /*8830*/  @P2 BRA `(.L_x_2274) ;  /* 0x0000005000002947 */ /* 0x000fea0003800000 */
.L_x_2275:
[----:B------:R-:W2:Y:S01]  /*8840*/  LDG.E.STRONG.GPU R0, [R4.64] ;  /* 0x0000001204007981 */ /* 0x000ea2000c1ef900 */
[----:B------:R-:W-:Y:S01]  /*8850*/  YIELD ;  /* 0x0000000000007946 */ /* 0x000fe20003800000 */
[----:B--2---:R-:W-:Y:S01]  /*8860*/  ISETP.NE.AND P0, PT, R0, UR10, PT ;  /* 0x0000000a00007c0c */ /* 0x004fe2000bf05270 */
[----:B------:R-:W-:-:S12]  /*8870*/  CCTL.IVALL ;  /* 0x00000000ff00798f */ /* 0x000fd80002000000 */
[----:B------:R-:W-:Y:S05]  /*8880*/  @P0 BRA `(.L_x_2275) ;  /* 0xffffffb000000947 */ /* 0x000fea000383ffff */
.L_x_2274:
[----:B------:R-:W-:Y:S05]  /*8890*/  BSYNC B0 ;  /* 0x0000000000007941 */ /* 0x000fea0003800000 */
.L_x_2273:
[----:B------:R-:W-:Y:S05]  /*88a0*/  BRA.CONV ~URZ, `(.L_x_2276) ;  /* 0x000000237f007947 */ /* 0x000fea000b800000 */
[----:B-1----:R-:W-:Y:S02]  /*88b0*/  MOV R2, 0x88d0 ;  /* 0x000088d000027802 */ /* 0x002fe40000000f00 */
[----:B------:R-:W-:Y:S05]  /*88c0*/  CALL.REL.NOINC `($__internal_11_$__cuda_sm70_warpsync) ;  /* 0x000005f000007944 */ /* 0x000fea0003c00000 */
.L_x_2276:
        /* <DEDUP_REMOVED lines=82> */
[----:B-1----:R-:W-:Y:S05]  /*8df0*/  CALL.REL.NOINC `($__internal_11_$__cuda_sm70_warpsync) ;  /* 0x000000c000007944 */ /* 0x002fea0003c00000 */
.L_x_2277:
        /* <DEDUP_REMOVED lines=12> */
        .weak           $__internal_11_$__cuda_sm70_warpsync
        .type           $__internal_11_$__cuda_sm70_warpsync,@function
        .size           $__internal_11_$__cuda_sm70_warpsync,(.L_x_2347 - $__internal_11_$__cuda_sm70_warpsync)
$__internal_11_$__cuda_sm70_warpsync:
[----:B------:R-:W-:Y:S01]  /*8ec0*/  MOV R3, 0x0 ;  /* 0x0000000000037802 */ /* 0x000fe20000000f00 */
[----:B------:R-:W-:Y:S04]  /*8ed0*/  WARPSYNC R11 ;  /* 0x0000000b00007348 */ /* 0x000fe80003800000 */
[----:B------:R-:W-:Y:S05]  /*8ee0*/  RET.REL.NODEC R2 `(_ZN7cutlass13device_kernelIN5flash19enable_sm80_to_sm89INS1_16FlashAttnBwdSm80INS1_25CollectiveMainloopBwdSm80ILi2ELi2EN4cute5tupleIJNS5_1CILi64EEENS7_ILi128EEES9_EEENS_10bfloat16_tEfNS_4arch4Sm80ELb1ELb0ELb1ELb1ELb1ELb0ELb0ELb0ELi2ELi2ELi2ELi2ELb0EEENS1_24CollectiveEpilogueBwdGQAISA_fSD_Li256ELb1ELb1EEENS1_25SingleTileBwdLPTSchedulerILb1ELi128ELb1EEEEEEEEEvNT_6ParamsE) ;  /* 0xffff711002007950 */ /* 0x000fea0003c3ffff */
.L_x_2278:
        /* <DEDUP_REMOVED lines=9> */
.L_x_2347:


//--------------------- .text._ZN7cutlass13device_kernelIN5flash22FlashAttnBwdPreprocessIN4cute5tupleIJNS3_1CILi64EEENS5_ILi128EEEEEENS_10bfloat16_tEfNS_4arch4Sm80ELb1ELb1EEEEEvNT_6ParamsE --------------------------
	.section	.text._ZN7cutlass13device_kernelIN5flash22FlashAttnBwdPreprocessIN4cute5tupleIJNS3_1CILi64EEENS5_ILi128EEEEEENS_10bfloat16_tEfNS_4arch4Sm80ELb1ELb1EEEEEvNT_6ParamsE,"ax",@progbits
	.sectioninfo	@"SHI_REGISTERS=64"
	.align	128
.text._ZN7cutlass13device_kernelIN5flash22FlashAttnBwdPreprocessIN4cute5tupleIJNS3_1CILi64EEENS5_ILi128EEEEEENS_10bfloat16_tEfNS_4arch4Sm80ELb1ELb1EEEEEvNT_6ParamsE:
        .type           _ZN7cutlass13device_kernelIN5flash22FlashAttnBwdPreprocessIN4cute5tupleIJNS3_1CILi64EEENS5_ILi128EEEEEENS_10bfloat16_tEfNS_4arch4Sm80ELb1ELb1EEEEEvNT_6ParamsE,@function
        .size           _ZN7cutlass13device_kernelIN5flash22FlashAttnBwdPreprocessIN4cute5tupleIJNS3_1CILi64EEENS5_ILi128EEEEEENS_10bfloat16_tEfNS_4arch4Sm80ELb1ELb1EEEEEvNT_6ParamsE,(.L_x_2349 - _ZN7cutlass13device_kernelIN5flash22FlashAttnBwdPreprocessIN4cute5tupleIJNS3_1CILi64EEENS5_ILi128EEEEEENS_10bfloat16_tEfNS_4arch4Sm80ELb1ELb1EEEEEvNT_6ParamsE)
        .other          _ZN7cutlass13device_kernelIN5flash22FlashAttnBwdPreprocessIN4cute5tupleIJNS3_1CILi64EEENS5_ILi128EEEEEENS_10bfloat16_tEfNS_4arch4Sm80ELb1ELb1EEEEEvNT_6ParamsE,@"STO_CUDA_ENTRY STV_DEFAULT"
_ZN7cutlass13device_kernelIN5flash22FlashAttnBwdPreprocessIN4cute5tupleIJNS3_1CILi64EEENS5_ILi128EEEEEENS_10bfloat16_tEfNS_4arch4Sm80ELb1ELb1EEEEEvNT_6ParamsE:
[----:B------:R-:W-:Y:S02]  /*0000*/  IMAD.MOV.U32 R1, RZ, RZ, c[0x0][0x28] ;  /* 0x00000a00ff017624 */ /* 0x000fe400078e00ff */
[----:B------:R-:W0:Y:S01]  /*0010*/  S2R R0, SR_CTAID.Z ;  /* 0x0000000000007919 */ /* 0x000e220000002700 */
[----:B------:R-:W-:Y:S01]  /*0020*/  ISETP.NE.U32.AND P1, PT, RZ, c[0x0][0x248], PT ;  /* 0x00009200ff007a0c */ /* 0x000fe20003f25070 */
[----:B------:R-:W-:Y:S01]  /*0030*/  IMAD.MOV.U32 R3, RZ, RZ, 0x4 ;  /* 0x00000004ff037424 */ /* 0x000fe200078e00ff */
[----:B------:R-:W-:Y:S01]  /*0040*/  ISETP.NE.U32.AND P0, PT, RZ, c[0x0][0x240], PT ;  /* 0x00009000ff007a0c */ /* 0x000fe20003f05070 */
[----:B------:R-:W-:Y:S01]  /*0050*/  ULDC.64 UR4, c[0x0][0x118] ;  /* 0x0000460000047ab9 */ /* 0x000fe20000000a00 */
[----:B------:R-:W-:Y:S02]  /*0060*/  ISETP.NE.AND.EX P1, PT, RZ, c[0x0][0x24c], PT, P1 ;  /* 0x00009300ff007a0c */ /* 0x000fe40003f25310 */
[----:B------:R-:W-:Y:S02]  /*0070*/  ISETP.NE.AND.EX P0, PT, RZ, c[0x0][0x244], PT, P0 ;  /* 0x00009100ff007a0c */ /* 0x000fe40003f05300 */
[----:B------:R-:W-:Y:S01]  /*0080*/  MOV R2, c[0x0][0x168] ;  /* 0x00005a0000027a02 */ /* 0x000fe20000000f00 */
        /* <DEDUP_REMOVED lines=11> */
[----:B--2---:R-:W-:-:S02]  /*0140*/  IMAD.IADD R2, R2, 0x1, -R11 ;  /* 0x0000000102027824 */ /* 0x004fc400078e0a0b */
.L_x_2279:
[----:B0-----:R-:W0:Y:S01]  /*0150*/  S2R R4, SR_TID.X ;  /* 0x0000000000047919 */ /* 0x001e220000002100 */
[----:B------:R-:W-:-:S02]  /*0160*/  ISETP.NE.AND.EX P3, PT, RZ, c[0x0][0x244], PT, P3 ;  /* 0x00009100ff007a0c */ /* 0x000fc40003f65330 */
[----:B-----5:R-:W-:-:S13]  /*0170*/  ISETP.LE.AND P1, PT, R2, R7, PT ;  /* 0x000000070200720c */ /* 0x020fda0003f23270 */
[----:B------:R-:W-:Y:S05]  /*0180*/  @P3 EXIT P1 ;  /* 0x000000000000394d */ /* 0x000fea0000800000 */
[----:B------:R-:W1:Y:S01]  /*0190*/  S2R R6, SR_CTAID.Y ;  /* 0x0000000000067919 */ /* 0x000e620000002600 */
[----:B0-----:R-:W-:Y:S01]  /*01a0*/  SHF.R.S32.HI R9, RZ, 0x1f, R4 ;  /* 0x0000001fff097819 */ /* 0x001fe20000011404 */
[----:B------:R-:W-:Y:S01]  /*01b0*/  CS2R R44, SRZ ;  /* 0x00000000002c7805 */ /* 0x000fe2000001ff00 */
[----:B------:R-:W-:Y:S01]  /*01c0*/  IMAD.IADD R51, R2, 0x1, -R7 ;  /* 0x0000000102337824 */ /* 0x000fe200078e0a07 */
[--C-:B------:R-:W-:Y:S01]  /*01d0*/  @P0 SHF.R.S32.HI R45, RZ, 0x1f, R57.reuse ;  /* 0x0000001fff2d0819 */ /* 0x100fe20000011439 */
[----:B------:R-:W-:Y:S01]  /*01e0*/  @P0 IMAD.MOV.U32 R44, RZ, RZ, R57 ;  /* 0x000000ffff2c0224 */ /* 0x000fe200078e0039 */
[----:B------:R-:W-:Y:S02]  /*01f0*/  LEA.HI R9, R9, R4, RZ, 0x4 ;  /* 0x0000000409097211 */ /* 0x000fe400078f20ff */
[----:B------:R-:W-:Y:S02]  /*0200*/  SHF.R.S32.HI R43, RZ, 0x1f, R0 ;  /* 0x0000001fff2b7819 */ /* 0x000fe40000011400 */
[----:B------:R-:W-:-:S02]  /*0210*/  LOP3.LUT R55, R9, 0xfffffff0, RZ, 0xc0, !PT ;  /* 0xfffffff009377812 */ /* 0x000fc400078ec0ff */
[----:B------:R-:W-:Y:S02]  /*0220*/  SHF.R.S32.HI R41, RZ, 0x4, R9 ;  /* 0x00000004ff297819 */ /* 0x000fe40000011409 */
[----:B------:R-:W-:Y:S02]  /*0230*/  IADD3 R55, -R55, R4, RZ ;  /* 0x0000000437377210 */ /* 0x000fe40007ffe1ff */
[----:B------:R-:W-:Y:S02]  /*0240*/  IADD3 R58, R41, 0x10, RZ ;  /* 0x00000010293a7810 */ /* 0x000fe40007ffe0ff */
[----:B------:R-:W-:Y:S02]  /*0250*/  SHF.L.U32 R10, R55, 0x3, RZ ;  /* 0x00000003370a7819 */ /* 0x000fe400000006ff */
[----:B------:R-:W-:Y:S02]  /*0260*/  SHF.R.S32.HI R42, RZ, 0x1f, R41 ;  /* 0x0000001fff2a7819 */ /* 0x000fe40000011429 */
[----:B------:R-:W-:-:S02]  /*0270*/  ISETP.GE.AND P1, PT, R10, c[0x0][0x16c], PT ;  /* 0x00005b000a007a0c */ /* 0x000fc40003f26270 */
[----:B-1----:R-:W-:Y:S02]  /*0280*/  SHF.R.S32.HI R40, RZ, 0x1f, R6 ;  /* 0x0000001fff287819 */ /* 0x002fe40000011406 */
[--C-:B------:R-:W-:Y:S02]  /*0290*/  SHF.R.S32.HI R11, RZ, 0x1f, R10.reuse ;  /* 0x0000001fff0b7819 */ /* 0x100fe4000001140a */
[C---:B------:R-:W-:Y:S01]  /*02a0*/  IADD3 R8, P5, R41.reuse, R44, RZ ;  /* 0x0000002c29087210 */ /* 0x040fe20007fbe0ff */
[----:B------:R-:W-:Y:S01]  /*02b0*/  IMAD R9, R40, c[0x0][0x1a0], RZ ;  /* 0x0000680028097a24 */ /* 0x000fe200078e02ff */
[-C--:B------:R-:W-:Y:S01]  /*02c0*/  ISETP.LT.AND P4, PT, R58, R51.reuse, !P1 ;  /* 0x000000333a00720c */ /* 0x080fe20004f81270 */
[----:B------:R-:W-:Y:S01]  /*02d0*/  IMAD R13, R40, c[0x0][0x180], RZ ;  /* 0x00006000280d7a24 */ /* 0x000fe200078e02ff */
[----:B------:R-:W-:Y:S01]  /*02e0*/  ISETP.GE.AND P2, PT, R41, R51, PT ;  /* 0x000000332900720c */ /* 0x000fe20003f46270 */
[C---:B------:R-:W-:Y:S01]  /*02f0*/  IMAD R15, R6.reuse, c[0x0][0x1a4], R9 ;  /* 0x00006900060f7a24 */ /* 0x040fe200078e0209 */
[----:B------:R-:W-:Y:S01]  /*0300*/  SEL R43, R43, RZ, !P3 ;  /* 0x000000ff2b2b7207 */ /* 0x000fe20005800000 */
[----:B------:R-:W-:Y:S01]  /*0310*/  IMAD R13, R6, c[0x0][0x184], R13 ;  /* 0x00006100060d7a24 */ /* 0x000fe200078e020d */
[----:B------:R-:W-:Y:S01]  /*0320*/  SEL R50, R0, RZ, !P3 ;  /* 0x000000ff00327207 */ /* 0x000fe20005800000 */
[----:B------:R-:W-:Y:S01]  /*0330*/  IMAD.WIDE.U32 R28, R6, c[0x0][0x180], R10 ;  /* 0x00006000061c7a25 */ /* 0x000fe200078e000a */
[----:B------:R-:W-:-:S02]  /*0340*/  IADD3 R56, R41, 0x20, RZ ;  /* 0x0000002029387810 */ /* 0x000fc40007ffe0ff */
[----:B------:R-:W-:Y:S01]  /*0350*/  IADD3 R54, R41, 0x30, RZ ;  /* 0x0000003029367810 */ /* 0x000fe20007ffe0ff */
[----:B------:R-:W-:Y:S01]  /*0360*/  IMAD.X R9, R42, 0x1, R45, P5 ;  /* 0x000000012a097824 */ /* 0x000fe200028e062d */
[----:B------:R-:W-:Y:S01]  /*0370*/  ISETP.LT.AND P5, PT, R10, c[0x0][0x16c], !P2 ;  /* 0x00005b000a007a0c */ /* 0x000fe200057a1270 */
[----:B------:R-:W-:Y:S02]  /*0380*/  IMAD.IADD R29, R29, 0x1, R13 ;  /* 0x000000011d1d7824 */ /* 0x000fe400078e020d */
[----:B------:R-:W-:-:S04]  /*0390*/  IMAD.WIDE R8, R5, 0x40, R8 ;  /* 0x0000004005087825 */ /* 0x000fc800078e0208 */
[----:B------:R-:W-:Y:S01]  /*03a0*/  IMAD.WIDE.U32 R12, R6, c[0x0][0x1a0], R10 ;  /* 0x00006800060c7a25 */ /* 0x000fe200078e000a */
[----:B------:R-:W-:-:S03]  /*03b0*/  @P4 IADD3 R17, P3, R8, 0x10, RZ ;  /* 0x0000001008114810 */ /* 0x000fc60007f7e0ff */
[----:B------:R-:W-:Y:S01]  /*03c0*/  IMAD R11, R43, c[0x0][0x188], RZ ;  /* 0x000062002b0b7a24 */ /* 0x000fe200078e02ff */
[----:B------:R-:W-:Y:S01]  /*03d0*/  IADD3 R13, R13, R15, RZ ;  /* 0x0000000f0d0d7210 */ /* 0x000fe20007ffe0ff */
[----:B------:R-:W-:Y:S02]  /*03e0*/  IMAD R15, R43, c[0x0][0x1a8], RZ ;  /* 0x00006a002b0f7a24 */ /* 0x000fe400078e02ff */
[----:B------:R-:W-:Y:S01]  /*03f0*/  @P4 IMAD.X R10, RZ, RZ, R9, P3 ;  /* 0x000000ffff0a4224 */ /* 0x000fe200018e0609 */
[----:B------:R-:W-:Y:S01]  /*0400*/  @P4 IADD3 R16, P3, R8, 0x10, RZ ;  /* 0x0000001008104810 */ /* 0x000fe20007f7e0ff */
[C---:B------:R-:W-:Y:S02]  /*0410*/  IMAD R11, R50.reuse, c[0x0][0x18c], R11 ;  /* 0x00006300320b7a24 */ /* 0x040fe400078e020b */
[C---:B------:R-:W-:Y:S01]  /*0420*/  IMAD R19, R50.reuse, c[0x0][0x1ac], R15 ;  /* 0x00006b0032137a24 */ /* 0x040fe200078e020f */
[----:B------:R-:W-:Y:S01]  /*0430*/  @P4 IADD3.X R18, RZ, R9, RZ, P3, !PT ;  /* 0x00000009ff124210 */ /* 0x000fe20001ffe4ff */
[----:B------:R-:W-:-:S04]  /*0440*/  IMAD.WIDE.U32 R28, R50, c[0x0][0x188], R28 ;  /* 0x00006200321c7a25 */ /* 0x000fc800078e001c */
[----:B------:R-:W-:-:S04]  /*0450*/  IMAD.WIDE.U32 R30, R50, c[0x0][0x1a8], R12 ;  /* 0x00006a00321e7a25 */ /* 0x000fc800078e000c */
[----:B------:R-:W-:Y:S01]  /*0460*/  @P4 IMAD R10, R10, c[0x0][0x178], RZ ;  /* 0x00005e000a0a4a24 */ /* 0x000fe200078e02ff */
[----:B------:R-:W-:Y:S01]  /*0470*/  IADD3 R31, R31, R19, RZ ;  /* 0x000000131f1f7210 */ /* 0x000fe20007ffe0ff */
[----:B------:R-:W-:Y:S02]  /*0480*/  @P5 IMAD R13, R9, c[0x0][0x198], RZ ;  /* 0x00006600090d5a24 */ /* 0x000fe400078e02ff */
[----:B------:R-:W-:Y:S02]  /*0490*/  IMAD.IADD R29, R29, 0x1, R11 ;  /* 0x000000011d1d7824 */ /* 0x000fe400078e020b */
[----:B------:R-:W-:Y:S02]  /*04a0*/  @P5 IMAD R15, R9, c[0x0][0x178], RZ ;  /* 0x00005e00090f5a24 */ /* 0x000fe400078e02ff */
[----:B------:R-:W-:Y:S02]  /*04b0*/  @P4 IMAD R21, R17, c[0x0][0x17c], R10 ;  /* 0x00005f0011154a24 */ /* 0x000fe400078e020a */
[----:B------:R-:W-:-:S02]  /*04c0*/  @P5 IMAD R23, R8, c[0x0][0x19c], R13 ;  /* 0x0000670008175a24 */ /* 0x000fc400078e020d */
[--C-:B------:R-:W-:Y:S02]  /*04d0*/  @P4 IMAD.MOV.U32 R10, RZ, RZ, R28.reuse ;  /* 0x000000ffff0a4224 */ /* 0x100fe400078e001c */
[----:B------:R-:W-:Y:S02]  /*04e0*/  @P4 IMAD.MOV.U32 R11, RZ, RZ, R29 ;  /* 0x000000ffff0b4224 */ /* 0x000fe400078e001d */
[C---:B------:R-:W-:Y:S02]  /*04f0*/  @P5 IMAD R19, R8.reuse, c[0x0][0x17c], R15 ;  /* 0x00005f0008135a24 */ /* 0x040fe400078e020f */
[----:B------:R-:W-:-:S04]  /*0500*/  @P5 IMAD.WIDE.U32 R12, R8, c[0x0][0x178], R28 ;  /* 0x00005e00080c5a25 */ /* 0x000fc800078e001c */
[----:B------:R-:W-:Y:S01]  /*0510*/  @P5 IMAD.WIDE.U32 R14, R8, c[0x0][0x198], R30 ;  /* 0x00006600080e5a25 */ /* 0x000fe200078e001e */
[----:B------:R-:W-:-:S03]  /*0520*/  @P5 LEA R26, P3, R12, c[0x0][0x160], 0x1 ;  /* 0x000058000c1a5a11 */ /* 0x000fc600078608ff */
[----:B------:R-:W-:Y:S01]  /*0530*/  @P4 IMAD.WIDE.U32 R10, R17, c[0x0][0x178], R10 ;  /* 0x00005e00110a4a25 */ /* 0x000fe200078e000a */
[----:B------:R-:W-:-:S03]  /*0540*/  @P5 LEA R24, P6, R14, c[0x0][0x190], 0x1 ;  /* 0x000064000e185a11 */ /* 0x000fc600078c08ff */
[----:B------:R-:W-:Y:S02]  /*0550*/  @P5 IMAD.IADD R17, R13, 0x1, R19 ;  /* 0x000000010d115824 */ /* 0x000fe400078e0213 */
[----:B------:R-:W-:Y:S02]  /*0560*/  @P5 IMAD.IADD R13, R15, 0x1, R23 ;  /* 0x000000010f0d5824 */ /* 0x000fe400078e0217 */
[----:B------:R-:W-:Y:S01]  /*0570*/  @P4 IMAD R15, R18, c[0x0][0x198], RZ ;  /* 0x00006600120f4a24 */ /* 0x000fe200078e02ff */
[----:B------:R-:W-:Y:S01]  /*0580*/  @P5 LEA.HI.X R27, R12, c[0x0][0x164], R17, 0x1, P3 ;  /* 0x000059000c1b5a11 */ /* 0x000fe200018f0c11 */
[----:B------:R-:W-:Y:S01]  /*0590*/  @P4 IMAD.IADD R11, R11, 0x1, R21 ;  /* 0x000000010b0b4824 */ /* 0x000fe200078e0215 */
[----:B------:R-:W-:Y:S01]  /*05a0*/  @P5 LEA.HI.X R25, R14, c[0x0][0x194], R13, 0x1, P6 ;  /* 0x000065000e195a11 */ /* 0x000fe200030f0c0d */
[----:B------:R-:W-:Y:S01]  /*05b0*/  @P4 IMAD.MOV.U32 R13, RZ, RZ, R31 ;  /* 0x000000ffff0d4224 */ /* 0x000fe200078e001f */
[----:B------:R-:W-:Y:S01]  /*05c0*/  @P4 MOV R12, R30 ;  /* 0x0000001e000c4202 */ /* 0x000fe20000000f00 */
[----:B------:R-:W-:Y:S01]  /*05d0*/  @P4 IMAD R15, R16, c[0x0][0x19c], R15 ;  /* 0x00006700100f4a24 */ /* 0x000fe200078e020f */
[----:B------:R-:W-:-:S02]  /*05e0*/  ISETP.LT.AND P3, PT, R56, R51, !P1 ;  /* 0x000000333800720c */ /* 0x000fc40004f61270 */
[----:B------:R-:W-:Y:S01]  /*05f0*/  @P4 LEA R34, P6, R10, c[0x0][0x160], 0x1 ;  /* 0x000058000a224a11 */ /* 0x000fe200078c08ff */
[----:B------:R-:W-:Y:S01]  /*0600*/  @P4 IMAD.WIDE.U32 R12, R16, c[0x0][0x198], R12 ;  /* 0x00006600100c4a25 */ /* 0x000fe200078e000c */
[----:B------:R-:W-:Y:S02]  /*0610*/  ISETP.LT.AND P1, PT, R54, R51, !P1 ;  /* 0x000000333600720c */ /* 0x000fe40004f21270 */
[----:B------:R-:W-:Y:S02]  /*0620*/  @P4 LEA.HI.X R35, R10, c[0x0][0x164], R11, 0x1, P6 ;  /* 0x000059000a234a11 */ /* 0x000fe400030f0c0b */
[----:B------:R-:W-:Y:S02]  /*0630*/  @P4 IADD3 R11, R13, R15, RZ ;  /* 0x0000000f0d0b4210 */ /* 0x000fe40007ffe0ff */
[----:B------:R-:W-:Y:S01]  /*0640*/  @P4 LEA R32, P6, R12, c[0x0][0x190], 0x1 ;  /* 0x000064000c204a11 */ /* 0x000fe200078c08ff */
[----:B------:R-:W-:-:S03]  /*0650*/  CS2R R14, SRZ ;  /* 0x00000000000e7805 */ /* 0x000fc6000001ff00 */
[----:B------:R-:W-:Y:S02]  /*0660*/  @P4 LEA.HI.X R33, R12, c[0x0][0x194], R11, 0x1, P6 ;  /* 0x000065000c214a11 */ /* 0x000fe400030f0c0b */
[----:B------:R-:W-:Y:S01]  /*0670*/  @P3 IADD3 R47, P6, R8, 0x20, RZ ;  /* 0x00000020082f3810 */ /* 0x000fe20007fde0ff */
[----:B------:R-:W-:Y:S01]  /*0680*/  CS2R R10, SRZ ;  /* 0x00000000000a7805 */ /* 0x000fe2000001ff00 */
[----:B------:R-:W-:-:S03]  /*0690*/  CS2R R12, SRZ ;  /* 0x00000000000c7805 */ /* 0x000fc6000001ff00 */
[--C-:B------:R-:W-:Y:S01]  /*06a0*/  @P3 IMAD.X R48, RZ, RZ, R9.reuse, P6 ;  /* 0x000000ffff303224 */ /* 0x100fe200030e0609 */
[C---:B------:R-:W-:Y:S01]  /*06b0*/  @P3 IADD3 R39, P6, R8.reuse, 0x20, RZ ;  /* 0x0000002008273810 */ /* 0x040fe20007fde0ff */
[----:B------:R-:W-:Y:S01]  /*06c0*/  CS2R R16, SRZ ;  /* 0x0000000000107805 */ /* 0x000fe2000001ff00 */
[----:B------:R-:W-:Y:S01]  /*06d0*/  CS2R R18, SRZ ;  /* 0x0000000000127805 */ /* 0x000fe2000001ff00 */
[----:B------:R-:W-:Y:S01]  /*06e0*/  CS2R R20, SRZ ;  /* 0x0000000000147805 */ /* 0x000fe2000001ff00 */
[----:B------:R-:W-:Y:S01]  /*06f0*/  CS2R R22, SRZ ;  /* 0x0000000000167805 */ /* 0x000fe2000001ff00 */
[----:B------:R-:W-:Y:S01]  /*0700*/  @P3 IMAD.X R49, RZ, RZ, R9, P6 ;  /* 0x000000ffff313224 */ /* 0x000fe200030e0609 */
[C---:B------:R-:W-:Y:S01]  /*0710*/  @P1 IADD3 R37, P6, R8.reuse, 0x30, RZ ;  /* 0x0000003008251810 */ /* 0x040fe20007fde0ff */
[----:B------:R0:W2:Y:S03]  /*0720*/  @P5 LDG.E.128 R12, [R24.64] ;  /* 0x00000004180c5981 */ /* 0x0000a6000c1e1d00 */
[----:B------:R-:W-:Y:S01]  /*0730*/  @P1 IADD3.X R46, RZ, R9, RZ, P6, !PT ;  /* 0x00000009ff2e1210 */ /* 0x000fe200037fe4ff */
[----:B------:R1:W3:Y:S01]  /*0740*/  @P4 LDG.E.128 R16, [R34.64] ;  /* 0x0000000422104981 */ /* 0x0002e2000c1e1d00 */
[----:B------:R-:W-:-:S03]  /*0750*/  @P1 IADD3 R36, P6, R8, 0x30, RZ ;  /* 0x0000003008241810 */ /* 0x000fc60007fde0ff */
[----:B------:R4:W3:Y:S02]  /*0760*/  @P4 LDG.E.128 R20, [R32.64] ;  /* 0x0000000420144981 */ /* 0x0008e4000c1e1d00 */
[----:B------:R-:W-:Y:S02]  /*0770*/  @P1 IMAD.X R38, RZ, RZ, R9, P6 ;  /* 0x000000ffff261224 */ /* 0x000fe400030e0609 */
[----:B------:R-:W-:-:S06]  /*0780*/  CS2R R8, SRZ ;  /* 0x0000000000087805 */ /* 0x000fcc000001ff00 */
[----:B------:R1:W3:Y:S01]  /*0790*/  @P5 LDG.E.128 R8, [R26.64] ;  /* 0x000000041a085981 */ /* 0x0002e2000c1e1d00 */
[----:B------:R-:W-:Y:S02]  /*07a0*/  @P3 IMAD R48, R48, c[0x0][0x178], RZ ;  /* 0x00005e0030303a24 */ /* 0x000fe400078e02ff */
[----:B0-----:R-:W-:Y:S02]  /*07b0*/  @P3 IMAD R24, R49, c[0x0][0x198], RZ ;  /* 0x0000660031183a24 */ /* 0x001fe400078e02ff */
[C---:B------:R-:W-:Y:S01]  /*07c0*/  @P3 IMAD R49, R47.reuse, c[0x0][0x17c], R48 ;  /* 0x00005f002f313a24 */ /* 0x040fe200078e0230 */
[----:B-1----:R-:W-:Y:S01]  /*07d0*/  @P3 MOV R27, R29 ;  /* 0x0000001d001b3202 */ /* 0x002fe20000000f00 */
[----:B------:R-:W-:Y:S02]  /*07e0*/  @P3 IMAD.MOV.U32 R26, RZ, RZ, R28 ;  /* 0x000000ffff1a3224 */ /* 0x000fe400078e001c */
[----:B------:R-:W-:Y:S02]  /*07f0*/  @P3 IMAD.MOV.U32 R25, RZ, RZ, R31 ;  /* 0x000000ffff193224 */ /* 0x000fe400078e001f */
[----:B------:R-:W-:-:S04]  /*0800*/  @P3 IMAD.WIDE.U32 R26, R47, c[0x0][0x178], R26 ;  /* 0x00005e002f1a3a25 */ /* 0x000fc800078e001a */
[C---:B------:R-:W-:Y:S02]  /*0810*/  @P3 IMAD R47, R39.reuse, c[0x0][0x19c], R24 ;  /* 0x00006700272f3a24 */ /* 0x040fe400078e0218 */
[----:B------:R-:W-:Y:S02]  /*0820*/  @P3 IMAD.MOV.U32 R24, RZ, RZ, R30 ;  /* 0x000000ffff183224 */ /* 0x000fe400078e001e */
[----:B------:R-:W-:Y:S02]  /*0830*/  @P1 IMAD R46, R46, c[0x0][0x178], RZ ;  /* 0x00005e002e2e1a24 */ /* 0x000fe400078e02ff */
[----:B------:R-:W-:-:S04]  /*0840*/  @P3 IMAD.WIDE.U32 R24, R39, c[0x0][0x198], R24 ;  /* 0x0000660027183a25 */ /* 0x000fc800078e0018 */
[----:B------:R-:W-:Y:S02]  /*0850*/  @P1 IMAD R53, R38, c[0x0][0x198], RZ ;  /* 0x0000660026351a24 */ /* 0x000fe400078e02ff */
[C---:B------:R-:W-:Y:S02]  /*0860*/  @P1 IMAD R39, R37.reuse, c[0x0][0x17c], R46 ;  /* 0x00005f0025271a24 */ /* 0x040fe400078e022e */
[----:B------:R-:W-:Y:S01]  /*0870*/  @P1 IMAD.WIDE.U32 R28, R37, c[0x0][0x178], R28 ;  /* 0x00005e00251c1a25 */ /* 0x000fe200078e001c */
[----:B------:R-:W-:Y:S02]  /*0880*/  @P3 IADD3 R49, R27, R49, RZ ;  /* 0x000000311b313210 */ /* 0x000fe40007ffe0ff */
[----:B------:R-:W-:Y:S01]  /*0890*/  @P3 LEA R60, P4, R26, c[0x0][0x160], 0x1 ;  /* 0x000058001a3c3a11 */ /* 0x000fe200078808ff */
[----:B------:R-:W-:Y:S01]  /*08a0*/  @P1 IMAD R35, R36, c[0x0][0x19c], R53 ;  /* 0x0000670024231a24 */ /* 0x000fe200078e0235 */
[----:B------:R-:W-:Y:S01]  /*08b0*/  @P3 LEA R52, P6, R24, c[0x0][0x190], 0x1 ;  /* 0x0000640018343a11 */ /* 0x000fe200078c08ff */
[----:B------:R-:W-:-:S02]  /*08c0*/  @P3 IMAD.IADD R47, R25, 0x1, R47 ;  /* 0x00000001192f3824 */ /* 0x000fc400078e022f */
[----:B----4-:R-:W-:Y:S01]  /*08d0*/  @P1 IMAD.WIDE.U32 R32, R36, c[0x0][0x198], R30 ;  /* 0x0000660024201a25 */ /* 0x010fe200078e001e */
[----:B------:R-:W-:-:S03]  /*08e0*/  @P1 LEA R46, P5, R28, c[0x0][0x160], 0x1 ;  /* 0x000058001c2e1a11 */ /* 0x000fc600078a08ff */
[----:B------:R-:W-:Y:S01]  /*08f0*/  @P1 IMAD.IADD R25, R29, 0x1, R39 ;  /* 0x000000011d191824 */ /* 0x000fe200078e0227 */
[----:B------:R-:W-:Y:S02]  /*0900*/  @P3 LEA.HI.X R61, R26, c[0x0][0x164], R49, 0x1, P4 ;  /* 0x000059001a3d3a11 */ /* 0x000fe400020f0c31 */
[----:B------:R-:W-:Y:S02]  /*0910*/  @P3 LEA.HI.X R53, R24, c[0x0][0x194], R47, 0x1, P6 ;  /* 0x0000650018353a11 */ /* 0x000fe400030f0c2f */
[----:B------:R-:W-:Y:S02]  /*0920*/  @P1 IADD3 R35, R33, R35, RZ ;  /* 0x0000002321231210 */ /* 0x000fe40007ffe0ff */
[----:B------:R-:W-:Y:S01]  /*0930*/  @P1 LEA R48, P4, R32, c[0x0][0x190], 0x1 ;  /* 0x0000640020301a11 */ /* 0x000fe200078808ff */
[----:B------:R-:W-:Y:S01]  /*0940*/  CS2R R26, SRZ ;  /* 0x00000000001a7805 */ /* 0x000fe2000001ff00 */
[----:B------:R-:W-:Y:S01]  /*0950*/  @P1 LEA.HI.X R47, R28, c[0x0][0x164], R25, 0x1, P5 ;  /* 0x000059001c2f1a11 */ /* 0x000fe200028f0c19 */
        /* <DEDUP_REMOVED lines=15> */
[--C-:B------:R-:W-:Y:S02]  /*0a50*/  @!P3 SHF.R.S32.HI R52, RZ, 0x1f, R4.reuse ;  /* 0x0000001fff34b819 */ /* 0x100fe40000011404 */
[----:B------:R-:W-:-:S04]  /*0a60*/  @!P3 IADD3 R44, P4, P5, R44, R7, R4 ;  /* 0x000000072c2cb210 */ /* 0x000fc80007d9e004 */
[----:B------:R-:W-:Y:S01]  /*0a70*/  @!P3 IADD3.X R45, R45, R53, R52, P4, P5 ;  /* 0x000000352d2db210 */ /* 0x000fe200027ea434 */
[----:B------:R-:W-:-:S04]  /*0a80*/  @!P3 IMAD R53, R40, c[0x0][0x1e0], RZ ;  /* 0x000078002835ba24 */ /* 0x000fc800078e02ff */
[C---:B------:R-:W-:Y:S02]  /*0a90*/  @!P3 IMAD R53, R6.reuse, c[0x0][0x1e4], R53 ;  /* 0x000079000635ba24 */ /* 0x040fe400078e0235 */
[----:B------:R-:W-:-:S04]  /*0aa0*/  @!P3 IMAD.WIDE.U32 R44, R6, c[0x0][0x1e0], R44 ;  /* 0x00007800062cba25 */ /* 0x000fc800078e002c */
[----:B-1----:R-:W-:Y:S02]  /*0ab0*/  @!P3 IMAD.IADD R47, R45, 0x1, R53 ;  /* 0x000000012d2fb824 */ /* 0x002fe400078e0235 */
[----:B------:R-:W-:Y:S02]  /*0ac0*/  @!P3 IMAD R45, R43, c[0x0][0x1e8], RZ ;  /* 0x00007a002b2dba24 */ /* 0x000fe400078e02ff */
[----:B------:R-:W-:Y:S02]  /*0ad0*/  @!P3 IMAD.MOV.U32 R46, RZ, RZ, R44 ;  /* 0x000000ffff2eb224 */ /* 0x000fe400078e002c */
[C---:B------:R-:W-:Y:S02]  /*0ae0*/  @!P3 IMAD R45, R50.reuse, c[0x0][0x1ec], R45 ;  /* 0x00007b00322dba24 */ /* 0x040fe400078e022d */
[----:B------:R-:W-:-:S05]  /*0af0*/  @!P3 IMAD.WIDE.U32 R46, R50, c[0x0][0x1e8], R46 ;  /* 0x00007a00322eba25 */ /* 0x000fca00078e002e */
[----:B------:R-:W-:Y:S02]  /*0b00*/  @!P3 IADD3 R45, R47, R45, RZ ;  /* 0x0000002d2f2db210 */ /* 0x000fe40007ffe0ff */
[----:B------:R-:W-:-:S04]  /*0b10*/  @!P3 LEA R44, P4, R46, c[0x0][0x1d8], 0x2 ;  /* 0x000076002e2cba11 */ /* 0x000fc800078810ff */
[----:B------:R-:W-:Y:S01]  /*0b20*/  @!P3 LEA.HI.X R45, R46, c[0x0][0x1dc], R45, 0x2, P4 ;  /* 0x000077002e2dba11 */ /* 0x000fe200020f142d */
[----:B------:R-:W-:-:S06]  /*0b30*/  IMAD.MOV.U32 R52, RZ, RZ, 0x7f800000 ;  /* 0x7f800000ff347424 */ /* 0x000fcc00078e00ff */
[----:B------:R0:W5:Y:S01]  /*0b40*/  @!P3 LDG.E R52, [R44.64] ;  /* 0x000000042c34b981 */ /* 0x000162000c1e1900 */
[C---:B--2---:R-:W-:Y:S02]  /*0b50*/  LOP3.LUT R59, R12.reuse, 0xffff0000, RZ, 0xc0, !PT ;  /* 0xffff00000c3b7812 */ /* 0x044fe400078ec0ff */
[----:B------:R-:W-:Y:S02]  /*0b60*/  SHF.L.U32 R53, R12, 0x10, RZ ;  /* 0x000000100c357819 */ /* 0x000fe400000006ff */
[----:B---3--:R-:W-:Y:S02]  /*0b70*/  LOP3.LUT R61, R16, 0xffff0000, RZ, 0xc0, !PT ;  /* 0xffff0000103d7812 */ /* 0x008fe400078ec0ff */
[----:B------:R-:W-:Y:S02]  /*0b80*/  LOP3.LUT R60, R20, 0xffff0000, RZ, 0xc0, !PT ;  /* 0xffff0000143c7812 */ /* 0x000fe400078ec0ff */
[----:B------:R-:W-:Y:S01]  /*0b90*/  SHF.L.U32 R16, R16, 0x10, RZ ;  /* 0x0000001010107819 */ /* 0x000fe200000006ff */
[C---:B------:R-:W-:Y:S01]  /*0ba0*/  IMAD.U32 R46, R8.reuse, 0x10000, RZ ;  /* 0x00010000082e7824 */ /* 0x040fe200078e00ff */
[----:B------:R-:W-:Y:S01]  /*0bb0*/  LOP3.LUT R8, R8, 0xffff0000, RZ, 0xc0, !PT ;  /* 0xffff000008087812 */ /* 0x000fe200078ec0ff */
[----:B------:R-:W-:Y:S01]  /*0bc0*/  FMUL.FTZ R60, R61, R60 ;  /* 0x0000003c3d3c7220 */ /* 0x000fe20000410000 */
[----:B------:R-:W-:-:S03]  /*0bd0*/  SHF.L.U32 R47, R9, 0x10, RZ ;  /* 0x00000010092f7819 */ /* 0x000fc600000006ff */
[----:B------:R-:W-:Y:S02]  /*0be0*/  FMUL.FTZ R8, R8, R59 ;  /* 0x0000003b08087220 */ /* 0x000fe40000410000 */
[----:B------:R-:W-:Y:S02]  /*0bf0*/  IMAD.U32 R59, R20, 0x10000, RZ ;  /* 0x00010000143b7824 */ /* 0x000fe400078e00ff */
[----:B------:R-:W-:Y:S02]  /*0c00*/  IMAD.U32 R12, R13, 0x10000, RZ ;  /* 0x000100000d0c7824 */ /* 0x000fe400078e00ff */
        /* <DEDUP_REMOVED lines=10> */
[----:B------:R-:W-:Y:S01]  /*0cb0*/  IMAD.U32 R9, R10, 0x10000, RZ ;  /* 0x000100000a097824 */ /* 0x000fe200078e00ff */
[----:B0-----:R-:W-:Y:S01]  /*0cc0*/  SHF.L.U32 R44, R14, 0x10, RZ ;  /* 0x000000100e2c7819 */ /* 0x001fe200000006ff */
        /* <DEDUP_REMOVED lines=11> */
[----:B------:R-:W-:Y:S01]  /*0d80*/  SHF.L.U32 R8, R19, 0x10, RZ ;  /* 0x0000001013087819 */ /* 0x000fe200000006ff */
[----:B------:R-:W-:-:S02]  /*0d90*/  IMAD.U32 R45, R15, 0x10000, RZ ;  /* 0x000100000f2d7824 */ /* 0x000fc400078e00ff */
[----:B------:R-:W-:Y:S02]  /*0da0*/  FFMA.FTZ R14, R49, R14, R44 ;  /* 0x0000000e310e7223 */ /* 0x000fe4000001002c */
[----:B------:R-:W-:Y:S02]  /*0db0*/  IMAD.U32 R13, R23, 0x10000, RZ ;  /* 0x00010000170d7824 */ /* 0x000fe400078e00ff */
[----:B------:R-:W-:Y:S01]  /*0dc0*/  FFMA.FTZ R9, R18, R9, R12 ;  /* 0x0000000912097223 */ /* 0x000fe2000001000c */
[----:B------:R-:W-:Y:S01]  /*0dd0*/  LOP3.LUT R19, R19, 0xffff0000, RZ, 0xc0, !PT ;  /* 0xffff000013137812 */ /* 0x000fe200078ec0ff */
[----:B------:R-:W-:Y:S01]  /*0de0*/  FFMA.FTZ R14, R10, R45, R14 ;  /* 0x0000002d0a0e7223 */ /* 0x000fe2000001000e */
[----:B------:R-:W-:Y:S01]  /*0df0*/  LOP3.LUT R10, R23, 0xffff0000, RZ, 0xc0, !PT ;  /* 0xffff0000170a7812 */ /* 0x000fe200078ec0ff */
[----:B------:R-:W-:-:S04]  /*0e00*/  FFMA.FTZ R8, R8, R13, R9 ;  /* 0x0000000d08087223 */ /* 0x000fc80000010009 */
[----:B------:R-:W-:Y:S01]  /*0e10*/  FFMA.FTZ R8, R19, R10, R8 ;  /* 0x0000000a13087223 */ /* 0x000fe20000010008 */
[----:B------:R-:W-:Y:S02]  /*0e20*/  LOP3.LUT R11, R11, 0xffff0000, RZ, 0xc0, !PT ;  /* 0xffff00000b0b7812 */ /* 0x000fe400078ec0ff */
[C---:B----4-:R-:W-:Y:S02]  /*0e30*/  SHF.L.U32 R17, R24.reuse, 0x10, RZ ;  /* 0x0000001018117819 */ /* 0x050fe400000006ff */
[----:B------:R-:W-:Y:S02]  /*0e40*/  LOP3.LUT R24, R24, 0xffff0000, RZ, 0xc0, !PT ;  /* 0xffff000018187812 */ /* 0x000fe400078ec0ff */
[C---:B------:R-:W-:Y:S02]  /*0e50*/  LOP3.LUT R19, R28.reuse, 0xffff0000, RZ, 0xc0, !PT ;  /* 0xffff00001c137812 */ /* 0x040fe400078ec0ff */
[----:B------:R-:W-:Y:S02]  /*0e60*/  SHF.L.U32 R20, R28, 0x10, RZ ;  /* 0x000000101c147819 */ /* 0x000fe400000006ff */
[----:B------:R-:W-:Y:S01]  /*0e70*/  LOP3.LUT R18, R32, 0xffff0000, RZ, 0xc0, !PT ;  /* 0xffff000020127812 */ /* 0x000fe200078ec0ff */
[----:B------:R-:W-:Y:S01]  /*0e80*/  FMUL.FTZ R24, R24, R19 ;  /* 0x0000001318187220 */ /* 0x000fe20000410000 */
[C---:B------:R-:W-:Y:S01]  /*0e90*/  LOP3.LUT R21, R36.reuse, 0xffff0000, RZ, 0xc0, !PT ;  /* 0xffff000024157812 */ /* 0x040fe200078ec0ff */
[----:B------:R-:W-:Y:S01]  /*0ea0*/  IMAD.U32 R19, R36, 0x10000, RZ ;  /* 0x0001000024137824 */ /* 0x000fe200078e00ff */
[----:B------:R-:W-:Y:S01]  /*0eb0*/  SHF.L.U32 R32, R32, 0x10, RZ ;  /* 0x0000001020207819 */ /* 0x000fe200000006ff */
[----:B------:R-:W-:-:S02]  /*0ec0*/  IMAD.U32 R16, R25, 0x10000, RZ ;  /* 0x0001000019107824 */ /* 0x000fc400078e00ff */
[----:B------:R-:W-:Y:S01]  /*0ed0*/  FMUL.FTZ R21, R18, R21 ;  /* 0x0000001512157220 */ /* 0x000fe20000410000 */
[----:B------:R-:W-:Y:S01]  /*0ee0*/  LOP3.LUT R15, R15, 0xffff0000, RZ, 0xc0, !PT ;  /* 0xffff00000f0f7812 */ /* 0x000fe200078ec0ff */
        /* <DEDUP_REMOVED lines=15> */
[----:B------:R-:W-:Y:S01]  /*0fe0*/  IMAD.U32 R17, R38, 0x10000, RZ ;  /* 0x0001000026117824 */ /* 0x000fe200078e00ff */
[----:B------:R-:W-:Y:S01]  /*0ff0*/  SHF.L.U32 R16, R34, 0x10, RZ ;  /* 0x0000001022107819 */ /* 0x000fe200000006ff */
[----:B------:R-:W-:Y:S01]  /*1000*/  FFMA.FTZ R18, R33, R20, R18 ;  /* 0x0000001421127223 */ /* 0x000fe20000010012 */
[----:B------:R-:W-:Y:S01]  /*1010*/  LOP3.LUT R26, R26, 0xffff0000, RZ, 0xc0, !PT ;  /* 0xffff00001a1a7812 */ /* 0x000fe200078ec0ff */
[----:B------:R-:W-:Y:S01]  /*1020*/  FFMA.FTZ R12, R12, R15, R22 ;  /* 0x0000000f0c0c7223 */ /* 0x000fe20000010016 */
[----:B------:R-:W-:Y:S01]  /*1030*/  LOP3.LUT R13, R30, 0xffff0000, RZ, 0xc0, !PT ;  /* 0xffff00001e0d7812 */ /* 0x000fe200078ec0ff */
[----:B------:R-:W-:Y:S01]  /*1040*/  FFMA.FTZ R16, R16, R17, R18 ;  /* 0x0000001110107223 */ /* 0x000fe20000010012 */
[----:B------:R-:W-:-:S02]  /*1050*/  LOP3.LUT R34, R34, 0xffff0000, RZ, 0xc0, !PT ;  /* 0xffff000022227812 */ /* 0x000fc400078ec0ff */
[----:B------:R-:W-:Y:S01]  /*1060*/  LOP3.LUT R15, R38, 0xffff0000, RZ, 0xc0, !PT ;  /* 0xffff0000260f7812 */ /* 0x000fe200078ec0ff */
[----:B------:R-:W-:Y:S02]  /*1070*/  IMAD.U32 R9, R27, 0x10000, RZ ;  /* 0x000100001b097824 */ /* 0x000fe400078e00ff */
[----:B------:R-:W-:Y:S02]  /*1080*/  IMAD.U32 R14, R31, 0x10000, RZ ;  /* 0x000100001f0e7824 */ /* 0x000fe400078e00ff */
[----:B------:R-:W-:Y:S01]  /*1090*/  FFMA.FTZ R26, R26, R13, R12 ;  /* 0x0000000d1a1a7223 */ /* 0x000fe2000001000c */
[----:B------:R-:W-:Y:S01]  /*10a0*/  SHF.L.U32 R12, R35, 0x10, RZ ;  /* 0x00000010230c7819 */ /* 0x000fe200000006ff */
[----:B------:R-:W-:Y:S02]  /*10b0*/  IMAD.U32 R13, R39, 0x10000, RZ ;  /* 0x00010000270d7824 */ /* 0x000fe400078e00ff */
[----:B------:R-:W-:Y:S01]  /*10c0*/  FFMA.FTZ R15, R34, R15, R16 ;  /* 0x0000000f220f7223 */ /* 0x000fe20000010010 */
[----:B------:R-:W-:Y:S01]  /*10d0*/  LOP3.LUT R27, R27, 0xffff0000, RZ, 0xc0, !PT ;  /* 0xffff00001b1b7812 */ /* 0x000fe200078ec0ff */
[----:B------:R-:W-:Y:S01]  /*10e0*/  FFMA.FTZ R9, R9, R14, R26 ;  /* 0x0000000e09097223 */ /* 0x000fe2000001001a */
[----:B------:R-:W-:Y:S01]  /*10f0*/  LOP3.LUT R10, R31, 0xffff0000, RZ, 0xc0, !PT ;  /* 0xffff00001f0a7812 */ /* 0x000fe200078ec0ff */
[----:B------:R-:W-:Y:S01]  /*1100*/  FFMA.FTZ R12, R12, R13, R15 ;  /* 0x0000000d0c0c7223 */ /* 0x000fe2000001000f */
[----:B------:R-:W-:-:S02]  /*1110*/  LOP3.LUT R35, R35, 0xffff0000, RZ, 0xc0, !PT ;  /* 0xffff000023237812 */ /* 0x000fc400078ec0ff */
[----:B------:R-:W-:Y:S01]  /*1120*/  LOP3.LUT R14, R39, 0xffff0000, RZ, 0xc0, !PT ;  /* 0xffff0000270e7812 */ /* 0x000fe200078ec0ff */
[----:B------:R-:W-:Y:S02]  /*1130*/  FFMA.FTZ R27, R27, R10, R9 ;  /* 0x0000000a1b1b7223 */ /* 0x000fe40000010009 */
[----:B------:R-:W0:Y:S02]  /*1140*/  SHFL.BFLY PT, R10, R11, 0x8, 0x1f ;  /* 0x0d001f000b0a7f89 */ /* 0x000e2400000e0000 */
[----:B------:R-:W-:Y:S02]  /*1150*/  FFMA.FTZ R35, R35, R14, R12 ;  /* 0x0000000e23237223 */ /* 0x000fe4000001000c */
[----:B------:R-:W1:Y:S04]  /*1160*/  SHFL.BFLY PT, R9, R8, 0x8, 0x1f ;  /* 0x0d001f0008097f89 */ /* 0x000e6800000e0000 */
[----:B------:R-:W2:Y:S04]  /*1170*/  SHFL.BFLY PT, R12, R27, 0x8, 0x1f ;  /* 0x0d001f001b0c7f89 */ /* 0x000ea800000e0000 */
[----:B------:R-:W3:Y:S01]  /*1180*/  SHFL.BFLY PT, R14, R35, 0x8, 0x1f ;  /* 0x0d001f00230e7f89 */ /* 0x000ee200000e0000 */
[----:B0-----:R-:W-:-:S02]  /*1190*/  FADD.FTZ R10, R11, R10 ;  /* 0x0000000a0b0a7221 */ /* 0x001fc40000010000 */
[----:B-1----:R-:W-:-:S03]  /*11a0*/  FADD.FTZ R13, R8, R9 ;  /* 0x00000009080d7221 */ /* 0x002fc60000010000 */
[----:B------:R-:W0:Y:S01]  /*11b0*/  SHFL.BFLY PT, R9, R10, 0x4, 0x1f ;  /* 0x0c801f000a097f89 */ /* 0x000e2200000e0000 */
[----:B--2---:R-:W-:Y:S02]  /*11c0*/  FADD.FTZ R15, R27, R12 ;  /* 0x0000000c1b0f7221 */ /* 0x004fe40000010000 */
[----:B---3--:R-:W-:Y:S01]  /*11d0*/  FADD.FTZ R18, R35, R14 ;  /* 0x0000000e23127221 */ /* 0x008fe20000010000 */
        /* <DEDUP_REMOVED lines=11> */
[----:B------:R-:W-:Y:S01]  /*1290*/  @P0 LEA R57, R0, R57, 0x6 ;  /* 0x0000003900390211 */ /* 0x000fe200078e30ff */
[----:B0-----:R-:W-:-:S03]  /*12a0*/  FADD.FTZ R12, R9, R12 ;  /* 0x0000000c090c7221 */ /* 0x001fc60000010000 */
[----:B------:R-:W-:Y:S02]  /*12b0*/  @P0 SHF.R.S32.HI R8, RZ, 0x1f, R57 ;  /* 0x0000001fff080819 */ /* 0x000fe40000011439 */
[----:B------:R-:W0:Y:S01]  /*12c0*/  SHFL.BFLY PT, R9, R12, 0x1, 0x1f ;  /* 0x0c201f000c097f89 */ /* 0x000e2200000e0000 */
[----:B-1----:R-:W-:Y:S02]  /*12d0*/  FADD.FTZ R14, R11, R14 ;  /* 0x0000000e0b0e7221 */ /* 0x002fe40000010000 */
[----:B--2---:R-:W-:Y:S02]  /*12e0*/  FADD.FTZ R17, R16, R17 ;  /* 0x0000001110117221 */ /* 0x004fe40000010000 */
[----:B---3--:R-:W-:Y:S01]  /*12f0*/  FADD.FTZ R15, R19, R10 ;  /* 0x0000000a130f7221 */ /* 0x008fe20000010000 */
[----:B------:R-:W-:Y:S01]  /*1300*/  @P0 LEA.HI R57, R8, R57, RZ, 0x6 ;  /* 0x0000003908390211 */ /* 0x000fe200078f30ff */
[----:B------:R-:W1:Y:S01]  /*1310*/  SHFL.BFLY PT, R13, R14, 0x1, 0x1f ;  /* 0x0c201f000e0d7f89 */ /* 0x000e6200000e0000 */
[----:B------:R-:W-:-:S03]  /*1320*/  IMAD.MOV.U32 R8, RZ, RZ, RZ ;  /* 0x000000ffff087224 */ /* 0x000fc600078e00ff */
[----:B------:R-:W2:Y:S04]  /*1330*/  SHFL.BFLY PT, R16, R17, 0x1, 0x1f ;  /* 0x0c201f0011107f89 */ /* 0x000ea800000e0000 */
[----:B------:R-:W3:Y:S01]  /*1340*/  SHFL.BFLY PT, R18, R15, 0x1, 0x1f ;  /* 0x0c201f000f127f89 */ /* 0x000ee200000e0000 */
[----:B------:R-:W-:Y:S01]  /*1350*/  @P0 LOP3.LUT R8, R57, 0xffffffc0, RZ, 0xc0, !PT ;  /* 0xffffffc039080812 */ /* 0x000fe200078ec0ff */
[----:B------:R-:W-:Y:S01]  /*1360*/  IMAD.SHL.U32 R11, R5, 0x2000, RZ ;  /* 0x00002000050b7824 */ /* 0x000fe200078e00ff */
[----:B------:R-:W-:Y:S02]  /*1370*/  SHF.L.U32 R19, R4, 0x2, RZ ;  /* 0x0000000204137819 */ /* 0x000fe400000006ff */
[----:B------:R-:W-:Y:S02]  /*1380*/  SHF.L.U32 R10, R8, 0x7, RZ ;  /* 0x00000007080a7819 */ /* 0x000fe400000006ff */
[----:B------:R-:W-:-:S02]  /*1390*/  ISETP.NE.AND P5, PT, R55, RZ, PT ;  /* 0x000000ff3700720c */ /* 0x000fc40003fa5270 */
[----:B------:R-:W-:Y:S02]  /*13a0*/  SHF.R.S32.HI R20, RZ, 0x1f, R10 ;  /* 0x0000001fff147819 */ /* 0x000fe4000001140a */
[--C-:B------:R-:W-:Y:S02]  /*13b0*/  IADD3 R10, P0, P3, R10, R19, R11.reuse ;  /* 0x000000130a0a7210 */ /* 0x100fe40007b1e00b */
[----:B------:R-:W-:Y:S02]  /*13c0*/  SHF.R.S32.HI R11, RZ, 0x1f, R11 ;  /* 0x0000001fff0b7819 */ /* 0x000fe4000001140b */
[----:B------:R-:W-:Y:S01]  /*13d0*/  SHF.R.S32.HI R19, RZ, 0x1f, R19 ;  /* 0x0000001fff137819 */ /* 0x000fe20000011413 */
[----:B------:R-:W-:Y:S03]  /*13e0*/  BSSY B0, `(.L_x_2280) ;  /* 0x0000023000007945 */ /* 0x000fe60003800000 */
[----:B------:R-:W-:Y:S01]  /*13f0*/  IADD3.X R11, R20, R19, R11, P0, P3 ;  /* 0x00000013140b7210 */ /* 0x000fe200007e640b */
[----:B0-----:R-:W-:-:S02]  /*1400*/  FADD.FTZ R19, R12, R9 ;  /* 0x000000090c137221 */ /* 0x001fc40000010000 */
[----:B------:R-:W-:Y:S01]  /*1410*/  IMAD R9, R40, c[0x0][0x220], RZ ;  /* 0x0000880028097a24 */ /* 0x000fe200078e02ff */
[-C--:B------:R-:W-:Y:S01]  /*1420*/  ISETP.GE.AND P4, PT, R58, R51.reuse, PT ;  /* 0x000000333a00720c */ /* 0x080fe20003f86270 */
[----:B-1----:R-:W-:Y:S01]  /*1430*/  FADD.FTZ R20, R14, R13 ;  /* 0x0000000d0e147221 */ /* 0x002fe20000010000 */
[-C--:B------:R-:W-:Y:S01]  /*1440*/  ISETP.GE.AND P3, PT, R56, R51.reuse, PT ;  /* 0x000000333800720c */ /* 0x080fe20003f66270 */
[----:B--2---:R-:W-:Y:S01]  /*1450*/  FADD.FTZ R17, R17, R16 ;  /* 0x0000001011117221 */ /* 0x004fe20000010000 */
[----:B------:R-:W-:Y:S01]  /*1460*/  ISETP.GE.AND P0, PT, R54, R51, PT ;  /* 0x000000333600720c */ /* 0x000fe20003f06270 */
[C---:B------:R-:W-:Y:S02]  /*1470*/  IMAD R21, R6.reuse, c[0x0][0x224], R9 ;  /* 0x0000890006157a24 */ /* 0x040fe400078e0209 */
[----:B------:R-:W-:-:S04]  /*1480*/  IMAD.WIDE.U32 R10, R6, c[0x0][0x220], R10 ;  /* 0x00008800060a7a25 */ /* 0x000fc800078e000a */
[----:B---3--:R-:W-:Y:S01]  /*1490*/  FADD.FTZ R18, R15, R18 ;  /* 0x000000120f127221 */ /* 0x008fe20000010000 */
[----:B------:R-:W-:Y:S05]  /*14a0*/  @P5 BRA `(.L_x_2281) ;  /* 0x0000016000005947 */ /* 0x000fea0003800000 */
[----:B------:R-:W-:Y:S01]  /*14b0*/  SHF.R.S32.HI R14, RZ, 0x1f, R8 ;  /* 0x0000001fff0e7819 */ /* 0x000fe20000011408 */
[----:B------:R-:W-:Y:S01]  /*14c0*/  IMAD R9, R40, c[0x0][0x1c8], RZ ;  /* 0x0000720028097a24 */ /* 0x000fe200078e02ff */
[C---:B------:R-:W-:Y:S02]  /*14d0*/  IADD3 R12, P5, R7.reuse, R8, RZ ;  /* 0x00000008070c7210 */ /* 0x040fe40007fbe0ff */
[----:B------:R-:W-:Y:S01]  /*14e0*/  FSEL R15, R20, RZ, !P4 ;  /* 0x000000ff140f7208 */ /* 0x000fe20006000000 */
[----:B------:R-:W-:Y:S01]  /*14f0*/  IMAD R9, R6, c[0x0][0x1cc], R9 ;  /* 0x0000730006097a24 */ /* 0x000fe200078e0209 */
[----:B------:R-:W-:Y:S02]  /*1500*/  LEA.HI.X.SX32 R13, R7, R14, 0x1, P5 ;  /* 0x0000000e070d7211 */ /* 0x000fe400028f0eff */
[----:B------:R-:W-:-:S03]  /*1510*/  FSEL R17, R17, RZ, !P3 ;  /* 0x000000ff11117208 */ /* 0x000fc60005800000 */
[----:B------:R-:W-:-:S04]  /*1520*/  IMAD.WIDE.U32 R12, R6, c[0x0][0x1c8], R12 ;  /* 0x00007200060c7a25 */ /* 0x000fc800078e000c */
[----:B------:R-:W-:Y:S02]  /*1530*/  IMAD.IADD R13, R13, 0x1, R9 ;  /* 0x000000010d0d7824 */ /* 0x000fe400078e0209 */
[----:B------:R-:W-:Y:S02]  /*1540*/  IMAD R9, R43, c[0x0][0x1d0], RZ ;  /* 0x000074002b097a24 */ /* 0x000fe400078e02ff */
[----:B------:R-:W-:-:S04]  /*1550*/  IMAD.WIDE.U32 R12, R50, c[0x0][0x1d0], R12 ;  /* 0x00007400320c7a25 */ /* 0x000fc800078e000c */
[----:B------:R-:W-:Y:S01]  /*1560*/  IMAD R9, R50, c[0x0][0x1d4], R9 ;  /* 0x0000750032097a24 */ /* 0x000fe200078e0209 */
[----:B------:R-:W-:-:S04]  /*1570*/  IADD3 R41, P5, R41, R12, RZ ;  /* 0x0000000c29297210 */ /* 0x000fc80007fbe0ff */
[----:B------:R-:W-:Y:S02]  /*1580*/  IADD3.X R42, R42, R13, R9, P5, !PT ;  /* 0x0000000d2a2a7210 */ /* 0x000fe40002ffe409 */
[----:B------:R-:W-:Y:S02]  /*1590*/  LEA R12, P5, R41, c[0x0][0x1b0], 0x2 ;  /* 0x00006c00290c7a11 */ /* 0x000fe400078a10ff */
[----:B------:R-:W-:Y:S02]  /*15a0*/  FSEL R9, R19, RZ, !P2 ;  /* 0x000000ff13097208 */ /* 0x000fe40005000000 */
[----:B------:R-:W-:Y:S02]  /*15b0*/  LEA.HI.X R13, R41, c[0x0][0x1b4], R42, 0x2, P5 ;  /* 0x00006d00290d7a11 */ /* 0x000fe400028f142a */
[----:B------:R-:W-:-:S03]  /*15c0*/  FSEL R19, R18, RZ, !P0 ;  /* 0x000000ff12137208 */ /* 0x000fc60004000000 */
[----:B------:R0:W-:Y:S04]  /*15d0*/  STG.E [R12.64], R9 ;  /* 0x000000090c007986 */ /* 0x0001e8000c101904 */
[----:B------:R0:W-:Y:S04]  /*15e0*/  STG.E [R12.64+0x40], R15 ;  /* 0x0000400f0c007986 */ /* 0x0001e8000c101904 */
[----:B------:R0:W-:Y:S04]  /*15f0*/  STG.E [R12.64+0x80], R17 ;  /* 0x000080110c007986 */ /* 0x0001e8000c101904 */
[----:B------:R0:W-:Y:S02]  /*1600*/  STG.E [R12.64+0xc0], R19 ;  /* 0x0000c0130c007986 */ /* 0x0001e4000c101904 */
.L_x_2281:
[----:B------:R-:W-:Y:S05]  /*1610*/  BSYNC B0 ;  /* 0x0000000000007941 */ /* 0x000fea0003800000 */
.L_x_2280:
[----:B------:R-:W-:Y:S01]  /*1620*/  IADD3 R2, R2, 0x3f, RZ ;  /* 0x0000003f02027810 */ /* 0x000fe20007ffe0ff */
[----:B0-----:R-:W-:Y:S01]  /*1630*/  IMAD R13, R43, c[0x0][0x228], RZ ;  /* 0x00008a002b0d7a24 */ /* 0x001fe200078e02ff */
[----:B------:R-:W-:Y:S01]  /*1640*/  IADD3 R11, R11, R21, RZ ;  /* 0x000000150b0b7210 */ /* 0x000fe20007ffe0ff */
[----:B------:R-:W-:Y:S01]  /*1650*/  BSSY B0, `(.L_x_2282) ;  /* 0x0000022000007945 */ /* 0x000fe20003800000 */
[----:B------:R-:W-:Y:S01]  /*1660*/  SHF.R.S32.HI R9, RZ, 0x1f, R2 ;  /* 0x0000001fff097819 */ /* 0x000fe20000011402 */
[C---:B------:R-:W-:Y:S01]  /*1670*/  IMAD R13, R50.reuse, c[0x0][0x22c], R13 ;  /* 0x00008b00320d7a24 */ /* 0x040fe200078e020d */
[----:B------:R-:W-:Y:S01]  /*1680*/  ISETP.NE.U32.AND P0, PT, RZ, c[0x0][0x238], PT ;  /* 0x00008e00ff007a0c */ /* 0x000fe20003f05070 */
[----:B------:R-:W-:Y:S01]  /*1690*/  IMAD.WIDE.U32 R10, R50, c[0x0][0x228], R10 ;  /* 0x00008a00320a7a25 */ /* 0x000fe200078e000a */
[----:B------:R-:W-:-:S02]  /*16a0*/  LEA.HI R9, R9, R2, RZ, 0x6 ;  /* 0x0000000209097211 */ /* 0x000fc400078f30ff */
[----:B------:R-:W-:Y:S02]  /*16b0*/  ISETP.NE.AND.EX P0, PT, RZ, c[0x0][0x23c], PT, P0 ;  /* 0x00008f00ff007a0c */ /* 0x000fe40003f05300 */
[----:B------:R-:W-:Y:S02]  /*16c0*/  LOP3.LUT R2, R9, 0xffffffc0, RZ, 0xc0, !PT ;  /* 0xffffffc009027812 */ /* 0x000fe400078ec0ff */
[----:B------:R-:W-:Y:S02]  /*16d0*/  IADD3 R11, R11, R13, RZ ;  /* 0x0000000d0b0b7210 */ /* 0x000fe40007ffe0ff */
[----:B------:R-:W-:Y:S01]  /*16e0*/  LEA R12, P2, R10, c[0x0][0x208], 0x2 ;  /* 0x000082000a0c7a11 */ /* 0x000fe200078410ff */
[----:B------:R-:W-:Y:S01]  /*16f0*/  IMAD.IADD R9, R2, 0x1, -R7 ;  /* 0x0000000102097824 */ /* 0x000fe200078e0a07 */
[----:B------:R-:W-:Y:S02]  /*1700*/  ISETP.NE.OR P0, PT, R4, RZ, !P0 ;  /* 0x000000ff0400720c */ /* 0x000fe40004705670 */
[----:B------:R-:W-:-:S02]  /*1710*/  LEA.HI.X R13, R10, c[0x0][0x20c], R11, 0x2, P2 ;  /* 0x000083000a0d7a11 */ /* 0x000fc400010f140b */
[----:B------:R-:W-:-:S13]  /*1720*/  ISETP.GE.OR P1, PT, R4, R9, P1 ;  /* 0x000000090400720c */ /* 0x000fda0000f26670 */
[----:B------:R-:W-:Y:S05]  /*1730*/  @P1 BRA `(.L_x_2283) ;  /* 0x0000013000001947 */ /* 0x000fea0003800000 */
[--C-:B------:R-:W-:Y:S01]  /*1740*/  IADD3 R10, P1, P2, R8, R7, R4.reuse ;  /* 0x00000007080a7210 */ /* 0x100fe20007a3e004 */
[----:B------:R-:W-:Y:S01]  /*1750*/  IMAD R43, R43, c[0x0][0x200], RZ ;  /* 0x000080002b2b7a24 */ /* 0x000fe200078e02ff */
[----:B------:R-:W-:Y:S01]  /*1760*/  SHF.R.S32.HI R2, RZ, 0x1f, R7 ;  /* 0x0000001fff027819 */ /* 0x000fe20000011407 */
[----:B------:R-:W-:Y:S01]  /*1770*/  IMAD R7, R40, c[0x0][0x1f8], RZ ;  /* 0x00007e0028077a24 */ /* 0x000fe200078e02ff */
[----:B------:R-:W-:Y:S02]  /*1780*/  SHF.R.S32.HI R9, RZ, 0x1f, R4 ;  /* 0x0000001fff097819 */ /* 0x000fe40000011404 */
[----:B------:R-:W-:Y:S01]  /*1790*/  SHF.R.S32.HI R8, RZ, 0x1f, R8 ;  /* 0x0000001fff087819 */ /* 0x000fe20000011408 */
[----:B------:R-:W-:-:S03]  /*17a0*/  IMAD R7, R6, c[0x0][0x1fc], R7 ;  /* 0x00007f0006077a24 */ /* 0x000fc600078e0207 */
[----:B------:R-:W-:Y:S01]  /*17b0*/  IADD3.X R11, R8, R2, R9, P1, P2 ;  /* 0x00000002080b7210 */ /* 0x000fe20000fe4409 */
[C---:B-----5:R-:W-:Y:S01]  /*17c0*/  FMUL.FTZ R2, R52.reuse, 1.4426950216293334961 ;  /* 0x3fb8aa3b34027820 */ /* 0x060fe20000410000 */
[----:B------:R-:W-:-:S03]  /*17d0*/  FSETP.NEU.FTZ.AND P1, PT, R52, -INF , PT ;  /* 0xff8000003400780b */ /* 0x000fc60003f3d000 */
[----:B------:R-:W-:-:S04]  /*17e0*/  IMAD.WIDE.U32 R8, R6, c[0x0][0x1f8], R10 ;  /* 0x00007e0006087a25 */ /* 0x000fc800078e000a */
[----:B------:R-:W-:Y:S02]  /*17f0*/  IMAD.IADD R9, R9, 0x1, R7 ;  /* 0x0000000109097824 */ /* 0x000fe400078e0207 */
[C---:B------:R-:W-:Y:S02]  /*1800*/  IMAD R7, R50.reuse, c[0x0][0x204], R43 ;  /* 0x0000810032077a24 */ /* 0x040fe400078e022b */
[----:B------:R-:W-:-:S05]  /*1810*/  IMAD.WIDE.U32 R50, R50, c[0x0][0x200], R8 ;  /* 0x0000800032327a25 */ /* 0x000fca00078e0008 */
[----:B------:R-:W-:Y:S02]  /*1820*/  IADD3 R7, R51, R7, RZ ;  /* 0x0000000733077210 */ /* 0x000fe40007ffe0ff */
[----:B------:R-:W-:-:S04]  /*1830*/  LEA R8, P2, R50, c[0x0][0x1f0], 0x2 ;  /* 0x00007c0032087a11 */ /* 0x000fc800078410ff */
[----:B------:R-:W-:Y:S02]  /*1840*/  LEA.HI.X R9, R50, c[0x0][0x1f4], R7, 0x2, P2 ;  /* 0x00007d0032097a11 */ /* 0x000fe400010f1407 */
[----:B------:R-:W-:-:S05]  /*1850*/  FSEL R7, R2, RZ, P1 ;  /* 0x000000ff02077208 */ /* 0x000fca0000800000 */
[----:B------:R0:W-:Y:S02]  /*1860*/  STG.E [R8.64], R7 ;  /* 0x0000000708007986 */ /* 0x0001e4000c101904 */
.L_x_2283:
[----:B------:R-:W-:Y:S05]  /*1870*/  BSYNC B0 ;  /* 0x0000000000007941 */ /* 0x000fea0003800000 */
.L_x_2282:
        /* <DEDUP_REMOVED lines=9> */
[----:B------:R-:W-:-:S04]  /*1910*/  IMAD R5, R5, c[0x0][0x230], R0 ;  /* 0x00008c0005057a24 */ /* 0x000fc800078e0200 */
[----:B------:R-:W-:-:S04]  /*1920*/  IMAD R2, R5, c[0x0][0x170], R6 ;  /* 0x00005c0005027a24 */ /* 0x000fc800078e0206 */
[----:B------:R-:W-:-:S05]  /*1930*/  IMAD.WIDE R2, R2, R3, c[0x0][0x238] ;  /* 0x00008e0002027625 */ /* 0x000fca00078e0203 */
[----:B------:R-:W-:Y:S01]  /*1940*/  STG.E [R2.64], RZ ;  /* 0x000000ff02007986 */ /* 0x000fe2000c101904 */
[----:B------:R-:W-:Y:S05]  /*1950*/  EXIT ;  /* 0x000000000000794d */ /* 0x000fea0003800000 */
.L_x_2284:
        /* <DEDUP_REMOVED lines=10> */
.L_x_2349:


//--------------------- .nv.shared._ZN7cutlass13device_kernelIN5flash19enable_sm80_to_sm89INS1_16FlashAttnBwdSm80INS1_25CollectiveMainloopBwdSm80ILi2ELi1EN4cute5tupleIJNS5_1CILi64EEENS7_ILi96EEENS7_ILi128EEEEEENS_10bfloat16_tEfNS_4arch4Sm80ELb0ELb0ELb1ELb0ELb0ELb0ELb0ELb0ELi2ELi2ELi2ELi2ELb1EEENS1_21CollectiveEpilogueBwdISB_SC_SE_Li256ELb0ELb0ELi4EEENS1_19SingleTileSchedulerILb0ELb0ELb0ELi96EEEEEEEEEvNT_6ParamsE --------------------------
	.section	.nv.shared._ZN7cutlass13device_kernelIN5flash19enable_sm80_to_sm89INS1_16FlashAttnBwdSm80INS1_25CollectiveMainloopBwdSm80ILi2ELi1EN4cute5tupleIJNS5_1CILi64EEENS7_ILi96EEENS7_ILi128EEEEEENS_10bfloat16_tEfNS_4arch4Sm80ELb0ELb0ELb1ELb0ELb0ELb0ELb0ELb0ELi2ELi2ELi2ELi2ELb1EEENS1_21CollectiveEpilogueBwdISB_SC_SE_Li256ELb0ELb0ELi4EEENS1_19SingleTileSchedulerILb0ELb0ELb0ELi96EEEEEEEEEvNT_6ParamsE,"aw",@nobits
	.sectionflags	@""
	.align	16


//--------------------- .nv.global                --------------------------
	.section	.nv.global,"aw",@nobits
.nv.global:
	.type		_ZN74_INTERNAL_62b18e08_38_flash_bwd_hdim128_bf16_softcap_sm80_cu_ef95aea4_34104cute1_E,@object
	.size		_ZN74_INTERNAL_62b18e08_38_flash_bwd_hdim128_bf16_softcap_sm80_cu_ef95aea4_34104cute1_E,(_ZN74_INTERNAL_62b18e08_38_flash_bwd_hdim128_bf16_softcap_sm80_cu_ef95aea4_34104cuda3std3__45__cpo6cbeginE - _ZN74_INTERNAL_62b18e08_38_flash_bwd_hdim128_bf16_softcap_sm80_cu_ef95aea4_34104cute1_E)
_ZN74_INTERNAL_62b18e08_38_flash_bwd_hdim128_bf16_softcap_sm80_cu_ef95aea4_34104cute1_E:
	.zero		1
	.type		_ZN74_INTERNAL_62b18e08_38_flash_bwd_hdim128_bf16_softcap_sm80_cu_ef95aea4_34104cuda3std3__45__cpo6cbeginE,@object
	.size		_ZN74_INTERNAL_62b18e08_38_flash_bwd_hdim128_bf16_softcap_sm80_cu_ef95aea4_34104cuda3std3__45__cpo6cbeginE,(_ZN74_INTERNAL_62b18e08_38_flash_bwd_hdim128_bf16_softcap_sm80_cu_ef95aea4_34104cuda3std3__48in_placeE - _ZN74_INTERNAL_62b18e08_38_flash_bwd_hdim128_bf16_softcap_sm80_cu_ef95aea4_34104cuda3std3__45__cpo6cbeginE)
_ZN74_INTERNAL_62b18e08_38_flash_bwd_hdim128_bf16_softcap_sm80_cu_ef95aea4_34104cuda3std3__45__cpo6cbeginE:
	.zero		1
	.type		_ZN74_INTERNAL_62b18e08_38_flash_bwd_hdim128_bf16_softcap_sm80_cu_ef95aea4_34104cuda3std3__48in_placeE,@object
	.size		_ZN74_INTERNAL_62b18e08_38_flash_bwd_hdim128_bf16_softcap_sm80_cu_ef95aea4_34104cuda3std3__48in_placeE,(_ZN74_INTERNAL_62b18e08_38_flash_bwd_hdim128_bf16_softcap_sm80_cu_ef95aea4_34104cuda3std6ranges3__45__cpo9iter_moveE - _ZN74_INTERNAL_62b18e08_38_flash_bwd_hdim128_bf16_softcap_sm80_cu_ef95aea4_34104cuda3std3__48in_placeE)
_ZN74_INTERNAL_62b18e08_38_flash_bwd_hdim128_bf16_softcap_sm80_cu_ef95aea4_34104cuda3std3__48in_placeE:
	.zero		1
	.type		_ZN74_INTERNAL_62b18e08_38_flash_bwd_hdim128_bf16_softcap_sm80_cu_ef95aea4_34104cuda3std6ranges3__45__cpo9iter_moveE,@object
	.size		_ZN74_INTERNAL_62b18e08_38_flash_bwd_hdim128_bf16_softcap_sm80_cu_ef95aea4_34104cuda3std6ranges3__45__cpo9iter_moveE,(_ZN74_INTERNAL_62b18e08_38_flash_bwd_hdim128_bf16_softcap_sm80_cu_ef95aea4_34104cuda3std3__45__cpo5beginE - _ZN74_INTERNAL_62b18e08_38_flash_bwd_hdim128_bf16_softcap_sm80_cu_ef95aea4_34104cuda3std6ranges3__45__cpo9iter_moveE)
_ZN74_INTERNAL_62b18e08_38_flash_bwd_hdim128_bf16_softcap_sm80_cu_ef95aea4_34104cuda3std6ranges3__45__cpo9iter_moveE:
	.zero		1
	.type		_ZN74_INTERNAL_62b18e08_38_flash_bwd_hdim128_bf16_softcap_sm80_cu_ef95aea4_34104cuda3std3__45__cpo5beginE,@object
	.size		_ZN74_INTERNAL_62b18e08_38_flash_bwd_hdim128_bf16_softcap_sm80_cu_ef95aea4_34104cuda3std3__45__cpo5beginE,(_ZN74_INTERNAL_62b18e08_38_flash_bwd_hdim128_bf16_softcap_sm80_cu_ef95aea4_34104cuda3std3__476_GLOBAL__N__62b18e08_38_flash_bwd_hdim128_bf16_softcap_sm80_cu_ef95aea4_34106ignoreE - _ZN74_INTERNAL_62b18e08_38_flash_bwd_hdim128_bf16_softcap_sm80_cu_ef95aea4_34104cuda3std3__45__cpo5beginE)
_ZN74_INTERNAL_62b18e08_38_flash_bwd_hdim128_bf16_softcap_sm80_cu_ef95aea4_34104cuda3std3__45__cpo5beginE:
	.zero		1
	.type		_ZN74_INTERNAL_62b18e08_38_flash_bwd_hdim128_bf16_softcap_sm80_cu_ef95aea4_34104cuda3std3__476_GLOBAL__N__62b18e08_38_flash_bwd_hdim128_bf16_softcap_sm80_cu_ef95aea4_34106ignoreE,@object
	.size		_ZN74_INTERNAL_62b18e08_38_flash_bwd_hdim128_bf16_softcap_sm80_cu_ef95aea4_34104cuda3std3__476_GLOBAL__N__62b18e08_38_flash_bwd_hdim128_bf16_softcap_sm80_cu_ef95aea4_34106ignoreE,(_ZN74_INTERNAL_62b18e08_38_flash_bwd_hdim128_bf16_softcap_sm80_cu_ef95aea4_34104cute7productE - _ZN74_INTERNAL_62b18e08_38_flash_bwd_hdim128_bf16_softcap_sm80_cu_ef95aea4_34104cuda3std3__476_GLOBAL__N__62b18e08_38_flash_bwd_hdim128_bf16_softcap_sm80_cu_ef95aea4_34106ignoreE)
_ZN74_INTERNAL_62b18e08_38_flash_bwd_hdim128_bf16_softcap_sm80_cu_ef95aea4_34104cuda3std3__476_GLOBAL__N__62b18e08_38_flash_bwd_hdim128_bf16_softcap_sm80_cu_ef95aea4_34106ignoreE:
	.zero		1
	.type		_ZN74_INTERNAL_62b18e08_38_flash_bwd_hdim128_bf16_softcap_sm80_cu_ef95aea4_34104cute7productE,@object
	.size		_ZN74_INTERNAL_62b18e08_38_flash_bwd_hdim128_bf16_softcap_sm80_cu_ef95aea4_34104cute7productE,(_ZN74_INTERNAL_62b18e08_38_flash_bwd_hdim128_bf16_softcap_sm80_cu_ef95aea4_34104cuda3std3__45__cpo3endE - _ZN74_INTERNAL_62b18e08_38_flash_bwd_hdim128_bf16_softcap_sm80_cu_ef95aea4_34104cute7productE)
_ZN74_INTERNAL_62b18e08_38_flash_bwd_hdim128_bf16_softcap_sm80_cu_ef95aea4_34104cute7productE:
	.zero		1
	.type		_ZN74_INTERNAL_62b18e08_38_flash_bwd_hdim128_bf16_softcap_sm80_cu_ef95aea4_34104cuda3std3__45__cpo3endE,@object
	.size		_ZN74_INTERNAL_62b18e08_38_flash_bwd_hdim128_bf16_softcap_sm80_cu_ef95aea4_34104cuda3std3__45__cpo3endE,(_ZN74_INTERNAL_62b18e08_38_flash_bwd_hdim128_bf16_softcap_sm80_cu_ef95aea4_34104cuda3std3__419piecewise_constructE - _ZN74_INTERNAL_62b18e08_38_flash_bwd_hdim128_bf16_softcap_sm80_cu_ef95aea4_34104cuda3std3__45__cpo3endE)
_ZN74_INTERNAL_62b18e08_38_flash_bwd_hdim128_bf16_softcap_sm80_cu_ef95aea4_34104cuda3std3__45__cpo3endE:
	.zero		1
	.type		_ZN74_INTERNAL_62b18e08_38_flash_bwd_hdim128_bf16_softcap_sm80_cu_ef95aea4_34104cuda3std3__419piecewise_constructE,@object
	.size		_ZN74_INTERNAL_62b18e08_38_flash_bwd_hdim128_bf16_softcap_sm80_cu_ef95aea4_34104cuda3std3__419piecewise_constructE,(_ZN74_INTERNAL_62b18e08_38_flash_bwd_hdim128_bf16_softcap_sm80_cu_ef95aea4_34104cuda3std3__45__cpo4cendE - _ZN74_INTERNAL_62b18e08_38_flash_bwd_hdim128_bf16_softcap_sm80_cu_ef95aea4_34104cuda3std3__419piecewise_constructE)
_ZN74_INTERNAL_62b18e08_38_flash_bwd_hdim128_bf16_softcap_sm80_cu_ef95aea4_34104cuda3std3__419piecewise_constructE:
	.zero		1
	.type		_ZN74_INTERNAL_62b18e08_38_flash_bwd_hdim128_bf16_softcap_sm80_cu_ef95aea4_34104cuda3std3__45__cpo4cendE,@object
	.size		_ZN74_INTERNAL_62b18e08_38_flash_bwd_hdim128_bf16_softcap_sm80_cu_ef95aea4_34104cuda3std3__45__cpo4cendE,(_ZN74_INTERNAL_62b18e08_38_flash_bwd_hdim128_bf16_softcap_sm80_cu_ef95aea4_34104cuda3std6ranges3__45__cpo4swapE - _ZN74_INTERNAL_62b18e08_38_flash_bwd_hdim128_bf16_softcap_sm80_cu_ef95aea4_34104cuda3std3__45__cpo4cendE)
_ZN74_INTERNAL_62b18e08_38_flash_bwd_hdim128_bf16_softcap_sm80_cu_ef95aea4_34104cuda3std3__45__cpo4cendE:
	.zero		1
	.type		_ZN74_INTERNAL_62b18e08_38_flash_bwd_hdim128_bf16_softcap_sm80_cu_ef95aea4_34104cuda3std6ranges3__45__cpo4swapE,@object
	.size		_ZN74_INTERNAL_62b18e08_38_flash_bwd_hdim128_bf16_softcap_sm80_cu_ef95aea4_34104cuda3std6ranges3__45__cpo4swapE,(.L_7 - _ZN74_INTERNAL_62b18e08_38_flash_bwd_hdim128_bf16_softcap_sm80_cu_ef95aea4_34104cuda3std6ranges3__45__cpo4swapE)
_ZN74_INTERNAL_62b18e08_38_flash_bwd_hdim128_bf16_softcap_sm80_cu_ef95aea4_34104cuda3std6ranges3__45__cpo4swapE:
	.zero		1
.L_7:


//--------------------- .nv.shared._ZN7cutlass13device_kernelIN5flash19enable_sm80_to_sm89INS1_16FlashAttnBwdSm80INS1_25CollectiveMainloopBwdSm80ILi2ELi1EN4cute5tupleIJNS5_1CILi64EEENS7_ILi96EEENS7_ILi128EEEEEENS_10bfloat16_tEfNS_4arch4Sm80ELb0ELb0ELb1ELb0ELb1ELb0ELb0ELb0ELi2ELi2ELi2ELi2ELb1EEENS1_21CollectiveEpilogueBwdISB_SC_SE_Li256ELb0ELb0ELi4EEENS1_19SingleTileSchedulerILb0ELb0ELb0ELi96EEEEEEEEEvNT_6ParamsE --------------------------
	.section	.nv.shared._ZN7cutlass13device_kernelIN5flash19enable_sm80_to_sm89INS1_16FlashAttnBwdSm80INS1_25CollectiveMainloopBwdSm80ILi2ELi1EN4cute5tupleIJNS5_1CILi64EEENS7_ILi96EEENS7_ILi128EEEEEENS_10bfloat16_tEfNS_4arch4Sm80ELb0ELb0ELb1ELb0ELb1ELb0ELb0ELb0ELi2ELi2ELi2ELi2ELb1EEENS1_21CollectiveEpilogueBwdISB_SC_SE_Li256ELb0ELb0ELi4EEENS1_19SingleTileSchedulerILb0ELb0ELb0ELi96EEEEEEEEEvNT_6ParamsE,"aw",@nobits
	.sectionflags	@""
	.align	16


//--------------------- .nv.shared._ZN7cutlass13device_kernelIN5flash19enable_sm80_to_sm89INS1_16FlashAttnBwdSm80INS1_25CollectiveMainloopBwdSm80ILi2ELi1EN4cute5tupleIJNS5_1CILi64EEENS7_ILi96EEENS7_ILi128EEEEEENS_10bfloat16_tEfNS_4arch4Sm80ELb0ELb0ELb1ELb0ELb0ELb0ELb0ELb0ELi2ELi2ELi2ELi2ELb1EEENS1_24CollectiveEpilogueBwdGQAISB_fSE_Li256ELb0ELb0EEENS1_19SingleTileSchedulerILb0ELb0ELb0ELi96EEEEEEEEEvNT_6ParamsE --------------------------
	.section	.nv.shared._ZN7cutlass13device_kernelIN5flash19enable_sm80_to_sm89INS1_16FlashAttnBwdSm80INS1_25CollectiveMainloopBwdSm80ILi2ELi1EN4cute5tupleIJNS5_1CILi64EEENS7_ILi96EEENS7_ILi128EEEEEENS_10bfloat16_tEfNS_4arch4Sm80ELb0ELb0ELb1ELb0ELb0ELb0ELb0ELb0ELi2ELi2ELi2ELi2ELb1EEENS1_24CollectiveEpilogueBwdGQAISB_fSE_Li256ELb0ELb0EEENS1_19SingleTileSchedulerILb0ELb0ELb0ELi96EEEEEEEEEvNT_6ParamsE,"aw",@nobits
	.sectionflags	@""
	.align	16


//--------------------- .nv.shared._ZN7cutlass13device_kernelIN5flash19enable_sm80_to_sm89INS1_16FlashAttnBwdSm80INS1_25CollectiveMainloopBwdSm80ILi2ELi1EN4cute5tupleIJNS5_1CILi64EEENS7_ILi96EEENS7_ILi128EEEEEENS_10bfloat16_tEfNS_4arch4Sm80ELb0ELb0ELb1ELb0ELb1ELb0ELb0ELb0ELi2ELi2ELi2ELi2ELb1EEENS1_24CollectiveEpilogueBwdGQAISB_fSE_Li256ELb0ELb1EEENS1_19SingleTileSchedulerILb0ELb0ELb0ELi96EEEEEEEEEvNT_6ParamsE --------------------------
	.section	.nv.shared._ZN7cutlass13device_kernelIN5flash19enable_sm80_to_sm89INS1_16FlashAttnBwdSm80INS1_25CollectiveMainloopBwdSm80ILi2ELi1EN4cute5tupleIJNS5_1CILi64EEENS7_ILi96EEENS7_ILi128EEEEEENS_10bfloat16_tEfNS_4arch4Sm80ELb0ELb0ELb1ELb0ELb1ELb0ELb0ELb0ELi2ELi2ELi2ELi2ELb1EEENS1_24CollectiveEpilogueBwdGQAISB_fSE_Li256ELb0ELb1EEENS1_19SingleTileSchedulerILb0ELb0ELb0ELi96EEEEEEEEEvNT_6ParamsE,"aw",@nobits
	.sectionflags	@""
	.align	16


//--------------------- .nv.shared._ZN7cutlass13device_kernelIN5flash19enable_sm80_to_sm89INS1_16FlashAttnBwdSm80INS1_25CollectiveMainloopBwdSm80ILi2ELi1EN4cute5tupleIJNS5_1CILi64EEENS7_ILi96EEENS7_ILi128EEEEEENS_10bfloat16_tEfNS_4arch4Sm80ELb0ELb0ELb1ELb1ELb0ELb0ELb0ELb0ELi2ELi2ELi2ELi2ELb1EEENS1_21CollectiveEpilogueBwdISB_SC_SE_Li256ELb1ELb0ELi4EEENS1_19SingleTileSchedulerILb1ELb0ELb0ELi96EEEEEEEEEvNT_6ParamsE --------------------------
	.section	.nv.shared._ZN7cutlass13device_kernelIN5flash19enable_sm80_to_sm89INS1_16FlashAttnBwdSm80INS1_25CollectiveMainloopBwdSm80ILi2ELi1EN4cute5tupleIJNS5_1CILi64EEENS7_ILi96EEENS7_ILi128EEEEEENS_10bfloat16_tEfNS_4arch4Sm80ELb0ELb0ELb1ELb1ELb0ELb0ELb0ELb0ELi2ELi2ELi2ELi2ELb1EEENS1_21CollectiveEpilogueBwdISB_SC_SE_Li256ELb1ELb0ELi4EEENS1_19SingleTileSchedulerILb1ELb0ELb0ELi96EEEEEEEEEvNT_6ParamsE,"aw",@nobits
	.sectionflags	@""
	.align	16


//--------------------- .nv.shared._ZN7cutlass13device_kernelIN5flash19enable_sm80_to_sm89INS1_16FlashAttnBwdSm80INS1_25CollectiveMainloopBwdSm80ILi2ELi1EN4cute5tupleIJNS5_1CILi64EEENS7_ILi96EEENS7_ILi128EEEEEENS_10bfloat16_tEfNS_4arch4Sm80ELb0ELb0ELb1ELb1ELb1ELb0ELb0ELb0ELi2ELi2ELi2ELi2ELb1EEENS1_21CollectiveEpilogueBwdISB_SC_SE_Li256ELb1ELb0ELi4EEENS1_19SingleTileSchedulerILb1ELb0ELb0ELi96EEEEEEEEEvNT_6ParamsE --------------------------
	.section	.nv.shared._ZN7cutlass13device_kernelIN5flash19enable_sm80_to_sm89INS1_16FlashAttnBwdSm80INS1_25CollectiveMainloopBwdSm80ILi2ELi1EN4cute5tupleIJNS5_1CILi64EEENS7_ILi96EEENS7_ILi128EEEEEENS_10bfloat16_tEfNS_4arch4Sm80ELb0ELb0ELb1ELb1ELb1ELb0ELb0ELb0ELi2ELi2ELi2ELi2ELb1EEENS1_21CollectiveEpilogueBwdISB_SC_SE_Li256ELb1ELb0ELi4EEENS1_19SingleTileSchedulerILb1ELb0ELb0ELi96EEEEEEEEEvNT_6ParamsE,"aw",@nobits
	.sectionflags	@""
	.align	16


//--------------------- .nv.shared._ZN7cutlass13device_kernelIN5flash19enable_sm80_to_sm89INS1_16FlashAttnBwdSm80INS1_25CollectiveMainloopBwdSm80ILi2ELi1EN4cute5tupleIJNS5_1CILi64EEENS7_ILi96EEENS7_ILi128EEEEEENS_10bfloat16_tEfNS_4arch4Sm80ELb0ELb0ELb1ELb1ELb0ELb0ELb0ELb0ELi2ELi2ELi2ELi2ELb1EEENS1_24CollectiveEpilogueBwdGQAISB_fSE_Li256ELb1ELb0EEENS1_19SingleTileSchedulerILb1ELb0ELb0ELi96EEEEEEEEEvNT_6ParamsE --------------------------
	.section	.nv.shared._ZN7cutlass13device_kernelIN5flash19enable_sm80_to_sm89INS1_16FlashAttnBwdSm80INS1_25CollectiveMainloopBwdSm80ILi2ELi1EN4cute5tupleIJNS5_1CILi64EEENS7_ILi96EEENS7_ILi128EEEEEENS_10bfloat16_tEfNS_4arch4Sm80ELb0ELb0ELb1ELb1ELb0ELb0ELb0ELb0ELi2ELi2ELi2ELi2ELb1EEENS1_24CollectiveEpilogueBwdGQAISB_fSE_Li256ELb1ELb0EEENS1_19SingleTileSchedulerILb1ELb0ELb0ELi96EEEEEEEEEvNT_6ParamsE,"aw",@nobits
	.sectionflags	@""
	.align	16


//--------------------- .nv.shared._ZN7cutlass13device_kernelIN5flash19enable_sm80_to_sm89INS1_16FlashAttnBwdSm80INS1_25CollectiveMainloopBwdSm80ILi2ELi1EN4cute5tupleIJNS5_1CILi64EEENS7_ILi96EEENS7_ILi128EEEEEENS_10bfloat16_tEfNS_4arch4Sm80ELb0ELb0ELb1ELb1ELb1ELb0ELb0ELb0ELi2ELi2ELi2ELi2ELb1EEENS1_24CollectiveEpilogueBwdGQAISB_fSE_Li256ELb1ELb1EEENS1_19SingleTileSchedulerILb1ELb0ELb0ELi96EEEEEEEEEvNT_6ParamsE --------------------------
	.section	.nv.shared._ZN7cutlass13device_kernelIN5flash19enable_sm80_to_sm89INS1_16FlashAttnBwdSm80INS1_25CollectiveMainloopBwdSm80ILi2ELi1EN4cute5tupleIJNS5_1CILi64EEENS7_ILi96EEENS7_ILi128EEEEEENS_10bfloat16_tEfNS_4arch4Sm80ELb0ELb0ELb1ELb1ELb1ELb0ELb0ELb0ELi2ELi2ELi2ELi2ELb1EEENS1_24CollectiveEpilogueBwdGQAISB_fSE_Li256ELb1ELb1EEENS1_19SingleTileSchedulerILb1ELb0ELb0ELi96EEEEEEEEEvNT_6ParamsE,"aw",@nobits
	.sectionflags	@""
	.align	16


//--------------------- .nv.shared._ZN7cutlass13device_kernelIN5flash19enable_sm80_to_sm89INS1_16FlashAttnBwdSm80INS1_25CollectiveMainloopBwdSm80ILi2ELi1EN4cute5tupleIJNS5_1CILi64EEENS7_ILi96EEENS7_ILi128EEEEEENS_10bfloat16_tEfNS_4arch4Sm80ELb0ELb1ELb1ELb0ELb0ELb0ELb0ELb0ELi2ELi2ELi2ELi2ELb1EEENS1_21CollectiveEpilogueBwdISB_SC_SE_Li256ELb0ELb0ELi4EEENS1_19SingleTileSchedulerILb0ELb0ELb0ELi96EEEEEEEEEvNT_6ParamsE --------------------------
	.section	.nv.shared._ZN7cutlass13device_kernelIN5flash19enable_sm80_to_sm89INS1_16FlashAttnBwdSm80INS1_25CollectiveMainloopBwdSm80ILi2ELi1EN4cute5tupleIJNS5_1CILi64EEENS7_ILi96EEENS7_ILi128EEEEEENS_10bfloat16_tEfNS_4arch4Sm80ELb0ELb1ELb1ELb0ELb0ELb0ELb0ELb0ELi2ELi2ELi2ELi2ELb1EEENS1_21CollectiveEpilogueBwdISB_SC_SE_Li256ELb0ELb0ELi4EEENS1_19SingleTileSchedulerILb0ELb0ELb0ELi96EEEEEEEEEvNT_6ParamsE,"aw",@nobits
	.sectionflags	@""
	.align	16


//--------------------- .nv.shared._ZN7cutlass13device_kernelIN5flash19enable_sm80_to_sm89INS1_16FlashAttnBwdSm80INS1_25CollectiveMainloopBwdSm80ILi2ELi1EN4cute5tupleIJNS5_1CILi64EEENS7_ILi96EEENS7_ILi128EEEEEENS_10bfloat16_tEfNS_4arch4Sm80ELb0ELb1ELb1ELb0ELb1ELb0ELb0ELb0ELi2ELi2ELi2ELi2ELb1EEENS1_21CollectiveEpilogueBwdISB_SC_SE_Li256ELb0ELb0ELi4EEENS1_19SingleTileSchedulerILb0ELb0ELb0ELi96EEEEEEEEEvNT_6ParamsE --------------------------
	.section	.nv.shared._ZN7cutlass13device_kernelIN5flash19enable_sm80_to_sm89INS1_16FlashAttnBwdSm80INS1_25CollectiveMainloopBwdSm80ILi2ELi1EN4cute5tupleIJNS5_1CILi64EEENS7_ILi96EEENS7_ILi128EEEEEENS_10bfloat16_tEfNS_4arch4Sm80ELb0ELb1ELb1ELb0ELb1ELb0ELb0ELb0ELi2ELi2ELi2ELi2ELb1EEENS1_21CollectiveEpilogueBwdISB_SC_SE_Li256ELb0ELb0ELi4EEENS1_19SingleTileSchedulerILb0ELb0ELb0ELi96EEEEEEEEEvNT_6ParamsE,"aw",@nobits
	.sectionflags	@""
	.align	16


//--------------------- .nv.shared._ZN7cutlass13device_kernelIN5flash19enable_sm80_to_sm89INS1_16FlashAttnBwdSm80INS1_25CollectiveMainloopBwdSm80ILi2ELi1EN4cute5tupleIJNS5_1CILi64EEENS7_ILi96EEENS7_ILi128EEEEEENS_10bfloat16_tEfNS_4arch4Sm80ELb0ELb1ELb1ELb0ELb0ELb0ELb0ELb0ELi2ELi2ELi2ELi2ELb1EEENS1_24CollectiveEpilogueBwdGQAISB_fSE_Li256ELb0ELb0EEENS1_19SingleTileSchedulerILb0ELb0ELb0ELi96EEEEEEEEEvNT_6ParamsE --------------------------
	.section	.nv.shared._ZN7cutlass13device_kernelIN5flash19enable_sm80_to_sm89INS1_16FlashAttnBwdSm80INS1_25CollectiveMainloopBwdSm80ILi2ELi1EN4cute5tupleIJNS5_1CILi64EEENS7_ILi96EEENS7_ILi128EEEEEENS_10bfloat16_tEfNS_4arch4Sm80ELb0ELb1ELb1ELb0ELb0ELb0ELb0ELb0ELi2ELi2ELi2ELi2ELb1EEENS1_24CollectiveEpilogueBwdGQAISB_fSE_Li256ELb0ELb0EEENS1_19SingleTileSchedulerILb0ELb0ELb0ELi96EEEEEEEEEvNT_6ParamsE,"aw",@nobits
	.sectionflags	@""
	.align	16


//--------------------- .nv.shared._ZN7cutlass13device_kernelIN5flash19enable_sm80_to_sm89INS1_16FlashAttnBwdSm80INS1_25CollectiveMainloopBwdSm80ILi2ELi1EN4cute5tupleIJNS5_1CILi64EEENS7_ILi96EEENS7_ILi128EEEEEENS_10bfloat16_tEfNS_4arch4Sm80ELb0ELb1ELb1ELb0ELb1ELb0ELb0ELb0ELi2ELi2ELi2ELi2ELb1EEENS1_24CollectiveEpilogueBwdGQAISB_fSE_Li256ELb0ELb1EEENS1_19SingleTileSchedulerILb0ELb0ELb0ELi96EEEEEEEEEvNT_6ParamsE --------------------------
	.section	.nv.shared._ZN7cutlass13device_kernelIN5flash19enable_sm80_to_sm89INS1_16FlashAttnBwdSm80INS1_25CollectiveMainloopBwdSm80ILi2ELi1EN4cute5tupleIJNS5_1CILi64EEENS7_ILi96EEENS7_ILi128EEEEEENS_10bfloat16_tEfNS_4arch4Sm80ELb0ELb1ELb1ELb0ELb1ELb0ELb0ELb0ELi2ELi2ELi2ELi2ELb1EEENS1_24CollectiveEpilogueBwdGQAISB_fSE_Li256ELb0ELb1EEENS1_19SingleTileSchedulerILb0ELb0ELb0ELi96EEEEEEEEEvNT_6ParamsE,"aw",@nobits
	.sectionflags	@""
	.align	16


//--------------------- .nv.shared._ZN7cutlass13device_kernelIN5flash19enable_sm80_to_sm89INS1_16FlashAttnBwdSm80INS1_25CollectiveMainloopBwdSm80ILi2ELi1EN4cute5tupleIJNS5_1CILi64EEENS7_ILi96EEENS7_ILi128EEEEEENS_10bfloat16_tEfNS_4arch4Sm80ELb0ELb1ELb1ELb1ELb0ELb0ELb0ELb0ELi2ELi2ELi2ELi2ELb1EEENS1_21CollectiveEpilogueBwdISB_SC_SE_Li256ELb1ELb0ELi4EEENS1_19SingleTileSchedulerILb1ELb0ELb0ELi96EEEEEEEEEvNT_6ParamsE --------------------------
	.section	.nv.shared._ZN7cutlass13device_kernelIN5flash19enable_sm80_to_sm89INS1_16FlashAttnBwdSm80INS1_25CollectiveMainloopBwdSm80ILi2ELi1EN4cute5tupleIJNS5_1CILi64EEENS7_ILi96EEENS7_ILi128EEEEEENS_10bfloat16_tEfNS_4arch4Sm80ELb0ELb1ELb1ELb1ELb0ELb0ELb0ELb0ELi2ELi2ELi2ELi2ELb1EEENS1_21CollectiveEpilogueBwdISB_SC_SE_Li256ELb1ELb0ELi4EEENS1_19SingleTileSchedulerILb1ELb0ELb0ELi96EEEEEEEEEvNT_6ParamsE,"aw",@nobits
	.sectionflags	@""
	.align	16


//--------------------- .nv.shared._ZN7cutlass13device_kernelIN5flash19enable_sm80_to_sm89INS1_16FlashAttnBwdSm80INS1_25CollectiveMainloopBwdSm80ILi2ELi1EN4cute5tupleIJNS5_1CILi64EEENS7_ILi96EEENS7_ILi128EEEEEENS_10bfloat16_tEfNS_4arch4Sm80ELb0ELb1ELb1ELb1ELb1ELb0ELb0ELb0ELi2ELi2ELi2ELi2ELb1EEENS1_21CollectiveEpilogueBwdISB_SC_SE_Li256ELb1ELb0ELi4EEENS1_19SingleTileSchedulerILb1ELb0ELb0ELi96EEEEEEEEEvNT_6ParamsE --------------------------
	.section	.nv.shared._ZN7cutlass13device_kernelIN5flash19enable_sm80_to_sm89INS1_16FlashAttnBwdSm80INS1_25CollectiveMainloopBwdSm80ILi2ELi1EN4cute5tupleIJNS5_1CILi64EEENS7_ILi96EEENS7_ILi128EEEEEENS_10bfloat16_tEfNS_4arch4Sm80ELb0ELb1ELb1ELb1ELb1ELb0ELb0ELb0ELi2ELi2ELi2ELi2ELb1EEENS1_21CollectiveEpilogueBwdISB_SC_SE_Li256ELb1ELb0ELi4EEENS1_19SingleTileSchedulerILb1ELb0ELb0ELi96EEEEEEEEEvNT_6ParamsE,"aw",@nobits
	.sectionflags	@""
	.align	16


//--------------------- .nv.shared._ZN7cutlass13device_kernelIN5flash19enable_sm80_to_sm89INS1_16FlashAttnBwdSm80INS1_25CollectiveMainloopBwdSm80ILi2ELi1EN4cute5tupleIJNS5_1CILi64EEENS7_ILi96EEENS7_ILi128EEEEEENS_10bfloat16_tEfNS_4arch4Sm80ELb0ELb1ELb1ELb1ELb0ELb0ELb0ELb0ELi2ELi2ELi2ELi2ELb1EEENS1_24CollectiveEpilogueBwdGQAISB_fSE_Li256ELb1ELb0EEENS1_19SingleTileSchedulerILb1ELb0ELb0ELi96EEEEEEEEEvNT_6ParamsE --------------------------
	.section	.nv.shared._ZN7cutlass13device_kernelIN5flash19enable_sm80_to_sm89INS1_16FlashAttnBwdSm80INS1_25CollectiveMainloopBwdSm80ILi2ELi1EN4cute5tupleIJNS5_1CILi64EEENS7_ILi96EEENS7_ILi128EEEEEENS_10bfloat16_tEfNS_4arch4Sm80ELb0ELb1ELb1ELb1ELb0ELb0ELb0ELb0ELi2ELi2ELi2ELi2ELb1EEENS1_24CollectiveEpilogueBwdGQAISB_fSE_Li256ELb1ELb0EEENS1_19SingleTileSchedulerILb1ELb0ELb0ELi96EEEEEEEEEvNT_6ParamsE,"aw",@nobits
	.sectionflags	@""
	.align	16


//--------------------- .nv.shared._ZN7cutlass13device_kernelIN5flash19enable_sm80_to_sm89INS1_16FlashAttnBwdSm80INS1_25CollectiveMainloopBwdSm80ILi2ELi1EN4cute5tupleIJNS5_1CILi64EEENS7_ILi96EEENS7_ILi128EEEEEENS_10bfloat16_tEfNS_4arch4Sm80ELb0ELb1ELb1ELb1ELb1ELb0ELb0ELb0ELi2ELi2ELi2ELi2ELb1EEENS1_24CollectiveEpilogueBwdGQAISB_fSE_Li256ELb1ELb1EEENS1_19SingleTileSchedulerILb1ELb0ELb0ELi96EEEEEEEEEvNT_6ParamsE --------------------------
	.section	.nv.shared._ZN7cutlass13device_kernelIN5flash19enable_sm80_to_sm89INS1_16FlashAttnBwdSm80INS1_25CollectiveMainloopBwdSm80ILi2ELi1EN4cute5tupleIJNS5_1CILi64EEENS7_ILi96EEENS7_ILi128EEEEEENS_10bfloat16_tEfNS_4arch4Sm80ELb0ELb1ELb1ELb1ELb1ELb0ELb0ELb0ELi2ELi2ELi2ELi2ELb1EEENS1_24CollectiveEpilogueBwdGQAISB_fSE_Li256ELb1ELb1EEENS1_19SingleTileSchedulerILb1ELb0ELb0ELi96EEEEEEEEEvNT_6ParamsE,"aw",@nobits
	.sectionflags	@""
	.align	16


//--------------------- .nv.shared._ZN7cutlass13device_kernelIN5flash19enable_sm80_to_sm89INS1_16FlashAttnBwdSm80INS1_25CollectiveMainloopBwdSm80ILi2ELi1EN4cute5tupleIJNS5_1CILi64EEENS7_ILi96EEENS7_ILi128EEEEEENS_10bfloat16_tEfNS_4arch4Sm80ELb1ELb0ELb1ELb0ELb0ELb0ELb0ELb0ELi2ELi2ELi2ELi2ELb1EEENS1_21CollectiveEpilogueBwdISB_SC_SE_Li256ELb0ELb0ELi4EEENS1_25SingleTileBwdLPTSchedulerILb0ELi96ELb0EEEEEEEEEvNT_6ParamsE --------------------------
	.section	.nv.shared._ZN7cutlass13device_kernelIN5flash19enable_sm80_to_sm89INS1_16FlashAttnBwdSm80INS1_25CollectiveMainloopBwdSm80ILi2ELi1EN4cute5tupleIJNS5_1CILi64EEENS7_ILi96EEENS7_ILi128EEEEEENS_10bfloat16_tEfNS_4arch4Sm80ELb1ELb0ELb1ELb0ELb0ELb0ELb0ELb0ELi2ELi2ELi2ELi2ELb1EEENS1_21CollectiveEpilogueBwdISB_SC_SE_Li256ELb0ELb0ELi4EEENS1_25SingleTileBwdLPTSchedulerILb0ELi96ELb0EEEEEEEEEvNT_6ParamsE,"aw",@nobits
	.sectionflags	@""
	.align	16


//--------------------- .nv.shared._ZN7cutlass13device_kernelIN5flash19enable_sm80_to_sm89INS1_16FlashAttnBwdSm80INS1_25CollectiveMainloopBwdSm80ILi2ELi1EN4cute5tupleIJNS5_1CILi64EEENS7_ILi96EEENS7_ILi128EEEEEENS_10bfloat16_tEfNS_4arch4Sm80ELb1ELb0ELb1ELb0ELb1ELb0ELb0ELb0ELi2ELi2ELi2ELi2ELb1EEENS1_21CollectiveEpilogueBwdISB_SC_SE_Li256ELb0ELb0ELi4EEENS1_25SingleTileBwdLPTSchedulerILb0ELi96ELb1EEEEEEEEEvNT_6ParamsE --------------------------
	.section	.nv.shared._ZN7cutlass13device_kernelIN5flash19enable_sm80_to_sm89INS1_16FlashAttnBwdSm80INS1_25CollectiveMainloopBwdSm80ILi2ELi1EN4cute5tupleIJNS5_1CILi64EEENS7_ILi96EEENS7_ILi128EEEEEENS_10bfloat16_tEfNS_4arch4Sm80ELb1ELb0ELb1ELb0ELb1ELb0ELb0ELb0ELi2ELi2ELi2ELi2ELb1EEENS1_21CollectiveEpilogueBwdISB_SC_SE_Li256ELb0ELb0ELi4EEENS1_25SingleTileBwdLPTSchedulerILb0ELi96ELb1EEEEEEEEEvNT_6ParamsE,"aw",@nobits
	.sectionflags	@""
	.align	16


//--------------------- .nv.shared._ZN7cutlass13device_kernelIN5flash19enable_sm80_to_sm89INS1_16FlashAttnBwdSm80INS1_25CollectiveMainloopBwdSm80ILi2ELi1EN4cute5tupleIJNS5_1CILi64EEENS7_ILi96EEENS7_ILi128EEEEEENS_10bfloat16_tEfNS_4arch4Sm80ELb1ELb0ELb1ELb0ELb0ELb0ELb0ELb0ELi2ELi2ELi2ELi2ELb1EEENS1_24CollectiveEpilogueBwdGQAISB_fSE_Li256ELb0ELb0EEENS1_25SingleTileBwdLPTSchedulerILb0ELi96ELb0EEEEEEEEEvNT_6ParamsE --------------------------
	.section	.nv.shared._ZN7cutlass13device_kernelIN5flash19enable_sm80_to_sm89INS1_16FlashAttnBwdSm80INS1_25CollectiveMainloopBwdSm80ILi2ELi1EN4cute5tupleIJNS5_1CILi64EEENS7_ILi96EEENS7_ILi128EEEEEENS_10bfloat16_tEfNS_4arch4Sm80ELb1ELb0ELb1ELb0ELb0ELb0ELb0ELb0ELi2ELi2ELi2ELi2ELb1EEENS1_24CollectiveEpilogueBwdGQAISB_fSE_Li256ELb0ELb0EEENS1_25SingleTileBwdLPTSchedulerILb0ELi96ELb0EEEEEEEEEvNT_6ParamsE,"aw",@nobits
	.sectionflags	@""
	.align	16


//--------------------- .nv.shared._ZN7cutlass13device_kernelIN5flash19enable_sm80_to_sm89INS1_16FlashAttnBwdSm80INS1_25CollectiveMainloopBwdSm80ILi2ELi1EN4cute5tupleIJNS5_1CILi64EEENS7_ILi96EEENS7_ILi128EEEEEENS_10bfloat16_tEfNS_4arch4Sm80ELb1ELb0ELb1ELb0ELb1ELb0ELb0ELb0ELi2ELi2ELi2ELi2ELb1EEENS1_24CollectiveEpilogueBwdGQAISB_fSE_Li256ELb0ELb1EEENS1_25SingleTileBwdLPTSchedulerILb0ELi96ELb1EEEEEEEEEvNT_6ParamsE --------------------------
	.section	.nv.shared._ZN7cutlass13device_kernelIN5flash19enable_sm80_to_sm89INS1_16FlashAttnBwdSm80INS1_25CollectiveMainloopBwdSm80ILi2ELi1EN4cute5tupleIJNS5_1CILi64EEENS7_ILi96EEENS7_ILi128EEEEEENS_10bfloat16_tEfNS_4arch4Sm80ELb1ELb0ELb1ELb0ELb1ELb0ELb0ELb0ELi2ELi2ELi2ELi2ELb1EEENS1_24CollectiveEpilogueBwdGQAISB_fSE_Li256ELb0ELb1EEENS1_25SingleTileBwdLPTSchedulerILb0ELi96ELb1EEEEEEEEEvNT_6ParamsE,"aw",@nobits
	.sectionflags	@""
	.align	16


//--------------------- .nv.shared._ZN7cutlass13device_kernelIN5flash19enable_sm80_to_sm89INS1_16FlashAttnBwdSm80INS1_25CollectiveMainloopBwdSm80ILi2ELi1EN4cute5tupleIJNS5_1CILi64EEENS7_ILi96EEENS7_ILi128EEEEEENS_10bfloat16_tEfNS_4arch4Sm80ELb1ELb0ELb1ELb1ELb0ELb0ELb0ELb0ELi2ELi2ELi2ELi2ELb1EEENS1_21CollectiveEpilogueBwdISB_SC_SE_Li256ELb1ELb0ELi4EEENS1_25SingleTileBwdLPTSchedulerILb1ELi96ELb0EEEEEEEEEvNT_6ParamsE --------------------------
	.section	.nv.shared._ZN7cutlass13device_kernelIN5flash19enable_sm80_to_sm89INS1_16FlashAttnBwdSm80INS1_25CollectiveMainloopBwdSm80ILi2ELi1EN4cute5tupleIJNS5_1CILi64EEENS7_ILi96EEENS7_ILi128EEEEEENS_10bfloat16_tEfNS_4arch4Sm80ELb1ELb0ELb1ELb1ELb0ELb0ELb0ELb0ELi2ELi2ELi2ELi2ELb1EEENS1_21CollectiveEpilogueBwdISB_SC_SE_Li256ELb1ELb0ELi4EEENS1_25SingleTileBwdLPTSchedulerILb1ELi96ELb0EEEEEEEEEvNT_6ParamsE,"aw",@nobits
	.sectionflags	@""
	.align	16


//--------------------- .nv.shared._ZN7cutlass13device_kernelIN5flash19enable_sm80_to_sm89INS1_16FlashAttnBwdSm80INS1_25CollectiveMainloopBwdSm80ILi2ELi1EN4cute5tupleIJNS5_1CILi64EEENS7_ILi96EEENS7_ILi128EEEEEENS_10bfloat16_tEfNS_4arch4Sm80ELb1ELb0ELb1ELb1ELb1ELb0ELb0ELb0ELi2ELi2ELi2ELi2ELb1EEENS1_21CollectiveEpilogueBwdISB_SC_SE_Li256ELb1ELb0ELi4EEENS1_25SingleTileBwdLPTSchedulerILb1ELi96ELb1EEEEEEEEEvNT_6ParamsE --------------------------
	.section	.nv.shared._ZN7cutlass13device_kernelIN5flash19enable_sm80_to_sm89INS1_16FlashAttnBwdSm80INS1_25CollectiveMainloopBwdSm80ILi2ELi1EN4cute5tupleIJNS5_1CILi64EEENS7_ILi96EEENS7_ILi128EEEEEENS_10bfloat16_tEfNS_4arch4Sm80ELb1ELb0ELb1ELb1ELb1ELb0ELb0ELb0ELi2ELi2ELi2ELi2ELb1EEENS1_21CollectiveEpilogueBwdISB_SC_SE_Li256ELb1ELb0ELi4EEENS1_25SingleTileBwdLPTSchedulerILb1ELi96ELb1EEEEEEEEEvNT_6ParamsE,"aw",@nobits
	.sectionflags	@""
	.align	16


//--------------------- .nv.shared._ZN7cutlass13device_kernelIN5flash19enable_sm80_to_sm89INS1_16FlashAttnBwdSm80INS1_25CollectiveMainloopBwdSm80ILi2ELi1EN4cute5tupleIJNS5_1CILi64EEENS7_ILi96EEENS7_ILi128EEEEEENS_10bfloat16_tEfNS_4arch4Sm80ELb1ELb0ELb1ELb1ELb0ELb0ELb0ELb0ELi2ELi2ELi2ELi2ELb1EEENS1_24CollectiveEpilogueBwdGQAISB_fSE_Li256ELb1ELb0EEENS1_25SingleTileBwdLPTSchedulerILb1ELi96ELb0EEEEEEEEEvNT_6ParamsE --------------------------
	.section	.nv.shared._ZN7cutlass13device_kernelIN5flash19enable_sm80_to_sm89INS1_16FlashAttnBwdSm80INS1_25CollectiveMainloopBwdSm80ILi2ELi1EN4cute5tupleIJNS5_1CILi64EEENS7_ILi96EEENS7_ILi128EEEEEENS_10bfloat16_tEfNS_4arch4Sm80ELb1ELb0ELb1ELb1ELb0ELb0ELb0ELb0ELi2ELi2ELi2ELi2ELb1EEENS1_24CollectiveEpilogueBwdGQAISB_fSE_Li256ELb1ELb0EEENS1_25SingleTileBwdLPTSchedulerILb1ELi96ELb0EEEEEEEEEvNT_6ParamsE,"aw",@nobits
	.sectionflags	@""
	.align	16


//--------------------- .nv.shared._ZN7cutlass13device_kernelIN5flash32FlashAttnBwdPostprocessConvertdQIN4cute5tupleIJNS3_1CILi96EEENS5_ILi128EEEEEENS_10bfloat16_tEfNS_4arch4Sm80ELi256ENS3_8TiledMMAINS3_8MMA_AtomIJNS3_30SM80_16x8x16_F32BF16BF16F32_TNEEEENS3_6LayoutINS4_IJNS5_ILi2EEENS5_ILi4EEENS5_ILi1EEEEEENS4_IJSJ_SH_NS5_ILi0EEEEEEEENS4_IJNS5_ILi32EEENS5_ILi64EEENS5_ILi16EEEEEEEELb0EEEEEvNT_6ParamsE --------------------------
	.section	.nv.shared._ZN7cutlass13device_kernelIN5flash32FlashAttnBwdPostprocessConvertdQIN4cute5tupleIJNS3_1CILi96EEENS5_ILi128EEEEEENS_10bfloat16_tEfNS_4arch4Sm80ELi256ENS3_8TiledMMAINS3_8MMA_AtomIJNS3_30SM80_16x8x16_F32BF16BF16F32_TNEEEENS3_6LayoutINS4_IJNS5_ILi2EEENS5_ILi4EEENS5_ILi1EEEEEENS4_IJSJ_SH_NS5_ILi0EEEEEEEENS4_IJNS5_ILi32EEENS5_ILi64EEENS5_ILi16EEEEEEEELb0EEEEEvNT_6ParamsE,"aw",@nobits
	.sectionflags	@""
	.align	16


//--------------------- .nv.shared._ZN7cutlass13device_kernelIN5flash19enable_sm80_to_sm89INS1_16FlashAttnBwdSm80INS1_25CollectiveMainloopBwdSm80ILi2ELi1EN4cute5tupleIJNS5_1CILi64EEENS7_ILi96EEENS7_ILi128EEEEEENS_10bfloat16_tEfNS_4arch4Sm80ELb1ELb0ELb1ELb1ELb1ELb0ELb0ELb0ELi2ELi2ELi2ELi2ELb1EEENS1_24CollectiveEpilogueBwdGQAISB_fSE_Li256ELb1ELb1EEENS1_25SingleTileBwdLPTSchedulerILb1ELi96ELb1EEEEEEEEEvNT_6ParamsE --------------------------
	.section	.nv.shared._ZN7cutlass13device_kernelIN5flash19enable_sm80_to_sm89INS1_16FlashAttnBwdSm80INS1_25CollectiveMainloopBwdSm80ILi2ELi1EN4cute5tupleIJNS5_1CILi64EEENS7_ILi96EEENS7_ILi128EEEEEENS_10bfloat16_tEfNS_4arch4Sm80ELb1ELb0ELb1ELb1ELb1ELb0ELb0ELb0ELi2ELi2ELi2ELi2ELb1EEENS1_24CollectiveEpilogueBwdGQAISB_fSE_Li256ELb1ELb1EEENS1_25SingleTileBwdLPTSchedulerILb1ELi96ELb1EEEEEEEEEvNT_6ParamsE,"aw",@nobits
	.sectionflags	@""
	.align	16


//--------------------- .nv.shared._ZN7cutlass13device_kernelIN5flash19enable_sm80_to_sm89INS1_16FlashAttnBwdSm80INS1_25CollectiveMainloopBwdSm80ILi2ELi2EN4cute5tupleIJNS5_1CILi64EEENS7_ILi128EEES9_EEENS_10bfloat16_tEfNS_4arch4Sm80ELb0ELb0ELb1ELb0ELb0ELb0ELb0ELb0ELi2ELi2ELi2ELi2ELb0EEENS1_21CollectiveEpilogueBwdISA_SB_SD_Li256ELb0ELb0ELi4EEENS1_19SingleTileSchedulerILb0ELb0ELb0ELi128EEEEEEEEEvNT_6ParamsE --------------------------
	.section	.nv.shared._ZN7cutlass13device_kernelIN5flash19enable_sm80_to_sm89INS1_16FlashAttnBwdSm80INS1_25CollectiveMainloopBwdSm80ILi2ELi2EN4cute5tupleIJNS5_1CILi64EEENS7_ILi128EEES9_EEENS_10bfloat16_tEfNS_4arch4Sm80ELb0ELb0ELb1ELb0ELb0ELb0ELb0ELb0ELi2ELi2ELi2ELi2ELb0EEENS1_21CollectiveEpilogueBwdISA_SB_SD_Li256ELb0ELb0ELi4EEENS1_19SingleTileSchedulerILb0ELb0ELb0ELi128EEEEEEEEEvNT_6ParamsE,"aw",@nobits
	.sectionflags	@""
	.align	16


//--------------------- .nv.shared._ZN7cutlass13device_kernelIN5flash19enable_sm80_to_sm89INS1_16FlashAttnBwdSm80INS1_25CollectiveMainloopBwdSm80ILi2ELi2EN4cute5tupleIJNS5_1CILi64EEENS7_ILi128EEES9_EEENS_10bfloat16_tEfNS_4arch4Sm80ELb0ELb0ELb1ELb0ELb1ELb0ELb0ELb0ELi2ELi2ELi2ELi2ELb0EEENS1_21CollectiveEpilogueBwdISA_SB_SD_Li256ELb0ELb0ELi4EEENS1_19SingleTileSchedulerILb0ELb0ELb0ELi128EEEEEEEEEvNT_6ParamsE --------------------------
	.section	.nv.shared._ZN7cutlass13device_kernelIN5flash19enable_sm80_to_sm89INS1_16FlashAttnBwdSm80INS1_25CollectiveMainloopBwdSm80ILi2ELi2EN4cute5tupleIJNS5_1CILi64EEENS7_ILi128EEES9_EEENS_10bfloat16_tEfNS_4arch4Sm80ELb0ELb0ELb1ELb0ELb1ELb0ELb0ELb0ELi2ELi2ELi2ELi2ELb0EEENS1_21CollectiveEpilogueBwdISA_SB_SD_Li256ELb0ELb0ELi4EEENS1_19SingleTileSchedulerILb0ELb0ELb0ELi128EEEEEEEEEvNT_6ParamsE,"aw",@nobits
	.sectionflags	@""
	.align	16


//--------------------- .nv.shared._ZN7cutlass13device_kernelIN5flash19enable_sm80_to_sm89INS1_16FlashAttnBwdSm80INS1_25CollectiveMainloopBwdSm80ILi2ELi2EN4cute5tupleIJNS5_1CILi64EEENS7_ILi128EEES9_EEENS_10bfloat16_tEfNS_4arch4Sm80ELb0ELb0ELb1ELb0ELb0ELb0ELb0ELb0ELi2ELi2ELi2ELi2ELb0EEENS1_24CollectiveEpilogueBwdGQAISA_fSD_Li256ELb0ELb0EEENS1_19SingleTileSchedulerILb0ELb0ELb0ELi128EEEEEEEEEvNT_6ParamsE --------------------------
	.section	.nv.shared._ZN7cutlass13device_kernelIN5flash19enable_sm80_to_sm89INS1_16FlashAttnBwdSm80INS1_25CollectiveMainloopBwdSm80ILi2ELi2EN4cute5tupleIJNS5_1CILi64EEENS7_ILi128EEES9_EEENS_10bfloat16_tEfNS_4arch4Sm80ELb0ELb0ELb1ELb0ELb0ELb0ELb0ELb0ELi2ELi2ELi2ELi2ELb0EEENS1_24CollectiveEpilogueBwdGQAISA_fSD_Li256ELb0ELb0EEENS1_19SingleTileSchedulerILb0ELb0ELb0ELi128EEEEEEEEEvNT_6ParamsE,"aw",@nobits
	.sectionflags	@""
	.align	16


//--------------------- .nv.shared._ZN7cutlass13device_kernelIN5flash19enable_sm80_to_sm89INS1_16FlashAttnBwdSm80INS1_25CollectiveMainloopBwdSm80ILi2ELi2EN4cute5tupleIJNS5_1CILi64EEENS7_ILi128EEES9_EEENS_10bfloat16_tEfNS_4arch4Sm80ELb0ELb0ELb1ELb0ELb1ELb0ELb0ELb0ELi2ELi2ELi2ELi2ELb0EEENS1_24CollectiveEpilogueBwdGQAISA_fSD_Li256ELb0ELb1EEENS1_19SingleTileSchedulerILb0ELb0ELb0ELi128EEEEEEEEEvNT_6ParamsE --------------------------
	.section	.nv.shared._ZN7cutlass13device_kernelIN5flash19enable_sm80_to_sm89INS1_16FlashAttnBwdSm80INS1_25CollectiveMainloopBwdSm80ILi2ELi2EN4cute5tupleIJNS5_1CILi64EEENS7_ILi128EEES9_EEENS_10bfloat16_tEfNS_4arch4Sm80ELb0ELb0ELb1ELb0ELb1ELb0ELb0ELb0ELi2ELi2ELi2ELi2ELb0EEENS1_24CollectiveEpilogueBwdGQAISA_fSD_Li256ELb0ELb1EEENS1_19SingleTileSchedulerILb0ELb0ELb0ELi128EEEEEEEEEvNT_6ParamsE,"aw",@nobits
	.sectionflags	@""
	.align	16


//--------------------- .nv.shared._ZN7cutlass13device_kernelIN5flash19enable_sm80_to_sm89INS1_16FlashAttnBwdSm80INS1_25CollectiveMainloopBwdSm80ILi2ELi2EN4cute5tupleIJNS5_1CILi64EEENS7_ILi128EEES9_EEENS_10bfloat16_tEfNS_4arch4Sm80ELb0ELb0ELb1ELb1ELb0ELb0ELb0ELb0ELi2ELi2ELi2ELi2ELb0EEENS1_21CollectiveEpilogueBwdISA_SB_SD_Li256ELb1ELb0ELi4EEENS1_19SingleTileSchedulerILb1ELb0ELb0ELi128EEEEEEEEEvNT_6ParamsE --------------------------
	.section	.nv.shared._ZN7cutlass13device_kernelIN5flash19enable_sm80_to_sm89INS1_16FlashAttnBwdSm80INS1_25CollectiveMainloopBwdSm80ILi2ELi2EN4cute5tupleIJNS5_1CILi64EEENS7_ILi128EEES9_EEENS_10bfloat16_tEfNS_4arch4Sm80ELb0ELb0ELb1ELb1ELb0ELb0ELb0ELb0ELi2ELi2ELi2ELi2ELb0EEENS1_21CollectiveEpilogueBwdISA_SB_SD_Li256ELb1ELb0ELi4EEENS1_19SingleTileSchedulerILb1ELb0ELb0ELi128EEEEEEEEEvNT_6ParamsE,"aw",@nobits
	.sectionflags	@""
	.align	16


//--------------------- .nv.shared._ZN7cutlass13device_kernelIN5flash19enable_sm80_to_sm89INS1_16FlashAttnBwdSm80INS1_25CollectiveMainloopBwdSm80ILi2ELi2EN4cute5tupleIJNS5_1CILi64EEENS7_ILi128EEES9_EEENS_10bfloat16_tEfNS_4arch4Sm80ELb0ELb0ELb1ELb1ELb1ELb0ELb0ELb0ELi2ELi2ELi2ELi2ELb0EEENS1_21CollectiveEpilogueBwdISA_SB_SD_Li256ELb1ELb0ELi4EEENS1_19SingleTileSchedulerILb1ELb0ELb0ELi128EEEEEEEEEvNT_6ParamsE --------------------------
	.section	.nv.shared._ZN7cutlass13device_kernelIN5flash19enable_sm80_to_sm89INS1_16FlashAttnBwdSm80INS1_25CollectiveMainloopBwdSm80ILi2ELi2EN4cute5tupleIJNS5_1CILi64EEENS7_ILi128EEES9_EEENS_10bfloat16_tEfNS_4arch4Sm80ELb0ELb0ELb1ELb1ELb1ELb0ELb0ELb0ELi2ELi2ELi2ELi2ELb0EEENS1_21CollectiveEpilogueBwdISA_SB_SD_Li256ELb1ELb0ELi4EEENS1_19SingleTileSchedulerILb1ELb0ELb0ELi128EEEEEEEEEvNT_6ParamsE,"aw",@nobits
	.sectionflags	@""
	.align	16


//--------------------- .nv.shared._ZN7cutlass13device_kernelIN5flash19enable_sm80_to_sm89INS1_16FlashAttnBwdSm80INS1_25CollectiveMainloopBwdSm80ILi2ELi2EN4cute5tupleIJNS5_1CILi64EEENS7_ILi128EEES9_EEENS_10bfloat16_tEfNS_4arch4Sm80ELb0ELb0ELb1ELb1ELb0ELb0ELb0ELb0ELi2ELi2ELi2ELi2ELb0EEENS1_24CollectiveEpilogueBwdGQAISA_fSD_Li256ELb1ELb0EEENS1_19SingleTileSchedulerILb1ELb0ELb0ELi128EEEEEEEEEvNT_6ParamsE --------------------------
	.section	.nv.shared._ZN7cutlass13device_kernelIN5flash19enable_sm80_to_sm89INS1_16FlashAttnBwdSm80INS1_25CollectiveMainloopBwdSm80ILi2ELi2EN4cute5tupleIJNS5_1CILi64EEENS7_ILi128EEES9_EEENS_10bfloat16_tEfNS_4arch4Sm80ELb0ELb0ELb1ELb1ELb0ELb0ELb0ELb0ELi2ELi2ELi2ELi2ELb0EEENS1_24CollectiveEpilogueBwdGQAISA_fSD_Li256ELb1ELb0EEENS1_19SingleTileSchedulerILb1ELb0ELb0ELi128EEEEEEEEEvNT_6ParamsE,"aw",@nobits
	.sectionflags	@""
	.align	16


//--------------------- .nv.shared._ZN7cutlass13device_kernelIN5flash19enable_sm80_to_sm89INS1_16FlashAttnBwdSm80INS1_25CollectiveMainloopBwdSm80ILi2ELi2EN4cute5tupleIJNS5_1CILi64EEENS7_ILi128EEES9_EEENS_10bfloat16_tEfNS_4arch4Sm80ELb0ELb0ELb1ELb1ELb1ELb0ELb0ELb0ELi2ELi2ELi2ELi2ELb0EEENS1_24CollectiveEpilogueBwdGQAISA_fSD_Li256ELb1ELb1EEENS1_19SingleTileSchedulerILb1ELb0ELb0ELi128EEEEEEEEEvNT_6ParamsE --------------------------
	.section	.nv.shared._ZN7cutlass13device_kernelIN5flash19enable_sm80_to_sm89INS1_16FlashAttnBwdSm80INS1_25CollectiveMainloopBwdSm80ILi2ELi2EN4cute5tupleIJNS5_1CILi64EEENS7_ILi128EEES9_EEENS_10bfloat16_tEfNS_4arch4Sm80ELb0ELb0ELb1ELb1ELb1ELb0ELb0ELb0ELi2ELi2ELi2ELi2ELb0EEENS1_24CollectiveEpilogueBwdGQAISA_fSD_Li256ELb1ELb1EEENS1_19SingleTileSchedulerILb1ELb0ELb0ELi128EEEEEEEEEvNT_6ParamsE,"aw",@nobits
	.sectionflags	@""
	.align	16


//--------------------- .nv.shared._ZN7cutlass13device_kernelIN5flash19enable_sm80_to_sm89INS1_16FlashAttnBwdSm80INS1_25CollectiveMainloopBwdSm80ILi2ELi2EN4cute5tupleIJNS5_1CILi64EEENS7_ILi128EEES9_EEENS_10bfloat16_tEfNS_4arch4Sm80ELb0ELb1ELb1ELb0ELb0ELb0ELb0ELb0ELi2ELi2ELi2ELi2ELb0EEENS1_21CollectiveEpilogueBwdISA_SB_SD_Li256ELb0ELb0ELi4EEENS1_19SingleTileSchedulerILb0ELb0ELb0ELi128EEEEEEEEEvNT_6ParamsE --------------------------
	.section	.nv.shared._ZN7cutlass13device_kernelIN5flash19enable_sm80_to_sm89INS1_16FlashAttnBwdSm80INS1_25CollectiveMainloopBwdSm80ILi2ELi2EN4cute5tupleIJNS5_1CILi64EEENS7_ILi128EEES9_EEENS_10bfloat16_tEfNS_4arch4Sm80ELb0ELb1ELb1ELb0ELb0ELb0ELb0ELb0ELi2ELi2ELi2ELi2ELb0EEENS1_21CollectiveEpilogueBwdISA_SB_SD_Li256ELb0ELb0ELi4EEENS1_19SingleTileSchedulerILb0ELb0ELb0ELi128EEEEEEEEEvNT_6ParamsE,"aw",@nobits
	.sectionflags	@""
	.align	16


//--------------------- .nv.shared._ZN7cutlass13device_kernelIN5flash19enable_sm80_to_sm89INS1_16FlashAttnBwdSm80INS1_25CollectiveMainloopBwdSm80ILi2ELi2EN4cute5tupleIJNS5_1CILi64EEENS7_ILi128EEES9_EEENS_10bfloat16_tEfNS_4arch4Sm80ELb0ELb1ELb1ELb0ELb1ELb0ELb0ELb0ELi2ELi2ELi2ELi2ELb0EEENS1_21CollectiveEpilogueBwdISA_SB_SD_Li256ELb0ELb0ELi4EEENS1_19SingleTileSchedulerILb0ELb0ELb0ELi128EEEEEEEEEvNT_6ParamsE --------------------------
	.section	.nv.shared._ZN7cutlass13device_kernelIN5flash19enable_sm80_to_sm89INS1_16FlashAttnBwdSm80INS1_25CollectiveMainloopBwdSm80ILi2ELi2EN4cute5tupleIJNS5_1CILi64EEENS7_ILi128EEES9_EEENS_10bfloat16_tEfNS_4arch4Sm80ELb0ELb1ELb1ELb0ELb1ELb0ELb0ELb0ELi2ELi2ELi2ELi2ELb0EEENS1_21CollectiveEpilogueBwdISA_SB_SD_Li256ELb0ELb0ELi4EEENS1_19SingleTileSchedulerILb0ELb0ELb0ELi128EEEEEEEEEvNT_6ParamsE,"aw",@nobits
	.sectionflags	@""
	.align	16


//--------------------- .nv.shared._ZN7cutlass13device_kernelIN5flash19enable_sm80_to_sm89INS1_16FlashAttnBwdSm80INS1_25CollectiveMainloopBwdSm80ILi2ELi2EN4cute5tupleIJNS5_1CILi64EEENS7_ILi128EEES9_EEENS_10bfloat16_tEfNS_4arch4Sm80ELb0ELb1ELb1ELb0ELb0ELb0ELb0ELb0ELi2ELi2ELi2ELi2ELb0EEENS1_24CollectiveEpilogueBwdGQAISA_fSD_Li256ELb0ELb0EEENS1_19SingleTileSchedulerILb0ELb0ELb0ELi128EEEEEEEEEvNT_6ParamsE --------------------------
	.section	.nv.shared._ZN7cutlass13device_kernelIN5flash19enable_sm80_to_sm89INS1_16FlashAttnBwdSm80INS1_25CollectiveMainloopBwdSm80ILi2ELi2EN4cute5tupleIJNS5_1CILi64EEENS7_ILi128EEES9_EEENS_10bfloat16_tEfNS_4arch4Sm80ELb0ELb1ELb1ELb0ELb0ELb0ELb0ELb0ELi2ELi2ELi2ELi2ELb0EEENS1_24CollectiveEpilogueBwdGQAISA_fSD_Li256ELb0ELb0EEENS1_19SingleTileSchedulerILb0ELb0ELb0ELi128EEEEEEEEEvNT_6ParamsE,"aw",@nobits
	.sectionflags	@""
	.align	16


//--------------------- .nv.shared._ZN7cutlass13device_kernelIN5flash19enable_sm80_to_sm89INS1_16FlashAttnBwdSm80INS1_25CollectiveMainloopBwdSm80ILi2ELi2EN4cute5tupleIJNS5_1CILi64EEENS7_ILi128EEES9_EEENS_10bfloat16_tEfNS_4arch4Sm80ELb0ELb1ELb1ELb0ELb1ELb0ELb0ELb0ELi2ELi2ELi2ELi2ELb0EEENS1_24CollectiveEpilogueBwdGQAISA_fSD_Li256ELb0ELb1EEENS1_19SingleTileSchedulerILb0ELb0ELb0ELi128EEEEEEEEEvNT_6ParamsE --------------------------
	.section	.nv.shared._ZN7cutlass13device_kernelIN5flash19enable_sm80_to_sm89INS1_16FlashAttnBwdSm80INS1_25CollectiveMainloopBwdSm80ILi2ELi2EN4cute5tupleIJNS5_1CILi64EEENS7_ILi128EEES9_EEENS_10bfloat16_tEfNS_4arch4Sm80ELb0ELb1ELb1ELb0ELb1ELb0ELb0ELb0ELi2ELi2ELi2ELi2ELb0EEENS1_24CollectiveEpilogueBwdGQAISA_fSD_Li256ELb0ELb1EEENS1_19SingleTileSchedulerILb0ELb0ELb0ELi128EEEEEEEEEvNT_6ParamsE,"aw",@nobits
	.sectionflags	@""
	.align	16


//--------------------- .nv.shared._ZN7cutlass13device_kernelIN5flash19enable_sm80_to_sm89INS1_16FlashAttnBwdSm80INS1_25CollectiveMainloopBwdSm80ILi2ELi2EN4cute5tupleIJNS5_1CILi64EEENS7_ILi128EEES9_EEENS_10bfloat16_tEfNS_4arch4Sm80ELb0ELb1ELb1ELb1ELb0ELb0ELb0ELb0ELi2ELi2ELi2ELi2ELb0EEENS1_21CollectiveEpilogueBwdISA_SB_SD_Li256ELb1ELb0ELi4EEENS1_19SingleTileSchedulerILb1ELb0ELb0ELi128EEEEEEEEEvNT_6ParamsE --------------------------
	.section	.nv.shared._ZN7cutlass13device_kernelIN5flash19enable_sm80_to_sm89INS1_16FlashAttnBwdSm80INS1_25CollectiveMainloopBwdSm80ILi2ELi2EN4cute5tupleIJNS5_1CILi64EEENS7_ILi128EEES9_EEENS_10bfloat16_tEfNS_4arch4Sm80ELb0ELb1ELb1ELb1ELb0ELb0ELb0ELb0ELi2ELi2ELi2ELi2ELb0EEENS1_21CollectiveEpilogueBwdISA_SB_SD_Li256ELb1ELb0ELi4EEENS1_19SingleTileSchedulerILb1ELb0ELb0ELi128EEEEEEEEEvNT_6ParamsE,"aw",@nobits
	.sectionflags	@""
	.align	16


//--------------------- .nv.shared._ZN7cutlass13device_kernelIN5flash19enable_sm80_to_sm89INS1_16FlashAttnBwdSm80INS1_25CollectiveMainloopBwdSm80ILi2ELi2EN4cute5tupleIJNS5_1CILi64EEENS7_ILi128EEES9_EEENS_10bfloat16_tEfNS_4arch4Sm80ELb0ELb1ELb1ELb1ELb1ELb0ELb0ELb0ELi2ELi2ELi2ELi2ELb0EEENS1_21CollectiveEpilogueBwdISA_SB_SD_Li256ELb1ELb0ELi4EEENS1_19SingleTileSchedulerILb1ELb0ELb0ELi128EEEEEEEEEvNT_6ParamsE --------------------------
	.section	.nv.shared._ZN7cutlass13device_kernelIN5flash19enable_sm80_to_sm89INS1_16FlashAttnBwdSm80INS1_25CollectiveMainloopBwdSm80ILi2ELi2EN4cute5tupleIJNS5_1CILi64EEENS7_ILi128EEES9_EEENS_10bfloat16_tEfNS_4arch4Sm80ELb0ELb1ELb1ELb1ELb1ELb0ELb0ELb0ELi2ELi2ELi2ELi2ELb0EEENS1_21CollectiveEpilogueBwdISA_SB_SD_Li256ELb1ELb0ELi4EEENS1_19SingleTileSchedulerILb1ELb0ELb0ELi128EEEEEEEEEvNT_6ParamsE,"aw",@nobits
	.sectionflags	@""
	.align	16


//--------------------- .nv.shared._ZN7cutlass13device_kernelIN5flash19enable_sm80_to_sm89INS1_16FlashAttnBwdSm80INS1_25CollectiveMainloopBwdSm80ILi2ELi2EN4cute5tupleIJNS5_1CILi64EEENS7_ILi128EEES9_EEENS_10bfloat16_tEfNS_4arch4Sm80ELb0ELb1ELb1ELb1ELb0ELb0ELb0ELb0ELi2ELi2ELi2ELi2ELb0EEENS1_24CollectiveEpilogueBwdGQAISA_fSD_Li256ELb1ELb0EEENS1_19SingleTileSchedulerILb1ELb0ELb0ELi128EEEEEEEEEvNT_6ParamsE --------------------------
	.section	.nv.shared._ZN7cutlass13device_kernelIN5flash19enable_sm80_to_sm89INS1_16FlashAttnBwdSm80INS1_25CollectiveMainloopBwdSm80ILi2ELi2EN4cute5tupleIJNS5_1CILi64EEENS7_ILi128EEES9_EEENS_10bfloat16_tEfNS_4arch4Sm80ELb0ELb1ELb1ELb1ELb0ELb0ELb0ELb0ELi2ELi2ELi2ELi2ELb0EEENS1_24CollectiveEpilogueBwdGQAISA_fSD_Li256ELb1ELb0EEENS1_19SingleTileSchedulerILb1ELb0ELb0ELi128EEEEEEEEEvNT_6ParamsE,"aw",@nobits
	.sectionflags	@""
	.align	16


//--------------------- .nv.shared._ZN7cutlass13device_kernelIN5flash19enable_sm80_to_sm89INS1_16FlashAttnBwdSm80INS1_25CollectiveMainloopBwdSm80ILi2ELi2EN4cute5tupleIJNS5_1CILi64EEENS7_ILi128EEES9_EEENS_10bfloat16_tEfNS_4arch4Sm80ELb0ELb1ELb1ELb1ELb1ELb0ELb0ELb0ELi2ELi2ELi2ELi2ELb0EEENS1_24CollectiveEpilogueBwdGQAISA_fSD_Li256ELb1ELb1EEENS1_19SingleTileSchedulerILb1ELb0ELb0ELi128EEEEEEEEEvNT_6ParamsE --------------------------
	.section	.nv.shared._ZN7cutlass13device_kernelIN5flash19enable_sm80_to_sm89INS1_16FlashAttnBwdSm80INS1_25CollectiveMainloopBwdSm80ILi2ELi2EN4cute5tupleIJNS5_1CILi64EEENS7_ILi128EEES9_EEENS_10bfloat16_tEfNS_4arch4Sm80ELb0ELb1ELb1ELb1ELb1ELb0ELb0ELb0ELi2ELi2ELi2ELi2ELb0EEENS1_24CollectiveEpilogueBwdGQAISA_fSD_Li256ELb1ELb1EEENS1_19SingleTileSchedulerILb1ELb0ELb0ELi128EEEEEEEEEvNT_6ParamsE,"aw",@nobits
	.sectionflags	@""
	.align	16


//--------------------- .nv.shared._ZN7cutlass13device_kernelIN5flash19enable_sm80_to_sm89INS1_16FlashAttnBwdSm80INS1_25CollectiveMainloopBwdSm80ILi2ELi2EN4cute5tupleIJNS5_1CILi64EEENS7_ILi128EEES9_EEENS_10bfloat16_tEfNS_4arch4Sm80ELb1ELb0ELb1ELb0ELb0ELb0ELb0ELb0ELi2ELi2ELi2ELi2ELb0EEENS1_21CollectiveEpilogueBwdISA_SB_SD_Li256ELb0ELb0ELi4EEENS1_25SingleTileBwdLPTSchedulerILb0ELi128ELb0EEEEEEEEEvNT_6ParamsE --------------------------
	.section	.nv.shared._ZN7cutlass13device_kernelIN5flash19enable_sm80_to_sm89INS1_16FlashAttnBwdSm80INS1_25CollectiveMainloopBwdSm80ILi2ELi2EN4cute5tupleIJNS5_1CILi64EEENS7_ILi128EEES9_EEENS_10bfloat16_tEfNS_4arch4Sm80ELb1ELb0ELb1ELb0ELb0ELb0ELb0ELb0ELi2ELi2ELi2ELi2ELb0EEENS1_21CollectiveEpilogueBwdISA_SB_SD_Li256ELb0ELb0ELi4EEENS1_25SingleTileBwdLPTSchedulerILb0ELi128ELb0EEEEEEEEEvNT_6ParamsE,"aw",@nobits
	.sectionflags	@""
	.align	16


//--------------------- .nv.shared._ZN7cutlass13device_kernelIN5flash19enable_sm80_to_sm89INS1_16FlashAttnBwdSm80INS1_25CollectiveMainloopBwdSm80ILi2ELi2EN4cute5tupleIJNS5_1CILi64EEENS7_ILi128EEES9_EEENS_10bfloat16_tEfNS_4arch4Sm80ELb1ELb0ELb1ELb0ELb1ELb0ELb0ELb0ELi2ELi2ELi2ELi2ELb0EEENS1_21CollectiveEpilogueBwdISA_SB_SD_Li256ELb0ELb0ELi4EEENS1_25SingleTileBwdLPTSchedulerILb0ELi128ELb1EEEEEEEEEvNT_6ParamsE --------------------------
	.section	.nv.shared._ZN7cutlass13device_kernelIN5flash19enable_sm80_to_sm89INS1_16FlashAttnBwdSm80INS1_25CollectiveMainloopBwdSm80ILi2ELi2EN4cute5tupleIJNS5_1CILi64EEENS7_ILi128EEES9_EEENS_10bfloat16_tEfNS_4arch4Sm80ELb1ELb0ELb1ELb0ELb1ELb0ELb0ELb0ELi2ELi2ELi2ELi2ELb0EEENS1_21CollectiveEpilogueBwdISA_SB_SD_Li256ELb0ELb0ELi4EEENS1_25SingleTileBwdLPTSchedulerILb0ELi128ELb1EEEEEEEEEvNT_6ParamsE,"aw",@nobits
	.sectionflags	@""
	.align	16


//--------------------- .nv.shared._ZN7cutlass13device_kernelIN5flash19enable_sm80_to_sm89INS1_16FlashAttnBwdSm80INS1_25CollectiveMainloopBwdSm80ILi2ELi2EN4cute5tupleIJNS5_1CILi64EEENS7_ILi128EEES9_EEENS_10bfloat16_tEfNS_4arch4Sm80ELb1ELb0ELb1ELb0ELb0ELb0ELb0ELb0ELi2ELi2ELi2ELi2ELb0EEENS1_24CollectiveEpilogueBwdGQAISA_fSD_Li256ELb0ELb0EEENS1_25SingleTileBwdLPTSchedulerILb0ELi128ELb0EEEEEEEEEvNT_6ParamsE --------------------------
	.section	.nv.shared._ZN7cutlass13device_kernelIN5flash19enable_sm80_to_sm89INS1_16FlashAttnBwdSm80INS1_25CollectiveMainloopBwdSm80ILi2ELi2EN4cute5tupleIJNS5_1CILi64EEENS7_ILi128EEES9_EEENS_10bfloat16_tEfNS_4arch4Sm80ELb1ELb0ELb1ELb0ELb0ELb0ELb0ELb0ELi2ELi2ELi2ELi2ELb0EEENS1_24CollectiveEpilogueBwdGQAISA_fSD_Li256ELb0ELb0EEENS1_25SingleTileBwdLPTSchedulerILb0ELi128ELb0EEEEEEEEEvNT_6ParamsE,"aw",@nobits
	.sectionflags	@""
	.align	16


//--------------------- .nv.shared._ZN7cutlass13device_kernelIN5flash19enable_sm80_to_sm89INS1_16FlashAttnBwdSm80INS1_25CollectiveMainloopBwdSm80ILi2ELi2EN4cute5tupleIJNS5_1CILi64EEENS7_ILi128EEES9_EEENS_10bfloat16_tEfNS_4arch4Sm80ELb1ELb0ELb1ELb0ELb1ELb0ELb0ELb0ELi2ELi2ELi2ELi2ELb0EEENS1_24CollectiveEpilogueBwdGQAISA_fSD_Li256ELb0ELb1EEENS1_25SingleTileBwdLPTSchedulerILb0ELi128ELb1EEEEEEEEEvNT_6ParamsE --------------------------
	.section	.nv.shared._ZN7cutlass13device_kernelIN5flash19enable_sm80_to_sm89INS1_16FlashAttnBwdSm80INS1_25CollectiveMainloopBwdSm80ILi2ELi2EN4cute5tupleIJNS5_1CILi64EEENS7_ILi128EEES9_EEENS_10bfloat16_tEfNS_4arch4Sm80ELb1ELb0ELb1ELb0ELb1ELb0ELb0ELb0ELi2ELi2ELi2ELi2ELb0EEENS1_24CollectiveEpilogueBwdGQAISA_fSD_Li256ELb0ELb1EEENS1_25SingleTileBwdLPTSchedulerILb0ELi128ELb1EEEEEEEEEvNT_6ParamsE,"aw",@nobits
	.sectionflags	@""
	.align	16


//--------------------- .nv.shared._ZN7cutlass13device_kernelIN5flash22FlashAttnBwdPreprocessIN4cute5tupleIJNS3_1CILi64EEENS5_ILi128EEEEEENS_10bfloat16_tEfNS_4arch4Sm80ELb1ELb0EEEEEvNT_6ParamsE --------------------------
	.section	.nv.shared._ZN7cutlass13device_kernelIN5flash22FlashAttnBwdPreprocessIN4cute5tupleIJNS3_1CILi64EEENS5_ILi128EEEEEENS_10bfloat16_tEfNS_4arch4Sm80ELb1ELb0EEEEEvNT_6ParamsE,"aw",@nobits
	.sectionflags	@""
	.align	16


//--------------------- .nv.shared._ZN7cutlass13device_kernelIN5flash19enable_sm80_to_sm89INS1_16FlashAttnBwdSm80INS1_25CollectiveMainloopBwdSm80ILi2ELi2EN4cute5tupleIJNS5_1CILi64EEENS7_ILi128EEES9_EEENS_10bfloat16_tEfNS_4arch4Sm80ELb1ELb0ELb1ELb1ELb0ELb0ELb0ELb0ELi2ELi2ELi2ELi2ELb0EEENS1_21CollectiveEpilogueBwdISA_SB_SD_Li256ELb1ELb0ELi4EEENS1_25SingleTileBwdLPTSchedulerILb1ELi128ELb0EEEEEEEEEvNT_6ParamsE --------------------------
	.section	.nv.shared._ZN7cutlass13device_kernelIN5flash19enable_sm80_to_sm89INS1_16FlashAttnBwdSm80INS1_25CollectiveMainloopBwdSm80ILi2ELi2EN4cute5tupleIJNS5_1CILi64EEENS7_ILi128EEES9_EEENS_10bfloat16_tEfNS_4arch4Sm80ELb1ELb0ELb1ELb1ELb0ELb0ELb0ELb0ELi2ELi2ELi2ELi2ELb0EEENS1_21CollectiveEpilogueBwdISA_SB_SD_Li256ELb1ELb0ELi4EEENS1_25SingleTileBwdLPTSchedulerILb1ELi128ELb0EEEEEEEEEvNT_6ParamsE,"aw",@nobits
	.sectionflags	@""
	.align	16


//--------------------- .nv.shared._ZN7cutlass13device_kernelIN5flash19enable_sm80_to_sm89INS1_16FlashAttnBwdSm80INS1_25CollectiveMainloopBwdSm80ILi2ELi2EN4cute5tupleIJNS5_1CILi64EEENS7_ILi128EEES9_EEENS_10bfloat16_tEfNS_4arch4Sm80ELb1ELb0ELb1ELb1ELb1ELb0ELb0ELb0ELi2ELi2ELi2ELi2ELb0EEENS1_21CollectiveEpilogueBwdISA_SB_SD_Li256ELb1ELb0ELi4EEENS1_25SingleTileBwdLPTSchedulerILb1ELi128ELb1EEEEEEEEEvNT_6ParamsE --------------------------
	.section	.nv.shared._ZN7cutlass13device_kernelIN5flash19enable_sm80_to_sm89INS1_16FlashAttnBwdSm80INS1_25CollectiveMainloopBwdSm80ILi2ELi2EN4cute5tupleIJNS5_1CILi64EEENS7_ILi128EEES9_EEENS_10bfloat16_tEfNS_4arch4Sm80ELb1ELb0ELb1ELb1ELb1ELb0ELb0ELb0ELi2ELi2ELi2ELi2ELb0EEENS1_21CollectiveEpilogueBwdISA_SB_SD_Li256ELb1ELb0ELi4EEENS1_25SingleTileBwdLPTSchedulerILb1ELi128ELb1EEEEEEEEEvNT_6ParamsE,"aw",@nobits
	.sectionflags	@""
	.align	16


//--------------------- .nv.shared._ZN7cutlass13device_kernelIN5flash19enable_sm80_to_sm89INS1_16FlashAttnBwdSm80INS1_25CollectiveMainloopBwdSm80ILi2ELi2EN4cute5tupleIJNS5_1CILi64EEENS7_ILi128EEES9_EEENS_10bfloat16_tEfNS_4arch4Sm80ELb1ELb0ELb1ELb1ELb0ELb0ELb0ELb0ELi2ELi2ELi2ELi2ELb0EEENS1_24CollectiveEpilogueBwdGQAISA_fSD_Li256ELb1ELb0EEENS1_25SingleTileBwdLPTSchedulerILb1ELi128ELb0EEEEEEEEEvNT_6ParamsE --------------------------
	.section	.nv.shared._ZN7cutlass13device_kernelIN5flash19enable_sm80_to_sm89INS1_16FlashAttnBwdSm80INS1_25CollectiveMainloopBwdSm80ILi2ELi2EN4cute5tupleIJNS5_1CILi64EEENS7_ILi128EEES9_EEENS_10bfloat16_tEfNS_4arch4Sm80ELb1ELb0ELb1ELb1ELb0ELb0ELb0ELb0ELi2ELi2ELi2ELi2ELb0EEENS1_24CollectiveEpilogueBwdGQAISA_fSD_Li256ELb1ELb0EEENS1_25SingleTileBwdLPTSchedulerILb1ELi128ELb0EEEEEEEEEvNT_6ParamsE,"aw",@nobits
	.sectionflags	@""
	.align	16


//--------------------- .nv.shared._ZN7cutlass13device_kernelIN5flash32FlashAttnBwdPostprocessConvertdQIN4cute5tupleIJNS3_1CILi128EEES6_EEENS_10bfloat16_tEfNS_4arch4Sm80ELi256ENS3_8TiledMMAINS3_8MMA_AtomIJNS3_30SM80_16x8x16_F32BF16BF16F32_TNEEEENS3_6LayoutINS4_IJNS5_ILi2EEENS5_ILi4EEENS5_ILi1EEEEEENS4_IJSI_SG_NS5_ILi0EEEEEEEENS4_IJNS5_ILi32EEENS5_ILi64EEENS5_ILi16EEEEEEEELb0EEEEEvNT_6ParamsE --------------------------
	.section	.nv.shared._ZN7cutlass13device_kernelIN5flash32FlashAttnBwdPostprocessConvertdQIN4cute5tupleIJNS3_1CILi128EEES6_EEENS_10bfloat16_tEfNS_4arch4Sm80ELi256ENS3_8TiledMMAINS3_8MMA_AtomIJNS3_30SM80_16x8x16_F32BF16BF16F32_TNEEEENS3_6LayoutINS4_IJNS5_ILi2EEENS5_ILi4EEENS5_ILi1EEEEEENS4_IJSI_SG_NS5_ILi0EEEEEEEENS4_IJNS5_ILi32EEENS5_ILi64EEENS5_ILi16EEEEEEEELb0EEEEEvNT_6ParamsE,"aw",@nobits
	.sectionflags	@""
	.align	16


//--------------------- .nv.shared._ZN7cutlass13device_kernelIN5flash32FlashAttnBwdPostprocessConvertdQIN4cute5tupleIJNS3_1CILi64EEENS5_ILi128EEEEEENS_10bfloat16_tEfNS_4arch4Sm80ELi256ENS3_8TiledMMAINS3_8MMA_AtomIJNS3_30SM80_16x8x16_F32BF16BF16F32_TNEEEENS3_6LayoutINS4_IJNS5_ILi2EEENS5_ILi4EEENS5_ILi1EEEEEENS4_IJSJ_SH_NS5_ILi0EEEEEEEENS4_IJNS5_ILi32EEES6_NS5_ILi16EEEEEEEELb0EEEEEvNT_6ParamsE --------------------------
	.section	.nv.shared._ZN7cutlass13device_kernelIN5flash32FlashAttnBwdPostprocessConvertdQIN4cute5tupleIJNS3_1CILi64EEENS5_ILi128EEEEEENS_10bfloat16_tEfNS_4arch4Sm80ELi256ENS3_8TiledMMAINS3_8MMA_AtomIJNS3_30SM80_16x8x16_F32BF16BF16F32_TNEEEENS3_6LayoutINS4_IJNS5_ILi2EEENS5_ILi4EEENS5_ILi1EEEEEENS4_IJSJ_SH_NS5_ILi0EEEEEEEENS4_IJNS5_ILi32EEES6_NS5_ILi16EEEEEEEELb0EEEEEvNT_6ParamsE,"aw",@nobits
	.sectionflags	@""
	.align	16


//--------------------- .nv.shared._ZN7cutlass13device_kernelIN5flash19enable_sm80_to_sm89INS1_16FlashAttnBwdSm80INS1_25CollectiveMainloopBwdSm80ILi2ELi2EN4cute5tupleIJNS5_1CILi64EEENS7_ILi128EEES9_EEENS_10bfloat16_tEfNS_4arch4Sm80ELb1ELb0ELb1ELb1ELb1ELb0ELb0ELb0ELi2ELi2ELi2ELi2ELb0EEENS1_24CollectiveEpilogueBwdGQAISA_fSD_Li256ELb1ELb1EEENS1_25SingleTileBwdLPTSchedulerILb1ELi128ELb1EEEEEEEEEvNT_6ParamsE --------------------------
	.section	.nv.shared._ZN7cutlass13device_kernelIN5flash19enable_sm80_to_sm89INS1_16FlashAttnBwdSm80INS1_25CollectiveMainloopBwdSm80ILi2ELi2EN4cute5tupleIJNS5_1CILi64EEENS7_ILi128EEES9_EEENS_10bfloat16_tEfNS_4arch4Sm80ELb1ELb0ELb1ELb1ELb1ELb0ELb0ELb0ELi2ELi2ELi2ELi2ELb0EEENS1_24CollectiveEpilogueBwdGQAISA_fSD_Li256ELb1ELb1EEENS1_25SingleTileBwdLPTSchedulerILb1ELi128ELb1EEEEEEEEEvNT_6ParamsE,"aw",@nobits
	.sectionflags	@""
	.align	16


//--------------------- .nv.shared._ZN7cutlass13device_kernelIN5flash22FlashAttnBwdPreprocessIN4cute5tupleIJNS3_1CILi64EEENS5_ILi128EEEEEENS_10bfloat16_tEfNS_4arch4Sm80ELb1ELb1EEEEEvNT_6ParamsE --------------------------
	.section	.nv.shared._ZN7cutlass13device_kernelIN5flash22FlashAttnBwdPreprocessIN4cute5tupleIJNS3_1CILi64EEENS5_ILi128EEEEEENS_10bfloat16_tEfNS_4arch4Sm80ELb1ELb1EEEEEvNT_6ParamsE,"aw",@nobits
	.sectionflags	@""
	.align	16
